	.target	sm_80

	.elftype	@"ET_EXEC"


//--------------------- .note.nv.tkinfo           --------------------------
	.section	.note.nv.tkinfo,"",@"SHT_NOTE"
	.sectionflags	@"SHF_NOTE_NV_TKINFO"
	.tkinfo
        /*0018*/ 	.word	0x00000002
        /*0030*/ 	.string	""
        /*0030*/ 	.string	"ptxas"
        /*0030*/ 	.string	"Cuda compilation tools, release 13.0, V13.0.88"
        /*0030*/ 	.string	"Build cuda_13.0.r13.0/compiler.36424714_0"
        /*0030*/ 	.string	"-arch sm_80 -m 64 "



//--------------------- .note.nv.cuinfo           --------------------------
	.section	.note.nv.cuinfo,"",@"SHT_NOTE"
	.sectionflags	@"SHF_NOTE_NV_CUINFO"
        /*0018*/ 	.short	0x0002
        /*001a*/ 	.short	0x0050
        /*001c*/ 	.short	0x0082
	.zero		2


//--------------------- .nv.info                  --------------------------
	.section	.nv.info,"",@"SHT_CUDA_INFO"
	.align	4


	//----- nvinfo : EIATTR_REGCOUNT
	.align		4
        /*0000*/ 	.byte	0x04, 0x2f
        /*0002*/ 	.short	(.L_41 - .L_40)
	.align		4
.L_40:
        /*0004*/ 	.word	index@(_Z35group_norm_nhwc_fwd_one_pass_kernelI11Fp32IOFp16WLi512ELi84ELi672EEv26Group_norm_nhwc_fwd_params)
        /*0008*/ 	.word	0x00000050


	//----- nvinfo : EIATTR_FRAME_SIZE
	.align		4
.L_41:
        /*000c*/ 	.byte	0x04, 0x11
        /*000e*/ 	.short	(.L_43 - .L_42)
	.align		4
.L_42:
        /*0010*/ 	.word	index@(_Z35group_norm_nhwc_fwd_one_pass_kernelI11Fp32IOFp16WLi512ELi84ELi672EEv26Group_norm_nhwc_fwd_params)
        /*0014*/ 	.word	0x00000028


	//----- nvinfo : EIATTR_REGCOUNT
	.align		4
.L_43:
        /*0018*/ 	.byte	0x04, 0x2f
        /*001a*/ 	.short	(.L_45 - .L_44)
	.align		4
.L_44:
        /*001c*/ 	.word	index@(_Z35group_norm_nhwc_fwd_one_pass_kernelI11Fp32IOFp16WLi256ELi84ELi672EEv26Group_norm_nhwc_fwd_params)
        /*0020*/ 	.word	0x00000050


	//----- nvinfo : EIATTR_FRAME_SIZE
	.align		4
.L_45:
        /*0024*/ 	.byte	0x04, 0x11
        /*0026*/ 	.short	(.L_47 - .L_46)
	.align		4
.L_46:
        /*0028*/ 	.word	index@(_Z35group_norm_nhwc_fwd_one_pass_kernelI11Fp32IOFp16WLi256ELi84ELi672EEv26Group_norm_nhwc_fwd_params)
        /*002c*/ 	.word	0x00000000


	//----- nvinfo : EIATTR_REGCOUNT
	.align		4
.L_47:
        /*0030*/ 	.byte	0x04, 0x2f
        /*0032*/ 	.short	(.L_49 - .L_48)
	.align		4
.L_48:
        /*0034*/ 	.word	index@(_Z35group_norm_nhwc_fwd_one_pass_kernelI11Fp32IOFp16WLi128ELi84ELi672EEv26Group_norm_nhwc_fwd_params)
        /*0038*/ 	.word	0x0000003e


	//----- nvinfo : EIATTR_FRAME_SIZE
	.align		4
.L_49:
        /*003c*/ 	.byte	0x04, 0x11
        /*003e*/ 	.short	(.L_51 - .L_50)
	.align		4
.L_50:
        /*0040*/ 	.word	index@(_Z35group_norm_nhwc_fwd_one_pass_kernelI11Fp32IOFp16WLi128ELi84ELi672EEv26Group_norm_nhwc_fwd_params)
        /*0044*/ 	.word	0x00000000


	//----- nvinfo : EIATTR_REGCOUNT
	.align		4
.L_51:
        /*0048*/ 	.byte	0x04, 0x2f
        /*004a*/ 	.short	(.L_53 - .L_52)
	.align		4
.L_52:
        /*004c*/ 	.word	index@(_Z35group_norm_nhwc_fwd_one_pass_kernelI11Fp32IOFp16WLi64ELi84ELi672EEv26Group_norm_nhwc_fwd_params)
        /*0050*/ 	.word	0x00000028


	//----- nvinfo : EIATTR_FRAME_SIZE
	.align		4
.L_53:
        /*0054*/ 	.byte	0x04, 0x11
        /*0056*/ 	.short	(.L_55 - .L_54)
	.align		4
.L_54:
        /*0058*/ 	.word	index@(_Z35group_norm_nhwc_fwd_one_pass_kernelI11Fp32IOFp16WLi64ELi84ELi672EEv26Group_norm_nhwc_fwd_params)
        /*005c*/ 	.word	0x00000000


	//----- nvinfo : EIATTR_REGCOUNT
	.align		4
.L_55:
        /*0060*/ 	.byte	0x04, 0x2f
        /*0062*/ 	.short	(.L_57 - .L_56)
	.align		4
.L_56:
        /*0064*/ 	.word	index@(_Z35group_norm_nhwc_fwd_one_pass_kernelI11Fp32IOBf16WLi512ELi84ELi672EEv26Group_norm_nhwc_fwd_params)
        /*0068*/ 	.word	0x00000050


	//----- nvinfo : EIATTR_FRAME_SIZE
	.align		4
.L_57:
        /*006c*/ 	.byte	0x04, 0x11
        /*006e*/ 	.short	(.L_59 - .L_58)
	.align		4
.L_58:
        /*0070*/ 	.word	index@(_Z35group_norm_nhwc_fwd_one_pass_kernelI11Fp32IOBf16WLi512ELi84ELi672EEv26Group_norm_nhwc_fwd_params)
        /*0074*/ 	.word	0x00000028


	//----- nvinfo : EIATTR_REGCOUNT
	.align		4
.L_59:
        /*0078*/ 	.byte	0x04, 0x2f
        /*007a*/ 	.short	(.L_61 - .L_60)
	.align		4
.L_60:
        /*007c*/ 	.word	index@(_Z35group_norm_nhwc_fwd_one_pass_kernelI11Fp32IOBf16WLi256ELi84ELi672EEv26Group_norm_nhwc_fwd_params)
        /*0080*/ 	.word	0x00000050


	//----- nvinfo : EIATTR_FRAME_SIZE
	.align		4
.L_61:
        /*0084*/ 	.byte	0x04, 0x11
        /*0086*/ 	.short	(.L_63 - .L_62)
	.align		4
.L_62:
        /*0088*/ 	.word	index@(_Z35group_norm_nhwc_fwd_one_pass_kernelI11Fp32IOBf16WLi256ELi84ELi672EEv26Group_norm_nhwc_fwd_params)
        /*008c*/ 	.word	0x00000000


	//----- nvinfo : EIATTR_REGCOUNT
	.align		4
.L_63:
        /*0090*/ 	.byte	0x04, 0x2f
        /*0092*/ 	.short	(.L_65 - .L_64)
	.align		4
.L_64:
        /*0094*/ 	.word	index@(_Z35group_norm_nhwc_fwd_one_pass_kernelI11Fp32IOBf16WLi128ELi84ELi672EEv26Group_norm_nhwc_fwd_params)
        /*0098*/ 	.word	0x0000003e


	//----- nvinfo : EIATTR_FRAME_SIZE
	.align		4
.L_65:
        /*009c*/ 	.byte	0x04, 0x11
        /*009e*/ 	.short	(.L_67 - .L_66)
	.align		4
.L_66:
        /*00a0*/ 	.word	index@(_Z35group_norm_nhwc_fwd_one_pass_kernelI11Fp32IOBf16WLi128ELi84ELi672EEv26Group_norm_nhwc_fwd_params)
        /*00a4*/ 	.word	0x00000000


	//----- nvinfo : EIATTR_REGCOUNT
	.align		4
.L_67:
        /*00a8*/ 	.byte	0x04, 0x2f
        /*00aa*/ 	.short	(.L_69 - .L_68)
	.align		4
.L_68:
        /*00ac*/ 	.word	index@(_Z35group_norm_nhwc_fwd_one_pass_kernelI11Fp32IOBf16WLi64ELi84ELi672EEv26Group_norm_nhwc_fwd_params)
        /*00b0*/ 	.word	0x00000028


	//----- nvinfo : EIATTR_FRAME_SIZE
	.align		4
.L_69:
        /*00b4*/ 	.byte	0x04, 0x11
        /*00b6*/ 	.short	(.L_71 - .L_70)
	.align		4
.L_70:
        /*00b8*/ 	.word	index@(_Z35group_norm_nhwc_fwd_one_pass_kernelI11Fp32IOBf16WLi64ELi84ELi672EEv26Group_norm_nhwc_fwd_params)
        /*00bc*/ 	.word	0x00000000


	//----- nvinfo : EIATTR_REGCOUNT
	.align		4
.L_71:
        /*00c0*/ 	.byte	0x04, 0x2f
        /*00c2*/ 	.short	(.L_73 - .L_72)
	.align		4
.L_72:
        /*00c4*/ 	.word	index@(_Z35group_norm_nhwc_fwd_one_pass_kernelI11Fp32IOFp32WLi512ELi84ELi672EEv26Group_norm_nhwc_fwd_params)
        /*00c8*/ 	.word	0x00000050


	//----- nvinfo : EIATTR_FRAME_SIZE
	.align		4
.L_73:
        /*00cc*/ 	.byte	0x04, 0x11
        /*00ce*/ 	.short	(.L_75 - .L_74)
	.align		4
.L_74:
        /*00d0*/ 	.word	index@(_Z35group_norm_nhwc_fwd_one_pass_kernelI11Fp32IOFp32WLi512ELi84ELi672EEv26Group_norm_nhwc_fwd_params)
        /*00d4*/ 	.word	0x00000028


	//----- nvinfo : EIATTR_REGCOUNT
	.align		4
.L_75:
        /*00d8*/ 	.byte	0x04, 0x2f
        /*00da*/ 	.short	(.L_77 - .L_76)
	.align		4
.L_76:
        /*00dc*/ 	.word	index@(_Z35group_norm_nhwc_fwd_one_pass_kernelI11Fp32IOFp32WLi256ELi84ELi672EEv26Group_norm_nhwc_fwd_params)
        /*00e0*/ 	.word	0x00000050


	//----- nvinfo : EIATTR_FRAME_SIZE
	.align		4
.L_77:
        /*00e4*/ 	.byte	0x04, 0x11
        /*00e6*/ 	.short	(.L_79 - .L_78)
	.align		4
.L_78:
        /*00e8*/ 	.word	index@(_Z35group_norm_nhwc_fwd_one_pass_kernelI11Fp32IOFp32WLi256ELi84ELi672EEv26Group_norm_nhwc_fwd_params)
        /*00ec*/ 	.word	0x00000000


	//----- nvinfo : EIATTR_REGCOUNT
	.align		4
.L_79:
        /*00f0*/ 	.byte	0x04, 0x2f
        /*00f2*/ 	.short	(.L_81 - .L_80)
	.align		4
.L_80:
        /*00f4*/ 	.word	index@(_Z35group_norm_nhwc_fwd_one_pass_kernelI11Fp32IOFp32WLi128ELi84ELi672EEv26Group_norm_nhwc_fwd_params)
        /*00f8*/ 	.word	0x0000004a


	//----- nvinfo : EIATTR_FRAME_SIZE
	.align		4
.L_81:
        /*00fc*/ 	.byte	0x04, 0x11
        /*00fe*/ 	.short	(.L_83 - .L_82)
	.align		4
.L_82:
        /*0100*/ 	.word	index@(_Z35group_norm_nhwc_fwd_one_pass_kernelI11Fp32IOFp32WLi128ELi84ELi672EEv26Group_norm_nhwc_fwd_params)
        /*0104*/ 	.word	0x00000000


	//----- nvinfo : EIATTR_REGCOUNT
	.align		4
.L_83:
        /*0108*/ 	.byte	0x04, 0x2f
        /*010a*/ 	.short	(.L_85 - .L_84)
	.align		4
.L_84:
        /*010c*/ 	.word	index@(_Z35group_norm_nhwc_fwd_one_pass_kernelI11Fp32IOFp32WLi64ELi84ELi672EEv26Group_norm_nhwc_fwd_params)
        /*0110*/ 	.word	0x00000028


	//----- nvinfo : EIATTR_FRAME_SIZE
	.align		4
.L_85:
        /*0114*/ 	.byte	0x04, 0x11
        /*0116*/ 	.short	(.L_87 - .L_86)
	.align		4
.L_86:
        /*0118*/ 	.word	index@(_Z35group_norm_nhwc_fwd_one_pass_kernelI11Fp32IOFp32WLi64ELi84ELi672EEv26Group_norm_nhwc_fwd_params)
        /*011c*/ 	.word	0x00000000


	//----- nvinfo : EIATTR_REGCOUNT
	.align		4
.L_87:
        /*0120*/ 	.byte	0x04, 0x2f
        /*0122*/ 	.short	(.L_89 - .L_88)
	.align		4
.L_88:
        /*0124*/ 	.word	index@(_Z35group_norm_nhwc_fwd_one_pass_kernelI11Fp16IOFp16WLi512ELi84ELi672EEv26Group_norm_nhwc_fwd_params)
        /*0128*/ 	.word	0x00000050


	//----- nvinfo : EIATTR_FRAME_SIZE
	.align		4
.L_89:
        /*012c*/ 	.byte	0x04, 0x11
        /*012e*/ 	.short	(.L_91 - .L_90)
	.align		4
.L_90:
        /*0130*/ 	.word	index@(_Z35group_norm_nhwc_fwd_one_pass_kernelI11Fp16IOFp16WLi512ELi84ELi672EEv26Group_norm_nhwc_fwd_params)
        /*0134*/ 	.word	0x00000000


	//----- nvinfo : EIATTR_REGCOUNT
	.align		4
.L_91:
        /*0138*/ 	.byte	0x04, 0x2f
        /*013a*/ 	.short	(.L_93 - .L_92)
	.align		4
.L_92:
        /*013c*/ 	.word	index@(_Z35group_norm_nhwc_fwd_one_pass_kernelI11Fp16IOFp16WLi256ELi84ELi672EEv26Group_norm_nhwc_fwd_params)
        /*0140*/ 	.word	0x00000050


	//----- nvinfo : EIATTR_FRAME_SIZE
	.align		4
.L_93:
        /*0144*/ 	.byte	0x04, 0x11
        /*0146*/ 	.short	(.L_95 - .L_94)
	.align		4
.L_94:
        /*0148*/ 	.word	index@(_Z35group_norm_nhwc_fwd_one_pass_kernelI11Fp16IOFp16WLi256ELi84ELi672EEv26Group_norm_nhwc_fwd_params)
        /*014c*/ 	.word	0x00000000


	//----- nvinfo : EIATTR_REGCOUNT
	.align		4
.L_95:
        /*0150*/ 	.byte	0x04, 0x2f
        /*0152*/ 	.short	(.L_97 - .L_96)
	.align		4
.L_96:
        /*0154*/ 	.word	index@(_Z35group_norm_nhwc_fwd_one_pass_kernelI11Fp16IOFp16WLi128ELi84ELi672EEv26Group_norm_nhwc_fwd_params)
        /*0158*/ 	.word	0x00000038


	//----- nvinfo : EIATTR_FRAME_SIZE
	.align		4
.L_97:
        /*015c*/ 	.byte	0x04, 0x11
        /*015e*/ 	.short	(.L_99 - .L_98)
	.align		4
.L_98:
        /*0160*/ 	.word	index@(_Z35group_norm_nhwc_fwd_one_pass_kernelI11Fp16IOFp16WLi128ELi84ELi672EEv26Group_norm_nhwc_fwd_params)
        /*0164*/ 	.word	0x00000000


	//----- nvinfo : EIATTR_REGCOUNT
	.align		4
.L_99:
        /*0168*/ 	.byte	0x04, 0x2f
        /*016a*/ 	.short	(.L_101 - .L_100)
	.align		4
.L_100:
        /*016c*/ 	.word	index@(_Z35group_norm_nhwc_fwd_one_pass_kernelI11Fp16IOFp16WLi64ELi84ELi672EEv26Group_norm_nhwc_fwd_params)
        /*0170*/ 	.word	0x00000028


	//----- nvinfo : EIATTR_FRAME_SIZE
	.align		4
.L_101:
        /*0174*/ 	.byte	0x04, 0x11
        /*0176*/ 	.short	(.L_103 - .L_102)
	.align		4
.L_102:
        /*0178*/ 	.word	index@(_Z35group_norm_nhwc_fwd_one_pass_kernelI11Fp16IOFp16WLi64ELi84ELi672EEv26Group_norm_nhwc_fwd_params)
        /*017c*/ 	.word	0x00000000


	//----- nvinfo : EIATTR_REGCOUNT
	.align		4
.L_103:
        /*0180*/ 	.byte	0x04, 0x2f
        /*0182*/ 	.short	(.L_105 - .L_104)
	.align		4
.L_104:
        /*0184*/ 	.word	index@(_Z35group_norm_nhwc_fwd_one_pass_kernelI11Fp16IOBf16WLi512ELi84ELi672EEv26Group_norm_nhwc_fwd_params)
        /*0188*/ 	.word	0x00000050


	//----- nvinfo : EIATTR_FRAME_SIZE
	.align		4
.L_105:
        /*018c*/ 	.byte	0x04, 0x11
        /*018e*/ 	.short	(.L_107 - .L_106)
	.align		4
.L_106:
        /*0190*/ 	.word	index@(_Z35group_norm_nhwc_fwd_one_pass_kernelI11Fp16IOBf16WLi512ELi84ELi672EEv26Group_norm_nhwc_fwd_params)
        /*0194*/ 	.word	0x00000000


	//----- nvinfo : EIATTR_REGCOUNT
	.align		4
.L_107:
        /*0198*/ 	.byte	0x04, 0x2f
        /*019a*/ 	.short	(.L_109 - .L_108)
	.align		4
.L_108:
        /*019c*/ 	.word	index@(_Z35group_norm_nhwc_fwd_one_pass_kernelI11Fp16IOBf16WLi256ELi84ELi672EEv26Group_norm_nhwc_fwd_params)
        /*01a0*/ 	.word	0x00000050


	//----- nvinfo : EIATTR_FRAME_SIZE
	.align		4
.L_109:
        /*01a4*/ 	.byte	0x04, 0x11
        /*01a6*/ 	.short	(.L_111 - .L_110)
	.align		4
.L_110:
        /*01a8*/ 	.word	index@(_Z35group_norm_nhwc_fwd_one_pass_kernelI11Fp16IOBf16WLi256ELi84ELi672EEv26Group_norm_nhwc_fwd_params)
        /*01ac*/ 	.word	0x00000000


	//----- nvinfo : EIATTR_REGCOUNT
	.align		4
.L_111:
        /*01b0*/ 	.byte	0x04, 0x2f
        /*01b2*/ 	.short	(.L_113 - .L_112)
	.align		4
.L_112:
        /*01b4*/ 	.word	index@(_Z35group_norm_nhwc_fwd_one_pass_kernelI11Fp16IOBf16WLi128ELi84ELi672EEv26Group_norm_nhwc_fwd_params)
        /*01b8*/ 	.word	0x0000003c


	//----- nvinfo : EIATTR_FRAME_SIZE
	.align		4
.L_113:
        /*01bc*/ 	.byte	0x04, 0x11
        /*01be*/ 	.short	(.L_115 - .L_114)
	.align		4
.L_114:
        /*01c0*/ 	.word	index@(_Z35group_norm_nhwc_fwd_one_pass_kernelI11Fp16IOBf16WLi128ELi84ELi672EEv26Group_norm_nhwc_fwd_params)
        /*01c4*/ 	.word	0x00000000


	//----- nvinfo : EIATTR_REGCOUNT
	.align		4
.L_115:
        /*01c8*/ 	.byte	0x04, 0x2f
        /*01ca*/ 	.short	(.L_117 - .L_116)
	.align		4
.L_116:
        /*01cc*/ 	.word	index@(_Z35group_norm_nhwc_fwd_one_pass_kernelI11Fp16IOBf16WLi64ELi84ELi672EEv26Group_norm_nhwc_fwd_params)
        /*01d0*/ 	.word	0x00000028


	//----- nvinfo : EIATTR_FRAME_SIZE
	.align		4
.L_117:
        /*01d4*/ 	.byte	0x04, 0x11
        /*01d6*/ 	.short	(.L_119 - .L_118)
	.align		4
.L_118:
        /*01d8*/ 	.word	index@(_Z35group_norm_nhwc_fwd_one_pass_kernelI11Fp16IOBf16WLi64ELi84ELi672EEv26Group_norm_nhwc_fwd_params)
        /*01dc*/ 	.word	0x00000000


	//----- nvinfo : EIATTR_REGCOUNT
	.align		4
.L_119:
        /*01e0*/ 	.byte	0x04, 0x2f
        /*01e2*/ 	.short	(.L_121 - .L_120)
	.align		4
.L_120:
        /*01e4*/ 	.word	index@(_Z35group_norm_nhwc_fwd_one_pass_kernelI11Fp16IOFp32WLi512ELi84ELi672EEv26Group_norm_nhwc_fwd_params)
        /*01e8*/ 	.word	0x00000050


	//----- nvinfo : EIATTR_FRAME_SIZE
	.align		4
.L_121:
        /*01ec*/ 	.byte	0x04, 0x11
        /*01ee*/ 	.short	(.L_123 - .L_122)
	.align		4
.L_122:
        /*01f0*/ 	.word	index@(_Z35group_norm_nhwc_fwd_one_pass_kernelI11Fp16IOFp32WLi512ELi84ELi672EEv26Group_norm_nhwc_fwd_params)
        /*01f4*/ 	.word	0x00000000


	//----- nvinfo : EIATTR_REGCOUNT
	.align		4
.L_123:
        /*01f8*/ 	.byte	0x04, 0x2f
        /*01fa*/ 	.short	(.L_125 - .L_124)
	.align		4
.L_124:
        /*01fc*/ 	.word	index@(_Z35group_norm_nhwc_fwd_one_pass_kernelI11Fp16IOFp32WLi256ELi84ELi672EEv26Group_norm_nhwc_fwd_params)
        /*0200*/ 	.word	0x00000050


	//----- nvinfo : EIATTR_FRAME_SIZE
	.align		4
.L_125:
        /*0204*/ 	.byte	0x04, 0x11
        /*0206*/ 	.short	(.L_127 - .L_126)
	.align		4
.L_126:
        /*0208*/ 	.word	index@(_Z35group_norm_nhwc_fwd_one_pass_kernelI11Fp16IOFp32WLi256ELi84ELi672EEv26Group_norm_nhwc_fwd_params)
        /*020c*/ 	.word	0x00000000


	//----- nvinfo : EIATTR_REGCOUNT
	.align		4
.L_127:
        /*0210*/ 	.byte	0x04, 0x2f
        /*0212*/ 	.short	(.L_129 - .L_128)
	.align		4
.L_128:
        /*0214*/ 	.word	index@(_Z35group_norm_nhwc_fwd_one_pass_kernelI11Fp16IOFp32WLi128ELi84ELi672EEv26Group_norm_nhwc_fwd_params)
        /*0218*/ 	.word	0x00000038


	//----- nvinfo : EIATTR_FRAME_SIZE
	.align		4
.L_129:
        /*021c*/ 	.byte	0x04, 0x11
        /*021e*/ 	.short	(.L_131 - .L_130)
	.align		4
.L_130:
        /*0220*/ 	.word	index@(_Z35group_norm_nhwc_fwd_one_pass_kernelI11Fp16IOFp32WLi128ELi84ELi672EEv26Group_norm_nhwc_fwd_params)
        /*0224*/ 	.word	0x00000000


	//----- nvinfo : EIATTR_REGCOUNT
	.align		4
.L_131:
        /*0228*/ 	.byte	0x04, 0x2f
        /*022a*/ 	.short	(.L_133 - .L_132)
	.align		4
.L_132:
        /*022c*/ 	.word	index@(_Z35group_norm_nhwc_fwd_one_pass_kernelI11Fp16IOFp32WLi64ELi84ELi672EEv26Group_norm_nhwc_fwd_params)
        /*0230*/ 	.word	0x00000028


	//----- nvinfo : EIATTR_FRAME_SIZE
	.align		4
.L_133:
        /*0234*/ 	.byte	0x04, 0x11
        /*0236*/ 	.short	(.L_135 - .L_134)
	.align		4
.L_134:
        /*0238*/ 	.word	index@(_Z35group_norm_nhwc_fwd_one_pass_kernelI11Fp16IOFp32WLi64ELi84ELi672EEv26Group_norm_nhwc_fwd_params)
        /*023c*/ 	.word	0x00000000


	//----- nvinfo : EIATTR_REGCOUNT
	.align		4
.L_135:
        /*0240*/ 	.byte	0x04, 0x2f
        /*0242*/ 	.short	(.L_137 - .L_136)
	.align		4
.L_136:
        /*0244*/ 	.word	index@(_Z35group_norm_nhwc_fwd_one_pass_kernelI11Bf16IOFp16WLi512ELi84ELi672EEv26Group_norm_nhwc_fwd_params)
        /*0248*/ 	.word	0x00000050


	//----- nvinfo : EIATTR_FRAME_SIZE
	.align		4
.L_137:
        /*024c*/ 	.byte	0x04, 0x11
        /*024e*/ 	.short	(.L_139 - .L_138)
	.align		4
.L_138:
        /*0250*/ 	.word	index@(_Z35group_norm_nhwc_fwd_one_pass_kernelI11Bf16IOFp16WLi512ELi84ELi672EEv26Group_norm_nhwc_fwd_params)
        /*0254*/ 	.word	0x00000000


	//----- nvinfo : EIATTR_REGCOUNT
	.align		4
.L_139:
        /*0258*/ 	.byte	0x04, 0x2f
        /*025a*/ 	.short	(.L_141 - .L_140)
	.align		4
.L_140:
        /*025c*/ 	.word	index@(_Z35group_norm_nhwc_fwd_one_pass_kernelI11Bf16IOFp16WLi256ELi84ELi672EEv26Group_norm_nhwc_fwd_params)
        /*0260*/ 	.word	0x00000050


	//----- nvinfo : EIATTR_FRAME_SIZE
	.align		4
.L_141:
        /*0264*/ 	.byte	0x04, 0x11
        /*0266*/ 	.short	(.L_143 - .L_142)
	.align		4
.L_142:
        /*0268*/ 	.word	index@(_Z35group_norm_nhwc_fwd_one_pass_kernelI11Bf16IOFp16WLi256ELi84ELi672EEv26Group_norm_nhwc_fwd_params)
        /*026c*/ 	.word	0x00000000


	//----- nvinfo : EIATTR_REGCOUNT
	.align		4
.L_143:
        /*0270*/ 	.byte	0x04, 0x2f
        /*0272*/ 	.short	(.L_145 - .L_144)
	.align		4
.L_144:
        /*0274*/ 	.word	index@(_Z35group_norm_nhwc_fwd_one_pass_kernelI11Bf16IOFp16WLi128ELi84ELi672EEv26Group_norm_nhwc_fwd_params)
        /*0278*/ 	.word	0x00000036


	//----- nvinfo : EIATTR_FRAME_SIZE
	.align		4
.L_145:
        /*027c*/ 	.byte	0x04, 0x11
        /*027e*/ 	.short	(.L_147 - .L_146)
	.align		4
.L_146:
        /*0280*/ 	.word	index@(_Z35group_norm_nhwc_fwd_one_pass_kernelI11Bf16IOFp16WLi128ELi84ELi672EEv26Group_norm_nhwc_fwd_params)
        /*0284*/ 	.word	0x00000000


	//----- nvinfo : EIATTR_REGCOUNT
	.align		4
.L_147:
        /*0288*/ 	.byte	0x04, 0x2f
        /*028a*/ 	.short	(.L_149 - .L_148)
	.align		4
.L_148:
        /*028c*/ 	.word	index@(_Z35group_norm_nhwc_fwd_one_pass_kernelI11Bf16IOFp16WLi64ELi84ELi672EEv26Group_norm_nhwc_fwd_params)
        /*0290*/ 	.word	0x00000028


	//----- nvinfo : EIATTR_FRAME_SIZE
	.align		4
.L_149:
        /*0294*/ 	.byte	0x04, 0x11
        /*0296*/ 	.short	(.L_151 - .L_150)
	.align		4
.L_150:
        /*0298*/ 	.word	index@(_Z35group_norm_nhwc_fwd_one_pass_kernelI11Bf16IOFp16WLi64ELi84ELi672EEv26Group_norm_nhwc_fwd_params)
        /*029c*/ 	.word	0x00000000


	//----- nvinfo : EIATTR_REGCOUNT
	.align		4
.L_151:
        /*02a0*/ 	.byte	0x04, 0x2f
        /*02a2*/ 	.short	(.L_153 - .L_152)
	.align		4
.L_152:
        /*02a4*/ 	.word	index@(_Z35group_norm_nhwc_fwd_one_pass_kernelI11Bf16IOBf16WLi512ELi84ELi672EEv26Group_norm_nhwc_fwd_params)
        /*02a8*/ 	.word	0x00000050


	//----- nvinfo : EIATTR_FRAME_SIZE
	.align		4
.L_153:
        /*02ac*/ 	.byte	0x04, 0x11
        /*02ae*/ 	.short	(.L_155 - .L_154)
	.align		4
.L_154:
        /*02b0*/ 	.word	index@(_Z35group_norm_nhwc_fwd_one_pass_kernelI11Bf16IOBf16WLi512ELi84ELi672EEv26Group_norm_nhwc_fwd_params)
        /*02b4*/ 	.word	0x00000000


	//----- nvinfo : EIATTR_REGCOUNT
	.align		4
.L_155:
        /*02b8*/ 	.byte	0x04, 0x2f
        /*02ba*/ 	.short	(.L_157 - .L_156)
	.align		4
.L_156:
        /*02bc*/ 	.word	index@(_Z35group_norm_nhwc_fwd_one_pass_kernelI11Bf16IOBf16WLi256ELi84ELi672EEv26Group_norm_nhwc_fwd_params)
        /*02c0*/ 	.word	0x00000050


	//----- nvinfo : EIATTR_FRAME_SIZE
	.align		4
.L_157:
        /*02c4*/ 	.byte	0x04, 0x11
        /*02c6*/ 	.short	(.L_159 - .L_158)
	.align		4
.L_158:
        /*02c8*/ 	.word	index@(_Z35group_norm_nhwc_fwd_one_pass_kernelI11Bf16IOBf16WLi256ELi84ELi672EEv26Group_norm_nhwc_fwd_params)
        /*02cc*/ 	.word	0x00000000


	//----- nvinfo : EIATTR_REGCOUNT
	.align		4
.L_159:
        /*02d0*/ 	.byte	0x04, 0x2f
        /*02d2*/ 	.short	(.L_161 - .L_160)
	.align		4
.L_160:
        /*02d4*/ 	.word	index@(_Z35group_norm_nhwc_fwd_one_pass_kernelI11Bf16IOBf16WLi128ELi84ELi672EEv26Group_norm_nhwc_fwd_params)
        /*02d8*/ 	.word	0x0000003a


	//----- nvinfo : EIATTR_FRAME_SIZE
	.align		4
.L_161:
        /*02dc*/ 	.byte	0x04, 0x11
        /*02de*/ 	.short	(.L_163 - .L_162)
	.align		4
.L_162:
        /*02e0*/ 	.word	index@(_Z35group_norm_nhwc_fwd_one_pass_kernelI11Bf16IOBf16WLi128ELi84ELi672EEv26Group_norm_nhwc_fwd_params)
        /*02e4*/ 	.word	0x00000000


	//----- nvinfo : EIATTR_REGCOUNT
	.align		4
.L_163:
        /*02e8*/ 	.byte	0x04, 0x2f
        /*02ea*/ 	.short	(.L_165 - .L_164)
	.align		4
.L_164:
        /*02ec*/ 	.word	index@(_Z35group_norm_nhwc_fwd_one_pass_kernelI11Bf16IOBf16WLi64ELi84ELi672EEv26Group_norm_nhwc_fwd_params)
        /*02f0*/ 	.word	0x00000028


	//----- nvinfo : EIATTR_FRAME_SIZE
	.align		4
.L_165:
        /*02f4*/ 	.byte	0x04, 0x11
        /*02f6*/ 	.short	(.L_167 - .L_166)
	.align		4
.L_166:
        /*02f8*/ 	.word	index@(_Z35group_norm_nhwc_fwd_one_pass_kernelI11Bf16IOBf16WLi64ELi84ELi672EEv26Group_norm_nhwc_fwd_params)
        /*02fc*/ 	.word	0x00000000


	//----- nvinfo : EIATTR_REGCOUNT
	.align		4
.L_167:
        /*0300*/ 	.byte	0x04, 0x2f
        /*0302*/ 	.short	(.L_169 - .L_168)
	.align		4
.L_168:
        /*0304*/ 	.word	index@(_Z35group_norm_nhwc_fwd_one_pass_kernelI11Bf16IOFp32WLi512ELi84ELi672EEv26Group_norm_nhwc_fwd_params)
        /*0308*/ 	.word	0x00000050


	//----- nvinfo : EIATTR_FRAME_SIZE
	.align		4
.L_169:
        /*030c*/ 	.byte	0x04, 0x11
        /*030e*/ 	.short	(.L_171 - .L_170)
	.align		4
.L_170:
        /*0310*/ 	.word	index@(_Z35group_norm_nhwc_fwd_one_pass_kernelI11Bf16IOFp32WLi512ELi84ELi672EEv26Group_norm_nhwc_fwd_params)
        /*0314*/ 	.word	0x00000000


	//----- nvinfo : EIATTR_REGCOUNT
	.align		4
.L_171:
        /*0318*/ 	.byte	0x04, 0x2f
        /*031a*/ 	.short	(.L_173 - .L_172)
	.align		4
.L_172:
        /*031c*/ 	.word	index@(_Z35group_norm_nhwc_fwd_one_pass_kernelI11Bf16IOFp32WLi256ELi84ELi672EEv26Group_norm_nhwc_fwd_params)
        /*0320*/ 	.word	0x00000050


	//----- nvinfo : EIATTR_FRAME_SIZE
	.align		4
.L_173:
        /*0324*/ 	.byte	0x04, 0x11
        /*0326*/ 	.short	(.L_175 - .L_174)
	.align		4
.L_174:
        /*0328*/ 	.word	index@(_Z35group_norm_nhwc_fwd_one_pass_kernelI11Bf16IOFp32WLi256ELi84ELi672EEv26Group_norm_nhwc_fwd_params)
        /*032c*/ 	.word	0x00000000


	//----- nvinfo : EIATTR_REGCOUNT
	.align		4
.L_175:
        /*0330*/ 	.byte	0x04, 0x2f
        /*0332*/ 	.short	(.L_177 - .L_176)
	.align		4
.L_176:
        /*0334*/ 	.word	index@(_Z35group_norm_nhwc_fwd_one_pass_kernelI11Bf16IOFp32WLi128ELi84ELi672EEv26Group_norm_nhwc_fwd_params)
        /*0338*/ 	.word	0x00000036


	//----- nvinfo : EIATTR_FRAME_SIZE
	.align		4
.L_177:
        /*033c*/ 	.byte	0x04, 0x11
        /*033e*/ 	.short	(.L_179 - .L_178)
	.align		4
.L_178:
        /*0340*/ 	.word	index@(_Z35group_norm_nhwc_fwd_one_pass_kernelI11Bf16IOFp32WLi128ELi84ELi672EEv26Group_norm_nhwc_fwd_params)
        /*0344*/ 	.word	0x00000000


	//----- nvinfo : EIATTR_REGCOUNT
	.align		4
.L_179:
        /*0348*/ 	.byte	0x04, 0x2f
        /*034a*/ 	.short	(.L_181 - .L_180)
	.align		4
.L_180:
        /*034c*/ 	.word	index@(_Z35group_norm_nhwc_fwd_one_pass_kernelI11Bf16IOFp32WLi64ELi84ELi672EEv26Group_norm_nhwc_fwd_params)
        /*0350*/ 	.word	0x00000028


	//----- nvinfo : EIATTR_FRAME_SIZE
	.align		4
.L_181:
        /*0354*/ 	.byte	0x04, 0x11
        /*0356*/ 	.short	(.L_183 - .L_182)
	.align		4
.L_182:
        /*0358*/ 	.word	index@(_Z35group_norm_nhwc_fwd_one_pass_kernelI11Bf16IOFp32WLi64ELi84ELi672EEv26Group_norm_nhwc_fwd_params)
        /*035c*/ 	.word	0x00000000


	//----- nvinfo : EIATTR_REGCOUNT
	.align		4
.L_183:
        /*0360*/ 	.byte	0x04, 0x2f
        /*0362*/ 	.short	(.L_185 - .L_184)
	.align		4
.L_184:
        /*0364*/ 	.word	index@(_Z35group_norm_nhwc_bwd_one_pass_kernelI11Fp32IOFp16WLi512ELi84ELi672EEv26Group_norm_nhwc_bwd_params)
        /*0368*/ 	.word	0x00000020


	//----- nvinfo : EIATTR_FRAME_SIZE
	.align		4
.L_185:
        /*036c*/ 	.byte	0x04, 0x11
        /*036e*/ 	.short	(.L_187 - .L_186)
	.align		4
.L_186:
        /*0370*/ 	.word	index@(_Z35group_norm_nhwc_bwd_one_pass_kernelI11Fp32IOFp16WLi512ELi84ELi672EEv26Group_norm_nhwc_bwd_params)
        /*0374*/ 	.word	0x00000260


	//----- nvinfo : EIATTR_REGCOUNT
	.align		4
.L_187:
        /*0378*/ 	.byte	0x04, 0x2f
        /*037a*/ 	.short	(.L_189 - .L_188)
	.align		4
.L_188:
        /*037c*/ 	.word	index@(_Z35group_norm_nhwc_bwd_one_pass_kernelI11Fp32IOFp16WLi256ELi84ELi672EEv26Group_norm_nhwc_bwd_params)
        /*0380*/ 	.word	0x00000050


	//----- nvinfo : EIATTR_FRAME_SIZE
	.align		4
.L_189:
        /*0384*/ 	.byte	0x04, 0x11
        /*0386*/ 	.short	(.L_191 - .L_190)
	.align		4
.L_190:
        /*0388*/ 	.word	index@(_Z35group_norm_nhwc_bwd_one_pass_kernelI11Fp32IOFp16WLi256ELi84ELi672EEv26Group_norm_nhwc_bwd_params)
        /*038c*/ 	.word	0x00000060


	//----- nvinfo : EIATTR_REGCOUNT
	.align		4
.L_191:
        /*0390*/ 	.byte	0x04, 0x2f
        /*0392*/ 	.short	(.L_193 - .L_192)
	.align		4
.L_192:
        /*0394*/ 	.word	index@(_Z35group_norm_nhwc_bwd_one_pass_kernelI11Fp32IOFp16WLi128ELi84ELi672EEv26Group_norm_nhwc_bwd_params)
        /*0398*/ 	.word	0x00000050


	//----- nvinfo : EIATTR_FRAME_SIZE
	.align		4
.L_193:
        /*039c*/ 	.byte	0x04, 0x11
        /*039e*/ 	.short	(.L_195 - .L_194)
	.align		4
.L_194:
        /*03a0*/ 	.word	index@(_Z35group_norm_nhwc_bwd_one_pass_kernelI11Fp32IOFp16WLi128ELi84ELi672EEv26Group_norm_nhwc_bwd_params)
        /*03a4*/ 	.word	0x00000000


	//----- nvinfo : EIATTR_REGCOUNT
	.align		4
.L_195:
        /*03a8*/ 	.byte	0x04, 0x2f
        /*03aa*/ 	.short	(.L_197 - .L_196)
	.align		4
.L_196:
        /*03ac*/ 	.word	index@(_Z35group_norm_nhwc_bwd_one_pass_kernelI11Fp32IOFp16WLi64ELi84ELi672EEv26Group_norm_nhwc_bwd_params)
        /*03b0*/ 	.word	0x00000043


	//----- nvinfo : EIATTR_FRAME_SIZE
	.align		4
.L_197:
        /*03b4*/ 	.byte	0x04, 0x11
        /*03b6*/ 	.short	(.L_199 - .L_198)
	.align		4
.L_198:
        /*03b8*/ 	.word	index@(_Z35group_norm_nhwc_bwd_one_pass_kernelI11Fp32IOFp16WLi64ELi84ELi672EEv26Group_norm_nhwc_bwd_params)
        /*03bc*/ 	.word	0x00000000


	//----- nvinfo : EIATTR_REGCOUNT
	.align		4
.L_199:
        /*03c0*/ 	.byte	0x04, 0x2f
        /*03c2*/ 	.short	(.L_201 - .L_200)
	.align		4
.L_200:
        /*03c4*/ 	.word	index@(_Z35group_norm_nhwc_bwd_one_pass_kernelI11Fp32IOBf16WLi512ELi84ELi672EEv26Group_norm_nhwc_bwd_params)
        /*03c8*/ 	.word	0x00000020


	//----- nvinfo : EIATTR_FRAME_SIZE
	.align		4
.L_201:
        /*03cc*/ 	.byte	0x04, 0x11
        /*03ce*/ 	.short	(.L_203 - .L_202)
	.align		4
.L_202:
        /*03d0*/ 	.word	index@(_Z35group_norm_nhwc_bwd_one_pass_kernelI11Fp32IOBf16WLi512ELi84ELi672EEv26Group_norm_nhwc_bwd_params)
        /*03d4*/ 	.word	0x00000260


	//----- nvinfo : EIATTR_REGCOUNT
	.align		4
.L_203:
        /*03d8*/ 	.byte	0x04, 0x2f
        /*03da*/ 	.short	(.L_205 - .L_204)
	.align		4
.L_204:
        /*03dc*/ 	.word	index@(_Z35group_norm_nhwc_bwd_one_pass_kernelI11Fp32IOBf16WLi256ELi84ELi672EEv26Group_norm_nhwc_bwd_params)
        /*03e0*/ 	.word	0x00000050


	//----- nvinfo : EIATTR_FRAME_SIZE
	.align		4
.L_205:
        /*03e4*/ 	.byte	0x04, 0x11
        /*03e6*/ 	.short	(.L_207 - .L_206)
	.align		4
.L_206:
        /*03e8*/ 	.word	index@(_Z35group_norm_nhwc_bwd_one_pass_kernelI11Fp32IOBf16WLi256ELi84ELi672EEv26Group_norm_nhwc_bwd_params)
        /*03ec*/ 	.word	0x00000060


	//----- nvinfo : EIATTR_REGCOUNT
	.align		4
.L_207:
        /*03f0*/ 	.byte	0x04, 0x2f
        /*03f2*/ 	.short	(.L_209 - .L_208)
	.align		4
.L_208:
        /*03f4*/ 	.word	index@(_Z35group_norm_nhwc_bwd_one_pass_kernelI11Fp32IOBf16WLi128ELi84ELi672EEv26Group_norm_nhwc_bwd_params)
        /*03f8*/ 	.word	0x00000050


	//----- nvinfo : EIATTR_FRAME_SIZE
	.align		4
.L_209:
        /*03fc*/ 	.byte	0x04, 0x11
        /*03fe*/ 	.short	(.L_211 - .L_210)
	.align		4
.L_210:
        /*0400*/ 	.word	index@(_Z35group_norm_nhwc_bwd_one_pass_kernelI11Fp32IOBf16WLi128ELi84ELi672EEv26Group_norm_nhwc_bwd_params)
        /*0404*/ 	.word	0x00000000


	//----- nvinfo : EIATTR_REGCOUNT
	.align		4
.L_211:
        /*0408*/ 	.byte	0x04, 0x2f
        /*040a*/ 	.short	(.L_213 - .L_212)
	.align		4
.L_212:
        /*040c*/ 	.word	index@(_Z35group_norm_nhwc_bwd_one_pass_kernelI11Fp32IOBf16WLi64ELi84ELi672EEv26Group_norm_nhwc_bwd_params)
        /*0410*/ 	.word	0x00000043


	//----- nvinfo : EIATTR_FRAME_SIZE
	.align		4
.L_213:
        /*0414*/ 	.byte	0x04, 0x11
        /*0416*/ 	.short	(.L_215 - .L_214)
	.align		4
.L_214:
        /*0418*/ 	.word	index@(_Z35group_norm_nhwc_bwd_one_pass_kernelI11Fp32IOBf16WLi64ELi84ELi672EEv26Group_norm_nhwc_bwd_params)
        /*041c*/ 	.word	0x00000000


	//----- nvinfo : EIATTR_REGCOUNT
	.align		4
.L_215:
        /*0420*/ 	.byte	0x04, 0x2f
        /*0422*/ 	.short	(.L_217 - .L_216)
	.align		4
.L_216:
        /*0424*/ 	.word	index@(_Z35group_norm_nhwc_bwd_one_pass_kernelI11Fp32IOFp32WLi512ELi84ELi672EEv26Group_norm_nhwc_bwd_params)
        /*0428*/ 	.word	0x00000020


	//----- nvinfo : EIATTR_FRAME_SIZE
	.align		4
.L_217:
        /*042c*/ 	.byte	0x04, 0x11
        /*042e*/ 	.short	(.L_219 - .L_218)
	.align		4
.L_218:
        /*0430*/ 	.word	index@(_Z35group_norm_nhwc_bwd_one_pass_kernelI11Fp32IOFp32WLi512ELi84ELi672EEv26Group_norm_nhwc_bwd_params)
        /*0434*/ 	.word	0x00000268


	//----- nvinfo : EIATTR_REGCOUNT
	.align		4
.L_219:
        /*0438*/ 	.byte	0x04, 0x2f
        /*043a*/ 	.short	(.L_221 - .L_220)
	.align		4
.L_220:
        /*043c*/ 	.word	index@(_Z35group_norm_nhwc_bwd_one_pass_kernelI11Fp32IOFp32WLi256ELi84ELi672EEv26Group_norm_nhwc_bwd_params)
        /*0440*/ 	.word	0x00000050


	//----- nvinfo : EIATTR_FRAME_SIZE
	.align		4
.L_221:
        /*0444*/ 	.byte	0x04, 0x11
        /*0446*/ 	.short	(.L_223 - .L_222)
	.align		4
.L_222:
        /*0448*/ 	.word	index@(_Z35group_norm_nhwc_bwd_one_pass_kernelI11Fp32IOFp32WLi256ELi84ELi672EEv26Group_norm_nhwc_bwd_params)
        /*044c*/ 	.word	0x00000050


	//----- nvinfo : EIATTR_REGCOUNT
	.align		4
.L_223:
        /*0450*/ 	.byte	0x04, 0x2f
        /*0452*/ 	.short	(.L_225 - .L_224)
	.align		4
.L_224:
        /*0454*/ 	.word	index@(_Z35group_norm_nhwc_bwd_one_pass_kernelI11Fp32IOFp32WLi128ELi84ELi672EEv26Group_norm_nhwc_bwd_params)
        /*0458*/ 	.word	0x00000050


	//----- nvinfo : EIATTR_FRAME_SIZE
	.align		4
.L_225:
        /*045c*/ 	.byte	0x04, 0x11
        /*045e*/ 	.short	(.L_227 - .L_226)
	.align		4
.L_226:
        /*0460*/ 	.word	index@(_Z35group_norm_nhwc_bwd_one_pass_kernelI11Fp32IOFp32WLi128ELi84ELi672EEv26Group_norm_nhwc_bwd_params)
        /*0464*/ 	.word	0x00000000


	//----- nvinfo : EIATTR_REGCOUNT
	.align		4
.L_227:
        /*0468*/ 	.byte	0x04, 0x2f
        /*046a*/ 	.short	(.L_229 - .L_228)
	.align		4
.L_228:
        /*046c*/ 	.word	index@(_Z35group_norm_nhwc_bwd_one_pass_kernelI11Fp32IOFp32WLi64ELi84ELi672EEv26Group_norm_nhwc_bwd_params)
        /*0470*/ 	.word	0x00000043


	//----- nvinfo : EIATTR_FRAME_SIZE
	.align		4
.L_229:
        /*0474*/ 	.byte	0x04, 0x11
        /*0476*/ 	.short	(.L_231 - .L_230)
	.align		4
.L_230:
        /*0478*/ 	.word	index@(_Z35group_norm_nhwc_bwd_one_pass_kernelI11Fp32IOFp32WLi64ELi84ELi672EEv26Group_norm_nhwc_bwd_params)
        /*047c*/ 	.word	0x00000000


	//----- nvinfo : EIATTR_REGCOUNT
	.align		4
.L_231:
        /*0480*/ 	.byte	0x04, 0x2f
        /*0482*/ 	.short	(.L_233 - .L_232)
	.align		4
.L_232:
        /*0484*/ 	.word	index@(_Z35group_norm_nhwc_bwd_one_pass_kernelI11Fp16IOFp16WLi512ELi84ELi672EEv26Group_norm_nhwc_bwd_params)
        /*0488*/ 	.word	0x00000050


	//----- nvinfo : EIATTR_FRAME_SIZE
	.align		4
.L_233:
        /*048c*/ 	.byte	0x04, 0x11
        /*048e*/ 	.short	(.L_235 - .L_234)
	.align		4
.L_234:
        /*0490*/ 	.word	index@(_Z35group_norm_nhwc_bwd_one_pass_kernelI11Fp16IOFp16WLi512ELi84ELi672EEv26Group_norm_nhwc_bwd_params)
        /*0494*/ 	.word	0x00000048


	//----- nvinfo : EIATTR_REGCOUNT
	.align		4
.L_235:
        /*0498*/ 	.byte	0x04, 0x2f
        /*049a*/ 	.short	(.L_237 - .L_236)
	.align		4
.L_236:
        /*049c*/ 	.word	index@(_Z35group_norm_nhwc_bwd_one_pass_kernelI11Fp16IOFp16WLi256ELi84ELi672EEv26Group_norm_nhwc_bwd_params)
        /*04a0*/ 	.word	0x00000050


	//----- nvinfo : EIATTR_FRAME_SIZE
	.align		4
.L_237:
        /*04a4*/ 	.byte	0x04, 0x11
        /*04a6*/ 	.short	(.L_239 - .L_238)
	.align		4
.L_238:
        /*04a8*/ 	.word	index@(_Z35group_norm_nhwc_bwd_one_pass_kernelI11Fp16IOFp16WLi256ELi84ELi672EEv26Group_norm_nhwc_bwd_params)
        /*04ac*/ 	.word	0x00000008


	//----- nvinfo : EIATTR_REGCOUNT
	.align		4
.L_239:
        /*04b0*/ 	.byte	0x04, 0x2f
        /*04b2*/ 	.short	(.L_241 - .L_240)
	.align		4
.L_240:
        /*04b4*/ 	.word	index@(_Z35group_norm_nhwc_bwd_one_pass_kernelI11Fp16IOFp16WLi128ELi84ELi672EEv26Group_norm_nhwc_bwd_params)
        /*04b8*/ 	.word	0x00000050


	//----- nvinfo : EIATTR_FRAME_SIZE
	.align		4
.L_241:
        /*04bc*/ 	.byte	0x04, 0x11
        /*04be*/ 	.short	(.L_243 - .L_242)
	.align		4
.L_242:
        /*04c0*/ 	.word	index@(_Z35group_norm_nhwc_bwd_one_pass_kernelI11Fp16IOFp16WLi128ELi84ELi672EEv26Group_norm_nhwc_bwd_params)
        /*04c4*/ 	.word	0x00000000


	//----- nvinfo : EIATTR_REGCOUNT
	.align		4
.L_243:
        /*04c8*/ 	.byte	0x04, 0x2f
        /*04ca*/ 	.short	(.L_245 - .L_244)
	.align		4
.L_244:
        /*04cc*/ 	.word	index@(_Z35group_norm_nhwc_bwd_one_pass_kernelI11Fp16IOFp16WLi64ELi84ELi672EEv26Group_norm_nhwc_bwd_params)
        /*04d0*/ 	.word	0x0000003d


	//----- nvinfo : EIATTR_FRAME_SIZE
	.align		4
.L_245:
        /*04d4*/ 	.byte	0x04, 0x11
        /*04d6*/ 	.short	(.L_247 - .L_246)
	.align		4
.L_246:
        /*04d8*/ 	.word	index@(_Z35group_norm_nhwc_bwd_one_pass_kernelI11Fp16IOFp16WLi64ELi84ELi672EEv26Group_norm_nhwc_bwd_params)
        /*04dc*/ 	.word	0x00000000


	//----- nvinfo : EIATTR_REGCOUNT
	.align		4
.L_247:
        /*04e0*/ 	.byte	0x04, 0x2f
        /*04e2*/ 	.short	(.L_249 - .L_248)
	.align		4
.L_248:
        /*04e4*/ 	.word	index@(_Z35group_norm_nhwc_bwd_one_pass_kernelI11Fp16IOBf16WLi512ELi84ELi672EEv26Group_norm_nhwc_bwd_params)
        /*04e8*/ 	.word	0x00000050


	//----- nvinfo : EIATTR_FRAME_SIZE
	.align		4
.L_249:
        /*04ec*/ 	.byte	0x04, 0x11
        /*04ee*/ 	.short	(.L_251 - .L_250)
	.align		4
.L_250:
        /*04f0*/ 	.word	index@(_Z35group_norm_nhwc_bwd_one_pass_kernelI11Fp16IOBf16WLi512ELi84ELi672EEv26Group_norm_nhwc_bwd_params)
        /*04f4*/ 	.word	0x00000048


	//----- nvinfo : EIATTR_REGCOUNT
	.align		4
.L_251:
        /*04f8*/ 	.byte	0x04, 0x2f
        /*04fa*/ 	.short	(.L_253 - .L_252)
	.align		4
.L_252:
        /*04fc*/ 	.word	index@(_Z35group_norm_nhwc_bwd_one_pass_kernelI11Fp16IOBf16WLi256ELi84ELi672EEv26Group_norm_nhwc_bwd_params)
        /*0500*/ 	.word	0x00000050


	//----- nvinfo : EIATTR_FRAME_SIZE
	.align		4
.L_253:
        /*0504*/ 	.byte	0x04, 0x11
        /*0506*/ 	.short	(.L_255 - .L_254)
	.align		4
.L_254:
        /*0508*/ 	.word	index@(_Z35group_norm_nhwc_bwd_one_pass_kernelI11Fp16IOBf16WLi256ELi84ELi672EEv26Group_norm_nhwc_bwd_params)
        /*050c*/ 	.word	0x00000008


	//----- nvinfo : EIATTR_REGCOUNT
	.align		4
.L_255:
        /*0510*/ 	.byte	0x04, 0x2f
        /*0512*/ 	.short	(.L_257 - .L_256)
	.align		4
.L_256:
        /*0514*/ 	.word	index@(_Z35group_norm_nhwc_bwd_one_pass_kernelI11Fp16IOBf16WLi128ELi84ELi672EEv26Group_norm_nhwc_bwd_params)
        /*0518*/ 	.word	0x00000050


	//----- nvinfo : EIATTR_FRAME_SIZE
	.align		4
.L_257:
        /*051c*/ 	.byte	0x04, 0x11
        /*051e*/ 	.short	(.L_259 - .L_258)
	.align		4
.L_258:
        /*0520*/ 	.word	index@(_Z35group_norm_nhwc_bwd_one_pass_kernelI11Fp16IOBf16WLi128ELi84ELi672EEv26Group_norm_nhwc_bwd_params)
        /*0524*/ 	.word	0x00000000


	//----- nvinfo : EIATTR_REGCOUNT
	.align		4
.L_259:
        /*0528*/ 	.byte	0x04, 0x2f
        /*052a*/ 	.short	(.L_261 - .L_260)
	.align		4
.L_260:
        /*052c*/ 	.word	index@(_Z35group_norm_nhwc_bwd_one_pass_kernelI11Fp16IOBf16WLi64ELi84ELi672EEv26Group_norm_nhwc_bwd_params)
        /*0530*/ 	.word	0x0000003d


	//----- nvinfo : EIATTR_FRAME_SIZE
	.align		4
.L_261:
        /*0534*/ 	.byte	0x04, 0x11
        /*0536*/ 	.short	(.L_263 - .L_262)
	.align		4
.L_262:
        /*0538*/ 	.word	index@(_Z35group_norm_nhwc_bwd_one_pass_kernelI11Fp16IOBf16WLi64ELi84ELi672EEv26Group_norm_nhwc_bwd_params)
        /*053c*/ 	.word	0x00000000


	//----- nvinfo : EIATTR_REGCOUNT
	.align		4
.L_263:
        /*0540*/ 	.byte	0x04, 0x2f
        /*0542*/ 	.short	(.L_265 - .L_264)
	.align		4
.L_264:
        /*0544*/ 	.word	index@(_Z35group_norm_nhwc_bwd_one_pass_kernelI11Fp16IOFp32WLi512ELi84ELi672EEv26Group_norm_nhwc_bwd_params)
        /*0548*/ 	.word	0x00000050


	//----- nvinfo : EIATTR_FRAME_SIZE
	.align		4
.L_265:
        /*054c*/ 	.byte	0x04, 0x11
        /*054e*/ 	.short	(.L_267 - .L_266)
	.align		4
.L_266:
        /*0550*/ 	.word	index@(_Z35group_norm_nhwc_bwd_one_pass_kernelI11Fp16IOFp32WLi512ELi84ELi672EEv26Group_norm_nhwc_bwd_params)
        /*0554*/ 	.word	0x00000048


	//----- nvinfo : EIATTR_REGCOUNT
	.align		4
.L_267:
        /*0558*/ 	.byte	0x04, 0x2f
        /*055a*/ 	.short	(.L_269 - .L_268)
	.align		4
.L_268:
        /*055c*/ 	.word	index@(_Z35group_norm_nhwc_bwd_one_pass_kernelI11Fp16IOFp32WLi256ELi84ELi672EEv26Group_norm_nhwc_bwd_params)
        /*0560*/ 	.word	0x00000050


	//----- nvinfo : EIATTR_FRAME_SIZE
	.align		4
.L_269:
        /*0564*/ 	.byte	0x04, 0x11
        /*0566*/ 	.short	(.L_271 - .L_270)
	.align		4
.L_270:
        /*0568*/ 	.word	index@(_Z35group_norm_nhwc_bwd_one_pass_kernelI11Fp16IOFp32WLi256ELi84ELi672EEv26Group_norm_nhwc_bwd_params)
        /*056c*/ 	.word	0x00000008


	//----- nvinfo : EIATTR_REGCOUNT
	.align		4
.L_271:
        /*0570*/ 	.byte	0x04, 0x2f
        /*0572*/ 	.short	(.L_273 - .L_272)
	.align		4
.L_272:
        /*0574*/ 	.word	index@(_Z35group_norm_nhwc_bwd_one_pass_kernelI11Fp16IOFp32WLi128ELi84ELi672EEv26Group_norm_nhwc_bwd_params)
        /*0578*/ 	.word	0x00000050


	//----- nvinfo : EIATTR_FRAME_SIZE
	.align		4
.L_273:
        /*057c*/ 	.byte	0x04, 0x11
        /*057e*/ 	.short	(.L_275 - .L_274)
	.align		4
.L_274:
        /*0580*/ 	.word	index@(_Z35group_norm_nhwc_bwd_one_pass_kernelI11Fp16IOFp32WLi128ELi84ELi672EEv26Group_norm_nhwc_bwd_params)
        /*0584*/ 	.word	0x00000000


	//----- nvinfo : EIATTR_REGCOUNT
	.align		4
.L_275:
        /*0588*/ 	.byte	0x04, 0x2f
        /*058a*/ 	.short	(.L_277 - .L_276)
	.align		4
.L_276:
        /*058c*/ 	.word	index@(_Z35group_norm_nhwc_bwd_one_pass_kernelI11Fp16IOFp32WLi64ELi84ELi672EEv26Group_norm_nhwc_bwd_params)
        /*0590*/ 	.word	0x0000003d


	//----- nvinfo : EIATTR_FRAME_SIZE
	.align		4
.L_277:
        /*0594*/ 	.byte	0x04, 0x11
        /*0596*/ 	.short	(.L_279 - .L_278)
	.align		4
.L_278:
        /*0598*/ 	.word	index@(_Z35group_norm_nhwc_bwd_one_pass_kernelI11Fp16IOFp32WLi64ELi84ELi672EEv26Group_norm_nhwc_bwd_params)
        /*059c*/ 	.word	0x00000000


	//----- nvinfo : EIATTR_REGCOUNT
	.align		4
.L_279:
        /*05a0*/ 	.byte	0x04, 0x2f
        /*05a2*/ 	.short	(.L_281 - .L_280)
	.align		4
.L_280:
        /*05a4*/ 	.word	index@(_Z35group_norm_nhwc_bwd_one_pass_kernelI11Bf16IOFp16WLi512ELi84ELi672EEv26Group_norm_nhwc_bwd_params)
        /*05a8*/ 	.word	0x00000050


	//----- nvinfo : EIATTR_FRAME_SIZE
	.align		4
.L_281:
        /*05ac*/ 	.byte	0x04, 0x11
        /*05ae*/ 	.short	(.L_283 - .L_282)
	.align		4
.L_282:
        /*05b0*/ 	.word	index@(_Z35group_norm_nhwc_bwd_one_pass_kernelI11Bf16IOFp16WLi512ELi84ELi672EEv26Group_norm_nhwc_bwd_params)
        /*05b4*/ 	.word	0x00000048


	//----- nvinfo : EIATTR_REGCOUNT
	.align		4
.L_283:
        /*05b8*/ 	.byte	0x04, 0x2f
        /*05ba*/ 	.short	(.L_285 - .L_284)
	.align		4
.L_284:
        /*05bc*/ 	.word	index@(_Z35group_norm_nhwc_bwd_one_pass_kernelI11Bf16IOFp16WLi256ELi84ELi672EEv26Group_norm_nhwc_bwd_params)
        /*05c0*/ 	.word	0x00000050


	//----- nvinfo : EIATTR_FRAME_SIZE
	.align		4
.L_285:
        /*05c4*/ 	.byte	0x04, 0x11
        /*05c6*/ 	.short	(.L_287 - .L_286)
	.align		4
.L_286:
        /*05c8*/ 	.word	index@(_Z35group_norm_nhwc_bwd_one_pass_kernelI11Bf16IOFp16WLi256ELi84ELi672EEv26Group_norm_nhwc_bwd_params)
        /*05cc*/ 	.word	0x00000008


	//----- nvinfo : EIATTR_REGCOUNT
	.align		4
.L_287:
        /*05d0*/ 	.byte	0x04, 0x2f
        /*05d2*/ 	.short	(.L_289 - .L_288)
	.align		4
.L_288:
        /*05d4*/ 	.word	index@(_Z35group_norm_nhwc_bwd_one_pass_kernelI11Bf16IOFp16WLi128ELi84ELi672EEv26Group_norm_nhwc_bwd_params)
        /*05d8*/ 	.word	0x00000050


	//----- nvinfo : EIATTR_FRAME_SIZE
	.align		4
.L_289:
        /*05dc*/ 	.byte	0x04, 0x11
        /*05de*/ 	.short	(.L_291 - .L_290)
	.align		4
.L_290:
        /*05e0*/ 	.word	index@(_Z35group_norm_nhwc_bwd_one_pass_kernelI11Bf16IOFp16WLi128ELi84ELi672EEv26Group_norm_nhwc_bwd_params)
        /*05e4*/ 	.word	0x00000000


	//----- nvinfo : EIATTR_REGCOUNT
	.align		4
.L_291:
        /*05e8*/ 	.byte	0x04, 0x2f
        /*05ea*/ 	.short	(.L_293 - .L_292)
	.align		4
.L_292:
        /*05ec*/ 	.word	index@(_Z35group_norm_nhwc_bwd_one_pass_kernelI11Bf16IOFp16WLi64ELi84ELi672EEv26Group_norm_nhwc_bwd_params)
        /*05f0*/ 	.word	0x0000003b


	//----- nvinfo : EIATTR_FRAME_SIZE
	.align		4
.L_293:
        /*05f4*/ 	.byte	0x04, 0x11
        /*05f6*/ 	.short	(.L_295 - .L_294)
	.align		4
.L_294:
        /*05f8*/ 	.word	index@(_Z35group_norm_nhwc_bwd_one_pass_kernelI11Bf16IOFp16WLi64ELi84ELi672EEv26Group_norm_nhwc_bwd_params)
        /*05fc*/ 	.word	0x00000000


	//----- nvinfo : EIATTR_REGCOUNT
	.align		4
.L_295:
        /*0600*/ 	.byte	0x04, 0x2f
        /*0602*/ 	.short	(.L_297 - .L_296)
	.align		4
.L_296:
        /*0604*/ 	.word	index@(_Z35group_norm_nhwc_bwd_one_pass_kernelI11Bf16IOBf16WLi512ELi84ELi672EEv26Group_norm_nhwc_bwd_params)
        /*0608*/ 	.word	0x00000050


	//----- nvinfo : EIATTR_FRAME_SIZE
	.align		4
.L_297:
        /*060c*/ 	.byte	0x04, 0x11
        /*060e*/ 	.short	(.L_299 - .L_298)
	.align		4
.L_298:
        /*0610*/ 	.word	index@(_Z35group_norm_nhwc_bwd_one_pass_kernelI11Bf16IOBf16WLi512ELi84ELi672EEv26Group_norm_nhwc_bwd_params)
        /*0614*/ 	.word	0x00000048


	//----- nvinfo : EIATTR_REGCOUNT
	.align		4
.L_299:
        /*0618*/ 	.byte	0x04, 0x2f
        /*061a*/ 	.short	(.L_301 - .L_300)
	.align		4
.L_300:
        /*061c*/ 	.word	index@(_Z35group_norm_nhwc_bwd_one_pass_kernelI11Bf16IOBf16WLi256ELi84ELi672EEv26Group_norm_nhwc_bwd_params)
        /*0620*/ 	.word	0x00000050


	//----- nvinfo : EIATTR_FRAME_SIZE
	.align		4
.L_301:
        /*0624*/ 	.byte	0x04, 0x11
        /*0626*/ 	.short	(.L_303 - .L_302)
	.align		4
.L_302:
        /*0628*/ 	.word	index@(_Z35group_norm_nhwc_bwd_one_pass_kernelI11Bf16IOBf16WLi256ELi84ELi672EEv26Group_norm_nhwc_bwd_params)
        /*062c*/ 	.word	0x00000008


	//----- nvinfo : EIATTR_REGCOUNT
	.align		4
.L_303:
        /*0630*/ 	.byte	0x04, 0x2f
        /*0632*/ 	.short	(.L_305 - .L_304)
	.align		4
.L_304:
        /*0634*/ 	.word	index@(_Z35group_norm_nhwc_bwd_one_pass_kernelI11Bf16IOBf16WLi128ELi84ELi672EEv26Group_norm_nhwc_bwd_params)
        /*0638*/ 	.word	0x00000050


	//----- nvinfo : EIATTR_FRAME_SIZE
	.align		4
.L_305:
        /*063c*/ 	.byte	0x04, 0x11
        /*063e*/ 	.short	(.L_307 - .L_306)
	.align		4
.L_306:
        /*0640*/ 	.word	index@(_Z35group_norm_nhwc_bwd_one_pass_kernelI11Bf16IOBf16WLi128ELi84ELi672EEv26Group_norm_nhwc_bwd_params)
        /*0644*/ 	.word	0x00000000


	//----- nvinfo : EIATTR_REGCOUNT
	.align		4
.L_307:
        /*0648*/ 	.byte	0x04, 0x2f
        /*064a*/ 	.short	(.L_309 - .L_308)
	.align		4
.L_308:
        /*064c*/ 	.word	index@(_Z35group_norm_nhwc_bwd_one_pass_kernelI11Bf16IOBf16WLi64ELi84ELi672EEv26Group_norm_nhwc_bwd_params)
        /*0650*/ 	.word	0x0000003b


	//----- nvinfo : EIATTR_FRAME_SIZE
	.align		4
.L_309:
        /*0654*/ 	.byte	0x04, 0x11
        /*0656*/ 	.short	(.L_311 - .L_310)
	.align		4
.L_310:
        /*0658*/ 	.word	index@(_Z35group_norm_nhwc_bwd_one_pass_kernelI11Bf16IOBf16WLi64ELi84ELi672EEv26Group_norm_nhwc_bwd_params)
        /*065c*/ 	.word	0x00000000


	//----- nvinfo : EIATTR_REGCOUNT
	.align		4
.L_311:
        /*0660*/ 	.byte	0x04, 0x2f
        /*0662*/ 	.short	(.L_313 - .L_312)
	.align		4
.L_312:
        /*0664*/ 	.word	index@(_Z35group_norm_nhwc_bwd_one_pass_kernelI11Bf16IOFp32WLi512ELi84ELi672EEv26Group_norm_nhwc_bwd_params)
        /*0668*/ 	.word	0x00000050


	//----- nvinfo : EIATTR_FRAME_SIZE
	.align		4
.L_313:
        /*066c*/ 	.byte	0x04, 0x11
        /*066e*/ 	.short	(.L_315 - .L_314)
	.align		4
.L_314:
        /*0670*/ 	.word	index@(_Z35group_norm_nhwc_bwd_one_pass_kernelI11Bf16IOFp32WLi512ELi84ELi672EEv26Group_norm_nhwc_bwd_params)
        /*0674*/ 	.word	0x00000048


	//----- nvinfo : EIATTR_REGCOUNT
	.align		4
.L_315:
        /*0678*/ 	.byte	0x04, 0x2f
        /*067a*/ 	.short	(.L_317 - .L_316)
	.align		4
.L_316:
        /*067c*/ 	.word	index@(_Z35group_norm_nhwc_bwd_one_pass_kernelI11Bf16IOFp32WLi256ELi84ELi672EEv26Group_norm_nhwc_bwd_params)
        /*0680*/ 	.word	0x00000050


	//----- nvinfo : EIATTR_FRAME_SIZE
	.align		4
.L_317:
        /*0684*/ 	.byte	0x04, 0x11
        /*0686*/ 	.short	(.L_319 - .L_318)
	.align		4
.L_318:
        /*0688*/ 	.word	index@(_Z35group_norm_nhwc_bwd_one_pass_kernelI11Bf16IOFp32WLi256ELi84ELi672EEv26Group_norm_nhwc_bwd_params)
        /*068c*/ 	.word	0x00000008


	//----- nvinfo : EIATTR_REGCOUNT
	.align		4
.L_319:
        /*0690*/ 	.byte	0x04, 0x2f
        /*0692*/ 	.short	(.L_321 - .L_320)
	.align		4
.L_320:
        /*0694*/ 	.word	index@(_Z35group_norm_nhwc_bwd_one_pass_kernelI11Bf16IOFp32WLi128ELi84ELi672EEv26Group_norm_nhwc_bwd_params)
        /*0698*/ 	.word	0x00000050


	//----- nvinfo : EIATTR_FRAME_SIZE
	.align		4
.L_321:
        /*069c*/ 	.byte	0x04, 0x11
        /*069e*/ 	.short	(.L_323 - .L_322)
	.align		4
.L_322:
        /*06a0*/ 	.word	index@(_Z35group_norm_nhwc_bwd_one_pass_kernelI11Bf16IOFp32WLi128ELi84ELi672EEv26Group_norm_nhwc_bwd_params)
        /*06a4*/ 	.word	0x00000000


	//----- nvinfo : EIATTR_REGCOUNT
	.align		4
.L_323:
        /*06a8*/ 	.byte	0x04, 0x2f
        /*06aa*/ 	.short	(.L_325 - .L_324)
	.align		4
.L_324:
        /*06ac*/ 	.word	index@(_Z35group_norm_nhwc_bwd_one_pass_kernelI11Bf16IOFp32WLi64ELi84ELi672EEv26Group_norm_nhwc_bwd_params)
        /*06b0*/ 	.word	0x0000003d


	//----- nvinfo : EIATTR_FRAME_SIZE
	.align		4
.L_325:
        /*06b4*/ 	.byte	0x04, 0x11
        /*06b6*/ 	.short	(.L_327 - .L_326)
	.align		4
.L_326:
        /*06b8*/ 	.word	index@(_Z35group_norm_nhwc_bwd_one_pass_kernelI11Bf16IOFp32WLi64ELi84ELi672EEv26Group_norm_nhwc_bwd_params)
        /*06bc*/ 	.word	0x00000000


	//----- nvinfo : EIATTR_REGCOUNT
	.align		4
.L_327:
        /*06c0*/ 	.byte	0x04, 0x2f
        /*06c2*/ 	.short	(.L_329 - .L_328)
	.align		4
.L_328:
        /*06c4*/ 	.word	index@(_ZN3cub17CUB_300001_SM_8006detail11EmptyKernelIvEEvv)
        /*06c8*/ 	.word	0x00000004


	//----- nvinfo : EIATTR_FRAME_SIZE
	.align		4
.L_329:
        /*06cc*/ 	.byte	0x04, 0x11
        /*06ce*/ 	.short	(.L_331 - .L_330)
	.align		4
.L_330:
        /*06d0*/ 	.word	index@(_ZN3cub17CUB_300001_SM_8006detail11EmptyKernelIvEEvv)
        /*06d4*/ 	.word	0x00000000


	//----- nvinfo : EIATTR_MIN_STACK_SIZE
	.align		4
.L_331:
        /*06d8*/ 	.byte	0x04, 0x12
        /*06da*/ 	.short	(.L_333 - .L_332)
	.align		4
.L_332:
        /*06dc*/ 	.word	index@(_ZN3cub17CUB_300001_SM_8006detail11EmptyKernelIvEEvv)
        /*06e0*/ 	.word	0x00000000


	//----- nvinfo : EIATTR_MIN_STACK_SIZE
	.align		4
.L_333:
        /*06e4*/ 	.byte	0x04, 0x12
        /*06e6*/ 	.short	(.L_335 - .L_334)
	.align		4
.L_334:
        /*06e8*/ 	.word	index@(_Z35group_norm_nhwc_bwd_one_pass_kernelI11Bf16IOFp32WLi64ELi84ELi672EEv26Group_norm_nhwc_bwd_params)
        /*06ec*/ 	.word	0x00000000


	//----- nvinfo : EIATTR_MIN_STACK_SIZE
	.align		4
.L_335:
        /*06f0*/ 	.byte	0x04, 0x12
        /*06f2*/ 	.short	(.L_337 - .L_336)
	.align		4
.L_336:
        /*06f4*/ 	.word	index@(_Z35group_norm_nhwc_bwd_one_pass_kernelI11Bf16IOFp32WLi128ELi84ELi672EEv26Group_norm_nhwc_bwd_params)
        /*06f8*/ 	.word	0x00000000


	//----- nvinfo : EIATTR_MIN_STACK_SIZE
	.align		4
.L_337:
        /*06fc*/ 	.byte	0x04, 0x12
        /*06fe*/ 	.short	(.L_339 - .L_338)
	.align		4
.L_338:
        /*0700*/ 	.word	index@(_Z35group_norm_nhwc_bwd_one_pass_kernelI11Bf16IOFp32WLi256ELi84ELi672EEv26Group_norm_nhwc_bwd_params)
        /*0704*/ 	.word	0x00000008


	//----- nvinfo : EIATTR_MIN_STACK_SIZE
	.align		4
.L_339:
        /*0708*/ 	.byte	0x04, 0x12
        /*070a*/ 	.short	(.L_341 - .L_340)
	.align		4
.L_340:
        /*070c*/ 	.word	index@(_Z35group_norm_nhwc_bwd_one_pass_kernelI11Bf16IOFp32WLi512ELi84ELi672EEv26Group_norm_nhwc_bwd_params)
        /*0710*/ 	.word	0x00000048


	//----- nvinfo : EIATTR_MIN_STACK_SIZE
	.align		4
.L_341:
        /*0714*/ 	.byte	0x04, 0x12
        /*0716*/ 	.short	(.L_343 - .L_342)
	.align		4
.L_342:
        /*0718*/ 	.word	index@(_Z35group_norm_nhwc_bwd_one_pass_kernelI11Bf16IOBf16WLi64ELi84ELi672EEv26Group_norm_nhwc_bwd_params)
        /*071c*/ 	.word	0x00000000


	//----- nvinfo : EIATTR_MIN_STACK_SIZE
	.align		4
.L_343:
        /*0720*/ 	.byte	0x04, 0x12
        /*0722*/ 	.short	(.L_345 - .L_344)
	.align		4
.L_344:
        /*0724*/ 	.word	index@(_Z35group_norm_nhwc_bwd_one_pass_kernelI11Bf16IOBf16WLi128ELi84ELi672EEv26Group_norm_nhwc_bwd_params)
        /*0728*/ 	.word	0x00000000


	//----- nvinfo : EIATTR_MIN_STACK_SIZE
	.align		4
.L_345:
        /*072c*/ 	.byte	0x04, 0x12
        /*072e*/ 	.short	(.L_347 - .L_346)
	.align		4
.L_346:
        /*0730*/ 	.word	index@(_Z35group_norm_nhwc_bwd_one_pass_kernelI11Bf16IOBf16WLi256ELi84ELi672EEv26Group_norm_nhwc_bwd_params)
        /*0734*/ 	.word	0x00000008


	//----- nvinfo : EIATTR_MIN_STACK_SIZE
	.align		4
.L_347:
        /*0738*/ 	.byte	0x04, 0x12
        /*073a*/ 	.short	(.L_349 - .L_348)
	.align		4
.L_348:
        /*073c*/ 	.word	index@(_Z35group_norm_nhwc_bwd_one_pass_kernelI11Bf16IOBf16WLi512ELi84ELi672EEv26Group_norm_nhwc_bwd_params)
        /*0740*/ 	.word	0x00000048


	//----- nvinfo : EIATTR_MIN_STACK_SIZE
	.align		4
.L_349:
        /*0744*/ 	.byte	0x04, 0x12
        /*0746*/ 	.short	(.L_351 - .L_350)
	.align		4
.L_350:
        /*0748*/ 	.word	index@(_Z35group_norm_nhwc_bwd_one_pass_kernelI11Bf16IOFp16WLi64ELi84ELi672EEv26Group_norm_nhwc_bwd_params)
        /*074c*/ 	.word	0x00000000


	//----- nvinfo : EIATTR_MIN_STACK_SIZE
	.align		4
.L_351:
        /*0750*/ 	.byte	0x04, 0x12
        /*0752*/ 	.short	(.L_353 - .L_352)
	.align		4
.L_352:
        /*0754*/ 	.word	index@(_Z35group_norm_nhwc_bwd_one_pass_kernelI11Bf16IOFp16WLi128ELi84ELi672EEv26Group_norm_nhwc_bwd_params)
        /*0758*/ 	.word	0x00000000


	//----- nvinfo : EIATTR_MIN_STACK_SIZE
	.align		4
.L_353:
        /*075c*/ 	.byte	0x04, 0x12
        /*075e*/ 	.short	(.L_355 - .L_354)
	.align		4
.L_354:
        /*0760*/ 	.word	index@(_Z35group_norm_nhwc_bwd_one_pass_kernelI11Bf16IOFp16WLi256ELi84ELi672EEv26Group_norm_nhwc_bwd_params)
        /*0764*/ 	.word	0x00000008


	//----- nvinfo : EIATTR_MIN_STACK_SIZE
	.align		4
.L_355:
        /*0768*/ 	.byte	0x04, 0x12
        /*076a*/ 	.short	(.L_357 - .L_356)
	.align		4
.L_356:
        /*076c*/ 	.word	index@(_Z35group_norm_nhwc_bwd_one_pass_kernelI11Bf16IOFp16WLi512ELi84ELi672EEv26Group_norm_nhwc_bwd_params)
        /*0770*/ 	.word	0x00000048


	//----- nvinfo : EIATTR_MIN_STACK_SIZE
	.align		4
.L_357:
        /*0774*/ 	.byte	0x04, 0x12
        /*0776*/ 	.short	(.L_359 - .L_358)
	.align		4
.L_358:
        /*0778*/ 	.word	index@(_Z35group_norm_nhwc_bwd_one_pass_kernelI11Fp16IOFp32WLi64ELi84ELi672EEv26Group_norm_nhwc_bwd_params)
        /*077c*/ 	.word	0x00000000


	//----- nvinfo : EIATTR_MIN_STACK_SIZE
	.align		4
.L_359:
        /*0780*/ 	.byte	0x04, 0x12
        /*0782*/ 	.short	(.L_361 - .L_360)
	.align		4
.L_360:
        /*0784*/ 	.word	index@(_Z35group_norm_nhwc_bwd_one_pass_kernelI11Fp16IOFp32WLi128ELi84ELi672EEv26Group_norm_nhwc_bwd_params)
        /*0788*/ 	.word	0x00000000


	//----- nvinfo : EIATTR_MIN_STACK_SIZE
	.align		4
.L_361:
        /*078c*/ 	.byte	0x04, 0x12
        /*078e*/ 	.short	(.L_363 - .L_362)
	.align		4
.L_362:
        /*0790*/ 	.word	index@(_Z35group_norm_nhwc_bwd_one_pass_kernelI11Fp16IOFp32WLi256ELi84ELi672EEv26Group_norm_nhwc_bwd_params)
        /*0794*/ 	.word	0x00000008


	//----- nvinfo : EIATTR_MIN_STACK_SIZE
	.align		4
.L_363:
        /*0798*/ 	.byte	0x04, 0x12
        /*079a*/ 	.short	(.L_365 - .L_364)
	.align		4
.L_364:
        /*079c*/ 	.word	index@(_Z35group_norm_nhwc_bwd_one_pass_kernelI11Fp16IOFp32WLi512ELi84ELi672EEv26Group_norm_nhwc_bwd_params)
        /*07a0*/ 	.word	0x00000048


	//----- nvinfo : EIATTR_MIN_STACK_SIZE
	.align		4
.L_365:
        /*07a4*/ 	.byte	0x04, 0x12
        /*07a6*/ 	.short	(.L_367 - .L_366)
	.align		4
.L_366:
        /*07a8*/ 	.word	index@(_Z35group_norm_nhwc_bwd_one_pass_kernelI11Fp16IOBf16WLi64ELi84ELi672EEv26Group_norm_nhwc_bwd_params)
        /*07ac*/ 	.word	0x00000000


	//----- nvinfo : EIATTR_MIN_STACK_SIZE
	.align		4
.L_367:
        /*07b0*/ 	.byte	0x04, 0x12
        /*07b2*/ 	.short	(.L_369 - .L_368)
	.align		4
.L_368:
        /*07b4*/ 	.word	index@(_Z35group_norm_nhwc_bwd_one_pass_kernelI11Fp16IOBf16WLi128ELi84ELi672EEv26Group_norm_nhwc_bwd_params)
        /*07b8*/ 	.word	0x00000000


	//----- nvinfo : EIATTR_MIN_STACK_SIZE
	.align		4
.L_369:
        /*07bc*/ 	.byte	0x04, 0x12
        /*07be*/ 	.short	(.L_371 - .L_370)
	.align		4
.L_370:
        /*07c0*/ 	.word	index@(_Z35group_norm_nhwc_bwd_one_pass_kernelI11Fp16IOBf16WLi256ELi84ELi672EEv26Group_norm_nhwc_bwd_params)
        /*07c4*/ 	.word	0x00000008


	//----- nvinfo : EIATTR_MIN_STACK_SIZE
	.align		4
.L_371:
        /*07c8*/ 	.byte	0x04, 0x12
        /*07ca*/ 	.short	(.L_373 - .L_372)
	.align		4
.L_372:
        /*07cc*/ 	.word	index@(_Z35group_norm_nhwc_bwd_one_pass_kernelI11Fp16IOBf16WLi512ELi84ELi672EEv26Group_norm_nhwc_bwd_params)
        /*07d0*/ 	.word	0x00000048


	//----- nvinfo : EIATTR_MIN_STACK_SIZE
	.align		4
.L_373:
        /*07d4*/ 	.byte	0x04, 0x12
        /*07d6*/ 	.short	(.L_375 - .L_374)
	.align		4
.L_374:
        /*07d8*/ 	.word	index@(_Z35group_norm_nhwc_bwd_one_pass_kernelI11Fp16IOFp16WLi64ELi84ELi672EEv26Group_norm_nhwc_bwd_params)
        /*07dc*/ 	.word	0x00000000


	//----- nvinfo : EIATTR_MIN_STACK_SIZE
	.align		4
.L_375:
        /*07e0*/ 	.byte	0x04, 0x12
        /*07e2*/ 	.short	(.L_377 - .L_376)
	.align		4
.L_376:
        /*07e4*/ 	.word	index@(_Z35group_norm_nhwc_bwd_one_pass_kernelI11Fp16IOFp16WLi128ELi84ELi672EEv26Group_norm_nhwc_bwd_params)
        /*07e8*/ 	.word	0x00000000


	//----- nvinfo : EIATTR_MIN_STACK_SIZE
	.align		4
.L_377:
        /*07ec*/ 	.byte	0x04, 0x12
        /*07ee*/ 	.short	(.L_379 - .L_378)
	.align		4
.L_378:
        /*07f0*/ 	.word	index@(_Z35group_norm_nhwc_bwd_one_pass_kernelI11Fp16IOFp16WLi256ELi84ELi672EEv26Group_norm_nhwc_bwd_params)
        /*07f4*/ 	.word	0x00000008


	//----- nvinfo : EIATTR_MIN_STACK_SIZE
	.align		4
.L_379:
        /*07f8*/ 	.byte	0x04, 0x12
        /*07fa*/ 	.short	(.L_381 - .L_380)
	.align		4
.L_380:
        /*07fc*/ 	.word	index@(_Z35group_norm_nhwc_bwd_one_pass_kernelI11Fp16IOFp16WLi512ELi84ELi672EEv26Group_norm_nhwc_bwd_params)
        /*0800*/ 	.word	0x00000048


	//----- nvinfo : EIATTR_MIN_STACK_SIZE
	.align		4
.L_381:
        /*0804*/ 	.byte	0x04, 0x12
        /*0806*/ 	.short	(.L_383 - .L_382)
	.align		4
.L_382:
        /*0808*/ 	.word	index@(_Z35group_norm_nhwc_bwd_one_pass_kernelI11Fp32IOFp32WLi64ELi84ELi672EEv26Group_norm_nhwc_bwd_params)
        /*080c*/ 	.word	0x00000000


	//----- nvinfo : EIATTR_MIN_STACK_SIZE
	.align		4
.L_383:
        /*0810*/ 	.byte	0x04, 0x12
        /*0812*/ 	.short	(.L_385 - .L_384)
	.align		4
.L_384:
        /*0814*/ 	.word	index@(_Z35group_norm_nhwc_bwd_one_pass_kernelI11Fp32IOFp32WLi128ELi84ELi672EEv26Group_norm_nhwc_bwd_params)
        /*0818*/ 	.word	0x00000000


	//----- nvinfo : EIATTR_MIN_STACK_SIZE
	.align		4
.L_385:
        /*081c*/ 	.byte	0x04, 0x12
        /*081e*/ 	.short	(.L_387 - .L_386)
	.align		4
.L_386:
        /*0820*/ 	.word	index@(_Z35group_norm_nhwc_bwd_one_pass_kernelI11Fp32IOFp32WLi256ELi84ELi672EEv26Group_norm_nhwc_bwd_params)
        /*0824*/ 	.word	0x00000050


	//----- nvinfo : EIATTR_MIN_STACK_SIZE
	.align		4
.L_387:
        /*0828*/ 	.byte	0x04, 0x12
        /*082a*/ 	.short	(.L_389 - .L_388)
	.align		4
.L_388:
        /*082c*/ 	.word	index@(_Z35group_norm_nhwc_bwd_one_pass_kernelI11Fp32IOFp32WLi512ELi84ELi672EEv26Group_norm_nhwc_bwd_params)
        /*0830*/ 	.word	0x00000268


	//----- nvinfo : EIATTR_MIN_STACK_SIZE
	.align		4
.L_389:
        /*0834*/ 	.byte	0x04, 0x12
        /*0836*/ 	.short	(.L_391 - .L_390)
	.align		4
.L_390:
        /*0838*/ 	.word	index@(_Z35group_norm_nhwc_bwd_one_pass_kernelI11Fp32IOBf16WLi64ELi84ELi672EEv26Group_norm_nhwc_bwd_params)
        /*083c*/ 	.word	0x00000000


	//----- nvinfo : EIATTR_MIN_STACK_SIZE
	.align		4
.L_391:
        /*0840*/ 	.byte	0x04, 0x12
        /*0842*/ 	.short	(.L_393 - .L_392)
	.align		4
.L_392:
        /*0844*/ 	.word	index@(_Z35group_norm_nhwc_bwd_one_pass_kernelI11Fp32IOBf16WLi128ELi84ELi672EEv26Group_norm_nhwc_bwd_params)
        /*0848*/ 	.word	0x00000000


	//----- nvinfo : EIATTR_MIN_STACK_SIZE
	.align		4
.L_393:
        /*084c*/ 	.byte	0x04, 0x12
        /*084e*/ 	.short	(.L_395 - .L_394)
	.align		4
.L_394:
        /*0850*/ 	.word	index@(_Z35group_norm_nhwc_bwd_one_pass_kernelI11Fp32IOBf16WLi256ELi84ELi672EEv26Group_norm_nhwc_bwd_params)
        /*0854*/ 	.word	0x00000060


	//----- nvinfo : EIATTR_MIN_STACK_SIZE
	.align		4
.L_395:
        /*0858*/ 	.byte	0x04, 0x12
        /*085a*/ 	.short	(.L_397 - .L_396)
	.align		4
.L_396:
        /*085c*/ 	.word	index@(_Z35group_norm_nhwc_bwd_one_pass_kernelI11Fp32IOBf16WLi512ELi84ELi672EEv26Group_norm_nhwc_bwd_params)
        /*0860*/ 	.word	0x00000260


	//----- nvinfo : EIATTR_MIN_STACK_SIZE
	.align		4
.L_397:
        /*0864*/ 	.byte	0x04, 0x12
        /*0866*/ 	.short	(.L_399 - .L_398)
	.align		4
.L_398:
        /*0868*/ 	.word	index@(_Z35group_norm_nhwc_bwd_one_pass_kernelI11Fp32IOFp16WLi64ELi84ELi672EEv26Group_norm_nhwc_bwd_params)
        /*086c*/ 	.word	0x00000000


	//----- nvinfo : EIATTR_MIN_STACK_SIZE
	.align		4
.L_399:
        /*0870*/ 	.byte	0x04, 0x12
        /*0872*/ 	.short	(.L_401 - .L_400)
	.align		4
.L_400:
        /*0874*/ 	.word	index@(_Z35group_norm_nhwc_bwd_one_pass_kernelI11Fp32IOFp16WLi128ELi84ELi672EEv26Group_norm_nhwc_bwd_params)
        /*0878*/ 	.word	0x00000000


	//----- nvinfo : EIATTR_MIN_STACK_SIZE
	.align		4
.L_401:
        /*087c*/ 	.byte	0x04, 0x12
        /*087e*/ 	.short	(.L_403 - .L_402)
	.align		4
.L_402:
        /*0880*/ 	.word	index@(_Z35group_norm_nhwc_bwd_one_pass_kernelI11Fp32IOFp16WLi256ELi84ELi672EEv26Group_norm_nhwc_bwd_params)
        /*0884*/ 	.word	0x00000060


	//----- nvinfo : EIATTR_MIN_STACK_SIZE
	.align		4
.L_403:
        /*0888*/ 	.byte	0x04, 0x12
        /*088a*/ 	.short	(.L_405 - .L_404)
	.align		4
.L_404:
        /*088c*/ 	.word	index@(_Z35group_norm_nhwc_bwd_one_pass_kernelI11Fp32IOFp16WLi512ELi84ELi672EEv26Group_norm_nhwc_bwd_params)
        /*0890*/ 	.word	0x00000260


	//----- nvinfo : EIATTR_MIN_STACK_SIZE
	.align		4
.L_405:
        /*0894*/ 	.byte	0x04, 0x12
        /*0896*/ 	.short	(.L_407 - .L_406)
	.align		4
.L_406:
        /*0898*/ 	.word	index@(_Z35group_norm_nhwc_fwd_one_pass_kernelI11Bf16IOFp32WLi64ELi84ELi672EEv26Group_norm_nhwc_fwd_params)
        /*089c*/ 	.word	0x00000000


	//----- nvinfo : EIATTR_MIN_STACK_SIZE
	.align		4
.L_407:
        /*08a0*/ 	.byte	0x04, 0x12
        /*08a2*/ 	.short	(.L_409 - .L_408)
	.align		4
.L_408:
        /*08a4*/ 	.word	index@(_Z35group_norm_nhwc_fwd_one_pass_kernelI11Bf16IOFp32WLi128ELi84ELi672EEv26Group_norm_nhwc_fwd_params)
        /*08a8*/ 	.word	0x00000000


	//----- nvinfo : EIATTR_MIN_STACK_SIZE
	.align		4
.L_409:
        /*08ac*/ 	.byte	0x04, 0x12
        /*08ae*/ 	.short	(.L_411 - .L_410)
	.align		4
.L_410:
        /*08b0*/ 	.word	index@(_Z35group_norm_nhwc_fwd_one_pass_kernelI11Bf16IOFp32WLi256ELi84ELi672EEv26Group_norm_nhwc_fwd_params)
        /*08b4*/ 	.word	0x00000000


	//----- nvinfo : EIATTR_MIN_STACK_SIZE
	.align		4
.L_411:
        /*08b8*/ 	.byte	0x04, 0x12
        /*08ba*/ 	.short	(.L_413 - .L_412)
	.align		4
.L_412:
        /*08bc*/ 	.word	index@(_Z35group_norm_nhwc_fwd_one_pass_kernelI11Bf16IOFp32WLi512ELi84ELi672EEv26Group_norm_nhwc_fwd_params)
        /*08c0*/ 	.word	0x00000000


	//----- nvinfo : EIATTR_MIN_STACK_SIZE
	.align		4
.L_413:
        /*08c4*/ 	.byte	0x04, 0x12
        /*08c6*/ 	.short	(.L_415 - .L_414)
	.align		4
.L_414:
        /*08c8*/ 	.word	index@(_Z35group_norm_nhwc_fwd_one_pass_kernelI11Bf16IOBf16WLi64ELi84ELi672EEv26Group_norm_nhwc_fwd_params)
        /*08cc*/ 	.word	0x00000000


	//----- nvinfo : EIATTR_MIN_STACK_SIZE
	.align		4
.L_415:
        /*08d0*/ 	.byte	0x04, 0x12
        /*08d2*/ 	.short	(.L_417 - .L_416)
	.align		4
.L_416:
        /*08d4*/ 	.word	index@(_Z35group_norm_nhwc_fwd_one_pass_kernelI11Bf16IOBf16WLi128ELi84ELi672EEv26Group_norm_nhwc_fwd_params)
        /*08d8*/ 	.word	0x00000000


	//----- nvinfo : EIATTR_MIN_STACK_SIZE
	.align		4
.L_417:
        /*08dc*/ 	.byte	0x04, 0x12
        /*08de*/ 	.short	(.L_419 - .L_418)
	.align		4
.L_418:
        /*08e0*/ 	.word	index@(_Z35group_norm_nhwc_fwd_one_pass_kernelI11Bf16IOBf16WLi256ELi84ELi672EEv26Group_norm_nhwc_fwd_params)
        /*08e4*/ 	.word	0x00000000


	//----- nvinfo : EIATTR_MIN_STACK_SIZE
	.align		4
.L_419:
        /*08e8*/ 	.byte	0x04, 0x12
        /*08ea*/ 	.short	(.L_421 - .L_420)
	.align		4
.L_420:
        /*08ec*/ 	.word	index@(_Z35group_norm_nhwc_fwd_one_pass_kernelI11Bf16IOBf16WLi512ELi84ELi672EEv26Group_norm_nhwc_fwd_params)
        /*08f0*/ 	.word	0x00000000


	//----- nvinfo : EIATTR_MIN_STACK_SIZE
	.align		4
.L_421:
        /*08f4*/ 	.byte	0x04, 0x12
        /*08f6*/ 	.short	(.L_423 - .L_422)
	.align		4
.L_422:
        /*08f8*/ 	.word	index@(_Z35group_norm_nhwc_fwd_one_pass_kernelI11Bf16IOFp16WLi64ELi84ELi672EEv26Group_norm_nhwc_fwd_params)
        /*08fc*/ 	.word	0x00000000


	//----- nvinfo : EIATTR_MIN_STACK_SIZE
	.align		4
.L_423:
        /*0900*/ 	.byte	0x04, 0x12
        /*0902*/ 	.short	(.L_425 - .L_424)
	.align		4
.L_424:
        /*0904*/ 	.word	index@(_Z35group_norm_nhwc_fwd_one_pass_kernelI11Bf16IOFp16WLi128ELi84ELi672EEv26Group_norm_nhwc_fwd_params)
        /*0908*/ 	.word	0x00000000


	//----- nvinfo : EIATTR_MIN_STACK_SIZE
	.align		4
.L_425:
        /*090c*/ 	.byte	0x04, 0x12
        /*090e*/ 	.short	(.L_427 - .L_426)
	.align		4
.L_426:
        /*0910*/ 	.word	index@(_Z35group_norm_nhwc_fwd_one_pass_kernelI11Bf16IOFp16WLi256ELi84ELi672EEv26Group_norm_nhwc_fwd_params)
        /*0914*/ 	.word	0x00000000


	//----- nvinfo : EIATTR_MIN_STACK_SIZE
	.align		4
.L_427:
        /*0918*/ 	.byte	0x04, 0x12
        /*091a*/ 	.short	(.L_429 - .L_428)
	.align		4
.L_428:
        /*091c*/ 	.word	index@(_Z35group_norm_nhwc_fwd_one_pass_kernelI11Bf16IOFp16WLi512ELi84ELi672EEv26Group_norm_nhwc_fwd_params)
        /*0920*/ 	.word	0x00000000


	//----- nvinfo : EIATTR_MIN_STACK_SIZE
	.align		4
.L_429:
        /*0924*/ 	.byte	0x04, 0x12
        /*0926*/ 	.short	(.L_431 - .L_430)
	.align		4
.L_430:
        /*0928*/ 	.word	index@(_Z35group_norm_nhwc_fwd_one_pass_kernelI11Fp16IOFp32WLi64ELi84ELi672EEv26Group_norm_nhwc_fwd_params)
        /*092c*/ 	.word	0x00000000


	//----- nvinfo : EIATTR_MIN_STACK_SIZE
	.align		4
.L_431:
        /*0930*/ 	.byte	0x04, 0x12
        /*0932*/ 	.short	(.L_433 - .L_432)
	.align		4
.L_432:
        /*0934*/ 	.word	index@(_Z35group_norm_nhwc_fwd_one_pass_kernelI11Fp16IOFp32WLi128ELi84ELi672EEv26Group_norm_nhwc_fwd_params)
        /*0938*/ 	.word	0x00000000


	//----- nvinfo : EIATTR_MIN_STACK_SIZE
	.align		4
.L_433:
        /*093c*/ 	.byte	0x04, 0x12
        /*093e*/ 	.short	(.L_435 - .L_434)
	.align		4
.L_434:
        /*0940*/ 	.word	index@(_Z35group_norm_nhwc_fwd_one_pass_kernelI11Fp16IOFp32WLi256ELi84ELi672EEv26Group_norm_nhwc_fwd_params)
        /*0944*/ 	.word	0x00000000


	//----- nvinfo : EIATTR_MIN_STACK_SIZE
	.align		4
.L_435:
        /*0948*/ 	.byte	0x04, 0x12
        /*094a*/ 	.short	(.L_437 - .L_436)
	.align		4
.L_436:
        /*094c*/ 	.word	index@(_Z35group_norm_nhwc_fwd_one_pass_kernelI11Fp16IOFp32WLi512ELi84ELi672EEv26Group_norm_nhwc_fwd_params)
        /*0950*/ 	.word	0x00000000


	//----- nvinfo : EIATTR_MIN_STACK_SIZE
	.align		4
.L_437:
        /*0954*/ 	.byte	0x04, 0x12
        /*0956*/ 	.short	(.L_439 - .L_438)
	.align		4
.L_438:
        /*0958*/ 	.word	index@(_Z35group_norm_nhwc_fwd_one_pass_kernelI11Fp16IOBf16WLi64ELi84ELi672EEv26Group_norm_nhwc_fwd_params)
        /*095c*/ 	.word	0x00000000


	//----- nvinfo : EIATTR_MIN_STACK_SIZE
	.align		4
.L_439:
        /*0960*/ 	.byte	0x04, 0x12
        /*0962*/ 	.short	(.L_441 - .L_440)
	.align		4
.L_440:
        /*0964*/ 	.word	index@(_Z35group_norm_nhwc_fwd_one_pass_kernelI11Fp16IOBf16WLi128ELi84ELi672EEv26Group_norm_nhwc_fwd_params)
        /*0968*/ 	.word	0x00000000


	//----- nvinfo : EIATTR_MIN_STACK_SIZE
	.align		4
.L_441:
        /*096c*/ 	.byte	0x04, 0x12
        /*096e*/ 	.short	(.L_443 - .L_442)
	.align		4
.L_442:
        /*0970*/ 	.word	index@(_Z35group_norm_nhwc_fwd_one_pass_kernelI11Fp16IOBf16WLi256ELi84ELi672EEv26Group_norm_nhwc_fwd_params)
        /*0974*/ 	.word	0x00000000


	//----- nvinfo : EIATTR_MIN_STACK_SIZE
	.align		4
.L_443:
        /*0978*/ 	.byte	0x04, 0x12
        /*097a*/ 	.short	(.L_445 - .L_444)
	.align		4
.L_444:
        /*097c*/ 	.word	index@(_Z35group_norm_nhwc_fwd_one_pass_kernelI11Fp16IOBf16WLi512ELi84ELi672EEv26Group_norm_nhwc_fwd_params)
        /*0980*/ 	.word	0x00000000


	//----- nvinfo : EIATTR_MIN_STACK_SIZE
	.align		4
.L_445:
        /*0984*/ 	.byte	0x04, 0x12
        /*0986*/ 	.short	(.L_447 - .L_446)
	.align		4
.L_446:
        /*0988*/ 	.word	index@(_Z35group_norm_nhwc_fwd_one_pass_kernelI11Fp16IOFp16WLi64ELi84ELi672EEv26Group_norm_nhwc_fwd_params)
        /*098c*/ 	.word	0x00000000


	//----- nvinfo : EIATTR_MIN_STACK_SIZE
	.align		4
.L_447:
        /*0990*/ 	.byte	0x04, 0x12
        /*0992*/ 	.short	(.L_449 - .L_448)
	.align		4
.L_448:
        /*0994*/ 	.word	index@(_Z35group_norm_nhwc_fwd_one_pass_kernelI11Fp16IOFp16WLi128ELi84ELi672EEv26Group_norm_nhwc_fwd_params)
        /*0998*/ 	.word	0x00000000


	//----- nvinfo : EIATTR_MIN_STACK_SIZE
	.align		4
.L_449:
        /*099c*/ 	.byte	0x04, 0x12
        /*099e*/ 	.short	(.L_451 - .L_450)
	.align		4
.L_450:
        /*09a0*/ 	.word	index@(_Z35group_norm_nhwc_fwd_one_pass_kernelI11Fp16IOFp16WLi256ELi84ELi672EEv26Group_norm_nhwc_fwd_params)
        /*09a4*/ 	.word	0x00000000


	//----- nvinfo : EIATTR_MIN_STACK_SIZE
	.align		4
.L_451:
        /*09a8*/ 	.byte	0x04, 0x12
        /*09aa*/ 	.short	(.L_453 - .L_452)
	.align		4
.L_452:
        /*09ac*/ 	.word	index@(_Z35group_norm_nhwc_fwd_one_pass_kernelI11Fp16IOFp16WLi512ELi84ELi672EEv26Group_norm_nhwc_fwd_params)
        /*09b0*/ 	.word	0x00000000


	//----- nvinfo : EIATTR_MIN_STACK_SIZE
	.align		4
.L_453:
        /*09b4*/ 	.byte	0x04, 0x12
        /*09b6*/ 	.short	(.L_455 - .L_454)
	.align		4
.L_454:
        /*09b8*/ 	.word	index@(_Z35group_norm_nhwc_fwd_one_pass_kernelI11Fp32IOFp32WLi64ELi84ELi672EEv26Group_norm_nhwc_fwd_params)
        /*09bc*/ 	.word	0x00000000


	//----- nvinfo : EIATTR_MIN_STACK_SIZE
	.align		4
.L_455:
        /*09c0*/ 	.byte	0x04, 0x12
        /*09c2*/ 	.short	(.L_457 - .L_456)
	.align		4
.L_456:
        /*09c4*/ 	.word	index@(_Z35group_norm_nhwc_fwd_one_pass_kernelI11Fp32IOFp32WLi128ELi84ELi672EEv26Group_norm_nhwc_fwd_params)
        /*09c8*/ 	.word	0x00000000


	//----- nvinfo : EIATTR_MIN_STACK_SIZE
	.align		4
.L_457:
        /*09cc*/ 	.byte	0x04, 0x12
        /*09ce*/ 	.short	(.L_459 - .L_458)
	.align		4
.L_458:
        /*09d0*/ 	.word	index@(_Z35group_norm_nhwc_fwd_one_pass_kernelI11Fp32IOFp32WLi256ELi84ELi672EEv26Group_norm_nhwc_fwd_params)
        /*09d4*/ 	.word	0x00000000


	//----- nvinfo : EIATTR_MIN_STACK_SIZE
	.align		4
.L_459:
        /*09d8*/ 	.byte	0x04, 0x12
        /*09da*/ 	.short	(.L_461 - .L_460)
	.align		4
.L_460:
        /*09dc*/ 	.word	index@(_Z35group_norm_nhwc_fwd_one_pass_kernelI11Fp32IOFp32WLi512ELi84ELi672EEv26Group_norm_nhwc_fwd_params)
        /*09e0*/ 	.word	0x00000028


	//----- nvinfo : EIATTR_MIN_STACK_SIZE
	.align		4
.L_461:
        /*09e4*/ 	.byte	0x04, 0x12
        /*09e6*/ 	.short	(.L_463 - .L_462)
	.align		4
.L_462:
        /*09e8*/ 	.word	index@(_Z35group_norm_nhwc_fwd_one_pass_kernelI11Fp32IOBf16WLi64ELi84ELi672EEv26Group_norm_nhwc_fwd_params)
        /*09ec*/ 	.word	0x00000000


	//----- nvinfo : EIATTR_MIN_STACK_SIZE
	.align		4
.L_463:
        /*09f0*/ 	.byte	0x04, 0x12
        /*09f2*/ 	.short	(.L_465 - .L_464)
	.align		4
.L_464:
        /*09f4*/ 	.word	index@(_Z35group_norm_nhwc_fwd_one_pass_kernelI11Fp32IOBf16WLi128ELi84ELi672EEv26Group_norm_nhwc_fwd_params)
        /*09f8*/ 	.word	0x00000000


	//----- nvinfo : EIATTR_MIN_STACK_SIZE
	.align		4
.L_465:
        /*09fc*/ 	.byte	0x04, 0x12
        /*09fe*/ 	.short	(.L_467 - .L_466)
	.align		4
.L_466:
        /*0a00*/ 	.word	index@(_Z35group_norm_nhwc_fwd_one_pass_kernelI11Fp32IOBf16WLi256ELi84ELi672EEv26Group_norm_nhwc_fwd_params)
        /*0a04*/ 	.word	0x00000000


	//----- nvinfo : EIATTR_MIN_STACK_SIZE
	.align		4
.L_467:
        /*0a08*/ 	.byte	0x04, 0x12
        /*0a0a*/ 	.short	(.L_469 - .L_468)
	.align		4
.L_468:
        /*0a0c*/ 	.word	index@(_Z35group_norm_nhwc_fwd_one_pass_kernelI11Fp32IOBf16WLi512ELi84ELi672EEv26Group_norm_nhwc_fwd_params)
        /*0a10*/ 	.word	0x00000028


	//----- nvinfo : EIATTR_MIN_STACK_SIZE
	.align		4
.L_469:
        /*0a14*/ 	.byte	0x04, 0x12
        /*0a16*/ 	.short	(.L_471 - .L_470)
	.align		4
.L_470:
        /*0a18*/ 	.word	index@(_Z35group_norm_nhwc_fwd_one_pass_kernelI11Fp32IOFp16WLi64ELi84ELi672EEv26Group_norm_nhwc_fwd_params)
        /*0a1c*/ 	.word	0x00000000


	//----- nvinfo : EIATTR_MIN_STACK_SIZE
	.align		4
.L_471:
        /*0a20*/ 	.byte	0x04, 0x12
        /*0a22*/ 	.short	(.L_473 - .L_472)
	.align		4
.L_472:
        /*0a24*/ 	.word	index@(_Z35group_norm_nhwc_fwd_one_pass_kernelI11Fp32IOFp16WLi128ELi84ELi672EEv26Group_norm_nhwc_fwd_params)
        /*0a28*/ 	.word	0x00000000


	//----- nvinfo : EIATTR_MIN_STACK_SIZE
	.align		4
.L_473:
        /*0a2c*/ 	.byte	0x04, 0x12
        /*0a2e*/ 	.short	(.L_475 - .L_474)
	.align		4
.L_474:
        /*0a30*/ 	.word	index@(_Z35group_norm_nhwc_fwd_one_pass_kernelI11Fp32IOFp16WLi256ELi84ELi672EEv26Group_norm_nhwc_fwd_params)
        /*0a34*/ 	.word	0x00000000


	//----- nvinfo : EIATTR_MIN_STACK_SIZE
	.align		4
.L_475:
        /*0a38*/ 	.byte	0x04, 0x12
        /*0a3a*/ 	.short	(.L_477 - .L_476)
	.align		4
.L_476:
        /*0a3c*/ 	.word	index@(_Z35group_norm_nhwc_fwd_one_pass_kernelI11Fp32IOFp16WLi512ELi84ELi672EEv26Group_norm_nhwc_fwd_params)
        /*0a40*/ 	.word	0x00000028
.L_477:


//--------------------- .nv.info._ZN3cub17CUB_300001_SM_8006detail11EmptyKernelIvEEvv --------------------------
	.section	.nv.info._ZN3cub17CUB_300001_SM_8006detail11EmptyKernelIvEEvv,"",@"SHT_CUDA_INFO"
	.sectionflags	@""
	.align	4


	//----- nvinfo : EIATTR_CUDA_API_VERSION
	.align		4
        /*0000*/ 	.byte	0x04, 0x37
        /*0002*/ 	.short	(.L_479 - .L_478)
.L_478:
        /*0004*/ 	.word	0x00000082


	//----- nvinfo : EIATTR_SW2861232_WAR
	.align		4
.L_479:
        /*0008*/ 	.byte	0x01, 0x35
	.zero		2


	//----- nvinfo : EIATTR_MAXREG_COUNT
	.align		4
        /*000c*/ 	.byte	0x03, 0x1b
        /*000e*/ 	.short	0x00ff


	//----- nvinfo : EIATTR_MERCURY_ISA_VERSION
	.align		4
        /*0010*/ 	.byte	0x03, 0x5f
        /*0012*/ 	.short	0x0000


	//----- nvinfo : EIATTR_EXIT_INSTR_OFFSETS
	.align		4
        /*0014*/ 	.byte	0x04, 0x1c
        /*0016*/ 	.short	(.L_481 - .L_480)


	//   ....[0]....
.L_480:
        /*0018*/ 	.word	0x00000010
.L_481:


//--------------------- .nv.info._Z35group_norm_nhwc_bwd_one_pass_kernelI11Bf16IOFp32WLi64ELi84ELi672EEv26Group_norm_nhwc_bwd_params --------------------------
	.section	.nv.info._Z35group_norm_nhwc_bwd_one_pass_kernelI11Bf16IOFp32WLi64ELi84ELi672EEv26Group_norm_nhwc_bwd_params,"",@"SHT_CUDA_INFO"
	.sectionflags	@""
	.align	4


	//----- nvinfo : EIATTR_CUDA_API_VERSION
	.align		4
        /*0000*/ 	.byte	0x04, 0x37
        /*0002*/ 	.short	(.L_483 - .L_482)
.L_482:
        /*0004*/ 	.word	0x00000082


	//----- nvinfo : EIATTR_SW2861232_WAR
	.align		4
.L_483:
        /*0008*/ 	.byte	0x01, 0x35
	.zero		2


	//----- nvinfo : EIATTR_PARAM_CBANK
	.align		4
        /*000c*/ 	.byte	0x04, 0x0a
        /*000e*/ 	.short	(.L_485 - .L_484)
	.align		4
.L_484:
        /*0010*/ 	.word	index@(.nv.constant0._Z35group_norm_nhwc_bwd_one_pass_kernelI11Bf16IOFp32WLi64ELi84ELi672EEv26Group_norm_nhwc_bwd_params)
        /*0014*/ 	.short	0x0160
        /*0016*/ 	.short	0x00b8


	//----- nvinfo : EIATTR_CBANK_PARAM_SIZE
	.align		4
.L_485:
        /*0018*/ 	.byte	0x03, 0x19
        /*001a*/ 	.short	0x00b8


	//----- nvinfo : EIATTR_KPARAM_INFO
	.align		4
        /*001c*/ 	.byte	0x04, 0x17
        /*001e*/ 	.short	(.L_487 - .L_486)
.L_486:
        /*0020*/ 	.word	0x00000000
        /*0024*/ 	.short	0x0000
        /*0026*/ 	.short	0x0000
        /*0028*/ 	.byte	0x00, 0xf0, 0xe1, 0x02


	//----- nvinfo : EIATTR_MAXREG_COUNT
	.align		4
.L_487:
        /*002c*/ 	.byte	0x03, 0x1b
        /*002e*/ 	.short	0x0050


	//----- nvinfo : EIATTR_NUM_BARRIERS
	.align		4
        /*0030*/ 	.byte	0x02, 0x4c
        /*0032*/ 	.byte	0x01
	.zero		1


	//----- nvinfo : EIATTR_MERCURY_ISA_VERSION
	.align		4
        /*0034*/ 	.byte	0x03, 0x5f
        /*0036*/ 	.short	0x0000


	//----- nvinfo : EIATTR_INT_WARP_WIDE_INSTR_OFFSETS
	.align		4
        /*0038*/ 	.byte	0x04, 0x31
        /*003a*/ 	.short	(.L_489 - .L_488)


	//   ....[0]....
.L_488:
        /*003c*/ 	.word	0x000020f0


	//   ....[1]....
        /*0040*/ 	.word	0x00003f60


	//----- nvinfo : EIATTR_COOP_GROUP_MASK_REGIDS
	.align		4
.L_489:
        /*0044*/ 	.byte	0x04, 0x29
        /*0046*/ 	.short	(.L_491 - .L_490)


	//   ....[0]....
.L_490:
        /*0048*/ 	.word	0xffffffff


	//   ....[1]....
        /*004c*/ 	.word	0xffffffff


	//   ....[2]....
        /*0050*/ 	.word	0xffffffff


	//   ....[3]....
        /*0054*/ 	.word	0xffffffff


	//   ....[4]....
        /*0058*/ 	.word	0xffffffff


	//   ....[5]....
        /*005c*/ 	.word	0xffffffff


	//   ....[6]....
        /*0060*/ 	.word	0xffffffff


	//   ....[7]....
        /*0064*/ 	.word	0xffffffff


	//   ....[8]....
        /*0068*/ 	.word	0xffffffff


	//   ....[9]....
        /*006c*/ 	.word	0xffffffff


	//----- nvinfo : EIATTR_COOP_GROUP_INSTR_OFFSETS
	.align		4
.L_491:
        /*0070*/ 	.byte	0x04, 0x28
        /*0072*/ 	.short	(.L_493 - .L_492)


	//   ....[0]....
.L_492:
        /*0074*/ 	.word	0x000014c0


	//   ....[1]....
        /*0078*/ 	.word	0x000014f0


	//   ....[2]....
        /*007c*/ 	.word	0x00001530


	//   ....[3]....
        /*0080*/ 	.word	0x00001550


	//   ....[4]....
        /*0084*/ 	.word	0x00001580


	//   ....[5]....
        /*0088*/ 	.word	0x000015a0


	//   ....[6]....
        /*008c*/ 	.word	0x000015d0


	//   ....[7]....
        /*0090*/ 	.word	0x000015f0


	//   ....[8]....
        /*0094*/ 	.word	0x00001620


	//   ....[9]....
        /*0098*/ 	.word	0x00001640


	//----- nvinfo : EIATTR_EXIT_INSTR_OFFSETS
	.align		4
.L_493:
        /*009c*/ 	.byte	0x04, 0x1c
        /*009e*/ 	.short	(.L_495 - .L_494)


	//   ....[0]....
.L_494:
        /*00a0*/ 	.word	0x00004030


	//   ....[1]....
        /*00a4*/ 	.word	0x00004170


	//   ....[2]....
        /*00a8*/ 	.word	0x000043c0


	//----- nvinfo : EIATTR_MAX_THREADS
	.align		4
.L_495:
        /*00ac*/ 	.byte	0x04, 0x05
        /*00ae*/ 	.short	(.L_497 - .L_496)
.L_496:
        /*00b0*/ 	.word	0x000002a0
        /*00b4*/ 	.word	0x00000001
        /*00b8*/ 	.word	0x00000001


	//----- nvinfo : EIATTR_CRS_STACK_SIZE
	.align		4
.L_497:
        /*00bc*/ 	.byte	0x04, 0x1e
        /*00be*/ 	.short	(.L_499 - .L_498)
.L_498:
        /*00c0*/ 	.word	0x00000000
.L_499:


//--------------------- .nv.info._Z35group_norm_nhwc_bwd_one_pass_kernelI11Bf16IOFp32WLi128ELi84ELi672EEv26Group_norm_nhwc_bwd_params --------------------------
	.section	.nv.info._Z35group_norm_nhwc_bwd_one_pass_kernelI11Bf16IOFp32WLi128ELi84ELi672EEv26Group_norm_nhwc_bwd_params,"",@"SHT_CUDA_INFO"
	.sectionflags	@""
	.align	4


	//----- nvinfo : EIATTR_CUDA_API_VERSION
	.align		4
        /*0000*/ 	.byte	0x04, 0x37
        /*0002*/ 	.short	(.L_501 - .L_500)
.L_500:
        /*0004*/ 	.word	0x00000082


	//----- nvinfo : EIATTR_SW2861232_WAR
	.align		4
.L_501:
        /*0008*/ 	.byte	0x01, 0x35
	.zero		2


	//----- nvinfo : EIATTR_PARAM_CBANK
	.align		4
        /*000c*/ 	.byte	0x04, 0x0a
        /*000e*/ 	.short	(.L_503 - .L_502)
	.align		4
.L_502:
        /*0010*/ 	.word	index@(.nv.constant0._Z35group_norm_nhwc_bwd_one_pass_kernelI11Bf16IOFp32WLi128ELi84ELi672EEv26Group_norm_nhwc_bwd_params)
        /*0014*/ 	.short	0x0160
        /*0016*/ 	.short	0x00b8


	//----- nvinfo : EIATTR_CBANK_PARAM_SIZE
	.align		4
.L_503:
        /*0018*/ 	.byte	0x03, 0x19
        /*001a*/ 	.short	0x00b8


	//----- nvinfo : EIATTR_KPARAM_INFO
	.align		4
        /*001c*/ 	.byte	0x04, 0x17
        /*001e*/ 	.short	(.L_505 - .L_504)
.L_504:
        /*0020*/ 	.word	0x00000000
        /*0024*/ 	.short	0x0000
        /*0026*/ 	.short	0x0000
        /*0028*/ 	.byte	0x00, 0xf0, 0xe1, 0x02


	//----- nvinfo : EIATTR_MAXREG_COUNT
	.align		4
.L_505:
        /*002c*/ 	.byte	0x03, 0x1b
        /*002e*/ 	.short	0x0050


	//----- nvinfo : EIATTR_NUM_BARRIERS
	.align		4
        /*0030*/ 	.byte	0x02, 0x4c
        /*0032*/ 	.byte	0x01
	.zero		1


	//----- nvinfo : EIATTR_MERCURY_ISA_VERSION
	.align		4
        /*0034*/ 	.byte	0x03, 0x5f
        /*0036*/ 	.short	0x0000


	//----- nvinfo : EIATTR_INT_WARP_WIDE_INSTR_OFFSETS
	.align		4
        /*0038*/ 	.byte	0x04, 0x31
        /*003a*/ 	.short	(.L_507 - .L_506)


	//   ....[0]....
.L_506:
        /*003c*/ 	.word	0x00002f30


	//   ....[1]....
        /*0040*/ 	.word	0x000059e0


	//----- nvinfo : EIATTR_COOP_GROUP_MASK_REGIDS
	.align		4
.L_507:
        /*0044*/ 	.byte	0x04, 0x29
        /*0046*/ 	.short	(.L_509 - .L_508)


	//   ....[0]....
.L_508:
        /*0048*/ 	.word	0xffffffff


	//   ....[1]....
        /*004c*/ 	.word	0xffffffff


	//   ....[2]....
        /*0050*/ 	.word	0xffffffff


	//   ....[3]....
        /*0054*/ 	.word	0xffffffff


	//   ....[4]....
        /*0058*/ 	.word	0xffffffff


	//   ....[5]....
        /*005c*/ 	.word	0xffffffff


	//   ....[6]....
        /*0060*/ 	.word	0xffffffff


	//   ....[7]....
        /*0064*/ 	.word	0xffffffff


	//   ....[8]....
        /*0068*/ 	.word	0xffffffff


	//   ....[9]....
        /*006c*/ 	.word	0xffffffff


	//----- nvinfo : EIATTR_COOP_GROUP_INSTR_OFFSETS
	.align		4
.L_509:
        /*0070*/ 	.byte	0x04, 0x28
        /*0072*/ 	.short	(.L_511 - .L_510)


	//   ....[0]....
.L_510:
        /*0074*/ 	.word	0x00002260


	//   ....[1]....
        /*0078*/ 	.word	0x00002290


	//   ....[2]....
        /*007c*/ 	.word	0x00002340


	//   ....[3]....
        /*0080*/ 	.word	0x00002360


	//   ....[4]....
        /*0084*/ 	.word	0x00002390


	//   ....[5]....
        /*0088*/ 	.word	0x000023b0


	//   ....[6]....
        /*008c*/ 	.word	0x000023e0


	//   ....[7]....
        /*0090*/ 	.word	0x00002400


	//   ....[8]....
        /*0094*/ 	.word	0x00002430


	//   ....[9]....
        /*0098*/ 	.word	0x00002450


	//----- nvinfo : EIATTR_EXIT_INSTR_OFFSETS
	.align		4
.L_511:
        /*009c*/ 	.byte	0x04, 0x1c
        /*009e*/ 	.short	(.L_513 - .L_512)


	//   ....[0]....
.L_512:
        /*00a0*/ 	.word	0x00005ab0


	//   ....[1]....
        /*00a4*/ 	.word	0x00005bf0


	//   ....[2]....
        /*00a8*/ 	.word	0x00005e40


	//----- nvinfo : EIATTR_MAX_THREADS
	.align		4
.L_513:
        /*00ac*/ 	.byte	0x04, 0x05
        /*00ae*/ 	.short	(.L_515 - .L_514)
.L_514:
        /*00b0*/ 	.word	0x000002a0
        /*00b4*/ 	.word	0x00000001
        /*00b8*/ 	.word	0x00000001


	//----- nvinfo : EIATTR_CRS_STACK_SIZE
	.align		4
.L_515:
        /*00bc*/ 	.byte	0x04, 0x1e
        /*00be*/ 	.short	(.L_517 - .L_516)
.L_516:
        /*00c0*/ 	.word	0x00000000
.L_517:


//--------------------- .nv.info._Z35group_norm_nhwc_bwd_one_pass_kernelI11Bf16IOFp32WLi256ELi84ELi672EEv26Group_norm_nhwc_bwd_params --------------------------
	.section	.nv.info._Z35group_norm_nhwc_bwd_one_pass_kernelI11Bf16IOFp32WLi256ELi84ELi672EEv26Group_norm_nhwc_bwd_params,"",@"SHT_CUDA_INFO"
	.sectionflags	@""
	.align	4


	//----- nvinfo : EIATTR_CUDA_API_VERSION
	.align		4
        /*0000*/ 	.byte	0x04, 0x37
        /*0002*/ 	.short	(.L_519 - .L_518)
.L_518:
        /*0004*/ 	.word	0x00000082


	//----- nvinfo : EIATTR_SW2861232_WAR
	.align		4
.L_519:
        /*0008*/ 	.byte	0x01, 0x35
	.zero		2


	//----- nvinfo : EIATTR_PARAM_CBANK
	.align		4
        /*000c*/ 	.byte	0x04, 0x0a
        /*000e*/ 	.short	(.L_521 - .L_520)
	.align		4
.L_520:
        /*0010*/ 	.word	index@(.nv.constant0._Z35group_norm_nhwc_bwd_one_pass_kernelI11Bf16IOFp32WLi256ELi84ELi672EEv26Group_norm_nhwc_bwd_params)
        /*0014*/ 	.short	0x0160
        /*0016*/ 	.short	0x00b8


	//----- nvinfo : EIATTR_CBANK_PARAM_SIZE
	.align		4
.L_521:
        /*0018*/ 	.byte	0x03, 0x19
        /*001a*/ 	.short	0x00b8


	//----- nvinfo : EIATTR_KPARAM_INFO
	.align		4
        /*001c*/ 	.byte	0x04, 0x17
        /*001e*/ 	.short	(.L_523 - .L_522)
.L_522:
        /*0020*/ 	.word	0x00000000
        /*0024*/ 	.short	0x0000
        /*0026*/ 	.short	0x0000
        /*0028*/ 	.byte	0x00, 0xf0, 0xe1, 0x02


	//----- nvinfo : EIATTR_MAXREG_COUNT
	.align		4
.L_523:
        /*002c*/ 	.byte	0x03, 0x1b
        /*002e*/ 	.short	0x0050


	//----- nvinfo : EIATTR_NUM_BARRIERS
	.align		4
        /*0030*/ 	.byte	0x02, 0x4c
        /*0032*/ 	.byte	0x01
	.zero		1


	//----- nvinfo : EIATTR_ANNOTATIONS
	.align		4
        /*0034*/ 	.byte	0x04, 0x55
        /*0036*/ 	.short	(.L_525 - .L_524)


	//   ....[0]....
.L_524:
        /*0038*/ 	.word	0x00000001
        /*003c*/ 	.byte	0xf0, 0x01, 0x00, 0x00, 0x01, 0x00, 0x00, 0x00, 0x90, 0x3f, 0x00, 0x00, 0x01, 0x00, 0x00, 0x00
        /*004c*/ 	.byte	0x80, 0x41, 0x00, 0x00, 0x01, 0x00, 0x00, 0x00, 0x90, 0x41, 0x00, 0x00


	//----- nvinfo : EIATTR_MERCURY_ISA_VERSION
	.align		4
.L_525:
        /*0058*/ 	.byte	0x03, 0x5f
        /*005a*/ 	.short	0x0000


	//----- nvinfo : EIATTR_INT_WARP_WIDE_INSTR_OFFSETS
	.align		4
        /*005c*/ 	.byte	0x04, 0x31
        /*005e*/ 	.short	(.L_527 - .L_526)


	//   ....[0]....
.L_526:
        /*0060*/ 	.word	0x00004e10


	//   ....[1]....
        /*0064*/ 	.word	0x000064d0


	//   ....[2]....
        /*0068*/ 	.word	0x00009aa0


	//----- nvinfo : EIATTR_COOP_GROUP_MASK_REGIDS
	.align		4
.L_527:
        /*006c*/ 	.byte	0x04, 0x29
        /*006e*/ 	.short	(.L_529 - .L_528)


	//   ....[0]....
.L_528:
        /*0070*/ 	.word	0xffffffff


	//   ....[1]....
        /*0074*/ 	.word	0xffffffff


	//   ....[2]....
        /*0078*/ 	.word	0xffffffff


	//   ....[3]....
        /*007c*/ 	.word	0xffffffff


	//   ....[4]....
        /*0080*/ 	.word	0xffffffff


	//   ....[5]....
        /*0084*/ 	.word	0xffffffff


	//   ....[6]....
        /*0088*/ 	.word	0xffffffff


	//   ....[7]....
        /*008c*/ 	.word	0xffffffff


	//   ....[8]....
        /*0090*/ 	.word	0xffffffff


	//   ....[9]....
        /*0094*/ 	.word	0xffffffff


	//----- nvinfo : EIATTR_COOP_GROUP_INSTR_OFFSETS
	.align		4
.L_529:
        /*0098*/ 	.byte	0x04, 0x28
        /*009a*/ 	.short	(.L_531 - .L_530)


	//   ....[0]....
.L_530:
        /*009c*/ 	.word	0x00004010


	//   ....[1]....
        /*00a0*/ 	.word	0x00004020


	//   ....[2]....
        /*00a4*/ 	.word	0x00004070


	//   ....[3]....
        /*00a8*/ 	.word	0x00004080


	//   ....[4]....
        /*00ac*/ 	.word	0x000040b0


	//   ....[5]....
        /*00b0*/ 	.word	0x000040d0


	//   ....[6]....
        /*00b4*/ 	.word	0x00004100


	//   ....[7]....
        /*00b8*/ 	.word	0x00004120


	//   ....[8]....
        /*00bc*/ 	.word	0x00004170


	//   ....[9]....
        /*00c0*/ 	.word	0x000041b0


	//----- nvinfo : EIATTR_EXIT_INSTR_OFFSETS
	.align		4
.L_531:
        /*00c4*/ 	.byte	0x04, 0x1c
        /*00c6*/ 	.short	(.L_533 - .L_532)


	//   ....[0]....
.L_532:
        /*00c8*/ 	.word	0x00009b70


	//   ....[1]....
        /*00cc*/ 	.word	0x00009cb0


	//   ....[2]....
        /*00d0*/ 	.word	0x00009f00


	//----- nvinfo : EIATTR_MAX_THREADS
	.align		4
.L_533:
        /*00d4*/ 	.byte	0x04, 0x05
        /*00d6*/ 	.short	(.L_535 - .L_534)
.L_534:
        /*00d8*/ 	.word	0x000002a0
        /*00dc*/ 	.word	0x00000001
        /*00e0*/ 	.word	0x00000001


	//----- nvinfo : EIATTR_CRS_STACK_SIZE
	.align		4
.L_535:
        /*00e4*/ 	.byte	0x04, 0x1e
        /*00e6*/ 	.short	(.L_537 - .L_536)
.L_536:
        /*00e8*/ 	.word	0x00000000
.L_537:


//--------------------- .nv.info._Z35group_norm_nhwc_bwd_one_pass_kernelI11Bf16IOFp32WLi512ELi84ELi672EEv26Group_norm_nhwc_bwd_params --------------------------
	.section	.nv.info._Z35group_norm_nhwc_bwd_one_pass_kernelI11Bf16IOFp32WLi512ELi84ELi672EEv26Group_norm_nhwc_bwd_params,"",@"SHT_CUDA_INFO"
	.sectionflags	@""
	.align	4


	//----- nvinfo : EIATTR_CUDA_API_VERSION
	.align		4
        /*0000*/ 	.byte	0x04, 0x37
        /*0002*/ 	.short	(.L_539 - .L_538)
.L_538:
        /*0004*/ 	.word	0x00000082


	//----- nvinfo : EIATTR_SW2861232_WAR
	.align		4
.L_539:
        /*0008*/ 	.byte	0x01, 0x35
	.zero		2


	//----- nvinfo : EIATTR_PARAM_CBANK
	.align		4
        /*000c*/ 	.byte	0x04, 0x0a
        /*000e*/ 	.short	(.L_541 - .L_540)
	.align		4
.L_540:
        /*0010*/ 	.word	index@(.nv.constant0._Z35group_norm_nhwc_bwd_one_pass_kernelI11Bf16IOFp32WLi512ELi84ELi672EEv26Group_norm_nhwc_bwd_params)
        /*0014*/ 	.short	0x0160
        /*0016*/ 	.short	0x00b8


	//----- nvinfo : EIATTR_CBANK_PARAM_SIZE
	.align		4
.L_541:
        /*0018*/ 	.byte	0x03, 0x19
        /*001a*/ 	.short	0x00b8


	//----- nvinfo : EIATTR_KPARAM_INFO
	.align		4
        /*001c*/ 	.byte	0x04, 0x17
        /*001e*/ 	.short	(.L_543 - .L_542)
.L_542:
        /*0020*/ 	.word	0x00000000
        /*0024*/ 	.short	0x0000
        /*0026*/ 	.short	0x0000
        /*0028*/ 	.byte	0x00, 0xf0, 0xe1, 0x02


	//----- nvinfo : EIATTR_MAXREG_COUNT
	.align		4
.L_543:
        /*002c*/ 	.byte	0x03, 0x1b
        /*002e*/ 	.short	0x0050


	//----- nvinfo : EIATTR_NUM_BARRIERS
	.align		4
        /*0030*/ 	.byte	0x02, 0x4c
        /*0032*/ 	.byte	0x01
	.zero		1


	//----- nvinfo : EIATTR_ANNOTATIONS
	.align		4
        /*0034*/ 	.byte	0x04, 0x55
        /*0036*/ 	.short	(.L_545 - .L_544)


	//   ....[0]....
.L_544:
        /*0038*/ 	.word	0x00000001
        /*003c*/ 	.byte	0xa0, 0x01, 0x00, 0x00, 0x01, 0x00, 0x00, 0x00, 0x00, 0x02, 0x00, 0x00, 0x01, 0x00, 0x00, 0x00
        /* <DEDUP_REMOVED lines=22> */
        /*01ac*/ 	.byte	0x50, 0xee, 0x00, 0x00


	//----- nvinfo : EIATTR_MERCURY_ISA_VERSION
	.align		4
.L_545:
        /*01b0*/ 	.byte	0x03, 0x5f
        /*01b2*/ 	.short	0x0000


	//----- nvinfo : EIATTR_INT_WARP_WIDE_INSTR_OFFSETS
	.align		4
        /*01b4*/ 	.byte	0x04, 0x31
        /*01b6*/ 	.short	(.L_547 - .L_546)


	//   ....[0]....
.L_546:
        /*01b8*/ 	.word	0x00008b60


	//   ....[1]....
        /*01bc*/ 	.word	0x0000a220


	//   ....[2]....
        /*01c0*/ 	.word	0x000110d0


	//----- nvinfo : EIATTR_COOP_GROUP_MASK_REGIDS
	.align		4
.L_547:
        /*01c4*/ 	.byte	0x04, 0x29
        /*01c6*/ 	.short	(.L_549 - .L_548)


	//   ....[0]....
.L_548:
        /*01c8*/ 	.word	0xffffffff


	//   ....[1]....
        /*01cc*/ 	.word	0xffffffff


	//   ....[2]....
        /*01d0*/ 	.word	0xffffffff


	//   ....[3]....
        /*01d4*/ 	.word	0xffffffff


	//   ....[4]....
        /*01d8*/ 	.word	0xffffffff


	//   ....[5]....
        /*01dc*/ 	.word	0xffffffff


	//   ....[6]....
        /*01e0*/ 	.word	0xffffffff


	//   ....[7]....
        /*01e4*/ 	.word	0xffffffff


	//   ....[8]....
        /*01e8*/ 	.word	0xffffffff


	//   ....[9]....
        /*01ec*/ 	.word	0xffffffff


	//----- nvinfo : EIATTR_COOP_GROUP_INSTR_OFFSETS
	.align		4
.L_549:
        /*01f0*/ 	.byte	0x04, 0x28
        /*01f2*/ 	.short	(.L_551 - .L_550)


	//   ....[0]....
.L_550:
        /*01f4*/ 	.word	0x00007d60


	//   ....[1]....
        /*01f8*/ 	.word	0x00007d70


	//   ....[2]....
        /*01fc*/ 	.word	0x00007dc0


	//   ....[3]....
        /*0200*/ 	.word	0x00007dd0


	//   ....[4]....
        /*0204*/ 	.word	0x00007e00


	//   ....[5]....
        /*0208*/ 	.word	0x00007e20


	//   ....[6]....
        /*020c*/ 	.word	0x00007e50


	//   ....[7]....
        /*0210*/ 	.word	0x00007e70


	//   ....[8]....
        /*0214*/ 	.word	0x00007f00


	//   ....[9]....
        /*0218*/ 	.word	0x00007f10


	//----- nvinfo : EIATTR_EXIT_INSTR_OFFSETS
	.align		4
.L_551:
        /*021c*/ 	.byte	0x04, 0x1c
        /*021e*/ 	.short	(.L_553 - .L_552)


	//   ....[0]....
.L_552:
        /*0220*/ 	.word	0x000111a0


	//   ....[1]....
        /*0224*/ 	.word	0x000112e0


	//   ....[2]....
        /*0228*/ 	.word	0x00011530


	//----- nvinfo : EIATTR_MAX_THREADS
	.align		4
.L_553:
        /*022c*/ 	.byte	0x04, 0x05
        /*022e*/ 	.short	(.L_555 - .L_554)
.L_554:
        /*0230*/ 	.word	0x000002a0
        /*0234*/ 	.word	0x00000001
        /*0238*/ 	.word	0x00000001


	//----- nvinfo : EIATTR_CRS_STACK_SIZE
	.align		4
.L_555:
        /*023c*/ 	.byte	0x04, 0x1e
        /*023e*/ 	.short	(.L_557 - .L_556)
.L_556:
        /*0240*/ 	.word	0x00000000
.L_557:


//--------------------- .nv.info._Z35group_norm_nhwc_bwd_one_pass_kernelI11Bf16IOBf16WLi64ELi84ELi672EEv26Group_norm_nhwc_bwd_params --------------------------
	.section	.nv.info._Z35group_norm_nhwc_bwd_one_pass_kernelI11Bf16IOBf16WLi64ELi84ELi672EEv26Group_norm_nhwc_bwd_params,"",@"SHT_CUDA_INFO"
	.sectionflags	@""
	.align	4


	//----- nvinfo : EIATTR_CUDA_API_VERSION
	.align		4
        /*0000*/ 	.byte	0x04, 0x37
        /*0002*/ 	.short	(.L_559 - .L_558)
.L_558:
        /*0004*/ 	.word	0x00000082


	//----- nvinfo : EIATTR_SW2861232_WAR
	.align		4
.L_559:
        /*0008*/ 	.byte	0x01, 0x35
	.zero		2


	//----- nvinfo : EIATTR_PARAM_CBANK
	.align		4
        /*000c*/ 	.byte	0x04, 0x0a
        /*000e*/ 	.short	(.L_561 - .L_560)
	.align		4
.L_560:
        /*0010*/ 	.word	index@(.nv.constant0._Z35group_norm_nhwc_bwd_one_pass_kernelI11Bf16IOBf16WLi64ELi84ELi672EEv26Group_norm_nhwc_bwd_params)
        /*0014*/ 	.short	0x0160
        /*0016*/ 	.short	0x00b8


	//----- nvinfo : EIATTR_CBANK_PARAM_SIZE
	.align		4
.L_561:
        /*0018*/ 	.byte	0x03, 0x19
        /*001a*/ 	.short	0x00b8


	//----- nvinfo : EIATTR_KPARAM_INFO
	.align		4
        /*001c*/ 	.byte	0x04, 0x17
        /*001e*/ 	.short	(.L_563 - .L_562)
.L_562:
        /*0020*/ 	.word	0x00000000
        /*0024*/ 	.short	0x0000
        /*0026*/ 	.short	0x0000
        /*0028*/ 	.byte	0x00, 0xf0, 0xe1, 0x02


	//----- nvinfo : EIATTR_MAXREG_COUNT
	.align		4
.L_563:
        /*002c*/ 	.byte	0x03, 0x1b
        /*002e*/ 	.short	0x0050


	//----- nvinfo : EIATTR_NUM_BARRIERS
	.align		4
        /*0030*/ 	.byte	0x02, 0x4c
        /*0032*/ 	.byte	0x01
	.zero		1


	//----- nvinfo : EIATTR_MERCURY_ISA_VERSION
	.align		4
        /*0034*/ 	.byte	0x03, 0x5f
        /*0036*/ 	.short	0x0000


	//----- nvinfo : EIATTR_INT_WARP_WIDE_INSTR_OFFSETS
	.align		4
        /*0038*/ 	.byte	0x04, 0x31
        /*003a*/ 	.short	(.L_565 - .L_564)


	//   ....[0]....
.L_564:
        /*003c*/ 	.word	0x00002190


	//   ....[1]....
        /*0040*/ 	.word	0x00004030


	//----- nvinfo : EIATTR_COOP_GROUP_MASK_REGIDS
	.align		4
.L_565:
        /*0044*/ 	.byte	0x04, 0x29
        /*0046*/ 	.short	(.L_567 - .L_566)


	//   ....[0]....
.L_566:
        /*0048*/ 	.word	0xffffffff


	//   ....[1]....
        /*004c*/ 	.word	0xffffffff


	//   ....[2]....
        /*0050*/ 	.word	0xffffffff


	//   ....[3]....
        /*0054*/ 	.word	0xffffffff


	//   ....[4]....
        /*0058*/ 	.word	0xffffffff


	//   ....[5]....
        /*005c*/ 	.word	0xffffffff


	//   ....[6]....
        /*0060*/ 	.word	0xffffffff


	//   ....[7]....
        /*0064*/ 	.word	0xffffffff


	//   ....[8]....
        /*0068*/ 	.word	0xffffffff


	//   ....[9]....
        /*006c*/ 	.word	0xffffffff


	//----- nvinfo : EIATTR_COOP_GROUP_INSTR_OFFSETS
	.align		4
.L_567:
        /*0070*/ 	.byte	0x04, 0x28
        /*0072*/ 	.short	(.L_569 - .L_568)


	//   ....[0]....
.L_568:
        /*0074*/ 	.word	0x00001540


	//   ....[1]....
        /*0078*/ 	.word	0x00001570


	//   ....[2]....
        /*007c*/ 	.word	0x000015b0


	//   ....[3]....
        /*0080*/ 	.word	0x000015d0


	//   ....[4]....
        /*0084*/ 	.word	0x00001600


	//   ....[5]....
        /*0088*/ 	.word	0x00001620


	//   ....[6]....
        /*008c*/ 	.word	0x00001650


	//   ....[7]....
        /*0090*/ 	.word	0x00001670


	//   ....[8]....
        /*0094*/ 	.word	0x000016a0


	//   ....[9]....
        /*0098*/ 	.word	0x000016c0


	//----- nvinfo : EIATTR_EXIT_INSTR_OFFSETS
	.align		4
.L_569:
        /*009c*/ 	.byte	0x04, 0x1c
        /*009e*/ 	.short	(.L_571 - .L_570)


	//   ....[0]....
.L_570:
        /*00a0*/ 	.word	0x00004100


	//   ....[1]....
        /*00a4*/ 	.word	0x00004240


	//   ....[2]....
        /*00a8*/ 	.word	0x000044c0


	//----- nvinfo : EIATTR_MAX_THREADS
	.align		4
.L_571:
        /*00ac*/ 	.byte	0x04, 0x05
        /*00ae*/ 	.short	(.L_573 - .L_572)
.L_572:
        /*00b0*/ 	.word	0x000002a0
        /*00b4*/ 	.word	0x00000001
        /*00b8*/ 	.word	0x00000001


	//----- nvinfo : EIATTR_CRS_STACK_SIZE
	.align		4
.L_573:
        /*00bc*/ 	.byte	0x04, 0x1e
        /*00be*/ 	.short	(.L_575 - .L_574)
.L_574:
        /*00c0*/ 	.word	0x00000000
.L_575:


//--------------------- .nv.info._Z35group_norm_nhwc_bwd_one_pass_kernelI11Bf16IOBf16WLi128ELi84ELi672EEv26Group_norm_nhwc_bwd_params --------------------------
	.section	.nv.info._Z35group_norm_nhwc_bwd_one_pass_kernelI11Bf16IOBf16WLi128ELi84ELi672EEv26Group_norm_nhwc_bwd_params,"",@"SHT_CUDA_INFO"
	.sectionflags	@""
	.align	4


	//----- nvinfo : EIATTR_CUDA_API_VERSION
	.align		4
        /*0000*/ 	.byte	0x04, 0x37
        /*0002*/ 	.short	(.L_577 - .L_576)
.L_576:
        /*0004*/ 	.word	0x00000082


	//----- nvinfo : EIATTR_SW2861232_WAR
	.align		4
.L_577:
        /*0008*/ 	.byte	0x01, 0x35
	.zero		2


	//----- nvinfo : EIATTR_PARAM_CBANK
	.align		4
        /*000c*/ 	.byte	0x04, 0x0a
        /*000e*/ 	.short	(.L_579 - .L_578)
	.align		4
.L_578:
        /*0010*/ 	.word	index@(.nv.constant0._Z35group_norm_nhwc_bwd_one_pass_kernelI11Bf16IOBf16WLi128ELi84ELi672EEv26Group_norm_nhwc_bwd_params)
        /*0014*/ 	.short	0x0160
        /*0016*/ 	.short	0x00b8


	//----- nvinfo : EIATTR_CBANK_PARAM_SIZE
	.align		4
.L_579:
        /*0018*/ 	.byte	0x03, 0x19
        /*001a*/ 	.short	0x00b8


	//----- nvinfo : EIATTR_KPARAM_INFO
	.align		4
        /*001c*/ 	.byte	0x04, 0x17
        /*001e*/ 	.short	(.L_581 - .L_580)
.L_580:
        /*0020*/ 	.word	0x00000000
        /*0024*/ 	.short	0x0000
        /*0026*/ 	.short	0x0000
        /*0028*/ 	.byte	0x00, 0xf0, 0xe1, 0x02


	//----- nvinfo : EIATTR_MAXREG_COUNT
	.align		4
.L_581:
        /*002c*/ 	.byte	0x03, 0x1b
        /*002e*/ 	.short	0x0050


	//----- nvinfo : EIATTR_NUM_BARRIERS
	.align		4
        /*0030*/ 	.byte	0x02, 0x4c
        /*0032*/ 	.byte	0x01
	.zero		1


	//----- nvinfo : EIATTR_MERCURY_ISA_VERSION
	.align		4
        /*0034*/ 	.byte	0x03, 0x5f
        /*0036*/ 	.short	0x0000


	//----- nvinfo : EIATTR_INT_WARP_WIDE_INSTR_OFFSETS
	.align		4
        /*0038*/ 	.byte	0x04, 0x31
        /*003a*/ 	.short	(.L_583 - .L_582)


	//   ....[0]....
.L_582:
        /*003c*/ 	.word	0x00002fa0


	//   ....[1]....
        /*0040*/ 	.word	0x00005a80


	//----- nvinfo : EIATTR_COOP_GROUP_MASK_REGIDS
	.align		4
.L_583:
        /*0044*/ 	.byte	0x04, 0x29
        /*0046*/ 	.short	(.L_585 - .L_584)


	//   ....[0]....
.L_584:
        /*0048*/ 	.word	0xffffffff


	//   ....[1]....
        /*004c*/ 	.word	0xffffffff


	//   ....[2]....
        /*0050*/ 	.word	0xffffffff


	//   ....[3]....
        /*0054*/ 	.word	0xffffffff


	//   ....[4]....
        /*0058*/ 	.word	0xffffffff


	//   ....[5]....
        /*005c*/ 	.word	0xffffffff


	//   ....[6]....
        /*0060*/ 	.word	0xffffffff


	//   ....[7]....
        /*0064*/ 	.word	0xffffffff


	//   ....[8]....
        /*0068*/ 	.word	0xffffffff


	//   ....[9]....
        /*006c*/ 	.word	0xffffffff


	//----- nvinfo : EIATTR_COOP_GROUP_INSTR_OFFSETS
	.align		4
.L_585:
        /*0070*/ 	.byte	0x04, 0x28
        /*0072*/ 	.short	(.L_587 - .L_586)


	//   ....[0]....
.L_586:
        /*0074*/ 	.word	0x000022c0


	//   ....[1]....
        /*0078*/ 	.word	0x00002300


	//   ....[2]....
        /*007c*/ 	.word	0x000023c0


	//   ....[3]....
        /*0080*/ 	.word	0x000023e0


	//   ....[4]....
        /*0084*/ 	.word	0x00002410


	//   ....[5]....
        /*0088*/ 	.word	0x00002430


	//   ....[6]....
        /*008c*/ 	.word	0x00002460


	//   ....[7]....
        /*0090*/ 	.word	0x00002480


	//   ....[8]....
        /*0094*/ 	.word	0x000024b0


	//   ....[9]....
        /*0098*/ 	.word	0x000024d0


	//----- nvinfo : EIATTR_EXIT_INSTR_OFFSETS
	.align		4
.L_587:
        /*009c*/ 	.byte	0x04, 0x1c
        /*009e*/ 	.short	(.L_589 - .L_588)


	//   ....[0]....
.L_588:
        /*00a0*/ 	.word	0x00005b50


	//   ....[1]....
        /*00a4*/ 	.word	0x00005c90


	//   ....[2]....
        /*00a8*/ 	.word	0x00005f10


	//----- nvinfo : EIATTR_MAX_THREADS
	.align		4
.L_589:
        /*00ac*/ 	.byte	0x04, 0x05
        /*00ae*/ 	.short	(.L_591 - .L_590)
.L_590:
        /*00b0*/ 	.word	0x000002a0
        /*00b4*/ 	.word	0x00000001
        /*00b8*/ 	.word	0x00000001


	//----- nvinfo : EIATTR_CRS_STACK_SIZE
	.align		4
.L_591:
        /*00bc*/ 	.byte	0x04, 0x1e
        /*00be*/ 	.short	(.L_593 - .L_592)
.L_592:
        /*00c0*/ 	.word	0x00000000
.L_593:


//--------------------- .nv.info._Z35group_norm_nhwc_bwd_one_pass_kernelI11Bf16IOBf16WLi256ELi84ELi672EEv26Group_norm_nhwc_bwd_params --------------------------
	.section	.nv.info._Z35group_norm_nhwc_bwd_one_pass_kernelI11Bf16IOBf16WLi256ELi84ELi672EEv26Group_norm_nhwc_bwd_params,"",@"SHT_CUDA_INFO"
	.sectionflags	@""
	.align	4


	//----- nvinfo : EIATTR_CUDA_API_VERSION
	.align		4
        /*0000*/ 	.byte	0x04, 0x37
        /*0002*/ 	.short	(.L_595 - .L_594)
.L_594:
        /*0004*/ 	.word	0x00000082


	//----- nvinfo : EIATTR_SW2861232_WAR
	.align		4
.L_595:
        /*0008*/ 	.byte	0x01, 0x35
	.zero		2


	//----- nvinfo : EIATTR_PARAM_CBANK
	.align		4
        /*000c*/ 	.byte	0x04, 0x0a
        /*000e*/ 	.short	(.L_597 - .L_596)
	.align		4
.L_596:
        /*0010*/ 	.word	index@(.nv.constant0._Z35group_norm_nhwc_bwd_one_pass_kernelI11Bf16IOBf16WLi256ELi84ELi672EEv26Group_norm_nhwc_bwd_params)
        /*0014*/ 	.short	0x0160
        /*0016*/ 	.short	0x00b8


	//----- nvinfo : EIATTR_CBANK_PARAM_SIZE
	.align		4
.L_597:
        /*0018*/ 	.byte	0x03, 0x19
        /*001a*/ 	.short	0x00b8


	//----- nvinfo : EIATTR_KPARAM_INFO
	.align		4
        /*001c*/ 	.byte	0x04, 0x17
        /*001e*/ 	.short	(.L_599 - .L_598)
.L_598:
        /*0020*/ 	.word	0x00000000
        /*0024*/ 	.short	0x0000
        /*0026*/ 	.short	0x0000
        /*0028*/ 	.byte	0x00, 0xf0, 0xe1, 0x02


	//----- nvinfo : EIATTR_MAXREG_COUNT
	.align		4
.L_599:
        /*002c*/ 	.byte	0x03, 0x1b
        /*002e*/ 	.short	0x0050


	//----- nvinfo : EIATTR_NUM_BARRIERS
	.align		4
        /*0030*/ 	.byte	0x02, 0x4c
        /*0032*/ 	.byte	0x01
	.zero		1


	//----- nvinfo : EIATTR_ANNOTATIONS
	.align		4
        /*0034*/ 	.byte	0x04, 0x55
        /*0036*/ 	.short	(.L_601 - .L_600)


	//   ....[0]....
.L_600:
        /*0038*/ 	.word	0x00000001
        /*003c*/ 	.byte	0xf0, 0x01, 0x00, 0x00, 0x01, 0x00, 0x00, 0x00, 0x10, 0x40, 0x00, 0x00, 0x01, 0x00, 0x00, 0x00
        /*004c*/ 	.byte	0x50, 0x40, 0x00, 0x00, 0x01, 0x00, 0x00, 0x00, 0xd0, 0x41, 0x00, 0x00


	//----- nvinfo : EIATTR_MERCURY_ISA_VERSION
	.align		4
.L_601:
        /*0058*/ 	.byte	0x03, 0x5f
        /*005a*/ 	.short	0x0000


	//----- nvinfo : EIATTR_INT_WARP_WIDE_INSTR_OFFSETS
	.align		4
        /*005c*/ 	.byte	0x04, 0x31
        /*005e*/ 	.short	(.L_603 - .L_602)


	//   ....[0]....
.L_602:
        /*0060*/ 	.word	0x00004e80


	//   ....[1]....
        /*0064*/ 	.word	0x00006560


	//   ....[2]....
        /*0068*/ 	.word	0x00009b30


	//----- nvinfo : EIATTR_COOP_GROUP_MASK_REGIDS
	.align		4
.L_603:
        /*006c*/ 	.byte	0x04, 0x29
        /*006e*/ 	.short	(.L_605 - .L_604)


	//   ....[0]....
.L_604:
        /*0070*/ 	.word	0xffffffff


	//   ....[1]....
        /*0074*/ 	.word	0xffffffff


	//   ....[2]....
        /*0078*/ 	.word	0xffffffff


	//   ....[3]....
        /*007c*/ 	.word	0xffffffff


	//   ....[4]....
        /*0080*/ 	.word	0xffffffff


	//   ....[5]....
        /*0084*/ 	.word	0xffffffff


	//   ....[6]....
        /*0088*/ 	.word	0xffffffff


	//   ....[7]....
        /*008c*/ 	.word	0xffffffff


	//   ....[8]....
        /*0090*/ 	.word	0xffffffff


	//   ....[9]....
        /*0094*/ 	.word	0xffffffff


	//----- nvinfo : EIATTR_COOP_GROUP_INSTR_OFFSETS
	.align		4
.L_605:
        /*0098*/ 	.byte	0x04, 0x28
        /*009a*/ 	.short	(.L_607 - .L_606)


	//   ....[0]....
.L_606:
        /*009c*/ 	.word	0x000040b0


	//   ....[1]....
        /*00a0*/ 	.word	0x000040c0


	//   ....[2]....
        /*00a4*/ 	.word	0x00004110


	//   ....[3]....
        /*00a8*/ 	.word	0x00004120


	//   ....[4]....
        /*00ac*/ 	.word	0x00004150


	//   ....[5]....
        /*00b0*/ 	.word	0x00004170


	//   ....[6]....
        /*00b4*/ 	.word	0x000041c0


	//   ....[7]....
        /*00b8*/ 	.word	0x000041e0


	//   ....[8]....
        /*00bc*/ 	.word	0x00004220


	//   ....[9]....
        /*00c0*/ 	.word	0x00004240


	//----- nvinfo : EIATTR_EXIT_INSTR_OFFSETS
	.align		4
.L_607:
        /*00c4*/ 	.byte	0x04, 0x1c
        /*00c6*/ 	.short	(.L_609 - .L_608)


	//   ....[0]....
.L_608:
        /*00c8*/ 	.word	0x00009c00


	//   ....[1]....
        /*00cc*/ 	.word	0x00009d40


	//   ....[2]....
        /*00d0*/ 	.word	0x00009fc0


	//----- nvinfo : EIATTR_MAX_THREADS
	.align		4
.L_609:
        /*00d4*/ 	.byte	0x04, 0x05
        /*00d6*/ 	.short	(.L_611 - .L_610)
.L_610:
        /*00d8*/ 	.word	0x000002a0
        /*00dc*/ 	.word	0x00000001
        /*00e0*/ 	.word	0x00000001


	//----- nvinfo : EIATTR_CRS_STACK_SIZE
	.align		4
.L_611:
        /*00e4*/ 	.byte	0x04, 0x1e
        /*00e6*/ 	.short	(.L_613 - .L_612)
.L_612:
        /*00e8*/ 	.word	0x00000000
.L_613:


//--------------------- .nv.info._Z35group_norm_nhwc_bwd_one_pass_kernelI11Bf16IOBf16WLi512ELi84ELi672EEv26Group_norm_nhwc_bwd_params --------------------------
	.section	.nv.info._Z35group_norm_nhwc_bwd_one_pass_kernelI11Bf16IOBf16WLi512ELi84ELi672EEv26Group_norm_nhwc_bwd_params,"",@"SHT_CUDA_INFO"
	.sectionflags	@""
	.align	4


	//----- nvinfo : EIATTR_CUDA_API_VERSION
	.align		4
        /*0000*/ 	.byte	0x04, 0x37
        /*0002*/ 	.short	(.L_615 - .L_614)
.L_614:
        /*0004*/ 	.word	0x00000082


	//----- nvinfo : EIATTR_SW2861232_WAR
	.align		4
.L_615:
        /*0008*/ 	.byte	0x01, 0x35
	.zero		2


	//----- nvinfo : EIATTR_PARAM_CBANK
	.align		4
        /*000c*/ 	.byte	0x04, 0x0a
        /*000e*/ 	.short	(.L_617 - .L_616)
	.align		4
.L_616:
        /*0010*/ 	.word	index@(.nv.constant0._Z35group_norm_nhwc_bwd_one_pass_kernelI11Bf16IOBf16WLi512ELi84ELi672EEv26Group_norm_nhwc_bwd_params)
        /*0014*/ 	.short	0x0160
        /*0016*/ 	.short	0x00b8


	//----- nvinfo : EIATTR_CBANK_PARAM_SIZE
	.align		4
.L_617:
        /*0018*/ 	.byte	0x03, 0x19
        /*001a*/ 	.short	0x00b8


	//----- nvinfo : EIATTR_KPARAM_INFO
	.align		4
        /*001c*/ 	.byte	0x04, 0x17
        /*001e*/ 	.short	(.L_619 - .L_618)
.L_618:
        /*0020*/ 	.word	0x00000000
        /*0024*/ 	.short	0x0000
        /*0026*/ 	.short	0x0000
        /*0028*/ 	.byte	0x00, 0xf0, 0xe1, 0x02


	//----- nvinfo : EIATTR_MAXREG_COUNT
	.align		4
.L_619:
        /*002c*/ 	.byte	0x03, 0x1b
        /*002e*/ 	.short	0x0050


	//----- nvinfo : EIATTR_NUM_BARRIERS
	.align		4
        /*0030*/ 	.byte	0x02, 0x4c
        /*0032*/ 	.byte	0x01
	.zero		1


	//----- nvinfo : EIATTR_ANNOTATIONS
	.align		4
        /*0034*/ 	.byte	0x04, 0x55
        /*0036*/ 	.short	(.L_621 - .L_620)


	//   ....[0]....
.L_620:
        /* <DEDUP_REMOVED lines=25> */


	//----- nvinfo : EIATTR_MERCURY_ISA_VERSION
	.align		4
.L_621:
        /*01b0*/ 	.byte	0x03, 0x5f
        /*01b2*/ 	.short	0x0000


	//----- nvinfo : EIATTR_INT_WARP_WIDE_INSTR_OFFSETS
	.align		4
        /*01b4*/ 	.byte	0x04, 0x31
        /*01b6*/ 	.short	(.L_623 - .L_622)


	//   ....[0]....
.L_622:
        /*01b8*/ 	.word	0x00008bc0


	//   ....[1]....
        /*01bc*/ 	.word	0x0000a290


	//   ....[2]....
        /*01c0*/ 	.word	0x00011140


	//----- nvinfo : EIATTR_COOP_GROUP_MASK_REGIDS
	.align		4
.L_623:
        /*01c4*/ 	.byte	0x04, 0x29
        /*01c6*/ 	.short	(.L_625 - .L_624)


	//   ....[0]....
.L_624:
        /*01c8*/ 	.word	0xffffffff


	//   ....[1]....
        /*01cc*/ 	.word	0xffffffff


	//   ....[2]....
        /*01d0*/ 	.word	0xffffffff


	//   ....[3]....
        /*01d4*/ 	.word	0xffffffff


	//   ....[4]....
        /*01d8*/ 	.word	0xffffffff


	//   ....[5]....
        /*01dc*/ 	.word	0xffffffff


	//   ....[6]....
        /*01e0*/ 	.word	0xffffffff


	//   ....[7]....
        /*01e4*/ 	.word	0xffffffff


	//   ....[8]....
        /*01e8*/ 	.word	0xffffffff


	//   ....[9]....
        /*01ec*/ 	.word	0xffffffff


	//----- nvinfo : EIATTR_COOP_GROUP_INSTR_OFFSETS
	.align		4
.L_625:
        /*01f0*/ 	.byte	0x04, 0x28
        /*01f2*/ 	.short	(.L_627 - .L_626)


	//   ....[0]....
.L_626:
        /*01f4*/ 	.word	0x00007dd0


	//   ....[1]....
        /*01f8*/ 	.word	0x00007de0


	//   ....[2]....
        /*01fc*/ 	.word	0x00007e30


	//   ....[3]....
        /*0200*/ 	.word	0x00007e40


	//   ....[4]....
        /*0204*/ 	.word	0x00007e70


	//   ....[5]....
        /*0208*/ 	.word	0x00007e90


	//   ....[6]....
        /*020c*/ 	.word	0x00007ec0


	//   ....[7]....
        /*0210*/ 	.word	0x00007ef0


	//   ....[8]....
        /*0214*/ 	.word	0x00007f60


	//   ....[9]....
        /*0218*/ 	.word	0x00007f70


	//----- nvinfo : EIATTR_EXIT_INSTR_OFFSETS
	.align		4
.L_627:
        /*021c*/ 	.byte	0x04, 0x1c
        /*021e*/ 	.short	(.L_629 - .L_628)


	//   ....[0]....
.L_628:
        /*0220*/ 	.word	0x00011210


	//   ....[1]....
        /*0224*/ 	.word	0x00011350


	//   ....[2]....
        /*0228*/ 	.word	0x000115d0


	//----- nvinfo : EIATTR_MAX_THREADS
	.align		4
.L_629:
        /*022c*/ 	.byte	0x04, 0x05
        /*022e*/ 	.short	(.L_631 - .L_630)
.L_630:
        /*0230*/ 	.word	0x000002a0
        /*0234*/ 	.word	0x00000001
        /*0238*/ 	.word	0x00000001


	//----- nvinfo : EIATTR_CRS_STACK_SIZE
	.align		4
.L_631:
        /*023c*/ 	.byte	0x04, 0x1e
        /*023e*/ 	.short	(.L_633 - .L_632)
.L_632:
        /*0240*/ 	.word	0x00000000
.L_633:


//--------------------- .nv.info._Z35group_norm_nhwc_bwd_one_pass_kernelI11Bf16IOFp16WLi64ELi84ELi672EEv26Group_norm_nhwc_bwd_params --------------------------
	.section	.nv.info._Z35group_norm_nhwc_bwd_one_pass_kernelI11Bf16IOFp16WLi64ELi84ELi672EEv26Group_norm_nhwc_bwd_params,"",@"SHT_CUDA_INFO"
	.sectionflags	@""
	.align	4


	//----- nvinfo : EIATTR_CUDA_API_VERSION
	.align		4
        /*0000*/ 	.byte	0x04, 0x37
        /*0002*/ 	.short	(.L_635 - .L_634)
.L_634:
        /*0004*/ 	.word	0x00000082


	//----- nvinfo : EIATTR_SW2861232_WAR
	.align		4
.L_635:
        /*0008*/ 	.byte	0x01, 0x35
	.zero		2


	//----- nvinfo : EIATTR_PARAM_CBANK
	.align		4
        /*000c*/ 	.byte	0x04, 0x0a
        /*000e*/ 	.short	(.L_637 - .L_636)
	.align		4
.L_636:
        /*0010*/ 	.word	index@(.nv.constant0._Z35group_norm_nhwc_bwd_one_pass_kernelI11Bf16IOFp16WLi64ELi84ELi672EEv26Group_norm_nhwc_bwd_params)
        /*0014*/ 	.short	0x0160
        /*0016*/ 	.short	0x00b8


	//----- nvinfo : EIATTR_CBANK_PARAM_SIZE
	.align		4
.L_637:
        /*0018*/ 	.byte	0x03, 0x19
        /*001a*/ 	.short	0x00b8


	//----- nvinfo : EIATTR_KPARAM_INFO
	.align		4
        /*001c*/ 	.byte	0x04, 0x17
        /*001e*/ 	.short	(.L_639 - .L_638)
.L_638:
        /*0020*/ 	.word	0x00000000
        /*0024*/ 	.short	0x0000
        /*0026*/ 	.short	0x0000
        /*0028*/ 	.byte	0x00, 0xf0, 0xe1, 0x02


	//----- nvinfo : EIATTR_MAXREG_COUNT
	.align		4
.L_639:
        /*002c*/ 	.byte	0x03, 0x1b
        /*002e*/ 	.short	0x0050


	//----- nvinfo : EIATTR_NUM_BARRIERS
	.align		4
        /*0030*/ 	.byte	0x02, 0x4c
        /*0032*/ 	.byte	0x01
	.zero		1


	//----- nvinfo : EIATTR_MERCURY_ISA_VERSION
	.align		4
        /*0034*/ 	.byte	0x03, 0x5f
        /*0036*/ 	.short	0x0000


	//----- nvinfo : EIATTR_INT_WARP_WIDE_INSTR_OFFSETS
	.align		4
        /*0038*/ 	.byte	0x04, 0x31
        /*003a*/ 	.short	(.L_641 - .L_640)


	//   ....[0]....
.L_640:
        /*003c*/ 	.word	0x00002190


	//   ....[1]....
        /*0040*/ 	.word	0x00004030


	//----- nvinfo : EIATTR_COOP_GROUP_MASK_REGIDS
	.align		4
.L_641:
        /*0044*/ 	.byte	0x04, 0x29
        /*0046*/ 	.short	(.L_643 - .L_642)


	//   ....[0]....
.L_642:
        /*0048*/ 	.word	0xffffffff


	//   ....[1]....
        /*004c*/ 	.word	0xffffffff


	//   ....[2]....
        /*0050*/ 	.word	0xffffffff


	//   ....[3]....
        /*0054*/ 	.word	0xffffffff


	//   ....[4]....
        /*0058*/ 	.word	0xffffffff


	//   ....[5]....
        /*005c*/ 	.word	0xffffffff


	//   ....[6]....
        /*0060*/ 	.word	0xffffffff


	//   ....[7]....
        /*0064*/ 	.word	0xffffffff


	//   ....[8]....
        /*0068*/ 	.word	0xffffffff


	//   ....[9]....
        /*006c*/ 	.word	0xffffffff


	//----- nvinfo : EIATTR_COOP_GROUP_INSTR_OFFSETS
	.align		4
.L_643:
        /*0070*/ 	.byte	0x04, 0x28
        /*0072*/ 	.short	(.L_645 - .L_644)


	//   ....[0]....
.L_644:
        /*0074*/ 	.word	0x00001540


	//   ....[1]....
        /*0078*/ 	.word	0x00001570


	//   ....[2]....
        /*007c*/ 	.word	0x000015b0


	//   ....[3]....
        /*0080*/ 	.word	0x000015d0


	//   ....[4]....
        /*0084*/ 	.word	0x00001600


	//   ....[5]....
        /*0088*/ 	.word	0x00001620


	//   ....[6]....
        /*008c*/ 	.word	0x00001650


	//   ....[7]....
        /*0090*/ 	.word	0x00001670


	//   ....[8]....
        /*0094*/ 	.word	0x000016a0


	//   ....[9]....
        /*0098*/ 	.word	0x000016c0


	//----- nvinfo : EIATTR_EXIT_INSTR_OFFSETS
	.align		4
.L_645:
        /*009c*/ 	.byte	0x04, 0x1c
        /*009e*/ 	.short	(.L_647 - .L_646)


	//   ....[0]....
.L_646:
        /*00a0*/ 	.word	0x00004100


	//   ....[1]....
        /*00a4*/ 	.word	0x00004240


	//   ....[2]....
        /*00a8*/ 	.word	0x000044c0


	//----- nvinfo : EIATTR_MAX_THREADS
	.align		4
.L_647:
        /*00ac*/ 	.byte	0x04, 0x05
        /*00ae*/ 	.short	(.L_649 - .L_648)
.L_648:
        /*00b0*/ 	.word	0x000002a0
        /*00b4*/ 	.word	0x00000001
        /*00b8*/ 	.word	0x00000001


	//----- nvinfo : EIATTR_CRS_STACK_SIZE
	.align		4
.L_649:
        /*00bc*/ 	.byte	0x04, 0x1e
        /*00be*/ 	.short	(.L_651 - .L_650)
.L_650:
        /*00c0*/ 	.word	0x00000000
.L_651:


//--------------------- .nv.info._Z35group_norm_nhwc_bwd_one_pass_kernelI11Bf16IOFp16WLi128ELi84ELi672EEv26Group_norm_nhwc_bwd_params --------------------------
	.section	.nv.info._Z35group_norm_nhwc_bwd_one_pass_kernelI11Bf16IOFp16WLi128ELi84ELi672EEv26Group_norm_nhwc_bwd_params,"",@"SHT_CUDA_INFO"
	.sectionflags	@""
	.align	4


	//----- nvinfo : EIATTR_CUDA_API_VERSION
	.align		4
        /*0000*/ 	.byte	0x04, 0x37
        /*0002*/ 	.short	(.L_653 - .L_652)
.L_652:
        /*0004*/ 	.word	0x00000082


	//----- nvinfo : EIATTR_SW2861232_WAR
	.align		4
.L_653:
        /*0008*/ 	.byte	0x01, 0x35
	.zero		2


	//----- nvinfo : EIATTR_PARAM_CBANK
	.align		4
        /*000c*/ 	.byte	0x04, 0x0a
        /*000e*/ 	.short	(.L_655 - .L_654)
	.align		4
.L_654:
        /*0010*/ 	.word	index@(.nv.constant0._Z35group_norm_nhwc_bwd_one_pass_kernelI11Bf16IOFp16WLi128ELi84ELi672EEv26Group_norm_nhwc_bwd_params)
        /*0014*/ 	.short	0x0160
        /*0016*/ 	.short	0x00b8


	//----- nvinfo : EIATTR_CBANK_PARAM_SIZE
	.align		4
.L_655:
        /*0018*/ 	.byte	0x03, 0x19
        /*001a*/ 	.short	0x00b8


	//----- nvinfo : EIATTR_KPARAM_INFO
	.align		4
        /*001c*/ 	.byte	0x04, 0x17
        /*001e*/ 	.short	(.L_657 - .L_656)
.L_656:
        /*0020*/ 	.word	0x00000000
        /*0024*/ 	.short	0x0000
        /*0026*/ 	.short	0x0000
        /*0028*/ 	.byte	0x00, 0xf0, 0xe1, 0x02


	//----- nvinfo : EIATTR_MAXREG_COUNT
	.align		4
.L_657:
        /*002c*/ 	.byte	0x03, 0x1b
        /*002e*/ 	.short	0x0050


	//----- nvinfo : EIATTR_NUM_BARRIERS
	.align		4
        /*0030*/ 	.byte	0x02, 0x4c
        /*0032*/ 	.byte	0x01
	.zero		1


	//----- nvinfo : EIATTR_MERCURY_ISA_VERSION
	.align		4
        /*0034*/ 	.byte	0x03, 0x5f
        /*0036*/ 	.short	0x0000


	//----- nvinfo : EIATTR_INT_WARP_WIDE_INSTR_OFFSETS
	.align		4
        /*0038*/ 	.byte	0x04, 0x31
        /*003a*/ 	.short	(.L_659 - .L_658)


	//   ....[0]....
.L_658:
        /*003c*/ 	.word	0x00002fa0


	//   ....[1]....
        /*0040*/ 	.word	0x00005a80


	//----- nvinfo : EIATTR_COOP_GROUP_MASK_REGIDS
	.align		4
.L_659:
        /*0044*/ 	.byte	0x04, 0x29
        /*0046*/ 	.short	(.L_661 - .L_660)


	//   ....[0]....
.L_660:
        /*0048*/ 	.word	0xffffffff


	//   ....[1]....
        /*004c*/ 	.word	0xffffffff


	//   ....[2]....
        /*0050*/ 	.word	0xffffffff


	//   ....[3]....
        /*0054*/ 	.word	0xffffffff


	//   ....[4]....
        /*0058*/ 	.word	0xffffffff


	//   ....[5]....
        /*005c*/ 	.word	0xffffffff


	//   ....[6]....
        /*0060*/ 	.word	0xffffffff


	//   ....[7]....
        /*0064*/ 	.word	0xffffffff


	//   ....[8]....
        /*0068*/ 	.word	0xffffffff


	//   ....[9]....
        /*006c*/ 	.word	0xffffffff


	//----- nvinfo : EIATTR_COOP_GROUP_INSTR_OFFSETS
	.align		4
.L_661:
        /*0070*/ 	.byte	0x04, 0x28
        /*0072*/ 	.short	(.L_663 - .L_662)


	//   ....[0]....
.L_662:
        /*0074*/ 	.word	0x000022c0


	//   ....[1]....
        /*0078*/ 	.word	0x00002300


	//   ....[2]....
        /*007c*/ 	.word	0x000023c0


	//   ....[3]....
        /*0080*/ 	.word	0x000023e0


	//   ....[4]....
        /*0084*/ 	.word	0x00002410


	//   ....[5]....
        /*0088*/ 	.word	0x00002430


	//   ....[6]....
        /*008c*/ 	.word	0x00002460


	//   ....[7]....
        /*0090*/ 	.word	0x00002480


	//   ....[8]....
        /*0094*/ 	.word	0x000024b0


	//   ....[9]....
        /*0098*/ 	.word	0x000024d0


	//----- nvinfo : EIATTR_EXIT_INSTR_OFFSETS
	.align		4
.L_663:
        /*009c*/ 	.byte	0x04, 0x1c
        /*009e*/ 	.short	(.L_665 - .L_664)


	//   ....[0]....
.L_664:
        /*00a0*/ 	.word	0x00005b50


	//   ....[1]....
        /*00a4*/ 	.word	0x00005c90


	//   ....[2]....
        /*00a8*/ 	.word	0x00005f10


	//----- nvinfo : EIATTR_MAX_THREADS
	.align		4
.L_665:
        /*00ac*/ 	.byte	0x04, 0x05
        /*00ae*/ 	.short	(.L_667 - .L_666)
.L_666:
        /*00b0*/ 	.word	0x000002a0
        /*00b4*/ 	.word	0x00000001
        /*00b8*/ 	.word	0x00000001


	//----- nvinfo : EIATTR_CRS_STACK_SIZE
	.align		4
.L_667:
        /*00bc*/ 	.byte	0x04, 0x1e
        /*00be*/ 	.short	(.L_669 - .L_668)
.L_668:
        /*00c0*/ 	.word	0x00000000
.L_669:


//--------------------- .nv.info._Z35group_norm_nhwc_bwd_one_pass_kernelI11Bf16IOFp16WLi256ELi84ELi672EEv26Group_norm_nhwc_bwd_params --------------------------
	.section	.nv.info._Z35group_norm_nhwc_bwd_one_pass_kernelI11Bf16IOFp16WLi256ELi84ELi672EEv26Group_norm_nhwc_bwd_params,"",@"SHT_CUDA_INFO"
	.sectionflags	@""
	.align	4


	//----- nvinfo : EIATTR_CUDA_API_VERSION
	.align		4
        /*0000*/ 	.byte	0x04, 0x37
        /*0002*/ 	.short	(.L_671 - .L_670)
.L_670:
        /*0004*/ 	.word	0x00000082


	//----- nvinfo : EIATTR_SW2861232_WAR
	.align		4
.L_671:
        /*0008*/ 	.byte	0x01, 0x35
	.zero		2


	//----- nvinfo : EIATTR_PARAM_CBANK
	.align		4
        /*000c*/ 	.byte	0x04, 0x0a
        /*000e*/ 	.short	(.L_673 - .L_672)
	.align		4
.L_672:
        /*0010*/ 	.word	index@(.nv.constant0._Z35group_norm_nhwc_bwd_one_pass_kernelI11Bf16IOFp16WLi256ELi84ELi672EEv26Group_norm_nhwc_bwd_params)
        /*0014*/ 	.short	0x0160
        /*0016*/ 	.short	0x00b8


	//----- nvinfo : EIATTR_CBANK_PARAM_SIZE
	.align		4
.L_673:
        /*0018*/ 	.byte	0x03, 0x19
        /*001a*/ 	.short	0x00b8


	//----- nvinfo : EIATTR_KPARAM_INFO
	.align		4
        /*001c*/ 	.byte	0x04, 0x17
        /*001e*/ 	.short	(.L_675 - .L_674)
.L_674:
        /*0020*/ 	.word	0x00000000
        /*0024*/ 	.short	0x0000
        /*0026*/ 	.short	0x0000
        /*0028*/ 	.byte	0x00, 0xf0, 0xe1, 0x02


	//----- nvinfo : EIATTR_MAXREG_COUNT
	.align		4
.L_675:
        /*002c*/ 	.byte	0x03, 0x1b
        /*002e*/ 	.short	0x0050


	//----- nvinfo : EIATTR_NUM_BARRIERS
	.align		4
        /*0030*/ 	.byte	0x02, 0x4c
        /*0032*/ 	.byte	0x01
	.zero		1


	//----- nvinfo : EIATTR_ANNOTATIONS
	.align		4
        /*0034*/ 	.byte	0x04, 0x55
        /*0036*/ 	.short	(.L_677 - .L_676)


	//   ....[0]....
.L_676:
        /*0038*/ 	.word	0x00000001
        /*003c*/ 	.byte	0xf0, 0x01, 0x00, 0x00, 0x01, 0x00, 0x00, 0x00, 0x10, 0x40, 0x00, 0x00, 0x01, 0x00, 0x00, 0x00
        /*004c*/ 	.byte	0x50, 0x40, 0x00, 0x00, 0x01, 0x00, 0x00, 0x00, 0xd0, 0x41, 0x00, 0x00


	//----- nvinfo : EIATTR_MERCURY_ISA_VERSION
	.align		4
.L_677:
        /*0058*/ 	.byte	0x03, 0x5f
        /*005a*/ 	.short	0x0000


	//----- nvinfo : EIATTR_INT_WARP_WIDE_INSTR_OFFSETS
	.align		4
        /*005c*/ 	.byte	0x04, 0x31
        /*005e*/ 	.short	(.L_679 - .L_678)


	//   ....[0]....
.L_678:
        /*0060*/ 	.word	0x00004e80


	//   ....[1]....
        /*0064*/ 	.word	0x00006560


	//   ....[2]....
        /*0068*/ 	.word	0x00009b30


	//----- nvinfo : EIATTR_COOP_GROUP_MASK_REGIDS
	.align		4
.L_679:
        /*006c*/ 	.byte	0x04, 0x29
        /*006e*/ 	.short	(.L_681 - .L_680)


	//   ....[0]....
.L_680:
        /*0070*/ 	.word	0xffffffff


	//   ....[1]....
        /*0074*/ 	.word	0xffffffff


	//   ....[2]....
        /*0078*/ 	.word	0xffffffff


	//   ....[3]....
        /*007c*/ 	.word	0xffffffff


	//   ....[4]....
        /*0080*/ 	.word	0xffffffff


	//   ....[5]....
        /*0084*/ 	.word	0xffffffff


	//   ....[6]....
        /*0088*/ 	.word	0xffffffff


	//   ....[7]....
        /*008c*/ 	.word	0xffffffff


	//   ....[8]....
        /*0090*/ 	.word	0xffffffff


	//   ....[9]....
        /*0094*/ 	.word	0xffffffff


	//----- nvinfo : EIATTR_COOP_GROUP_INSTR_OFFSETS
	.align		4
.L_681:
        /*0098*/ 	.byte	0x04, 0x28
        /*009a*/ 	.short	(.L_683 - .L_682)


	//   ....[0]....
.L_682:
        /*009c*/ 	.word	0x000040b0


	//   ....[1]....
        /*00a0*/ 	.word	0x000040c0


	//   ....[2]....
        /*00a4*/ 	.word	0x00004110


	//   ....[3]....
        /*00a8*/ 	.word	0x00004120


	//   ....[4]....
        /*00ac*/ 	.word	0x00004150


	//   ....[5]....
        /*00b0*/ 	.word	0x00004170


	//   ....[6]....
        /*00b4*/ 	.word	0x000041c0


	//   ....[7]....
        /*00b8*/ 	.word	0x000041e0


	//   ....[8]....
        /*00bc*/ 	.word	0x00004220


	//   ....[9]....
        /*00c0*/ 	.word	0x00004240


	//----- nvinfo : EIATTR_EXIT_INSTR_OFFSETS
	.align		4
.L_683:
        /*00c4*/ 	.byte	0x04, 0x1c
        /*00c6*/ 	.short	(.L_685 - .L_684)


	//   ....[0]....
.L_684:
        /*00c8*/ 	.word	0x00009c00


	//   ....[1]....
        /*00cc*/ 	.word	0x00009d40


	//   ....[2]....
        /*00d0*/ 	.word	0x00009fc0


	//----- nvinfo : EIATTR_MAX_THREADS
	.align		4
.L_685:
        /*00d4*/ 	.byte	0x04, 0x05
        /*00d6*/ 	.short	(.L_687 - .L_686)
.L_686:
        /*00d8*/ 	.word	0x000002a0
        /*00dc*/ 	.word	0x00000001
        /*00e0*/ 	.word	0x00000001


	//----- nvinfo : EIATTR_CRS_STACK_SIZE
	.align		4
.L_687:
        /*00e4*/ 	.byte	0x04, 0x1e
        /*00e6*/ 	.short	(.L_689 - .L_688)
.L_688:
        /*00e8*/ 	.word	0x00000000
.L_689:


//--------------------- .nv.info._Z35group_norm_nhwc_bwd_one_pass_kernelI11Bf16IOFp16WLi512ELi84ELi672EEv26Group_norm_nhwc_bwd_params --------------------------
	.section	.nv.info._Z35group_norm_nhwc_bwd_one_pass_kernelI11Bf16IOFp16WLi512ELi84ELi672EEv26Group_norm_nhwc_bwd_params,"",@"SHT_CUDA_INFO"
	.sectionflags	@""
	.align	4


	//----- nvinfo : EIATTR_CUDA_API_VERSION
	.align		4
        /*0000*/ 	.byte	0x04, 0x37
        /*0002*/ 	.short	(.L_691 - .L_690)
.L_690:
        /*0004*/ 	.word	0x00000082


	//----- nvinfo : EIATTR_SW2861232_WAR
	.align		4
.L_691:
        /*0008*/ 	.byte	0x01, 0x35
	.zero		2


	//----- nvinfo : EIATTR_PARAM_CBANK
	.align		4
        /*000c*/ 	.byte	0x04, 0x0a
        /*000e*/ 	.short	(.L_693 - .L_692)
	.align		4
.L_692:
        /*0010*/ 	.word	index@(.nv.constant0._Z35group_norm_nhwc_bwd_one_pass_kernelI11Bf16IOFp16WLi512ELi84ELi672EEv26Group_norm_nhwc_bwd_params)
        /*0014*/ 	.short	0x0160
        /*0016*/ 	.short	0x00b8


	//----- nvinfo : EIATTR_CBANK_PARAM_SIZE
	.align		4
.L_693:
        /*0018*/ 	.byte	0x03, 0x19
        /*001a*/ 	.short	0x00b8


	//----- nvinfo : EIATTR_KPARAM_INFO
	.align		4
        /*001c*/ 	.byte	0x04, 0x17
        /*001e*/ 	.short	(.L_695 - .L_694)
.L_694:
        /*0020*/ 	.word	0x00000000
        /*0024*/ 	.short	0x0000
        /*0026*/ 	.short	0x0000
        /*0028*/ 	.byte	0x00, 0xf0, 0xe1, 0x02


	//----- nvinfo : EIATTR_MAXREG_COUNT
	.align		4
.L_695:
        /*002c*/ 	.byte	0x03, 0x1b
        /*002e*/ 	.short	0x0050


	//----- nvinfo : EIATTR_NUM_BARRIERS
	.align		4
        /*0030*/ 	.byte	0x02, 0x4c
        /*0032*/ 	.byte	0x01
	.zero		1


	//----- nvinfo : EIATTR_ANNOTATIONS
	.align		4
        /*0034*/ 	.byte	0x04, 0x55
        /*0036*/ 	.short	(.L_697 - .L_696)


	//   ....[0]....
.L_696:
        /* <DEDUP_REMOVED lines=25> */


	//----- nvinfo : EIATTR_MERCURY_ISA_VERSION
	.align		4
.L_697:
        /*01b0*/ 	.byte	0x03, 0x5f
        /*01b2*/ 	.short	0x0000


	//----- nvinfo : EIATTR_INT_WARP_WIDE_INSTR_OFFSETS
	.align		4
        /*01b4*/ 	.byte	0x04, 0x31
        /*01b6*/ 	.short	(.L_699 - .L_698)


	//   ....[0]....
.L_698:
        /*01b8*/ 	.word	0x00008bc0


	//   ....[1]....
        /*01bc*/ 	.word	0x0000a290


	//   ....[2]....
        /*01c0*/ 	.word	0x00011140


	//----- nvinfo : EIATTR_COOP_GROUP_MASK_REGIDS
	.align		4
.L_699:
        /*01c4*/ 	.byte	0x04, 0x29
        /*01c6*/ 	.short	(.L_701 - .L_700)


	//   ....[0]....
.L_700:
        /*01c8*/ 	.word	0xffffffff


	//   ....[1]....
        /*01cc*/ 	.word	0xffffffff


	//   ....[2]....
        /*01d0*/ 	.word	0xffffffff


	//   ....[3]....
        /*01d4*/ 	.word	0xffffffff


	//   ....[4]....
        /*01d8*/ 	.word	0xffffffff


	//   ....[5]....
        /*01dc*/ 	.word	0xffffffff


	//   ....[6]....
        /*01e0*/ 	.word	0xffffffff


	//   ....[7]....
        /*01e4*/ 	.word	0xffffffff


	//   ....[8]....
        /*01e8*/ 	.word	0xffffffff


	//   ....[9]....
        /*01ec*/ 	.word	0xffffffff


	//----- nvinfo : EIATTR_COOP_GROUP_INSTR_OFFSETS
	.align		4
.L_701:
        /*01f0*/ 	.byte	0x04, 0x28
        /*01f2*/ 	.short	(.L_703 - .L_702)


	//   ....[0]....
.L_702:
        /*01f4*/ 	.word	0x00007dd0


	//   ....[1]....
        /*01f8*/ 	.word	0x00007de0


	//   ....[2]....
        /*01fc*/ 	.word	0x00007e30


	//   ....[3]....
        /*0200*/ 	.word	0x00007e40


	//   ....[4]....
        /*0204*/ 	.word	0x00007e70


	//   ....[5]....
        /*0208*/ 	.word	0x00007e90


	//   ....[6]....
        /*020c*/ 	.word	0x00007ec0


	//   ....[7]....
        /*0210*/ 	.word	0x00007ef0


	//   ....[8]....
        /*0214*/ 	.word	0x00007f60


	//   ....[9]....
        /*0218*/ 	.word	0x00007f70


	//----- nvinfo : EIATTR_EXIT_INSTR_OFFSETS
	.align		4
.L_703:
        /*021c*/ 	.byte	0x04, 0x1c
        /*021e*/ 	.short	(.L_705 - .L_704)


	//   ....[0]....
.L_704:
        /*0220*/ 	.word	0x00011210


	//   ....[1]....
        /*0224*/ 	.word	0x00011350


	//   ....[2]....
        /*0228*/ 	.word	0x000115d0


	//----- nvinfo : EIATTR_MAX_THREADS
	.align		4
.L_705:
        /*022c*/ 	.byte	0x04, 0x05
        /*022e*/ 	.short	(.L_707 - .L_706)
.L_706:
        /*0230*/ 	.word	0x000002a0
        /*0234*/ 	.word	0x00000001
        /*0238*/ 	.word	0x00000001


	//----- nvinfo : EIATTR_CRS_STACK_SIZE
	.align		4
.L_707:
        /*023c*/ 	.byte	0x04, 0x1e
        /*023e*/ 	.short	(.L_709 - .L_708)
.L_708:
        /*0240*/ 	.word	0x00000000
.L_709:


//--------------------- .nv.info._Z35group_norm_nhwc_bwd_one_pass_kernelI11Fp16IOFp32WLi64ELi84ELi672EEv26Group_norm_nhwc_bwd_params --------------------------
	.section	.nv.info._Z35group_norm_nhwc_bwd_one_pass_kernelI11Fp16IOFp32WLi64ELi84ELi672EEv26Group_norm_nhwc_bwd_params,"",@"SHT_CUDA_INFO"
	.sectionflags	@""
	.align	4


	//----- nvinfo : EIATTR_CUDA_API_VERSION
	.align		4
        /*0000*/ 	.byte	0x04, 0x37
        /*0002*/ 	.short	(.L_711 - .L_710)
.L_710:
        /*0004*/ 	.word	0x00000082


	//----- nvinfo : EIATTR_SW2861232_WAR
	.align		4
.L_711:
        /*0008*/ 	.byte	0x01, 0x35
	.zero		2


	//----- nvinfo : EIATTR_PARAM_CBANK
	.align		4
        /*000c*/ 	.byte	0x04, 0x0a
        /*000e*/ 	.short	(.L_713 - .L_712)
	.align		4
.L_712:
        /*0010*/ 	.word	index@(.nv.constant0._Z35group_norm_nhwc_bwd_one_pass_kernelI11Fp16IOFp32WLi64ELi84ELi672EEv26Group_norm_nhwc_bwd_params)
        /*0014*/ 	.short	0x0160
        /*0016*/ 	.short	0x00b8


	//----- nvinfo : EIATTR_CBANK_PARAM_SIZE
	.align		4
.L_713:
        /*0018*/ 	.byte	0x03, 0x19
        /*001a*/ 	.short	0x00b8


	//----- nvinfo : EIATTR_KPARAM_INFO
	.align		4
        /*001c*/ 	.byte	0x04, 0x17
        /*001e*/ 	.short	(.L_715 - .L_714)
.L_714:
        /*0020*/ 	.word	0x00000000
        /*0024*/ 	.short	0x0000
        /*0026*/ 	.short	0x0000
        /*0028*/ 	.byte	0x00, 0xf0, 0xe1, 0x02


	//----- nvinfo : EIATTR_MAXREG_COUNT
	.align		4
.L_715:
        /*002c*/ 	.byte	0x03, 0x1b
        /*002e*/ 	.short	0x0050


	//----- nvinfo : EIATTR_NUM_BARRIERS
	.align		4
        /*0030*/ 	.byte	0x02, 0x4c
        /*0032*/ 	.byte	0x01
	.zero		1


	//----- nvinfo : EIATTR_MERCURY_ISA_VERSION
	.align		4
        /*0034*/ 	.byte	0x03, 0x5f
        /*0036*/ 	.short	0x0000


	//----- nvinfo : EIATTR_INT_WARP_WIDE_INSTR_OFFSETS
	.align		4
        /*0038*/ 	.byte	0x04, 0x31
        /*003a*/ 	.short	(.L_717 - .L_716)


	//   ....[0]....
.L_716:
        /*003c*/ 	.word	0x000020f0


	//   ....[1]....
        /*0040*/ 	.word	0x00003f60


	//----- nvinfo : EIATTR_COOP_GROUP_MASK_REGIDS
	.align		4
.L_717:
        /*0044*/ 	.byte	0x04, 0x29
        /*0046*/ 	.short	(.L_719 - .L_718)


	//   ....[0]....
.L_718:
        /*0048*/ 	.word	0xffffffff


	//   ....[1]....
        /*004c*/ 	.word	0xffffffff


	//   ....[2]....
        /*0050*/ 	.word	0xffffffff


	//   ....[3]....
        /*0054*/ 	.word	0xffffffff


	//   ....[4]....
        /*0058*/ 	.word	0xffffffff


	//   ....[5]....
        /*005c*/ 	.word	0xffffffff


	//   ....[6]....
        /*0060*/ 	.word	0xffffffff


	//   ....[7]....
        /*0064*/ 	.word	0xffffffff


	//   ....[8]....
        /*0068*/ 	.word	0xffffffff


	//   ....[9]....
        /*006c*/ 	.word	0xffffffff


	//----- nvinfo : EIATTR_COOP_GROUP_INSTR_OFFSETS
	.align		4
.L_719:
        /*0070*/ 	.byte	0x04, 0x28
        /*0072*/ 	.short	(.L_721 - .L_720)


	//   ....[0]....
.L_720:
        /*0074*/ 	.word	0x000014b0


	//   ....[1]....
        /*0078*/ 	.word	0x000014e0


	//   ....[2]....
        /*007c*/ 	.word	0x00001530


	//   ....[3]....
        /*0080*/ 	.word	0x00001550


	//   ....[4]....
        /*0084*/ 	.word	0x00001580


	//   ....[5]....
        /*0088*/ 	.word	0x000015a0


	//   ....[6]....
        /*008c*/ 	.word	0x000015d0


	//   ....[7]....
        /*0090*/ 	.word	0x000015f0


	//   ....[8]....
        /*0094*/ 	.word	0x00001620


	//   ....[9]....
        /*0098*/ 	.word	0x00001640


	//----- nvinfo : EIATTR_EXIT_INSTR_OFFSETS
	.align		4
.L_721:
        /*009c*/ 	.byte	0x04, 0x1c
        /*009e*/ 	.short	(.L_723 - .L_722)


	//   ....[0]....
.L_722:
        /*00a0*/ 	.word	0x00004030


	//   ....[1]....
        /*00a4*/ 	.word	0x00004170


	//   ....[2]....
        /*00a8*/ 	.word	0x000043c0


	//----- nvinfo : EIATTR_MAX_THREADS
	.align		4
.L_723:
        /*00ac*/ 	.byte	0x04, 0x05
        /*00ae*/ 	.short	(.L_725 - .L_724)
.L_724:
        /*00b0*/ 	.word	0x000002a0
        /*00b4*/ 	.word	0x00000001
        /*00b8*/ 	.word	0x00000001


	//----- nvinfo : EIATTR_CRS_STACK_SIZE
	.align		4
.L_725:
        /*00bc*/ 	.byte	0x04, 0x1e
        /*00be*/ 	.short	(.L_727 - .L_726)
.L_726:
        /*00c0*/ 	.word	0x00000000
.L_727:


//--------------------- .nv.info._Z35group_norm_nhwc_bwd_one_pass_kernelI11Fp16IOFp32WLi128ELi84ELi672EEv26Group_norm_nhwc_bwd_params --------------------------
	.section	.nv.info._Z35group_norm_nhwc_bwd_one_pass_kernelI11Fp16IOFp32WLi128ELi84ELi672EEv26Group_norm_nhwc_bwd_params,"",@"SHT_CUDA_INFO"
	.sectionflags	@""
	.align	4


	//----- nvinfo : EIATTR_CUDA_API_VERSION
	.align		4
        /*0000*/ 	.byte	0x04, 0x37
        /*0002*/ 	.short	(.L_729 - .L_728)
.L_728:
        /*0004*/ 	.word	0x00000082


	//----- nvinfo : EIATTR_SW2861232_WAR
	.align		4
.L_729:
        /*0008*/ 	.byte	0x01, 0x35
	.zero		2


	//----- nvinfo : EIATTR_PARAM_CBANK
	.align		4
        /*000c*/ 	.byte	0x04, 0x0a
        /*000e*/ 	.short	(.L_731 - .L_730)
	.align		4
.L_730:
        /*0010*/ 	.word	index@(.nv.constant0._Z35group_norm_nhwc_bwd_one_pass_kernelI11Fp16IOFp32WLi128ELi84ELi672EEv26Group_norm_nhwc_bwd_params)
        /*0014*/ 	.short	0x0160
        /*0016*/ 	.short	0x00b8


	//----- nvinfo : EIATTR_CBANK_PARAM_SIZE
	.align		4
.L_731:
        /*0018*/ 	.byte	0x03, 0x19
        /*001a*/ 	.short	0x00b8


	//----- nvinfo : EIATTR_KPARAM_INFO
	.align		4
        /*001c*/ 	.byte	0x04, 0x17
        /*001e*/ 	.short	(.L_733 - .L_732)
.L_732:
        /*0020*/ 	.word	0x00000000
        /*0024*/ 	.short	0x0000
        /*0026*/ 	.short	0x0000
        /*0028*/ 	.byte	0x00, 0xf0, 0xe1, 0x02


	//----- nvinfo : EIATTR_MAXREG_COUNT
	.align		4
.L_733:
        /*002c*/ 	.byte	0x03, 0x1b
        /*002e*/ 	.short	0x0050


	//----- nvinfo : EIATTR_NUM_BARRIERS
	.align		4
        /*0030*/ 	.byte	0x02, 0x4c
        /*0032*/ 	.byte	0x01
	.zero		1


	//----- nvinfo : EIATTR_MERCURY_ISA_VERSION
	.align		4
        /*0034*/ 	.byte	0x03, 0x5f
        /*0036*/ 	.short	0x0000


	//----- nvinfo : EIATTR_INT_WARP_WIDE_INSTR_OFFSETS
	.align		4
        /*0038*/ 	.byte	0x04, 0x31
        /*003a*/ 	.short	(.L_735 - .L_734)


	//   ....[0]....
.L_734:
        /*003c*/ 	.word	0x00002f30


	//   ....[1]....
        /*0040*/ 	.word	0x000059e0


	//----- nvinfo : EIATTR_COOP_GROUP_MASK_REGIDS
	.align		4
.L_735:
        /*0044*/ 	.byte	0x04, 0x29
        /*0046*/ 	.short	(.L_737 - .L_736)


	//   ....[0]....
.L_736:
        /*0048*/ 	.word	0xffffffff


	//   ....[1]....
        /*004c*/ 	.word	0xffffffff


	//   ....[2]....
        /*0050*/ 	.word	0xffffffff


	//   ....[3]....
        /*0054*/ 	.word	0xffffffff


	//   ....[4]....
        /*0058*/ 	.word	0xffffffff


	//   ....[5]....
        /*005c*/ 	.word	0xffffffff


	//   ....[6]....
        /*0060*/ 	.word	0xffffffff


	//   ....[7]....
        /*0064*/ 	.word	0xffffffff


	//   ....[8]....
        /*0068*/ 	.word	0xffffffff


	//   ....[9]....
        /*006c*/ 	.word	0xffffffff


	//----- nvinfo : EIATTR_COOP_GROUP_INSTR_OFFSETS
	.align		4
.L_737:
        /*0070*/ 	.byte	0x04, 0x28
        /*0072*/ 	.short	(.L_739 - .L_738)


	//   ....[0]....
.L_738:
        /*0074*/ 	.word	0x00002260


	//   ....[1]....
        /*0078*/ 	.word	0x00002290


	//   ....[2]....
        /*007c*/ 	.word	0x00002340


	//   ....[3]....
        /*0080*/ 	.word	0x00002360


	//   ....[4]....
        /*0084*/ 	.word	0x00002390


	//   ....[5]....
        /*0088*/ 	.word	0x000023b0


	//   ....[6]....
        /*008c*/ 	.word	0x000023e0


	//   ....[7]....
        /*0090*/ 	.word	0x00002400


	//   ....[8]....
        /*0094*/ 	.word	0x00002430


	//   ....[9]....
        /*0098*/ 	.word	0x00002450


	//----- nvinfo : EIATTR_EXIT_INSTR_OFFSETS
	.align		4
.L_739:
        /*009c*/ 	.byte	0x04, 0x1c
        /*009e*/ 	.short	(.L_741 - .L_740)


	//   ....[0]....
.L_740:
        /*00a0*/ 	.word	0x00005ab0


	//   ....[1]....
        /*00a4*/ 	.word	0x00005bf0


	//   ....[2]....
        /*00a8*/ 	.word	0x00005e40


	//----- nvinfo : EIATTR_MAX_THREADS
	.align		4
.L_741:
        /*00ac*/ 	.byte	0x04, 0x05
        /*00ae*/ 	.short	(.L_743 - .L_742)
.L_742:
        /*00b0*/ 	.word	0x000002a0
        /*00b4*/ 	.word	0x00000001
        /*00b8*/ 	.word	0x00000001


	//----- nvinfo : EIATTR_CRS_STACK_SIZE
	.align		4
.L_743:
        /*00bc*/ 	.byte	0x04, 0x1e
        /*00be*/ 	.short	(.L_745 - .L_744)
.L_744:
        /*00c0*/ 	.word	0x00000000
.L_745:


//--------------------- .nv.info._Z35group_norm_nhwc_bwd_one_pass_kernelI11Fp16IOFp32WLi256ELi84ELi672EEv26Group_norm_nhwc_bwd_params --------------------------
	.section	.nv.info._Z35group_norm_nhwc_bwd_one_pass_kernelI11Fp16IOFp32WLi256ELi84ELi672EEv26Group_norm_nhwc_bwd_params,"",@"SHT_CUDA_INFO"
	.sectionflags	@""
	.align	4


	//----- nvinfo : EIATTR_CUDA_API_VERSION
	.align		4
        /*0000*/ 	.byte	0x04, 0x37
        /*0002*/ 	.short	(.L_747 - .L_746)
.L_746:
        /*0004*/ 	.word	0x00000082


	//----- nvinfo : EIATTR_SW2861232_WAR
	.align		4
.L_747:
        /*0008*/ 	.byte	0x01, 0x35
	.zero		2


	//----- nvinfo : EIATTR_PARAM_CBANK
	.align		4
        /*000c*/ 	.byte	0x04, 0x0a
        /*000e*/ 	.short	(.L_749 - .L_748)
	.align		4
.L_748:
        /*0010*/ 	.word	index@(.nv.constant0._Z35group_norm_nhwc_bwd_one_pass_kernelI11Fp16IOFp32WLi256ELi84ELi672EEv26Group_norm_nhwc_bwd_params)
        /*0014*/ 	.short	0x0160
        /*0016*/ 	.short	0x00b8


	//----- nvinfo : EIATTR_CBANK_PARAM_SIZE
	.align		4
.L_749:
        /*0018*/ 	.byte	0x03, 0x19
        /*001a*/ 	.short	0x00b8


	//----- nvinfo : EIATTR_KPARAM_INFO
	.align		4
        /*001c*/ 	.byte	0x04, 0x17
        /*001e*/ 	.short	(.L_751 - .L_750)
.L_750:
        /*0020*/ 	.word	0x00000000
        /*0024*/ 	.short	0x0000
        /*0026*/ 	.short	0x0000
        /*0028*/ 	.byte	0x00, 0xf0, 0xe1, 0x02


	//----- nvinfo : EIATTR_MAXREG_COUNT
	.align		4
.L_751:
        /*002c*/ 	.byte	0x03, 0x1b
        /*002e*/ 	.short	0x0050


	//----- nvinfo : EIATTR_NUM_BARRIERS
	.align		4
        /*0030*/ 	.byte	0x02, 0x4c
        /*0032*/ 	.byte	0x01
	.zero		1


	//----- nvinfo : EIATTR_ANNOTATIONS
	.align		4
        /*0034*/ 	.byte	0x04, 0x55
        /*0036*/ 	.short	(.L_753 - .L_752)


	//   ....[0]....
.L_752:
        /*0038*/ 	.word	0x00000001
        /*003c*/ 	.byte	0xf0, 0x01, 0x00, 0x00, 0x01, 0x00, 0x00, 0x00, 0x90, 0x3f, 0x00, 0x00, 0x01, 0x00, 0x00, 0x00
        /*004c*/ 	.byte	0x80, 0x41, 0x00, 0x00, 0x01, 0x00, 0x00, 0x00, 0x90, 0x41, 0x00, 0x00


	//----- nvinfo : EIATTR_MERCURY_ISA_VERSION
	.align		4
.L_753:
        /*0058*/ 	.byte	0x03, 0x5f
        /*005a*/ 	.short	0x0000


	//----- nvinfo : EIATTR_INT_WARP_WIDE_INSTR_OFFSETS
	.align		4
        /*005c*/ 	.byte	0x04, 0x31
        /*005e*/ 	.short	(.L_755 - .L_754)


	//   ....[0]....
.L_754:
        /*0060*/ 	.word	0x00004e10


	//   ....[1]....
        /*0064*/ 	.word	0x000064d0


	//   ....[2]....
        /*0068*/ 	.word	0x00009aa0


	//----- nvinfo : EIATTR_COOP_GROUP_MASK_REGIDS
	.align		4
.L_755:
        /*006c*/ 	.byte	0x04, 0x29
        /*006e*/ 	.short	(.L_757 - .L_756)


	//   ....[0]....
.L_756:
        /*0070*/ 	.word	0xffffffff


	//   ....[1]....
        /*0074*/ 	.word	0xffffffff


	//   ....[2]....
        /*0078*/ 	.word	0xffffffff


	//   ....[3]....
        /*007c*/ 	.word	0xffffffff


	//   ....[4]....
        /*0080*/ 	.word	0xffffffff


	//   ....[5]....
        /*0084*/ 	.word	0xffffffff


	//   ....[6]....
        /*0088*/ 	.word	0xffffffff


	//   ....[7]....
        /*008c*/ 	.word	0xffffffff


	//   ....[8]....
        /*0090*/ 	.word	0xffffffff


	//   ....[9]....
        /*0094*/ 	.word	0xffffffff


	//----- nvinfo : EIATTR_COOP_GROUP_INSTR_OFFSETS
	.align		4
.L_757:
        /*0098*/ 	.byte	0x04, 0x28
        /*009a*/ 	.short	(.L_759 - .L_758)


	//   ....[0]....
.L_758:
        /*009c*/ 	.word	0x00004010


	//   ....[1]....
        /*00a0*/ 	.word	0x00004020


	//   ....[2]....
        /*00a4*/ 	.word	0x00004070


	//   ....[3]....
        /*00a8*/ 	.word	0x00004080


	//   ....[4]....
        /*00ac*/ 	.word	0x000040b0


	//   ....[5]....
        /*00b0*/ 	.word	0x000040d0


	//   ....[6]....
        /*00b4*/ 	.word	0x00004100


	//   ....[7]....
        /*00b8*/ 	.word	0x00004120


	//   ....[8]....
        /*00bc*/ 	.word	0x00004170


	//   ....[9]....
        /*00c0*/ 	.word	0x000041b0


	//----- nvinfo : EIATTR_EXIT_INSTR_OFFSETS
	.align		4
.L_759:
        /*00c4*/ 	.byte	0x04, 0x1c
        /*00c6*/ 	.short	(.L_761 - .L_760)


	//   ....[0]....
.L_760:
        /*00c8*/ 	.word	0x00009b70


	//   ....[1]....
        /*00cc*/ 	.word	0x00009cb0


	//   ....[2]....
        /*00d0*/ 	.word	0x00009f00


	//----- nvinfo : EIATTR_MAX_THREADS
	.align		4
.L_761:
        /*00d4*/ 	.byte	0x04, 0x05
        /*00d6*/ 	.short	(.L_763 - .L_762)
.L_762:
        /*00d8*/ 	.word	0x000002a0
        /*00dc*/ 	.word	0x00000001
        /*00e0*/ 	.word	0x00000001


	//----- nvinfo : EIATTR_CRS_STACK_SIZE
	.align		4
.L_763:
        /*00e4*/ 	.byte	0x04, 0x1e
        /*00e6*/ 	.short	(.L_765 - .L_764)
.L_764:
        /*00e8*/ 	.word	0x00000000
.L_765:


//--------------------- .nv.info._Z35group_norm_nhwc_bwd_one_pass_kernelI11Fp16IOFp32WLi512ELi84ELi672EEv26Group_norm_nhwc_bwd_params --------------------------
	.section	.nv.info._Z35group_norm_nhwc_bwd_one_pass_kernelI11Fp16IOFp32WLi512ELi84ELi672EEv26Group_norm_nhwc_bwd_params,"",@"SHT_CUDA_INFO"
	.sectionflags	@""
	.align	4


	//----- nvinfo : EIATTR_CUDA_API_VERSION
	.align		4
        /*0000*/ 	.byte	0x04, 0x37
        /*0002*/ 	.short	(.L_767 - .L_766)
.L_766:
        /*0004*/ 	.word	0x00000082


	//----- nvinfo : EIATTR_SW2861232_WAR
	.align		4
.L_767:
        /*0008*/ 	.byte	0x01, 0x35
	.zero		2


	//----- nvinfo : EIATTR_PARAM_CBANK
	.align		4
        /*000c*/ 	.byte	0x04, 0x0a
        /*000e*/ 	.short	(.L_769 - .L_768)
	.align		4
.L_768:
        /*0010*/ 	.word	index@(.nv.constant0._Z35group_norm_nhwc_bwd_one_pass_kernelI11Fp16IOFp32WLi512ELi84ELi672EEv26Group_norm_nhwc_bwd_params)
        /*0014*/ 	.short	0x0160
        /*0016*/ 	.short	0x00b8


	//----- nvinfo : EIATTR_CBANK_PARAM_SIZE
	.align		4
.L_769:
        /*0018*/ 	.byte	0x03, 0x19
        /*001a*/ 	.short	0x00b8


	//----- nvinfo : EIATTR_KPARAM_INFO
	.align		4
        /*001c*/ 	.byte	0x04, 0x17
        /*001e*/ 	.short	(.L_771 - .L_770)
.L_770:
        /*0020*/ 	.word	0x00000000
        /*0024*/ 	.short	0x0000
        /*0026*/ 	.short	0x0000
        /*0028*/ 	.byte	0x00, 0xf0, 0xe1, 0x02


	//----- nvinfo : EIATTR_MAXREG_COUNT
	.align		4
.L_771:
        /*002c*/ 	.byte	0x03, 0x1b
        /*002e*/ 	.short	0x0050


	//----- nvinfo : EIATTR_NUM_BARRIERS
	.align		4
        /*0030*/ 	.byte	0x02, 0x4c
        /*0032*/ 	.byte	0x01
	.zero		1


	//----- nvinfo : EIATTR_ANNOTATIONS
	.align		4
        /*0034*/ 	.byte	0x04, 0x55
        /*0036*/ 	.short	(.L_773 - .L_772)


	//   ....[0]....
.L_772:
        /* <DEDUP_REMOVED lines=25> */


	//----- nvinfo : EIATTR_MERCURY_ISA_VERSION
	.align		4
.L_773:
        /*01b0*/ 	.byte	0x03, 0x5f
        /*01b2*/ 	.short	0x0000


	//----- nvinfo : EIATTR_INT_WARP_WIDE_INSTR_OFFSETS
	.align		4
        /*01b4*/ 	.byte	0x04, 0x31
        /*01b6*/ 	.short	(.L_775 - .L_774)


	//   ....[0]....
.L_774:
        /*01b8*/ 	.word	0x00008b30


	//   ....[1]....
        /*01bc*/ 	.word	0x0000a1f0


	//   ....[2]....
        /*01c0*/ 	.word	0x000110a0


	//----- nvinfo : EIATTR_COOP_GROUP_MASK_REGIDS
	.align		4
.L_775:
        /*01c4*/ 	.byte	0x04, 0x29
        /*01c6*/ 	.short	(.L_777 - .L_776)


	//   ....[0]....
.L_776:
        /*01c8*/ 	.word	0xffffffff


	//   ....[1]....
        /*01cc*/ 	.word	0xffffffff


	//   ....[2]....
        /*01d0*/ 	.word	0xffffffff


	//   ....[3]....
        /*01d4*/ 	.word	0xffffffff


	//   ....[4]....
        /*01d8*/ 	.word	0xffffffff


	//   ....[5]....
        /*01dc*/ 	.word	0xffffffff


	//   ....[6]....
        /*01e0*/ 	.word	0xffffffff


	//   ....[7]....
        /*01e4*/ 	.word	0xffffffff


	//   ....[8]....
        /*01e8*/ 	.word	0xffffffff


	//   ....[9]....
        /*01ec*/ 	.word	0xffffffff


	//----- nvinfo : EIATTR_COOP_GROUP_INSTR_OFFSETS
	.align		4
.L_777:
        /*01f0*/ 	.byte	0x04, 0x28
        /*01f2*/ 	.short	(.L_779 - .L_778)


	//   ....[0]....
.L_778:
        /*01f4*/ 	.word	0x00007d30


	//   ....[1]....
        /*01f8*/ 	.word	0x00007d40


	//   ....[2]....
        /*01fc*/ 	.word	0x00007d90


	//   ....[3]....
        /*0200*/ 	.word	0x00007da0


	//   ....[4]....
        /*0204*/ 	.word	0x00007dd0


	//   ....[5]....
        /*0208*/ 	.word	0x00007df0


	//   ....[6]....
        /*020c*/ 	.word	0x00007e20


	//   ....[7]....
        /*0210*/ 	.word	0x00007e40


	//   ....[8]....
        /*0214*/ 	.word	0x00007ed0


	//   ....[9]....
        /*0218*/ 	.word	0x00007ee0


	//----- nvinfo : EIATTR_EXIT_INSTR_OFFSETS
	.align		4
.L_779:
        /*021c*/ 	.byte	0x04, 0x1c
        /*021e*/ 	.short	(.L_781 - .L_780)


	//   ....[0]....
.L_780:
        /*0220*/ 	.word	0x00011170


	//   ....[1]....
        /*0224*/ 	.word	0x000112b0


	//   ....[2]....
        /*0228*/ 	.word	0x00011500


	//----- nvinfo : EIATTR_MAX_THREADS
	.align		4
.L_781:
        /*022c*/ 	.byte	0x04, 0x05
        /*022e*/ 	.short	(.L_783 - .L_782)
.L_782:
        /*0230*/ 	.word	0x000002a0
        /*0234*/ 	.word	0x00000001
        /*0238*/ 	.word	0x00000001


	//----- nvinfo : EIATTR_CRS_STACK_SIZE
	.align		4
.L_783:
        /*023c*/ 	.byte	0x04, 0x1e
        /*023e*/ 	.short	(.L_785 - .L_784)
.L_784:
        /*0240*/ 	.word	0x00000000
.L_785:


//--------------------- .nv.info._Z35group_norm_nhwc_bwd_one_pass_kernelI11Fp16IOBf16WLi64ELi84ELi672EEv26Group_norm_nhwc_bwd_params --------------------------
	.section	.nv.info._Z35group_norm_nhwc_bwd_one_pass_kernelI11Fp16IOBf16WLi64ELi84ELi672EEv26Group_norm_nhwc_bwd_params,"",@"SHT_CUDA_INFO"
	.sectionflags	@""
	.align	4


	//----- nvinfo : EIATTR_CUDA_API_VERSION
	.align		4
        /*0000*/ 	.byte	0x04, 0x37
        /*0002*/ 	.short	(.L_787 - .L_786)
.L_786:
        /*0004*/ 	.word	0x00000082


	//----- nvinfo : EIATTR_SW2861232_WAR
	.align		4
.L_787:
        /*0008*/ 	.byte	0x01, 0x35
	.zero		2


	//----- nvinfo : EIATTR_PARAM_CBANK
	.align		4
        /*000c*/ 	.byte	0x04, 0x0a
        /*000e*/ 	.short	(.L_789 - .L_788)
	.align		4
.L_788:
        /*0010*/ 	.word	index@(.nv.constant0._Z35group_norm_nhwc_bwd_one_pass_kernelI11Fp16IOBf16WLi64ELi84ELi672EEv26Group_norm_nhwc_bwd_params)
        /*0014*/ 	.short	0x0160
        /*0016*/ 	.short	0x00b8


	//----- nvinfo : EIATTR_CBANK_PARAM_SIZE
	.align		4
.L_789:
        /*0018*/ 	.byte	0x03, 0x19
        /*001a*/ 	.short	0x00b8


	//----- nvinfo : EIATTR_KPARAM_INFO
	.align		4
        /*001c*/ 	.byte	0x04, 0x17
        /*001e*/ 	.short	(.L_791 - .L_790)
.L_790:
        /*0020*/ 	.word	0x00000000
        /*0024*/ 	.short	0x0000
        /*0026*/ 	.short	0x0000
        /*0028*/ 	.byte	0x00, 0xf0, 0xe1, 0x02


	//----- nvinfo : EIATTR_MAXREG_COUNT
	.align		4
.L_791:
        /*002c*/ 	.byte	0x03, 0x1b
        /*002e*/ 	.short	0x0050


	//----- nvinfo : EIATTR_NUM_BARRIERS
	.align		4
        /*0030*/ 	.byte	0x02, 0x4c
        /*0032*/ 	.byte	0x01
	.zero		1


	//----- nvinfo : EIATTR_MERCURY_ISA_VERSION
	.align		4
        /*0034*/ 	.byte	0x03, 0x5f
        /*0036*/ 	.short	0x0000


	//----- nvinfo : EIATTR_INT_WARP_WIDE_INSTR_OFFSETS
	.align		4
        /*0038*/ 	.byte	0x04, 0x31
        /*003a*/ 	.short	(.L_793 - .L_792)


	//   ....[0]....
.L_792:
        /*003c*/ 	.word	0x00002190


	//   ....[1]....
        /*0040*/ 	.word	0x00004030


	//----- nvinfo : EIATTR_COOP_GROUP_MASK_REGIDS
	.align		4
.L_793:
        /*0044*/ 	.byte	0x04, 0x29
        /*0046*/ 	.short	(.L_795 - .L_794)


	//   ....[0]....
.L_794:
        /*0048*/ 	.word	0xffffffff


	//   ....[1]....
        /*004c*/ 	.word	0xffffffff


	//   ....[2]....
        /*0050*/ 	.word	0xffffffff


	//   ....[3]....
        /*0054*/ 	.word	0xffffffff


	//   ....[4]....
        /*0058*/ 	.word	0xffffffff


	//   ....[5]....
        /*005c*/ 	.word	0xffffffff


	//   ....[6]....
        /*0060*/ 	.word	0xffffffff


	//   ....[7]....
        /*0064*/ 	.word	0xffffffff


	//   ....[8]....
        /*0068*/ 	.word	0xffffffff


	//   ....[9]....
        /*006c*/ 	.word	0xffffffff


	//----- nvinfo : EIATTR_COOP_GROUP_INSTR_OFFSETS
	.align		4
.L_795:
        /*0070*/ 	.byte	0x04, 0x28
        /*0072*/ 	.short	(.L_797 - .L_796)


	//   ....[0]....
.L_796:
        /*0074*/ 	.word	0x00001540


	//   ....[1]....
        /*0078*/ 	.word	0x00001570


	//   ....[2]....
        /*007c*/ 	.word	0x000015b0


	//   ....[3]....
        /*0080*/ 	.word	0x000015d0


	//   ....[4]....
        /*0084*/ 	.word	0x00001600


	//   ....[5]....
        /*0088*/ 	.word	0x00001620


	//   ....[6]....
        /*008c*/ 	.word	0x00001650


	//   ....[7]....
        /*0090*/ 	.word	0x00001670


	//   ....[8]....
        /*0094*/ 	.word	0x000016a0


	//   ....[9]....
        /*0098*/ 	.word	0x000016c0


	//----- nvinfo : EIATTR_EXIT_INSTR_OFFSETS
	.align		4
.L_797:
        /*009c*/ 	.byte	0x04, 0x1c
        /*009e*/ 	.short	(.L_799 - .L_798)


	//   ....[0]....
.L_798:
        /*00a0*/ 	.word	0x00004100


	//   ....[1]....
        /*00a4*/ 	.word	0x00004240


	//   ....[2]....
        /*00a8*/ 	.word	0x000044c0


	//----- nvinfo : EIATTR_MAX_THREADS
	.align		4
.L_799:
        /*00ac*/ 	.byte	0x04, 0x05
        /*00ae*/ 	.short	(.L_801 - .L_800)
.L_800:
        /*00b0*/ 	.word	0x000002a0
        /*00b4*/ 	.word	0x00000001
        /*00b8*/ 	.word	0x00000001


	//----- nvinfo : EIATTR_CRS_STACK_SIZE
	.align		4
.L_801:
        /*00bc*/ 	.byte	0x04, 0x1e
        /*00be*/ 	.short	(.L_803 - .L_802)
.L_802:
        /*00c0*/ 	.word	0x00000000
.L_803:


//--------------------- .nv.info._Z35group_norm_nhwc_bwd_one_pass_kernelI11Fp16IOBf16WLi128ELi84ELi672EEv26Group_norm_nhwc_bwd_params --------------------------
	.section	.nv.info._Z35group_norm_nhwc_bwd_one_pass_kernelI11Fp16IOBf16WLi128ELi84ELi672EEv26Group_norm_nhwc_bwd_params,"",@"SHT_CUDA_INFO"
	.sectionflags	@""
	.align	4


	//----- nvinfo : EIATTR_CUDA_API_VERSION
	.align		4
        /*0000*/ 	.byte	0x04, 0x37
        /*0002*/ 	.short	(.L_805 - .L_804)
.L_804:
        /*0004*/ 	.word	0x00000082


	//----- nvinfo : EIATTR_SW2861232_WAR
	.align		4
.L_805:
        /*0008*/ 	.byte	0x01, 0x35
	.zero		2


	//----- nvinfo : EIATTR_PARAM_CBANK
	.align		4
        /*000c*/ 	.byte	0x04, 0x0a
        /*000e*/ 	.short	(.L_807 - .L_806)
	.align		4
.L_806:
        /*0010*/ 	.word	index@(.nv.constant0._Z35group_norm_nhwc_bwd_one_pass_kernelI11Fp16IOBf16WLi128ELi84ELi672EEv26Group_norm_nhwc_bwd_params)
        /*0014*/ 	.short	0x0160
        /*0016*/ 	.short	0x00b8


	//----- nvinfo : EIATTR_CBANK_PARAM_SIZE
	.align		4
.L_807:
        /*0018*/ 	.byte	0x03, 0x19
        /*001a*/ 	.short	0x00b8


	//----- nvinfo : EIATTR_KPARAM_INFO
	.align		4
        /*001c*/ 	.byte	0x04, 0x17
        /*001e*/ 	.short	(.L_809 - .L_808)
.L_808:
        /*0020*/ 	.word	0x00000000
        /*0024*/ 	.short	0x0000
        /*0026*/ 	.short	0x0000
        /*0028*/ 	.byte	0x00, 0xf0, 0xe1, 0x02


	//----- nvinfo : EIATTR_MAXREG_COUNT
	.align		4
.L_809:
        /*002c*/ 	.byte	0x03, 0x1b
        /*002e*/ 	.short	0x0050


	//----- nvinfo : EIATTR_NUM_BARRIERS
	.align		4
        /*0030*/ 	.byte	0x02, 0x4c
        /*0032*/ 	.byte	0x01
	.zero		1


	//----- nvinfo : EIATTR_MERCURY_ISA_VERSION
	.align		4
        /*0034*/ 	.byte	0x03, 0x5f
        /*0036*/ 	.short	0x0000


	//----- nvinfo : EIATTR_INT_WARP_WIDE_INSTR_OFFSETS
	.align		4
        /*0038*/ 	.byte	0x04, 0x31
        /*003a*/ 	.short	(.L_811 - .L_810)


	//   ....[0]....
.L_810:
        /*003c*/ 	.word	0x00002fa0


	//   ....[1]....
        /*0040*/ 	.word	0x00005a80


	//----- nvinfo : EIATTR_COOP_GROUP_MASK_REGIDS
	.align		4
.L_811:
        /*0044*/ 	.byte	0x04, 0x29
        /*0046*/ 	.short	(.L_813 - .L_812)


	//   ....[0]....
.L_812:
        /*0048*/ 	.word	0xffffffff


	//   ....[1]....
        /*004c*/ 	.word	0xffffffff


	//   ....[2]....
        /*0050*/ 	.word	0xffffffff


	//   ....[3]....
        /*0054*/ 	.word	0xffffffff


	//   ....[4]....
        /*0058*/ 	.word	0xffffffff


	//   ....[5]....
        /*005c*/ 	.word	0xffffffff


	//   ....[6]....
        /*0060*/ 	.word	0xffffffff


	//   ....[7]....
        /*0064*/ 	.word	0xffffffff


	//   ....[8]....
        /*0068*/ 	.word	0xffffffff


	//   ....[9]....
        /*006c*/ 	.word	0xffffffff


	//----- nvinfo : EIATTR_COOP_GROUP_INSTR_OFFSETS
	.align		4
.L_813:
        /*0070*/ 	.byte	0x04, 0x28
        /*0072*/ 	.short	(.L_815 - .L_814)


	//   ....[0]....
.L_814:
        /*0074*/ 	.word	0x000022c0


	//   ....[1]....
        /*0078*/ 	.word	0x00002300


	//   ....[2]....
        /*007c*/ 	.word	0x000023c0


	//   ....[3]....
        /*0080*/ 	.word	0x000023e0


	//   ....[4]....
        /*0084*/ 	.word	0x00002410


	//   ....[5]....
        /*0088*/ 	.word	0x00002430


	//   ....[6]....
        /*008c*/ 	.word	0x00002460


	//   ....[7]....
        /*0090*/ 	.word	0x00002480


	//   ....[8]....
        /*0094*/ 	.word	0x000024b0


	//   ....[9]....
        /*0098*/ 	.word	0x000024d0


	//----- nvinfo : EIATTR_EXIT_INSTR_OFFSETS
	.align		4
.L_815:
        /*009c*/ 	.byte	0x04, 0x1c
        /*009e*/ 	.short	(.L_817 - .L_816)


	//   ....[0]....
.L_816:
        /*00a0*/ 	.word	0x00005b50


	//   ....[1]....
        /*00a4*/ 	.word	0x00005c90


	//   ....[2]....
        /*00a8*/ 	.word	0x00005f10


	//----- nvinfo : EIATTR_MAX_THREADS
	.align		4
.L_817:
        /*00ac*/ 	.byte	0x04, 0x05
        /*00ae*/ 	.short	(.L_819 - .L_818)
.L_818:
        /*00b0*/ 	.word	0x000002a0
        /*00b4*/ 	.word	0x00000001
        /*00b8*/ 	.word	0x00000001


	//----- nvinfo : EIATTR_CRS_STACK_SIZE
	.align		4
.L_819:
        /*00bc*/ 	.byte	0x04, 0x1e
        /*00be*/ 	.short	(.L_821 - .L_820)
.L_820:
        /*00c0*/ 	.word	0x00000000
.L_821:


//--------------------- .nv.info._Z35group_norm_nhwc_bwd_one_pass_kernelI11Fp16IOBf16WLi256ELi84ELi672EEv26Group_norm_nhwc_bwd_params --------------------------
	.section	.nv.info._Z35group_norm_nhwc_bwd_one_pass_kernelI11Fp16IOBf16WLi256ELi84ELi672EEv26Group_norm_nhwc_bwd_params,"",@"SHT_CUDA_INFO"
	.sectionflags	@""
	.align	4


	//----- nvinfo : EIATTR_CUDA_API_VERSION
	.align		4
        /*0000*/ 	.byte	0x04, 0x37
        /*0002*/ 	.short	(.L_823 - .L_822)
.L_822:
        /*0004*/ 	.word	0x00000082


	//----- nvinfo : EIATTR_SW2861232_WAR
	.align		4
.L_823:
        /*0008*/ 	.byte	0x01, 0x35
	.zero		2


	//----- nvinfo : EIATTR_PARAM_CBANK
	.align		4
        /*000c*/ 	.byte	0x04, 0x0a
        /*000e*/ 	.short	(.L_825 - .L_824)
	.align		4
.L_824:
        /*0010*/ 	.word	index@(.nv.constant0._Z35group_norm_nhwc_bwd_one_pass_kernelI11Fp16IOBf16WLi256ELi84ELi672EEv26Group_norm_nhwc_bwd_params)
        /*0014*/ 	.short	0x0160
        /*0016*/ 	.short	0x00b8


	//----- nvinfo : EIATTR_CBANK_PARAM_SIZE
	.align		4
.L_825:
        /*0018*/ 	.byte	0x03, 0x19
        /*001a*/ 	.short	0x00b8


	//----- nvinfo : EIATTR_KPARAM_INFO
	.align		4
        /*001c*/ 	.byte	0x04, 0x17
        /*001e*/ 	.short	(.L_827 - .L_826)
.L_826:
        /*0020*/ 	.word	0x00000000
        /*0024*/ 	.short	0x0000
        /*0026*/ 	.short	0x0000
        /*0028*/ 	.byte	0x00, 0xf0, 0xe1, 0x02


	//----- nvinfo : EIATTR_MAXREG_COUNT
	.align		4
.L_827:
        /*002c*/ 	.byte	0x03, 0x1b
        /*002e*/ 	.short	0x0050


	//----- nvinfo : EIATTR_NUM_BARRIERS
	.align		4
        /*0030*/ 	.byte	0x02, 0x4c
        /*0032*/ 	.byte	0x01
	.zero		1


	//----- nvinfo : EIATTR_ANNOTATIONS
	.align		4
        /*0034*/ 	.byte	0x04, 0x55
        /*0036*/ 	.short	(.L_829 - .L_828)


	//   ....[0]....
.L_828:
        /*0038*/ 	.word	0x00000001
        /*003c*/ 	.byte	0xf0, 0x01, 0x00, 0x00, 0x01, 0x00, 0x00, 0x00, 0xf0, 0x3f, 0x00, 0x00, 0x01, 0x00, 0x00, 0x00
        /*004c*/ 	.byte	0x30, 0x40, 0x00, 0x00, 0x01, 0x00, 0x00, 0x00, 0xb0, 0x41, 0x00, 0x00


	//----- nvinfo : EIATTR_MERCURY_ISA_VERSION
	.align		4
.L_829:
        /*0058*/ 	.byte	0x03, 0x5f
        /*005a*/ 	.short	0x0000


	//----- nvinfo : EIATTR_INT_WARP_WIDE_INSTR_OFFSETS
	.align		4
        /*005c*/ 	.byte	0x04, 0x31
        /*005e*/ 	.short	(.L_831 - .L_830)


	//   ....[0]....
.L_830:
        /*0060*/ 	.word	0x00004e60


	//   ....[1]....
        /*0064*/ 	.word	0x00006540


	//   ....[2]....
        /*0068*/ 	.word	0x00009b10


	//----- nvinfo : EIATTR_COOP_GROUP_MASK_REGIDS
	.align		4
.L_831:
        /*006c*/ 	.byte	0x04, 0x29
        /*006e*/ 	.short	(.L_833 - .L_832)


	//   ....[0]....
.L_832:
        /*0070*/ 	.word	0xffffffff


	//   ....[1]....
        /*0074*/ 	.word	0xffffffff


	//   ....[2]....
        /*0078*/ 	.word	0xffffffff


	//   ....[3]....
        /*007c*/ 	.word	0xffffffff


	//   ....[4]....
        /*0080*/ 	.word	0xffffffff


	//   ....[5]....
        /*0084*/ 	.word	0xffffffff


	//   ....[6]....
        /*0088*/ 	.word	0xffffffff


	//   ....[7]....
        /*008c*/ 	.word	0xffffffff


	//   ....[8]....
        /*0090*/ 	.word	0xffffffff


	//   ....[9]....
        /*0094*/ 	.word	0xffffffff


	//----- nvinfo : EIATTR_COOP_GROUP_INSTR_OFFSETS
	.align		4
.L_833:
        /*0098*/ 	.byte	0x04, 0x28
        /*009a*/ 	.short	(.L_835 - .L_834)


	//   ....[0]....
.L_834:
        /*009c*/ 	.word	0x00004090


	//   ....[1]....
        /*00a0*/ 	.word	0x000040a0


	//   ....[2]....
        /*00a4*/ 	.word	0x000040f0


	//   ....[3]....
        /*00a8*/ 	.word	0x00004100


	//   ....[4]....
        /*00ac*/ 	.word	0x00004130


	//   ....[5]....
        /*00b0*/ 	.word	0x00004150


	//   ....[6]....
        /*00b4*/ 	.word	0x000041a0


	//   ....[7]....
        /*00b8*/ 	.word	0x000041c0


	//   ....[8]....
        /*00bc*/ 	.word	0x00004200


	//   ....[9]....
        /*00c0*/ 	.word	0x00004220


	//----- nvinfo : EIATTR_EXIT_INSTR_OFFSETS
	.align		4
.L_835:
        /*00c4*/ 	.byte	0x04, 0x1c
        /*00c6*/ 	.short	(.L_837 - .L_836)


	//   ....[0]....
.L_836:
        /*00c8*/ 	.word	0x00009be0


	//   ....[1]....
        /*00cc*/ 	.word	0x00009d20


	//   ....[2]....
        /*00d0*/ 	.word	0x00009fa0


	//----- nvinfo : EIATTR_MAX_THREADS
	.align		4
.L_837:
        /*00d4*/ 	.byte	0x04, 0x05
        /*00d6*/ 	.short	(.L_839 - .L_838)
.L_838:
        /*00d8*/ 	.word	0x000002a0
        /*00dc*/ 	.word	0x00000001
        /*00e0*/ 	.word	0x00000001


	//----- nvinfo : EIATTR_CRS_STACK_SIZE
	.align		4
.L_839:
        /*00e4*/ 	.byte	0x04, 0x1e
        /*00e6*/ 	.short	(.L_841 - .L_840)
.L_840:
        /*00e8*/ 	.word	0x00000000
.L_841:


//--------------------- .nv.info._Z35group_norm_nhwc_bwd_one_pass_kernelI11Fp16IOBf16WLi512ELi84ELi672EEv26Group_norm_nhwc_bwd_params --------------------------
	.section	.nv.info._Z35group_norm_nhwc_bwd_one_pass_kernelI11Fp16IOBf16WLi512ELi84ELi672EEv26Group_norm_nhwc_bwd_params,"",@"SHT_CUDA_INFO"
	.sectionflags	@""
	.align	4


	//----- nvinfo : EIATTR_CUDA_API_VERSION
	.align		4
        /*0000*/ 	.byte	0x04, 0x37
        /*0002*/ 	.short	(.L_843 - .L_842)
.L_842:
        /*0004*/ 	.word	0x00000082


	//----- nvinfo : EIATTR_SW2861232_WAR
	.align		4
.L_843:
        /*0008*/ 	.byte	0x01, 0x35
	.zero		2


	//----- nvinfo : EIATTR_PARAM_CBANK
	.align		4
        /*000c*/ 	.byte	0x04, 0x0a
        /*000e*/ 	.short	(.L_845 - .L_844)
	.align		4
.L_844:
        /*0010*/ 	.word	index@(.nv.constant0._Z35group_norm_nhwc_bwd_one_pass_kernelI11Fp16IOBf16WLi512ELi84ELi672EEv26Group_norm_nhwc_bwd_params)
        /*0014*/ 	.short	0x0160
        /*0016*/ 	.short	0x00b8


	//----- nvinfo : EIATTR_CBANK_PARAM_SIZE
	.align		4
.L_845:
        /*0018*/ 	.byte	0x03, 0x19
        /*001a*/ 	.short	0x00b8


	//----- nvinfo : EIATTR_KPARAM_INFO
	.align		4
        /*001c*/ 	.byte	0x04, 0x17
        /*001e*/ 	.short	(.L_847 - .L_846)
.L_846:
        /*0020*/ 	.word	0x00000000
        /*0024*/ 	.short	0x0000
        /*0026*/ 	.short	0x0000
        /*0028*/ 	.byte	0x00, 0xf0, 0xe1, 0x02


	//----- nvinfo : EIATTR_MAXREG_COUNT
	.align		4
.L_847:
        /*002c*/ 	.byte	0x03, 0x1b
        /*002e*/ 	.short	0x0050


	//----- nvinfo : EIATTR_NUM_BARRIERS
	.align		4
        /*0030*/ 	.byte	0x02, 0x4c
        /*0032*/ 	.byte	0x01
	.zero		1


	//----- nvinfo : EIATTR_ANNOTATIONS
	.align		4
        /*0034*/ 	.byte	0x04, 0x55
        /*0036*/ 	.short	(.L_849 - .L_848)


	//   ....[0]....
.L_848:
        /* <DEDUP_REMOVED lines=25> */


	//----- nvinfo : EIATTR_MERCURY_ISA_VERSION
	.align		4
.L_849:
        /*01b0*/ 	.byte	0x03, 0x5f
        /*01b2*/ 	.short	0x0000


	//----- nvinfo : EIATTR_INT_WARP_WIDE_INSTR_OFFSETS
	.align		4
        /*01b4*/ 	.byte	0x04, 0x31
        /*01b6*/ 	.short	(.L_851 - .L_850)


	//   ....[0]....
.L_850:
        /*01b8*/ 	.word	0x00008bc0


	//   ....[1]....
        /*01bc*/ 	.word	0x0000a290


	//   ....[2]....
        /*01c0*/ 	.word	0x00011140


	//----- nvinfo : EIATTR_COOP_GROUP_MASK_REGIDS
	.align		4
.L_851:
        /*01c4*/ 	.byte	0x04, 0x29
        /*01c6*/ 	.short	(.L_853 - .L_852)


	//   ....[0]....
.L_852:
        /*01c8*/ 	.word	0xffffffff


	//   ....[1]....
        /*01cc*/ 	.word	0xffffffff


	//   ....[2]....
        /*01d0*/ 	.word	0xffffffff


	//   ....[3]....
        /*01d4*/ 	.word	0xffffffff


	//   ....[4]....
        /*01d8*/ 	.word	0xffffffff


	//   ....[5]....
        /*01dc*/ 	.word	0xffffffff


	//   ....[6]....
        /*01e0*/ 	.word	0xffffffff


	//   ....[7]....
        /*01e4*/ 	.word	0xffffffff


	//   ....[8]....
        /*01e8*/ 	.word	0xffffffff


	//   ....[9]....
        /*01ec*/ 	.word	0xffffffff


	//----- nvinfo : EIATTR_COOP_GROUP_INSTR_OFFSETS
	.align		4
.L_853:
        /*01f0*/ 	.byte	0x04, 0x28
        /*01f2*/ 	.short	(.L_855 - .L_854)


	//   ....[0]....
.L_854:
        /*01f4*/ 	.word	0x00007dd0


	//   ....[1]....
        /*01f8*/ 	.word	0x00007de0


	//   ....[2]....
        /*01fc*/ 	.word	0x00007e30


	//   ....[3]....
        /*0200*/ 	.word	0x00007e40


	//   ....[4]....
        /*0204*/ 	.word	0x00007e70


	//   ....[5]....
        /*0208*/ 	.word	0x00007e90


	//   ....[6]....
        /*020c*/ 	.word	0x00007ec0


	//   ....[7]....
        /*0210*/ 	.word	0x00007ef0


	//   ....[8]....
        /*0214*/ 	.word	0x00007f60


	//   ....[9]....
        /*0218*/ 	.word	0x00007f70


	//----- nvinfo : EIATTR_EXIT_INSTR_OFFSETS
	.align		4
.L_855:
        /*021c*/ 	.byte	0x04, 0x1c
        /*021e*/ 	.short	(.L_857 - .L_856)


	//   ....[0]....
.L_856:
        /*0220*/ 	.word	0x00011210


	//   ....[1]....
        /*0224*/ 	.word	0x00011350


	//   ....[2]....
        /*0228*/ 	.word	0x000115d0


	//----- nvinfo : EIATTR_MAX_THREADS
	.align		4
.L_857:
        /*022c*/ 	.byte	0x04, 0x05
        /*022e*/ 	.short	(.L_859 - .L_858)
.L_858:
        /*0230*/ 	.word	0x000002a0
        /*0234*/ 	.word	0x00000001
        /*0238*/ 	.word	0x00000001


	//----- nvinfo : EIATTR_CRS_STACK_SIZE
	.align		4
.L_859:
        /*023c*/ 	.byte	0x04, 0x1e
        /*023e*/ 	.short	(.L_861 - .L_860)
.L_860:
        /*0240*/ 	.word	0x00000000
.L_861:


//--------------------- .nv.info._Z35group_norm_nhwc_bwd_one_pass_kernelI11Fp16IOFp16WLi64ELi84ELi672EEv26Group_norm_nhwc_bwd_params --------------------------
	.section	.nv.info._Z35group_norm_nhwc_bwd_one_pass_kernelI11Fp16IOFp16WLi64ELi84ELi672EEv26Group_norm_nhwc_bwd_params,"",@"SHT_CUDA_INFO"
	.sectionflags	@""
	.align	4


	//----- nvinfo : EIATTR_CUDA_API_VERSION
	.align		4
        /*0000*/ 	.byte	0x04, 0x37
        /*0002*/ 	.short	(.L_863 - .L_862)
.L_862:
        /*0004*/ 	.word	0x00000082


	//----- nvinfo : EIATTR_SW2861232_WAR
	.align		4
.L_863:
        /*0008*/ 	.byte	0x01, 0x35
	.zero		2


	//----- nvinfo : EIATTR_PARAM_CBANK
	.align		4
        /*000c*/ 	.byte	0x04, 0x0a
        /*000e*/ 	.short	(.L_865 - .L_864)
	.align		4
.L_864:
        /*0010*/ 	.word	index@(.nv.constant0._Z35group_norm_nhwc_bwd_one_pass_kernelI11Fp16IOFp16WLi64ELi84ELi672EEv26Group_norm_nhwc_bwd_params)
        /*0014*/ 	.short	0x0160
        /*0016*/ 	.short	0x00b8


	//----- nvinfo : EIATTR_CBANK_PARAM_SIZE
	.align		4
.L_865:
        /*0018*/ 	.byte	0x03, 0x19
        /*001a*/ 	.short	0x00b8


	//----- nvinfo : EIATTR_KPARAM_INFO
	.align		4
        /*001c*/ 	.byte	0x04, 0x17
        /*001e*/ 	.short	(.L_867 - .L_866)
.L_866:
        /*0020*/ 	.word	0x00000000
        /*0024*/ 	.short	0x0000
        /*0026*/ 	.short	0x0000
        /*0028*/ 	.byte	0x00, 0xf0, 0xe1, 0x02


	//----- nvinfo : EIATTR_MAXREG_COUNT
	.align		4
.L_867:
        /*002c*/ 	.byte	0x03, 0x1b
        /*002e*/ 	.short	0x0050


	//----- nvinfo : EIATTR_NUM_BARRIERS
	.align		4
        /*0030*/ 	.byte	0x02, 0x4c
        /*0032*/ 	.byte	0x01
	.zero		1


	//----- nvinfo : EIATTR_MERCURY_ISA_VERSION
	.align		4
        /*0034*/ 	.byte	0x03, 0x5f
        /*0036*/ 	.short	0x0000


	//----- nvinfo : EIATTR_INT_WARP_WIDE_INSTR_OFFSETS
	.align		4
        /*0038*/ 	.byte	0x04, 0x31
        /*003a*/ 	.short	(.L_869 - .L_868)


	//   ....[0]....
.L_868:
        /*003c*/ 	.word	0x00002190


	//   ....[1]....
        /*0040*/ 	.word	0x00004030


	//----- nvinfo : EIATTR_COOP_GROUP_MASK_REGIDS
	.align		4
.L_869:
        /*0044*/ 	.byte	0x04, 0x29
        /*0046*/ 	.short	(.L_871 - .L_870)


	//   ....[0]....
.L_870:
        /*0048*/ 	.word	0xffffffff


	//   ....[1]....
        /*004c*/ 	.word	0xffffffff


	//   ....[2]....
        /*0050*/ 	.word	0xffffffff


	//   ....[3]....
        /*0054*/ 	.word	0xffffffff


	//   ....[4]....
        /*0058*/ 	.word	0xffffffff


	//   ....[5]....
        /*005c*/ 	.word	0xffffffff


	//   ....[6]....
        /*0060*/ 	.word	0xffffffff


	//   ....[7]....
        /*0064*/ 	.word	0xffffffff


	//   ....[8]....
        /*0068*/ 	.word	0xffffffff


	//   ....[9]....
        /*006c*/ 	.word	0xffffffff


	//----- nvinfo : EIATTR_COOP_GROUP_INSTR_OFFSETS
	.align		4
.L_871:
        /*0070*/ 	.byte	0x04, 0x28
        /*0072*/ 	.short	(.L_873 - .L_872)


	//   ....[0]....
.L_872:
        /*0074*/ 	.word	0x00001540


	//   ....[1]....
        /*0078*/ 	.word	0x00001570


	//   ....[2]....
        /*007c*/ 	.word	0x000015b0


	//   ....[3]....
        /*0080*/ 	.word	0x000015d0


	//   ....[4]....
        /*0084*/ 	.word	0x00001600


	//   ....[5]....
        /*0088*/ 	.word	0x00001620


	//   ....[6]....
        /*008c*/ 	.word	0x00001650


	//   ....[7]....
        /*0090*/ 	.word	0x00001670


	//   ....[8]....
        /*0094*/ 	.word	0x000016a0


	//   ....[9]....
        /*0098*/ 	.word	0x000016c0


	//----- nvinfo : EIATTR_EXIT_INSTR_OFFSETS
	.align		4
.L_873:
        /*009c*/ 	.byte	0x04, 0x1c
        /*009e*/ 	.short	(.L_875 - .L_874)


	//   ....[0]....
.L_874:
        /*00a0*/ 	.word	0x00004100


	//   ....[1]....
        /*00a4*/ 	.word	0x00004240


	//   ....[2]....
        /*00a8*/ 	.word	0x000044c0


	//----- nvinfo : EIATTR_MAX_THREADS
	.align		4
.L_875:
        /*00ac*/ 	.byte	0x04, 0x05
        /*00ae*/ 	.short	(.L_877 - .L_876)
.L_876:
        /*00b0*/ 	.word	0x000002a0
        /*00b4*/ 	.word	0x00000001
        /*00b8*/ 	.word	0x00000001


	//----- nvinfo : EIATTR_CRS_STACK_SIZE
	.align		4
.L_877:
        /*00bc*/ 	.byte	0x04, 0x1e
        /*00be*/ 	.short	(.L_879 - .L_878)
.L_878:
        /*00c0*/ 	.word	0x00000000
.L_879:


//--------------------- .nv.info._Z35group_norm_nhwc_bwd_one_pass_kernelI11Fp16IOFp16WLi128ELi84ELi672EEv26Group_norm_nhwc_bwd_params --------------------------
	.section	.nv.info._Z35group_norm_nhwc_bwd_one_pass_kernelI11Fp16IOFp16WLi128ELi84ELi672EEv26Group_norm_nhwc_bwd_params,"",@"SHT_CUDA_INFO"
	.sectionflags	@""
	.align	4


	//----- nvinfo : EIATTR_CUDA_API_VERSION
	.align		4
        /*0000*/ 	.byte	0x04, 0x37
        /*0002*/ 	.short	(.L_881 - .L_880)
.L_880:
        /*0004*/ 	.word	0x00000082


	//----- nvinfo : EIATTR_SW2861232_WAR
	.align		4
.L_881:
        /*0008*/ 	.byte	0x01, 0x35
	.zero		2


	//----- nvinfo : EIATTR_PARAM_CBANK
	.align		4
        /*000c*/ 	.byte	0x04, 0x0a
        /*000e*/ 	.short	(.L_883 - .L_882)
	.align		4
.L_882:
        /*0010*/ 	.word	index@(.nv.constant0._Z35group_norm_nhwc_bwd_one_pass_kernelI11Fp16IOFp16WLi128ELi84ELi672EEv26Group_norm_nhwc_bwd_params)
        /*0014*/ 	.short	0x0160
        /*0016*/ 	.short	0x00b8


	//----- nvinfo : EIATTR_CBANK_PARAM_SIZE
	.align		4
.L_883:
        /*0018*/ 	.byte	0x03, 0x19
        /*001a*/ 	.short	0x00b8


	//----- nvinfo : EIATTR_KPARAM_INFO
	.align		4
        /*001c*/ 	.byte	0x04, 0x17
        /*001e*/ 	.short	(.L_885 - .L_884)
.L_884:
        /*0020*/ 	.word	0x00000000
        /*0024*/ 	.short	0x0000
        /*0026*/ 	.short	0x0000
        /*0028*/ 	.byte	0x00, 0xf0, 0xe1, 0x02


	//----- nvinfo : EIATTR_MAXREG_COUNT
	.align		4
.L_885:
        /*002c*/ 	.byte	0x03, 0x1b
        /*002e*/ 	.short	0x0050


	//----- nvinfo : EIATTR_NUM_BARRIERS
	.align		4
        /*0030*/ 	.byte	0x02, 0x4c
        /*0032*/ 	.byte	0x01
	.zero		1


	//----- nvinfo : EIATTR_MERCURY_ISA_VERSION
	.align		4
        /*0034*/ 	.byte	0x03, 0x5f
        /*0036*/ 	.short	0x0000


	//----- nvinfo : EIATTR_INT_WARP_WIDE_INSTR_OFFSETS
	.align		4
        /*0038*/ 	.byte	0x04, 0x31
        /*003a*/ 	.short	(.L_887 - .L_886)


	//   ....[0]....
.L_886:
        /*003c*/ 	.word	0x00002fa0


	//   ....[1]....
        /*0040*/ 	.word	0x00005a80


	//----- nvinfo : EIATTR_COOP_GROUP_MASK_REGIDS
	.align		4
.L_887:
        /*0044*/ 	.byte	0x04, 0x29
        /*0046*/ 	.short	(.L_889 - .L_888)


	//   ....[0]....
.L_888:
        /*0048*/ 	.word	0xffffffff


	//   ....[1]....
        /*004c*/ 	.word	0xffffffff


	//   ....[2]....
        /*0050*/ 	.word	0xffffffff


	//   ....[3]....
        /*0054*/ 	.word	0xffffffff


	//   ....[4]....
        /*0058*/ 	.word	0xffffffff


	//   ....[5]....
        /*005c*/ 	.word	0xffffffff


	//   ....[6]....
        /*0060*/ 	.word	0xffffffff


	//   ....[7]....
        /*0064*/ 	.word	0xffffffff


	//   ....[8]....
        /*0068*/ 	.word	0xffffffff


	//   ....[9]....
        /*006c*/ 	.word	0xffffffff


	//----- nvinfo : EIATTR_COOP_GROUP_INSTR_OFFSETS
	.align		4
.L_889:
        /*0070*/ 	.byte	0x04, 0x28
        /*0072*/ 	.short	(.L_891 - .L_890)


	//   ....[0]....
.L_890:
        /*0074*/ 	.word	0x000022c0


	//   ....[1]....
        /*0078*/ 	.word	0x00002300


	//   ....[2]....
        /*007c*/ 	.word	0x000023c0


	//   ....[3]....
        /*0080*/ 	.word	0x000023e0


	//   ....[4]....
        /*0084*/ 	.word	0x00002410


	//   ....[5]....
        /*0088*/ 	.word	0x00002430


	//   ....[6]....
        /*008c*/ 	.word	0x00002460


	//   ....[7]....
        /*0090*/ 	.word	0x00002480


	//   ....[8]....
        /*0094*/ 	.word	0x000024b0


	//   ....[9]....
        /*0098*/ 	.word	0x000024d0


	//----- nvinfo : EIATTR_EXIT_INSTR_OFFSETS
	.align		4
.L_891:
        /*009c*/ 	.byte	0x04, 0x1c
        /*009e*/ 	.short	(.L_893 - .L_892)


	//   ....[0]....
.L_892:
        /*00a0*/ 	.word	0x00005b50


	//   ....[1]....
        /*00a4*/ 	.word	0x00005c90


	//   ....[2]....
        /*00a8*/ 	.word	0x00005f10


	//----- nvinfo : EIATTR_MAX_THREADS
	.align		4
.L_893:
        /*00ac*/ 	.byte	0x04, 0x05
        /*00ae*/ 	.short	(.L_895 - .L_894)
.L_894:
        /*00b0*/ 	.word	0x000002a0
        /*00b4*/ 	.word	0x00000001
        /*00b8*/ 	.word	0x00000001


	//----- nvinfo : EIATTR_CRS_STACK_SIZE
	.align		4
.L_895:
        /*00bc*/ 	.byte	0x04, 0x1e
        /*00be*/ 	.short	(.L_897 - .L_896)
.L_896:
        /*00c0*/ 	.word	0x00000000
.L_897:


//--------------------- .nv.info._Z35group_norm_nhwc_bwd_one_pass_kernelI11Fp16IOFp16WLi256ELi84ELi672EEv26Group_norm_nhwc_bwd_params --------------------------
	.section	.nv.info._Z35group_norm_nhwc_bwd_one_pass_kernelI11Fp16IOFp16WLi256ELi84ELi672EEv26Group_norm_nhwc_bwd_params,"",@"SHT_CUDA_INFO"
	.sectionflags	@""
	.align	4


	//----- nvinfo : EIATTR_CUDA_API_VERSION
	.align		4
        /*0000*/ 	.byte	0x04, 0x37
        /*0002*/ 	.short	(.L_899 - .L_898)
.L_898:
        /*0004*/ 	.word	0x00000082


	//----- nvinfo : EIATTR_SW2861232_WAR
	.align		4
.L_899:
        /*0008*/ 	.byte	0x01, 0x35
	.zero		2


	//----- nvinfo : EIATTR_PARAM_CBANK
	.align		4
        /*000c*/ 	.byte	0x04, 0x0a
        /*000e*/ 	.short	(.L_901 - .L_900)
	.align		4
.L_900:
        /*0010*/ 	.word	index@(.nv.constant0._Z35group_norm_nhwc_bwd_one_pass_kernelI11Fp16IOFp16WLi256ELi84ELi672EEv26Group_norm_nhwc_bwd_params)
        /*0014*/ 	.short	0x0160
        /*0016*/ 	.short	0x00b8


	//----- nvinfo : EIATTR_CBANK_PARAM_SIZE
	.align		4
.L_901:
        /*0018*/ 	.byte	0x03, 0x19
        /*001a*/ 	.short	0x00b8


	//----- nvinfo : EIATTR_KPARAM_INFO
	.align		4
        /*001c*/ 	.byte	0x04, 0x17
        /*001e*/ 	.short	(.L_903 - .L_902)
.L_902:
        /*0020*/ 	.word	0x00000000
        /*0024*/ 	.short	0x0000
        /*0026*/ 	.short	0x0000
        /*0028*/ 	.byte	0x00, 0xf0, 0xe1, 0x02


	//----- nvinfo : EIATTR_MAXREG_COUNT
	.align		4
.L_903:
        /*002c*/ 	.byte	0x03, 0x1b
        /*002e*/ 	.short	0x0050


	//----- nvinfo : EIATTR_NUM_BARRIERS
	.align		4
        /*0030*/ 	.byte	0x02, 0x4c
        /*0032*/ 	.byte	0x01
	.zero		1


	//----- nvinfo : EIATTR_ANNOTATIONS
	.align		4
        /*0034*/ 	.byte	0x04, 0x55
        /*0036*/ 	.short	(.L_905 - .L_904)


	//   ....[0]....
.L_904:
        /*0038*/ 	.word	0x00000001
        /*003c*/ 	.byte	0xf0, 0x01, 0x00, 0x00, 0x01, 0x00, 0x00, 0x00, 0xf0, 0x3f, 0x00, 0x00, 0x01, 0x00, 0x00, 0x00
        /*004c*/ 	.byte	0x30, 0x40, 0x00, 0x00, 0x01, 0x00, 0x00, 0x00, 0xb0, 0x41, 0x00, 0x00


	//----- nvinfo : EIATTR_MERCURY_ISA_VERSION
	.align		4
.L_905:
        /*0058*/ 	.byte	0x03, 0x5f
        /*005a*/ 	.short	0x0000


	//----- nvinfo : EIATTR_INT_WARP_WIDE_INSTR_OFFSETS
	.align		4
        /*005c*/ 	.byte	0x04, 0x31
        /*005e*/ 	.short	(.L_907 - .L_906)


	//   ....[0]....
.L_906:
        /*0060*/ 	.word	0x00004e60


	//   ....[1]....
        /*0064*/ 	.word	0x00006540


	//   ....[2]....
        /*0068*/ 	.word	0x00009b10


	//----- nvinfo : EIATTR_COOP_GROUP_MASK_REGIDS
	.align		4
.L_907:
        /*006c*/ 	.byte	0x04, 0x29
        /*006e*/ 	.short	(.L_909 - .L_908)


	//   ....[0]....
.L_908:
        /*0070*/ 	.word	0xffffffff


	//   ....[1]....
        /*0074*/ 	.word	0xffffffff


	//   ....[2]....
        /*0078*/ 	.word	0xffffffff


	//   ....[3]....
        /*007c*/ 	.word	0xffffffff


	//   ....[4]....
        /*0080*/ 	.word	0xffffffff


	//   ....[5]....
        /*0084*/ 	.word	0xffffffff


	//   ....[6]....
        /*0088*/ 	.word	0xffffffff


	//   ....[7]....
        /*008c*/ 	.word	0xffffffff


	//   ....[8]....
        /*0090*/ 	.word	0xffffffff


	//   ....[9]....
        /*0094*/ 	.word	0xffffffff


	//----- nvinfo : EIATTR_COOP_GROUP_INSTR_OFFSETS
	.align		4
.L_909:
        /*0098*/ 	.byte	0x04, 0x28
        /*009a*/ 	.short	(.L_911 - .L_910)


	//   ....[0]....
.L_910:
        /*009c*/ 	.word	0x00004090


	//   ....[1]....
        /*00a0*/ 	.word	0x000040a0


	//   ....[2]....
        /*00a4*/ 	.word	0x000040f0


	//   ....[3]....
        /*00a8*/ 	.word	0x00004100


	//   ....[4]....
        /*00ac*/ 	.word	0x00004130


	//   ....[5]....
        /*00b0*/ 	.word	0x00004150


	//   ....[6]....
        /*00b4*/ 	.word	0x000041a0


	//   ....[7]....
        /*00b8*/ 	.word	0x000041c0


	//   ....[8]....
        /*00bc*/ 	.word	0x00004200


	//   ....[9]....
        /*00c0*/ 	.word	0x00004220


	//----- nvinfo : EIATTR_EXIT_INSTR_OFFSETS
	.align		4
.L_911:
        /*00c4*/ 	.byte	0x04, 0x1c
        /*00c6*/ 	.short	(.L_913 - .L_912)


	//   ....[0]....
.L_912:
        /*00c8*/ 	.word	0x00009be0


	//   ....[1]....
        /*00cc*/ 	.word	0x00009d20


	//   ....[2]....
        /*00d0*/ 	.word	0x00009fa0


	//----- nvinfo : EIATTR_MAX_THREADS
	.align		4
.L_913:
        /*00d4*/ 	.byte	0x04, 0x05
        /*00d6*/ 	.short	(.L_915 - .L_914)
.L_914:
        /*00d8*/ 	.word	0x000002a0
        /*00dc*/ 	.word	0x00000001
        /*00e0*/ 	.word	0x00000001


	//----- nvinfo : EIATTR_CRS_STACK_SIZE
	.align		4
.L_915:
        /*00e4*/ 	.byte	0x04, 0x1e
        /*00e6*/ 	.short	(.L_917 - .L_916)
.L_916:
        /*00e8*/ 	.word	0x00000000
.L_917:


//--------------------- .nv.info._Z35group_norm_nhwc_bwd_one_pass_kernelI11Fp16IOFp16WLi512ELi84ELi672EEv26Group_norm_nhwc_bwd_params --------------------------
	.section	.nv.info._Z35group_norm_nhwc_bwd_one_pass_kernelI11Fp16IOFp16WLi512ELi84ELi672EEv26Group_norm_nhwc_bwd_params,"",@"SHT_CUDA_INFO"
	.sectionflags	@""
	.align	4


	//----- nvinfo : EIATTR_CUDA_API_VERSION
	.align		4
        /*0000*/ 	.byte	0x04, 0x37
        /*0002*/ 	.short	(.L_919 - .L_918)
.L_918:
        /*0004*/ 	.word	0x00000082


	//----- nvinfo : EIATTR_SW2861232_WAR
	.align		4
.L_919:
        /*0008*/ 	.byte	0x01, 0x35
	.zero		2


	//----- nvinfo : EIATTR_PARAM_CBANK
	.align		4
        /*000c*/ 	.byte	0x04, 0x0a
        /*000e*/ 	.short	(.L_921 - .L_920)
	.align		4
.L_920:
        /*0010*/ 	.word	index@(.nv.constant0._Z35group_norm_nhwc_bwd_one_pass_kernelI11Fp16IOFp16WLi512ELi84ELi672EEv26Group_norm_nhwc_bwd_params)
        /*0014*/ 	.short	0x0160
        /*0016*/ 	.short	0x00b8


	//----- nvinfo : EIATTR_CBANK_PARAM_SIZE
	.align		4
.L_921:
        /*0018*/ 	.byte	0x03, 0x19
        /*001a*/ 	.short	0x00b8


	//----- nvinfo : EIATTR_KPARAM_INFO
	.align		4
        /*001c*/ 	.byte	0x04, 0x17
        /*001e*/ 	.short	(.L_923 - .L_922)
.L_922:
        /*0020*/ 	.word	0x00000000
        /*0024*/ 	.short	0x0000
        /*0026*/ 	.short	0x0000
        /*0028*/ 	.byte	0x00, 0xf0, 0xe1, 0x02


	//----- nvinfo : EIATTR_MAXREG_COUNT
	.align		4
.L_923:
        /*002c*/ 	.byte	0x03, 0x1b
        /*002e*/ 	.short	0x0050


	//----- nvinfo : EIATTR_NUM_BARRIERS
	.align		4
        /*0030*/ 	.byte	0x02, 0x4c
        /*0032*/ 	.byte	0x01
	.zero		1


	//----- nvinfo : EIATTR_ANNOTATIONS
	.align		4
        /*0034*/ 	.byte	0x04, 0x55
        /*0036*/ 	.short	(.L_925 - .L_924)


	//   ....[0]....
.L_924:
        /* <DEDUP_REMOVED lines=25> */


	//----- nvinfo : EIATTR_MERCURY_ISA_VERSION
	.align		4
.L_925:
        /*01b0*/ 	.byte	0x03, 0x5f
        /*01b2*/ 	.short	0x0000


	//----- nvinfo : EIATTR_INT_WARP_WIDE_INSTR_OFFSETS
	.align		4
        /*01b4*/ 	.byte	0x04, 0x31
        /*01b6*/ 	.short	(.L_927 - .L_926)


	//   ....[0]....
.L_926:
        /*01b8*/ 	.word	0x00008bc0


	//   ....[1]....
        /*01bc*/ 	.word	0x0000a290


	//   ....[2]....
        /*01c0*/ 	.word	0x00011140


	//----- nvinfo : EIATTR_COOP_GROUP_MASK_REGIDS
	.align		4
.L_927:
        /*01c4*/ 	.byte	0x04, 0x29
        /*01c6*/ 	.short	(.L_929 - .L_928)


	//   ....[0]....
.L_928:
        /*01c8*/ 	.word	0xffffffff


	//   ....[1]....
        /*01cc*/ 	.word	0xffffffff


	//   ....[2]....
        /*01d0*/ 	.word	0xffffffff


	//   ....[3]....
        /*01d4*/ 	.word	0xffffffff


	//   ....[4]....
        /*01d8*/ 	.word	0xffffffff


	//   ....[5]....
        /*01dc*/ 	.word	0xffffffff


	//   ....[6]....
        /*01e0*/ 	.word	0xffffffff


	//   ....[7]....
        /*01e4*/ 	.word	0xffffffff


	//   ....[8]....
        /*01e8*/ 	.word	0xffffffff


	//   ....[9]....
        /*01ec*/ 	.word	0xffffffff


	//----- nvinfo : EIATTR_COOP_GROUP_INSTR_OFFSETS
	.align		4
.L_929:
        /*01f0*/ 	.byte	0x04, 0x28
        /*01f2*/ 	.short	(.L_931 - .L_930)


	//   ....[0]....
.L_930:
        /*01f4*/ 	.word	0x00007dd0


	//   ....[1]....
        /*01f8*/ 	.word	0x00007de0


	//   ....[2]....
        /*01fc*/ 	.word	0x00007e30


	//   ....[3]....
        /*0200*/ 	.word	0x00007e40


	//   ....[4]....
        /*0204*/ 	.word	0x00007e70


	//   ....[5]....
        /*0208*/ 	.word	0x00007e90


	//   ....[6]....
        /*020c*/ 	.word	0x00007ec0


	//   ....[7]....
        /*0210*/ 	.word	0x00007ef0


	//   ....[8]....
        /*0214*/ 	.word	0x00007f60


	//   ....[9]....
        /*0218*/ 	.word	0x00007f70


	//----- nvinfo : EIATTR_EXIT_INSTR_OFFSETS
	.align		4
.L_931:
        /*021c*/ 	.byte	0x04, 0x1c
        /*021e*/ 	.short	(.L_933 - .L_932)


	//   ....[0]....
.L_932:
        /*0220*/ 	.word	0x00011210


	//   ....[1]....
        /*0224*/ 	.word	0x00011350


	//   ....[2]....
        /*0228*/ 	.word	0x000115d0


	//----- nvinfo : EIATTR_MAX_THREADS
	.align		4
.L_933:
        /*022c*/ 	.byte	0x04, 0x05
        /*022e*/ 	.short	(.L_935 - .L_934)
.L_934:
        /*0230*/ 	.word	0x000002a0
        /*0234*/ 	.word	0x00000001
        /*0238*/ 	.word	0x00000001


	//----- nvinfo : EIATTR_CRS_STACK_SIZE
	.align		4
.L_935:
        /*023c*/ 	.byte	0x04, 0x1e
        /*023e*/ 	.short	(.L_937 - .L_936)
.L_936:
        /*0240*/ 	.word	0x00000000
.L_937:


//--------------------- .nv.info._Z35group_norm_nhwc_bwd_one_pass_kernelI11Fp32IOFp32WLi64ELi84ELi672EEv26Group_norm_nhwc_bwd_params --------------------------
	.section	.nv.info._Z35group_norm_nhwc_bwd_one_pass_kernelI11Fp32IOFp32WLi64ELi84ELi672EEv26Group_norm_nhwc_bwd_params,"",@"SHT_CUDA_INFO"
	.sectionflags	@""
	.align	4


	//----- nvinfo : EIATTR_CUDA_API_VERSION
	.align		4
        /*0000*/ 	.byte	0x04, 0x37
        /*0002*/ 	.short	(.L_939 - .L_938)
.L_938:
        /*0004*/ 	.word	0x00000082


	//----- nvinfo : EIATTR_SW2861232_WAR
	.align		4
.L_939:
        /*0008*/ 	.byte	0x01, 0x35
	.zero		2


	//----- nvinfo : EIATTR_PARAM_CBANK
	.align		4
        /*000c*/ 	.byte	0x04, 0x0a
        /*000e*/ 	.short	(.L_941 - .L_940)
	.align		4
.L_940:
        /*0010*/ 	.word	index@(.nv.constant0._Z35group_norm_nhwc_bwd_one_pass_kernelI11Fp32IOFp32WLi64ELi84ELi672EEv26Group_norm_nhwc_bwd_params)
        /*0014*/ 	.short	0x0160
        /*0016*/ 	.short	0x00b8


	//----- nvinfo : EIATTR_CBANK_PARAM_SIZE
	.align		4
.L_941:
        /*0018*/ 	.byte	0x03, 0x19
        /*001a*/ 	.short	0x00b8


	//----- nvinfo : EIATTR_KPARAM_INFO
	.align		4
        /*001c*/ 	.byte	0x04, 0x17
        /*001e*/ 	.short	(.L_943 - .L_942)
.L_942:
        /*0020*/ 	.word	0x00000000
        /*0024*/ 	.short	0x0000
        /*0026*/ 	.short	0x0000
        /*0028*/ 	.byte	0x00, 0xf0, 0xe1, 0x02


	//----- nvinfo : EIATTR_MAXREG_COUNT
	.align		4
.L_943:
        /*002c*/ 	.byte	0x03, 0x1b
        /*002e*/ 	.short	0x0050


	//----- nvinfo : EIATTR_NUM_BARRIERS
	.align		4
        /*0030*/ 	.byte	0x02, 0x4c
        /*0032*/ 	.byte	0x01
	.zero		1


	//----- nvinfo : EIATTR_MERCURY_ISA_VERSION
	.align		4
        /*0034*/ 	.byte	0x03, 0x5f
        /*0036*/ 	.short	0x0000


	//----- nvinfo : EIATTR_INT_WARP_WIDE_INSTR_OFFSETS
	.align		4
        /*0038*/ 	.byte	0x04, 0x31
        /*003a*/ 	.short	(.L_945 - .L_944)


	//   ....[0]....
.L_944:
        /*003c*/ 	.word	0x000020d0


	//   ....[1]....
        /*0040*/ 	.word	0x00003d00


	//----- nvinfo : EIATTR_COOP_GROUP_MASK_REGIDS
	.align		4
.L_945:
        /*0044*/ 	.byte	0x04, 0x29
        /*0046*/ 	.short	(.L_947 - .L_946)


	//   ....[0]....
.L_946:
        /*0048*/ 	.word	0xffffffff


	//   ....[1]....
        /*004c*/ 	.word	0xffffffff


	//   ....[2]....
        /*0050*/ 	.word	0xffffffff


	//   ....[3]....
        /*0054*/ 	.word	0xffffffff


	//   ....[4]....
        /*0058*/ 	.word	0xffffffff


	//   ....[5]....
        /*005c*/ 	.word	0xffffffff


	//   ....[6]....
        /*0060*/ 	.word	0xffffffff


	//   ....[7]....
        /*0064*/ 	.word	0xffffffff


	//   ....[8]....
        /*0068*/ 	.word	0xffffffff


	//   ....[9]....
        /*006c*/ 	.word	0xffffffff


	//----- nvinfo : EIATTR_COOP_GROUP_INSTR_OFFSETS
	.align		4
.L_947:
        /*0070*/ 	.byte	0x04, 0x28
        /*0072*/ 	.short	(.L_949 - .L_948)


	//   ....[0]....
.L_948:
        /*0074*/ 	.word	0x000013c0


	//   ....[1]....
        /*0078*/ 	.word	0x000013d0


	//   ....[2]....
        /*007c*/ 	.word	0x00001400


	//   ....[3]....
        /*0080*/ 	.word	0x00001420


	//   ....[4]....
        /*0084*/ 	.word	0x00001450


	//   ....[5]....
        /*0088*/ 	.word	0x00001470


	//   ....[6]....
        /*008c*/ 	.word	0x000014a0


	//   ....[7]....
        /*0090*/ 	.word	0x000014c0


	//   ....[8]....
        /*0094*/ 	.word	0x000014f0


	//   ....[9]....
        /*0098*/ 	.word	0x00001520


	//----- nvinfo : EIATTR_EXIT_INSTR_OFFSETS
	.align		4
.L_949:
        /*009c*/ 	.byte	0x04, 0x1c
        /*009e*/ 	.short	(.L_951 - .L_950)


	//   ....[0]....
.L_950:
        /*00a0*/ 	.word	0x00003dd0


	//   ....[1]....
        /*00a4*/ 	.word	0x00003f10


	//   ....[2]....
        /*00a8*/ 	.word	0x00004160


	//----- nvinfo : EIATTR_MAX_THREADS
	.align		4
.L_951:
        /*00ac*/ 	.byte	0x04, 0x05
        /*00ae*/ 	.short	(.L_953 - .L_952)
.L_952:
        /*00b0*/ 	.word	0x000002a0
        /*00b4*/ 	.word	0x00000001
        /*00b8*/ 	.word	0x00000001


	//----- nvinfo : EIATTR_CRS_STACK_SIZE
	.align		4
.L_953:
        /*00bc*/ 	.byte	0x04, 0x1e
        /*00be*/ 	.short	(.L_955 - .L_954)
.L_954:
        /*00c0*/ 	.word	0x00000000
.L_955:


//--------------------- .nv.info._Z35group_norm_nhwc_bwd_one_pass_kernelI11Fp32IOFp32WLi128ELi84ELi672EEv26Group_norm_nhwc_bwd_params --------------------------
	.section	.nv.info._Z35group_norm_nhwc_bwd_one_pass_kernelI11Fp32IOFp32WLi128ELi84ELi672EEv26Group_norm_nhwc_bwd_params,"",@"SHT_CUDA_INFO"
	.sectionflags	@""
	.align	4


	//----- nvinfo : EIATTR_CUDA_API_VERSION
	.align		4
        /*0000*/ 	.byte	0x04, 0x37
        /*0002*/ 	.short	(.L_957 - .L_956)
.L_956:
        /*0004*/ 	.word	0x00000082


	//----- nvinfo : EIATTR_SW2861232_WAR
	.align		4
.L_957:
        /*0008*/ 	.byte	0x01, 0x35
	.zero		2


	//----- nvinfo : EIATTR_PARAM_CBANK
	.align		4
        /*000c*/ 	.byte	0x04, 0x0a
        /*000e*/ 	.short	(.L_959 - .L_958)
	.align		4
.L_958:
        /*0010*/ 	.word	index@(.nv.constant0._Z35group_norm_nhwc_bwd_one_pass_kernelI11Fp32IOFp32WLi128ELi84ELi672EEv26Group_norm_nhwc_bwd_params)
        /*0014*/ 	.short	0x0160
        /*0016*/ 	.short	0x00b8


	//----- nvinfo : EIATTR_CBANK_PARAM_SIZE
	.align		4
.L_959:
        /*0018*/ 	.byte	0x03, 0x19
        /*001a*/ 	.short	0x00b8


	//----- nvinfo : EIATTR_KPARAM_INFO
	.align		4
        /*001c*/ 	.byte	0x04, 0x17
        /*001e*/ 	.short	(.L_961 - .L_960)
.L_960:
        /*0020*/ 	.word	0x00000000
        /*0024*/ 	.short	0x0000
        /*0026*/ 	.short	0x0000
        /*0028*/ 	.byte	0x00, 0xf0, 0xe1, 0x02


	//----- nvinfo : EIATTR_MAXREG_COUNT
	.align		4
.L_961:
        /*002c*/ 	.byte	0x03, 0x1b
        /*002e*/ 	.short	0x0050


	//----- nvinfo : EIATTR_NUM_BARRIERS
	.align		4
        /*0030*/ 	.byte	0x02, 0x4c
        /*0032*/ 	.byte	0x01
	.zero		1


	//----- nvinfo : EIATTR_MERCURY_ISA_VERSION
	.align		4
        /*0034*/ 	.byte	0x03, 0x5f
        /*0036*/ 	.short	0x0000


	//----- nvinfo : EIATTR_INT_WARP_WIDE_INSTR_OFFSETS
	.align		4
        /*0038*/ 	.byte	0x04, 0x31
        /*003a*/ 	.short	(.L_963 - .L_962)


	//   ....[0]....
.L_962:
        /*003c*/ 	.word	0x00002f80


	//   ....[1]....
        /*0040*/ 	.word	0x00005620


	//----- nvinfo : EIATTR_COOP_GROUP_MASK_REGIDS
	.align		4
.L_963:
        /*0044*/ 	.byte	0x04, 0x29
        /*0046*/ 	.short	(.L_965 - .L_964)


	//   ....[0]....
.L_964:
        /*0048*/ 	.word	0xffffffff


	//   ....[1]....
        /*004c*/ 	.word	0xffffffff


	//   ....[2]....
        /*0050*/ 	.word	0xffffffff


	//   ....[3]....
        /*0054*/ 	.word	0xffffffff


	//   ....[4]....
        /*0058*/ 	.word	0xffffffff


	//   ....[5]....
        /*005c*/ 	.word	0xffffffff


	//   ....[6]....
        /*0060*/ 	.word	0xffffffff


	//   ....[7]....
        /*0064*/ 	.word	0xffffffff


	//   ....[8]....
        /*0068*/ 	.word	0xffffffff


	//   ....[9]....
        /*006c*/ 	.word	0xffffffff


	//----- nvinfo : EIATTR_COOP_GROUP_INSTR_OFFSETS
	.align		4
.L_965:
        /*0070*/ 	.byte	0x04, 0x28
        /*0072*/ 	.short	(.L_967 - .L_966)


	//   ....[0]....
.L_966:
        /*0074*/ 	.word	0x000022a0


	//   ....[1]....
        /*0078*/ 	.word	0x000022d0


	//   ....[2]....
        /*007c*/ 	.word	0x00002370


	//   ....[3]....
        /*0080*/ 	.word	0x00002380


	//   ....[4]....
        /*0084*/ 	.word	0x000023b0


	//   ....[5]....
        /*0088*/ 	.word	0x000023d0


	//   ....[6]....
        /*008c*/ 	.word	0x00002400


	//   ....[7]....
        /*0090*/ 	.word	0x00002420


	//   ....[8]....
        /*0094*/ 	.word	0x00002450


	//   ....[9]....
        /*0098*/ 	.word	0x00002480


	//----- nvinfo : EIATTR_EXIT_INSTR_OFFSETS
	.align		4
.L_967:
        /*009c*/ 	.byte	0x04, 0x1c
        /*009e*/ 	.short	(.L_969 - .L_968)


	//   ....[0]....
.L_968:
        /*00a0*/ 	.word	0x000056f0


	//   ....[1]....
        /*00a4*/ 	.word	0x00005830


	//   ....[2]....
        /*00a8*/ 	.word	0x00005a80


	//----- nvinfo : EIATTR_MAX_THREADS
	.align		4
.L_969:
        /*00ac*/ 	.byte	0x04, 0x05
        /*00ae*/ 	.short	(.L_971 - .L_970)
.L_970:
        /*00b0*/ 	.word	0x000002a0
        /*00b4*/ 	.word	0x00000001
        /*00b8*/ 	.word	0x00000001


	//----- nvinfo : EIATTR_CRS_STACK_SIZE
	.align		4
.L_971:
        /*00bc*/ 	.byte	0x04, 0x1e
        /*00be*/ 	.short	(.L_973 - .L_972)
.L_972:
        /*00c0*/ 	.word	0x00000000
.L_973:


//--------------------- .nv.info._Z35group_norm_nhwc_bwd_one_pass_kernelI11Fp32IOFp32WLi256ELi84ELi672EEv26Group_norm_nhwc_bwd_params --------------------------
	.section	.nv.info._Z35group_norm_nhwc_bwd_one_pass_kernelI11Fp32IOFp32WLi256ELi84ELi672EEv26Group_norm_nhwc_bwd_params,"",@"SHT_CUDA_INFO"
	.sectionflags	@""
	.align	4


	//----- nvinfo : EIATTR_CUDA_API_VERSION
	.align		4
        /*0000*/ 	.byte	0x04, 0x37
        /*0002*/ 	.short	(.L_975 - .L_974)
.L_974:
        /*0004*/ 	.word	0x00000082


	//----- nvinfo : EIATTR_SW2861232_WAR
	.align		4
.L_975:
        /*0008*/ 	.byte	0x01, 0x35
	.zero		2


	//----- nvinfo : EIATTR_PARAM_CBANK
	.align		4
        /*000c*/ 	.byte	0x04, 0x0a
        /*000e*/ 	.short	(.L_977 - .L_976)
	.align		4
.L_976:
        /*0010*/ 	.word	index@(.nv.constant0._Z35group_norm_nhwc_bwd_one_pass_kernelI11Fp32IOFp32WLi256ELi84ELi672EEv26Group_norm_nhwc_bwd_params)
        /*0014*/ 	.short	0x0160
        /*0016*/ 	.short	0x00b8


	//----- nvinfo : EIATTR_CBANK_PARAM_SIZE
	.align		4
.L_977:
        /*0018*/ 	.byte	0x03, 0x19
        /*001a*/ 	.short	0x00b8


	//----- nvinfo : EIATTR_KPARAM_INFO
	.align		4
        /*001c*/ 	.byte	0x04, 0x17
        /*001e*/ 	.short	(.L_979 - .L_978)
.L_978:
        /*0020*/ 	.word	0x00000000
        /*0024*/ 	.short	0x0000
        /*0026*/ 	.short	0x0000
        /*0028*/ 	.byte	0x00, 0xf0, 0xe1, 0x02


	//----- nvinfo : EIATTR_MAXREG_COUNT
	.align		4
.L_979:
        /*002c*/ 	.byte	0x03, 0x1b
        /*002e*/ 	.short	0x0050


	//----- nvinfo : EIATTR_NUM_BARRIERS
	.align		4
        /*0030*/ 	.byte	0x02, 0x4c
        /*0032*/ 	.byte	0x01
	.zero		1


	//----- nvinfo : EIATTR_ANNOTATIONS
	.align		4
        /*0034*/ 	.byte	0x04, 0x55
        /*0036*/ 	.short	(.L_981 - .L_980)


	//   ....[0]....
.L_980:
        /* <DEDUP_REMOVED lines=35> */


	//----- nvinfo : EIATTR_MERCURY_ISA_VERSION
	.align		4
.L_981:
        /*0250*/ 	.byte	0x03, 0x5f
        /*0252*/ 	.short	0x0000


	//----- nvinfo : EIATTR_INT_WARP_WIDE_INSTR_OFFSETS
	.align		4
        /*0254*/ 	.byte	0x04, 0x31
        /*0256*/ 	.short	(.L_983 - .L_982)


	//   ....[0]....
.L_982:
        /*0258*/ 	.word	0x00005110


	//   ....[1]....
        /*025c*/ 	.word	0x000067e0


	//   ....[2]....
        /*0260*/ 	.word	0x000097c0


	//----- nvinfo : EIATTR_COOP_GROUP_MASK_REGIDS
	.align		4
.L_983:
        /*0264*/ 	.byte	0x04, 0x29
        /*0266*/ 	.short	(.L_985 - .L_984)


	//   ....[0]....
.L_984:
        /*0268*/ 	.word	0xffffffff


	//   ....[1]....
        /*026c*/ 	.word	0xffffffff


	//   ....[2]....
        /*0270*/ 	.word	0xffffffff


	//   ....[3]....
        /*0274*/ 	.word	0xffffffff


	//   ....[4]....
        /*0278*/ 	.word	0xffffffff


	//   ....[5]....
        /*027c*/ 	.word	0xffffffff


	//   ....[6]....
        /*0280*/ 	.word	0xffffffff


	//   ....[7]....
        /*0284*/ 	.word	0xffffffff


	//   ....[8]....
        /*0288*/ 	.word	0xffffffff


	//   ....[9]....
        /*028c*/ 	.word	0xffffffff


	//----- nvinfo : EIATTR_COOP_GROUP_INSTR_OFFSETS
	.align		4
.L_985:
        /*0290*/ 	.byte	0x04, 0x28
        /*0292*/ 	.short	(.L_987 - .L_986)


	//   ....[0]....
.L_986:
        /*0294*/ 	.word	0x000042a0


	//   ....[1]....
        /*0298*/ 	.word	0x000042c0


	//   ....[2]....
        /*029c*/ 	.word	0x00004320


	//   ....[3]....
        /*02a0*/ 	.word	0x00004330


	//   ....[4]....
        /*02a4*/ 	.word	0x00004360


	//   ....[5]....
        /*02a8*/ 	.word	0x00004380


	//   ....[6]....
        /*02ac*/ 	.word	0x000043b0


	//   ....[7]....
        /*02b0*/ 	.word	0x000043d0


	//   ....[8]....
        /*02b4*/ 	.word	0x00004410


	//   ....[9]....
        /*02b8*/ 	.word	0x00004450


	//----- nvinfo : EIATTR_EXIT_INSTR_OFFSETS
	.align		4
.L_987:
        /*02bc*/ 	.byte	0x04, 0x1c
        /*02be*/ 	.short	(.L_989 - .L_988)


	//   ....[0]....
.L_988:
        /*02c0*/ 	.word	0x00009890


	//   ....[1]....
        /*02c4*/ 	.word	0x000099d0


	//   ....[2]....
        /*02c8*/ 	.word	0x00009c20


	//----- nvinfo : EIATTR_MAX_THREADS
	.align		4
.L_989:
        /*02cc*/ 	.byte	0x04, 0x05
        /*02ce*/ 	.short	(.L_991 - .L_990)
.L_990:
        /*02d0*/ 	.word	0x000002a0
        /*02d4*/ 	.word	0x00000001
        /*02d8*/ 	.word	0x00000001


	//----- nvinfo : EIATTR_CRS_STACK_SIZE
	.align		4
.L_991:
        /*02dc*/ 	.byte	0x04, 0x1e
        /*02de*/ 	.short	(.L_993 - .L_992)
.L_992:
        /*02e0*/ 	.word	0x00000000
.L_993:


//--------------------- .nv.info._Z35group_norm_nhwc_bwd_one_pass_kernelI11Fp32IOFp32WLi512ELi84ELi672EEv26Group_norm_nhwc_bwd_params --------------------------
	.section	.nv.info._Z35group_norm_nhwc_bwd_one_pass_kernelI11Fp32IOFp32WLi512ELi84ELi672EEv26Group_norm_nhwc_bwd_params,"",@"SHT_CUDA_INFO"
	.sectionflags	@""
	.align	4


	//----- nvinfo : EIATTR_CUDA_API_VERSION
	.align		4
        /*0000*/ 	.byte	0x04, 0x37
        /*0002*/ 	.short	(.L_995 - .L_994)
.L_994:
        /*0004*/ 	.word	0x00000082


	//----- nvinfo : EIATTR_SW2861232_WAR
	.align		4
.L_995:
        /*0008*/ 	.byte	0x01, 0x35
	.zero		2


	//----- nvinfo : EIATTR_PARAM_CBANK
	.align		4
        /*000c*/ 	.byte	0x04, 0x0a
        /*000e*/ 	.short	(.L_997 - .L_996)
	.align		4
.L_996:
        /*0010*/ 	.word	index@(.nv.constant0._Z35group_norm_nhwc_bwd_one_pass_kernelI11Fp32IOFp32WLi512ELi84ELi672EEv26Group_norm_nhwc_bwd_params)
        /*0014*/ 	.short	0x0160
        /*0016*/ 	.short	0x00b8


	//----- nvinfo : EIATTR_CBANK_PARAM_SIZE
	.align		4
.L_997:
        /*0018*/ 	.byte	0x03, 0x19
        /*001a*/ 	.short	0x00b8


	//----- nvinfo : EIATTR_KPARAM_INFO
	.align		4
        /*001c*/ 	.byte	0x04, 0x17
        /*001e*/ 	.short	(.L_999 - .L_998)
.L_998:
        /*0020*/ 	.word	0x00000000
        /*0024*/ 	.short	0x0000
        /*0026*/ 	.short	0x0000
        /*0028*/ 	.byte	0x00, 0xf0, 0xe1, 0x02


	//----- nvinfo : EIATTR_MAXREG_COUNT
	.align		4
.L_999:
        /*002c*/ 	.byte	0x03, 0x1b
        /*002e*/ 	.short	0x0050


	//----- nvinfo : EIATTR_NUM_BARRIERS
	.align		4
        /*0030*/ 	.byte	0x02, 0x4c
        /*0032*/ 	.byte	0x01
	.zero		1


	//----- nvinfo : EIATTR_ANNOTATIONS
	.align		4
        /*0034*/ 	.byte	0x04, 0x55
        /*0036*/ 	.short	(.L_1001 - .L_1000)


	//   ....[0]....
.L_1000:
        /* <DEDUP_REMOVED lines=402> */
        /*194c*/ 	.byte	0x60, 0x29, 0x01, 0x00, 0x01, 0x00, 0x00, 0x00, 0x70, 0x29, 0x01, 0x00


	//----- nvinfo : EIATTR_MERCURY_ISA_VERSION
	.align		4
.L_1001:
        /*1958*/ 	.byte	0x03, 0x5f
        /*195a*/ 	.short	0x0000


	//----- nvinfo : EIATTR_INT_WARP_WIDE_INSTR_OFFSETS
	.align		4
        /*195c*/ 	.byte	0x04, 0x31
        /*195e*/ 	.short	(.L_1003 - .L_1002)


	//   ....[0]....
.L_1002:
        /*1960*/ 	.word	0x0000a6d0


	//   ....[1]....
        /*1964*/ 	.word	0x0000bd50


	//   ....[2]....
        /*1968*/ 	.word	0x00012bc0


	//----- nvinfo : EIATTR_COOP_GROUP_MASK_REGIDS
	.align		4
.L_1003:
        /*196c*/ 	.byte	0x04, 0x29
        /*196e*/ 	.short	(.L_1005 - .L_1004)


	//   ....[0]....
.L_1004:
        /*1970*/ 	.word	0xffffffff


	//   ....[1]....
        /*1974*/ 	.word	0xffffffff


	//   ....[2]....
        /*1978*/ 	.word	0xffffffff


	//   ....[3]....
        /*197c*/ 	.word	0xffffffff


	//   ....[4]....
        /*1980*/ 	.word	0xffffffff


	//   ....[5]....
        /*1984*/ 	.word	0xffffffff


	//   ....[6]....
        /*1988*/ 	.word	0xffffffff


	//   ....[7]....
        /*198c*/ 	.word	0xffffffff


	//   ....[8]....
        /*1990*/ 	.word	0xffffffff


	//   ....[9]....
        /*1994*/ 	.word	0xffffffff


	//----- nvinfo : EIATTR_COOP_GROUP_INSTR_OFFSETS
	.align		4
.L_1005:
        /*1998*/ 	.byte	0x04, 0x28
        /*199a*/ 	.short	(.L_1007 - .L_1006)


	//   ....[0]....
.L_1006:
        /*199c*/ 	.word	0x00009780


	//   ....[1]....
        /*19a0*/ 	.word	0x00009790


	//   ....[2]....
        /*19a4*/ 	.word	0x000097b0


	//   ....[3]....
        /*19a8*/ 	.word	0x000097e0


	//   ....[4]....
        /*19ac*/ 	.word	0x00009800


	//   ....[5]....
        /*19b0*/ 	.word	0x00009830


	//   ....[6]....
        /*19b4*/ 	.word	0x00009850


	//   ....[7]....
        /*19b8*/ 	.word	0x000098b0


	//   ....[8]....
        /*19bc*/ 	.word	0x00009950


	//   ....[9]....
        /*19c0*/ 	.word	0x00009960


	//----- nvinfo : EIATTR_EXIT_INSTR_OFFSETS
	.align		4
.L_1007:
        /*19c4*/ 	.byte	0x04, 0x1c
        /*19c6*/ 	.short	(.L_1009 - .L_1008)


	//   ....[0]....
.L_1008:
        /*19c8*/ 	.word	0x00012c90


	//   ....[1]....
        /*19cc*/ 	.word	0x00012dd0


	//   ....[2]....
        /*19d0*/ 	.word	0x00013020


	//----- nvinfo : EIATTR_MAX_THREADS
	.align		4
.L_1009:
        /*19d4*/ 	.byte	0x04, 0x05
        /*19d6*/ 	.short	(.L_1011 - .L_1010)
.L_1010:
        /*19d8*/ 	.word	0x000002a0
        /*19dc*/ 	.word	0x00000001
        /*19e0*/ 	.word	0x00000001


	//----- nvinfo : EIATTR_CRS_STACK_SIZE
	.align		4
.L_1011:
        /*19e4*/ 	.byte	0x04, 0x1e
        /*19e6*/ 	.short	(.L_1013 - .L_1012)
.L_1012:
        /*19e8*/ 	.word	0x00000000
.L_1013:


//--------------------- .nv.info._Z35group_norm_nhwc_bwd_one_pass_kernelI11Fp32IOBf16WLi64ELi84ELi672EEv26Group_norm_nhwc_bwd_params --------------------------
	.section	.nv.info._Z35group_norm_nhwc_bwd_one_pass_kernelI11Fp32IOBf16WLi64ELi84ELi672EEv26Group_norm_nhwc_bwd_params,"",@"SHT_CUDA_INFO"
	.sectionflags	@""
	.align	4


	//----- nvinfo : EIATTR_CUDA_API_VERSION
	.align		4
        /*0000*/ 	.byte	0x04, 0x37
        /*0002*/ 	.short	(.L_1015 - .L_1014)
.L_1014:
        /*0004*/ 	.word	0x00000082


	//----- nvinfo : EIATTR_SW2861232_WAR
	.align		4
.L_1015:
        /*0008*/ 	.byte	0x01, 0x35
	.zero		2


	//----- nvinfo : EIATTR_PARAM_CBANK
	.align		4
        /*000c*/ 	.byte	0x04, 0x0a
        /*000e*/ 	.short	(.L_1017 - .L_1016)
	.align		4
.L_1016:
        /*0010*/ 	.word	index@(.nv.constant0._Z35group_norm_nhwc_bwd_one_pass_kernelI11Fp32IOBf16WLi64ELi84ELi672EEv26Group_norm_nhwc_bwd_params)
        /*0014*/ 	.short	0x0160
        /*0016*/ 	.short	0x00b8


	//----- nvinfo : EIATTR_CBANK_PARAM_SIZE
	.align		4
.L_1017:
        /*0018*/ 	.byte	0x03, 0x19
        /*001a*/ 	.short	0x00b8


	//----- nvinfo : EIATTR_KPARAM_INFO
	.align		4
        /*001c*/ 	.byte	0x04, 0x17
        /*001e*/ 	.short	(.L_1019 - .L_1018)
.L_1018:
        /*0020*/ 	.word	0x00000000
        /*0024*/ 	.short	0x0000
        /*0026*/ 	.short	0x0000
        /*0028*/ 	.byte	0x00, 0xf0, 0xe1, 0x02


	//----- nvinfo : EIATTR_MAXREG_COUNT
	.align		4
.L_1019:
        /*002c*/ 	.byte	0x03, 0x1b
        /*002e*/ 	.short	0x0050


	//----- nvinfo : EIATTR_NUM_BARRIERS
	.align		4
        /*0030*/ 	.byte	0x02, 0x4c
        /*0032*/ 	.byte	0x01
	.zero		1


	//----- nvinfo : EIATTR_MERCURY_ISA_VERSION
	.align		4
        /*0034*/ 	.byte	0x03, 0x5f
        /*0036*/ 	.short	0x0000


	//----- nvinfo : EIATTR_INT_WARP_WIDE_INSTR_OFFSETS
	.align		4
        /*0038*/ 	.byte	0x04, 0x31
        /*003a*/ 	.short	(.L_1021 - .L_1020)


	//   ....[0]....
.L_1020:
        /*003c*/ 	.word	0x00002130


	//   ....[1]....
        /*0040*/ 	.word	0x00003d80


	//----- nvinfo : EIATTR_COOP_GROUP_MASK_REGIDS
	.align		4
.L_1021:
        /*0044*/ 	.byte	0x04, 0x29
        /*0046*/ 	.short	(.L_1023 - .L_1022)


	//   ....[0]....
.L_1022:
        /*0048*/ 	.word	0xffffffff


	//   ....[1]....
        /*004c*/ 	.word	0xffffffff


	//   ....[2]....
        /*0050*/ 	.word	0xffffffff


	//   ....[3]....
        /*0054*/ 	.word	0xffffffff


	//   ....[4]....
        /*0058*/ 	.word	0xffffffff


	//   ....[5]....
        /*005c*/ 	.word	0xffffffff


	//   ....[6]....
        /*0060*/ 	.word	0xffffffff


	//   ....[7]....
        /*0064*/ 	.word	0xffffffff


	//   ....[8]....
        /*0068*/ 	.word	0xffffffff


	//   ....[9]....
        /*006c*/ 	.word	0xffffffff


	//----- nvinfo : EIATTR_COOP_GROUP_INSTR_OFFSETS
	.align		4
.L_1023:
        /*0070*/ 	.byte	0x04, 0x28
        /*0072*/ 	.short	(.L_1025 - .L_1024)


	//   ....[0]....
.L_1024:
        /*0074*/ 	.word	0x00001410


	//   ....[1]....
        /*0078*/ 	.word	0x00001430


	//   ....[2]....
        /*007c*/ 	.word	0x00001470


	//   ....[3]....
        /*0080*/ 	.word	0x00001490


	//   ....[4]....
        /*0084*/ 	.word	0x000014c0


	//   ....[5]....
        /*0088*/ 	.word	0x000014e0


	//   ....[6]....
        /*008c*/ 	.word	0x00001510


	//   ....[7]....
        /*0090*/ 	.word	0x00001530


	//   ....[8]....
        /*0094*/ 	.word	0x00001560


	//   ....[9]....
        /*0098*/ 	.word	0x00001580


	//----- nvinfo : EIATTR_EXIT_INSTR_OFFSETS
	.align		4
.L_1025:
        /*009c*/ 	.byte	0x04, 0x1c
        /*009e*/ 	.short	(.L_1027 - .L_1026)


	//   ....[0]....
.L_1026:
        /*00a0*/ 	.word	0x00003e50


	//   ....[1]....
        /*00a4*/ 	.word	0x00003f90


	//   ....[2]....
        /*00a8*/ 	.word	0x00004210


	//----- nvinfo : EIATTR_MAX_THREADS
	.align		4
.L_1027:
        /*00ac*/ 	.byte	0x04, 0x05
        /*00ae*/ 	.short	(.L_1029 - .L_1028)
.L_1028:
        /*00b0*/ 	.word	0x000002a0
        /*00b4*/ 	.word	0x00000001
        /*00b8*/ 	.word	0x00000001


	//----- nvinfo : EIATTR_CRS_STACK_SIZE
	.align		4
.L_1029:
        /*00bc*/ 	.byte	0x04, 0x1e
        /*00be*/ 	.short	(.L_1031 - .L_1030)
.L_1030:
        /*00c0*/ 	.word	0x00000000
.L_1031:


//--------------------- .nv.info._Z35group_norm_nhwc_bwd_one_pass_kernelI11Fp32IOBf16WLi128ELi84ELi672EEv26Group_norm_nhwc_bwd_params --------------------------
	.section	.nv.info._Z35group_norm_nhwc_bwd_one_pass_kernelI11Fp32IOBf16WLi128ELi84ELi672EEv26Group_norm_nhwc_bwd_params,"",@"SHT_CUDA_INFO"
	.sectionflags	@""
	.align	4


	//----- nvinfo : EIATTR_CUDA_API_VERSION
	.align		4
        /*0000*/ 	.byte	0x04, 0x37
        /*0002*/ 	.short	(.L_1033 - .L_1032)
.L_1032:
        /*0004*/ 	.word	0x00000082


	//----- nvinfo : EIATTR_SW2861232_WAR
	.align		4
.L_1033:
        /*0008*/ 	.byte	0x01, 0x35
	.zero		2


	//----- nvinfo : EIATTR_PARAM_CBANK
	.align		4
        /*000c*/ 	.byte	0x04, 0x0a
        /*000e*/ 	.short	(.L_1035 - .L_1034)
	.align		4
.L_1034:
        /*0010*/ 	.word	index@(.nv.constant0._Z35group_norm_nhwc_bwd_one_pass_kernelI11Fp32IOBf16WLi128ELi84ELi672EEv26Group_norm_nhwc_bwd_params)
        /*0014*/ 	.short	0x0160
        /*0016*/ 	.short	0x00b8


	//----- nvinfo : EIATTR_CBANK_PARAM_SIZE
	.align		4
.L_1035:
        /*0018*/ 	.byte	0x03, 0x19
        /*001a*/ 	.short	0x00b8


	//----- nvinfo : EIATTR_KPARAM_INFO
	.align		4
        /*001c*/ 	.byte	0x04, 0x17
        /*001e*/ 	.short	(.L_1037 - .L_1036)
.L_1036:
        /*0020*/ 	.word	0x00000000
        /*0024*/ 	.short	0x0000
        /*0026*/ 	.short	0x0000
        /*0028*/ 	.byte	0x00, 0xf0, 0xe1, 0x02


	//----- nvinfo : EIATTR_MAXREG_COUNT
	.align		4
.L_1037:
        /*002c*/ 	.byte	0x03, 0x1b
        /*002e*/ 	.short	0x0050


	//----- nvinfo : EIATTR_NUM_BARRIERS
	.align		4
        /*0030*/ 	.byte	0x02, 0x4c
        /*0032*/ 	.byte	0x01
	.zero		1


	//----- nvinfo : EIATTR_MERCURY_ISA_VERSION
	.align		4
        /*0034*/ 	.byte	0x03, 0x5f
        /*0036*/ 	.short	0x0000


	//----- nvinfo : EIATTR_INT_WARP_WIDE_INSTR_OFFSETS
	.align		4
        /*0038*/ 	.byte	0x04, 0x31
        /*003a*/ 	.short	(.L_1039 - .L_1038)


	//   ....[0]....
.L_1038:
        /*003c*/ 	.word	0x00002fd0


	//   ....[1]....
        /*0040*/ 	.word	0x00005670


	//----- nvinfo : EIATTR_COOP_GROUP_MASK_REGIDS
	.align		4
.L_1039:
        /*0044*/ 	.byte	0x04, 0x29
        /*0046*/ 	.short	(.L_1041 - .L_1040)


	//   ....[0]....
.L_1040:
        /*0048*/ 	.word	0xffffffff


	//   ....[1]....
        /*004c*/ 	.word	0xffffffff


	//   ....[2]....
        /*0050*/ 	.word	0xffffffff


	//   ....[3]....
        /*0054*/ 	.word	0xffffffff


	//   ....[4]....
        /*0058*/ 	.word	0xffffffff


	//   ....[5]....
        /*005c*/ 	.word	0xffffffff


	//   ....[6]....
        /*0060*/ 	.word	0xffffffff


	//   ....[7]....
        /*0064*/ 	.word	0xffffffff


	//   ....[8]....
        /*0068*/ 	.word	0xffffffff


	//   ....[9]....
        /*006c*/ 	.word	0xffffffff


	//----- nvinfo : EIATTR_COOP_GROUP_INSTR_OFFSETS
	.align		4
.L_1041:
        /*0070*/ 	.byte	0x04, 0x28
        /*0072*/ 	.short	(.L_1043 - .L_1042)


	//   ....[0]....
.L_1042:
        /*0074*/ 	.word	0x00002310


	//   ....[1]....
        /*0078*/ 	.word	0x00002340


	//   ....[2]....
        /*007c*/ 	.word	0x000023c0


	//   ....[3]....
        /*0080*/ 	.word	0x000023e0


	//   ....[4]....
        /*0084*/ 	.word	0x00002410


	//   ....[5]....
        /*0088*/ 	.word	0x00002430


	//   ....[6]....
        /*008c*/ 	.word	0x00002460


	//   ....[7]....
        /*0090*/ 	.word	0x00002480


	//   ....[8]....
        /*0094*/ 	.word	0x000024b0


	//   ....[9]....
        /*0098*/ 	.word	0x000024e0


	//----- nvinfo : EIATTR_EXIT_INSTR_OFFSETS
	.align		4
.L_1043:
        /*009c*/ 	.byte	0x04, 0x1c
        /*009e*/ 	.short	(.L_1045 - .L_1044)


	//   ....[0]....
.L_1044:
        /*00a0*/ 	.word	0x00005740


	//   ....[1]....
        /*00a4*/ 	.word	0x00005880


	//   ....[2]....
        /*00a8*/ 	.word	0x00005b00


	//----- nvinfo : EIATTR_MAX_THREADS
	.align		4
.L_1045:
        /*00ac*/ 	.byte	0x04, 0x05
        /*00ae*/ 	.short	(.L_1047 - .L_1046)
.L_1046:
        /*00b0*/ 	.word	0x000002a0
        /*00b4*/ 	.word	0x00000001
        /*00b8*/ 	.word	0x00000001


	//----- nvinfo : EIATTR_CRS_STACK_SIZE
	.align		4
.L_1047:
        /*00bc*/ 	.byte	0x04, 0x1e
        /*00be*/ 	.short	(.L_1049 - .L_1048)
.L_1048:
        /*00c0*/ 	.word	0x00000000
.L_1049:


//--------------------- .nv.info._Z35group_norm_nhwc_bwd_one_pass_kernelI11Fp32IOBf16WLi256ELi84ELi672EEv26Group_norm_nhwc_bwd_params --------------------------
	.section	.nv.info._Z35group_norm_nhwc_bwd_one_pass_kernelI11Fp32IOBf16WLi256ELi84ELi672EEv26Group_norm_nhwc_bwd_params,"",@"SHT_CUDA_INFO"
	.sectionflags	@""
	.align	4


	//----- nvinfo : EIATTR_CUDA_API_VERSION
	.align		4
        /*0000*/ 	.byte	0x04, 0x37
        /*0002*/ 	.short	(.L_1051 - .L_1050)
.L_1050:
        /*0004*/ 	.word	0x00000082


	//----- nvinfo : EIATTR_SW2861232_WAR
	.align		4
.L_1051:
        /*0008*/ 	.byte	0x01, 0x35
	.zero		2


	//----- nvinfo : EIATTR_PARAM_CBANK
	.align		4
        /*000c*/ 	.byte	0x04, 0x0a
        /*000e*/ 	.short	(.L_1053 - .L_1052)
	.align		4
.L_1052:
        /*0010*/ 	.word	index@(.nv.constant0._Z35group_norm_nhwc_bwd_one_pass_kernelI11Fp32IOBf16WLi256ELi84ELi672EEv26Group_norm_nhwc_bwd_params)
        /*0014*/ 	.short	0x0160
        /*0016*/ 	.short	0x00b8


	//----- nvinfo : EIATTR_CBANK_PARAM_SIZE
	.align		4
.L_1053:
        /*0018*/ 	.byte	0x03, 0x19
        /*001a*/ 	.short	0x00b8


	//----- nvinfo : EIATTR_KPARAM_INFO
	.align		4
        /*001c*/ 	.byte	0x04, 0x17
        /*001e*/ 	.short	(.L_1055 - .L_1054)
.L_1054:
        /*0020*/ 	.word	0x00000000
        /*0024*/ 	.short	0x0000
        /*0026*/ 	.short	0x0000
        /*0028*/ 	.byte	0x00, 0xf0, 0xe1, 0x02


	//----- nvinfo : EIATTR_MAXREG_COUNT
	.align		4
.L_1055:
        /*002c*/ 	.byte	0x03, 0x1b
        /*002e*/ 	.short	0x0050


	//----- nvinfo : EIATTR_NUM_BARRIERS
	.align		4
        /*0030*/ 	.byte	0x02, 0x4c
        /*0032*/ 	.byte	0x01
	.zero		1


	//----- nvinfo : EIATTR_ANNOTATIONS
	.align		4
        /*0034*/ 	.byte	0x04, 0x55
        /*0036*/ 	.short	(.L_1057 - .L_1056)


	//   ....[0]....
.L_1056:
        /* <DEDUP_REMOVED lines=40> */


	//----- nvinfo : EIATTR_MERCURY_ISA_VERSION
	.align		4
.L_1057:
        /*02a8*/ 	.byte	0x03, 0x5f
        /*02aa*/ 	.short	0x0000


	//----- nvinfo : EIATTR_INT_WARP_WIDE_INSTR_OFFSETS
	.align		4
        /*02ac*/ 	.byte	0x04, 0x31
        /*02ae*/ 	.short	(.L_1059 - .L_1058)


	//   ....[0]....
.L_1058:
        /*02b0*/ 	.word	0x00005150


	//   ....[1]....
        /*02b4*/ 	.word	0x00006840


	//   ....[2]....
        /*02b8*/ 	.word	0x000098a0


	//----- nvinfo : EIATTR_COOP_GROUP_MASK_REGIDS
	.align		4
.L_1059:
        /*02bc*/ 	.byte	0x04, 0x29
        /*02be*/ 	.short	(.L_1061 - .L_1060)


	//   ....[0]....
.L_1060:
        /*02c0*/ 	.word	0xffffffff


	//   ....[1]....
        /*02c4*/ 	.word	0xffffffff


	//   ....[2]....
        /*02c8*/ 	.word	0xffffffff


	//   ....[3]....
        /*02cc*/ 	.word	0xffffffff


	//   ....[4]....
        /*02d0*/ 	.word	0xffffffff


	//   ....[5]....
        /*02d4*/ 	.word	0xffffffff


	//   ....[6]....
        /*02d8*/ 	.word	0xffffffff


	//   ....[7]....
        /*02dc*/ 	.word	0xffffffff


	//   ....[8]....
        /*02e0*/ 	.word	0xffffffff


	//   ....[9]....
        /*02e4*/ 	.word	0xffffffff


	//----- nvinfo : EIATTR_COOP_GROUP_INSTR_OFFSETS
	.align		4
.L_1061:
        /*02e8*/ 	.byte	0x04, 0x28
        /*02ea*/ 	.short	(.L_1063 - .L_1062)


	//   ....[0]....
.L_1062:
        /*02ec*/ 	.word	0x00004380


	//   ....[1]....
        /*02f0*/ 	.word	0x000043b0


	//   ....[2]....
        /*02f4*/ 	.word	0x000044a0


	//   ....[3]....
        /*02f8*/ 	.word	0x000044c0


	//   ....[4]....
        /*02fc*/ 	.word	0x000044f0


	//   ....[5]....
        /*0300*/ 	.word	0x00004510


	//   ....[6]....
        /*0304*/ 	.word	0x00004540


	//   ....[7]....
        /*0308*/ 	.word	0x00004560


	//   ....[8]....
        /*030c*/ 	.word	0x00004590


	//   ....[9]....
        /*0310*/ 	.word	0x000045c0


	//----- nvinfo : EIATTR_EXIT_INSTR_OFFSETS
	.align		4
.L_1063:
        /*0314*/ 	.byte	0x04, 0x1c
        /*0316*/ 	.short	(.L_1065 - .L_1064)


	//   ....[0]....
.L_1064:
        /*0318*/ 	.word	0x00009970


	//   ....[1]....
        /*031c*/ 	.word	0x00009ab0


	//   ....[2]....
        /*0320*/ 	.word	0x00009d30


	//----- nvinfo : EIATTR_MAX_THREADS
	.align		4
.L_1065:
        /*0324*/ 	.byte	0x04, 0x05
        /*0326*/ 	.short	(.L_1067 - .L_1066)
.L_1066:
        /*0328*/ 	.word	0x000002a0
        /*032c*/ 	.word	0x00000001
        /*0330*/ 	.word	0x00000001


	//----- nvinfo : EIATTR_CRS_STACK_SIZE
	.align		4
.L_1067:
        /*0334*/ 	.byte	0x04, 0x1e
        /*0336*/ 	.short	(.L_1069 - .L_1068)
.L_1068:
        /*0338*/ 	.word	0x00000000
.L_1069:


//--------------------- .nv.info._Z35group_norm_nhwc_bwd_one_pass_kernelI11Fp32IOBf16WLi512ELi84ELi672EEv26Group_norm_nhwc_bwd_params --------------------------
	.section	.nv.info._Z35group_norm_nhwc_bwd_one_pass_kernelI11Fp32IOBf16WLi512ELi84ELi672EEv26Group_norm_nhwc_bwd_params,"",@"SHT_CUDA_INFO"
	.sectionflags	@""
	.align	4


	//----- nvinfo : EIATTR_CUDA_API_VERSION
	.align		4
        /*0000*/ 	.byte	0x04, 0x37
        /*0002*/ 	.short	(.L_1071 - .L_1070)
.L_1070:
        /*0004*/ 	.word	0x00000082


	//----- nvinfo : EIATTR_SW2861232_WAR
	.align		4
.L_1071:
        /*0008*/ 	.byte	0x01, 0x35
	.zero		2


	//----- nvinfo : EIATTR_PARAM_CBANK
	.align		4
        /*000c*/ 	.byte	0x04, 0x0a
        /*000e*/ 	.short	(.L_1073 - .L_1072)
	.align		4
.L_1072:
        /*0010*/ 	.word	index@(.nv.constant0._Z35group_norm_nhwc_bwd_one_pass_kernelI11Fp32IOBf16WLi512ELi84ELi672EEv26Group_norm_nhwc_bwd_params)
        /*0014*/ 	.short	0x0160
        /*0016*/ 	.short	0x00b8


	//----- nvinfo : EIATTR_CBANK_PARAM_SIZE
	.align		4
.L_1073:
        /*0018*/ 	.byte	0x03, 0x19
        /*001a*/ 	.short	0x00b8


	//----- nvinfo : EIATTR_KPARAM_INFO
	.align		4
        /*001c*/ 	.byte	0x04, 0x17
        /*001e*/ 	.short	(.L_1075 - .L_1074)
.L_1074:
        /*0020*/ 	.word	0x00000000
        /*0024*/ 	.short	0x0000
        /*0026*/ 	.short	0x0000
        /*0028*/ 	.byte	0x00, 0xf0, 0xe1, 0x02


	//----- nvinfo : EIATTR_MAXREG_COUNT
	.align		4
.L_1075:
        /*002c*/ 	.byte	0x03, 0x1b
        /*002e*/ 	.short	0x0050


	//----- nvinfo : EIATTR_NUM_BARRIERS
	.align		4
        /*0030*/ 	.byte	0x02, 0x4c
        /*0032*/ 	.byte	0x01
	.zero		1


	//----- nvinfo : EIATTR_ANNOTATIONS
	.align		4
        /*0034*/ 	.byte	0x04, 0x55
        /*0036*/ 	.short	(.L_1077 - .L_1076)


	//   ....[0]....
.L_1076:
        /* <DEDUP_REMOVED lines=347> */


	//----- nvinfo : EIATTR_MERCURY_ISA_VERSION
	.align		4
.L_1077:
        /*15d0*/ 	.byte	0x03, 0x5f
        /*15d2*/ 	.short	0x0000


	//----- nvinfo : EIATTR_INT_WARP_WIDE_INSTR_OFFSETS
	.align		4
        /*15d4*/ 	.byte	0x04, 0x31
        /*15d6*/ 	.short	(.L_1079 - .L_1078)


	//   ....[0]....
.L_1078:
        /*15d8*/ 	.word	0x0000a120


	//   ....[1]....
        /*15dc*/ 	.word	0x0000b7a0


	//   ....[2]....
        /*15e0*/ 	.word	0x00012560


	//----- nvinfo : EIATTR_COOP_GROUP_MASK_REGIDS
	.align		4
.L_1079:
        /*15e4*/ 	.byte	0x04, 0x29
        /*15e6*/ 	.short	(.L_1081 - .L_1080)


	//   ....[0]....
.L_1080:
        /*15e8*/ 	.word	0xffffffff


	//   ....[1]....
        /*15ec*/ 	.word	0xffffffff


	//   ....[2]....
        /*15f0*/ 	.word	0xffffffff


	//   ....[3]....
        /*15f4*/ 	.word	0xffffffff


	//   ....[4]....
        /*15f8*/ 	.word	0xffffffff


	//   ....[5]....
        /*15fc*/ 	.word	0xffffffff


	//   ....[6]....
        /*1600*/ 	.word	0xffffffff


	//   ....[7]....
        /*1604*/ 	.word	0xffffffff


	//   ....[8]....
        /*1608*/ 	.word	0xffffffff


	//   ....[9]....
        /*160c*/ 	.word	0xffffffff


	//----- nvinfo : EIATTR_COOP_GROUP_INSTR_OFFSETS
	.align		4
.L_1081:
        /*1610*/ 	.byte	0x04, 0x28
        /*1612*/ 	.short	(.L_1083 - .L_1082)


	//   ....[0]....
.L_1082:
        /*1614*/ 	.word	0x00009220


	//   ....[1]....
        /*1618*/ 	.word	0x00009230


	//   ....[2]....
        /*161c*/ 	.word	0x00009250


	//   ....[3]....
        /*1620*/ 	.word	0x00009280


	//   ....[4]....
        /*1624*/ 	.word	0x000092a0


	//   ....[5]....
        /*1628*/ 	.word	0x000092d0


	//   ....[6]....
        /*162c*/ 	.word	0x000092f0


	//   ....[7]....
        /*1630*/ 	.word	0x00009350


	//   ....[8]....
        /*1634*/ 	.word	0x00009450


	//   ....[9]....
        /*1638*/ 	.word	0x00009460


	//----- nvinfo : EIATTR_EXIT_INSTR_OFFSETS
	.align		4
.L_1083:
        /*163c*/ 	.byte	0x04, 0x1c
        /*163e*/ 	.short	(.L_1085 - .L_1084)


	//   ....[0]....
.L_1084:
        /*1640*/ 	.word	0x00012630


	//   ....[1]....
        /*1644*/ 	.word	0x00012770


	//   ....[2]....
        /*1648*/ 	.word	0x000129e0


	//----- nvinfo : EIATTR_MAX_THREADS
	.align		4
.L_1085:
        /*164c*/ 	.byte	0x04, 0x05
        /*164e*/ 	.short	(.L_1087 - .L_1086)
.L_1086:
        /*1650*/ 	.word	0x000002a0
        /*1654*/ 	.word	0x00000001
        /*1658*/ 	.word	0x00000001


	//----- nvinfo : EIATTR_CRS_STACK_SIZE
	.align		4
.L_1087:
        /*165c*/ 	.byte	0x04, 0x1e
        /*165e*/ 	.short	(.L_1089 - .L_1088)
.L_1088:
        /*1660*/ 	.word	0x00000000
.L_1089:


//--------------------- .nv.info._Z35group_norm_nhwc_bwd_one_pass_kernelI11Fp32IOFp16WLi64ELi84ELi672EEv26Group_norm_nhwc_bwd_params --------------------------
	.section	.nv.info._Z35group_norm_nhwc_bwd_one_pass_kernelI11Fp32IOFp16WLi64ELi84ELi672EEv26Group_norm_nhwc_bwd_params,"",@"SHT_CUDA_INFO"
	.sectionflags	@""
	.align	4


	//----- nvinfo : EIATTR_CUDA_API_VERSION
	.align		4
        /*0000*/ 	.byte	0x04, 0x37
        /*0002*/ 	.short	(.L_1091 - .L_1090)
.L_1090:
        /*0004*/ 	.word	0x00000082


	//----- nvinfo : EIATTR_SW2861232_WAR
	.align		4
.L_1091:
        /*0008*/ 	.byte	0x01, 0x35
	.zero		2


	//----- nvinfo : EIATTR_PARAM_CBANK
	.align		4
        /*000c*/ 	.byte	0x04, 0x0a
        /*000e*/ 	.short	(.L_1093 - .L_1092)
	.align		4
.L_1092:
        /*0010*/ 	.word	index@(.nv.constant0._Z35group_norm_nhwc_bwd_one_pass_kernelI11Fp32IOFp16WLi64ELi84ELi672EEv26Group_norm_nhwc_bwd_params)
        /*0014*/ 	.short	0x0160
        /*0016*/ 	.short	0x00b8


	//----- nvinfo : EIATTR_CBANK_PARAM_SIZE
	.align		4
.L_1093:
        /*0018*/ 	.byte	0x03, 0x19
        /*001a*/ 	.short	0x00b8


	//----- nvinfo : EIATTR_KPARAM_INFO
	.align		4
        /*001c*/ 	.byte	0x04, 0x17
        /*001e*/ 	.short	(.L_1095 - .L_1094)
.L_1094:
        /*0020*/ 	.word	0x00000000
        /*0024*/ 	.short	0x0000
        /*0026*/ 	.short	0x0000
        /*0028*/ 	.byte	0x00, 0xf0, 0xe1, 0x02


	//----- nvinfo : EIATTR_MAXREG_COUNT
	.align		4
.L_1095:
        /*002c*/ 	.byte	0x03, 0x1b
        /*002e*/ 	.short	0x0050


	//----- nvinfo : EIATTR_NUM_BARRIERS
	.align		4
        /*0030*/ 	.byte	0x02, 0x4c
        /*0032*/ 	.byte	0x01
	.zero		1


	//----- nvinfo : EIATTR_MERCURY_ISA_VERSION
	.align		4
        /*0034*/ 	.byte	0x03, 0x5f
        /*0036*/ 	.short	0x0000


	//----- nvinfo : EIATTR_INT_WARP_WIDE_INSTR_OFFSETS
	.align		4
        /*0038*/ 	.byte	0x04, 0x31
        /*003a*/ 	.short	(.L_1097 - .L_1096)


	//   ....[0]....
.L_1096:
        /*003c*/ 	.word	0x00002130


	//   ....[1]....
        /*0040*/ 	.word	0x00003d80


	//----- nvinfo : EIATTR_COOP_GROUP_MASK_REGIDS
	.align		4
.L_1097:
        /*0044*/ 	.byte	0x04, 0x29
        /*0046*/ 	.short	(.L_1099 - .L_1098)


	//   ....[0]....
.L_1098:
        /*0048*/ 	.word	0xffffffff


	//   ....[1]....
        /*004c*/ 	.word	0xffffffff


	//   ....[2]....
        /*0050*/ 	.word	0xffffffff


	//   ....[3]....
        /*0054*/ 	.word	0xffffffff


	//   ....[4]....
        /*0058*/ 	.word	0xffffffff


	//   ....[5]....
        /*005c*/ 	.word	0xffffffff


	//   ....[6]....
        /*0060*/ 	.word	0xffffffff


	//   ....[7]....
        /*0064*/ 	.word	0xffffffff


	//   ....[8]....
        /*0068*/ 	.word	0xffffffff


	//   ....[9]....
        /*006c*/ 	.word	0xffffffff


	//----- nvinfo : EIATTR_COOP_GROUP_INSTR_OFFSETS
	.align		4
.L_1099:
        /*0070*/ 	.byte	0x04, 0x28
        /*0072*/ 	.short	(.L_1101 - .L_1100)


	//   ....[0]....
.L_1100:
        /*0074*/ 	.word	0x00001410


	//   ....[1]....
        /*0078*/ 	.word	0x00001430


	//   ....[2]....
        /*007c*/ 	.word	0x00001470


	//   ....[3]....
        /*0080*/ 	.word	0x00001490


	//   ....[4]....
        /*0084*/ 	.word	0x000014c0


	//   ....[5]....
        /*0088*/ 	.word	0x000014e0


	//   ....[6]....
        /*008c*/ 	.word	0x00001510


	//   ....[7]....
        /*0090*/ 	.word	0x00001530


	//   ....[8]....
        /*0094*/ 	.word	0x00001560


	//   ....[9]....
        /*0098*/ 	.word	0x00001580


	//----- nvinfo : EIATTR_EXIT_INSTR_OFFSETS
	.align		4
.L_1101:
        /*009c*/ 	.byte	0x04, 0x1c
        /*009e*/ 	.short	(.L_1103 - .L_1102)


	//   ....[0]....
.L_1102:
        /*00a0*/ 	.word	0x00003e50


	//   ....[1]....
        /*00a4*/ 	.word	0x00003f90


	//   ....[2]....
        /*00a8*/ 	.word	0x00004210


	//----- nvinfo : EIATTR_MAX_THREADS
	.align		4
.L_1103:
        /*00ac*/ 	.byte	0x04, 0x05
        /*00ae*/ 	.short	(.L_1105 - .L_1104)
.L_1104:
        /*00b0*/ 	.word	0x000002a0
        /*00b4*/ 	.word	0x00000001
        /*00b8*/ 	.word	0x00000001


	//----- nvinfo : EIATTR_CRS_STACK_SIZE
	.align		4
.L_1105:
        /*00bc*/ 	.byte	0x04, 0x1e
        /*00be*/ 	.short	(.L_1107 - .L_1106)
.L_1106:
        /*00c0*/ 	.word	0x00000000
.L_1107:


//--------------------- .nv.info._Z35group_norm_nhwc_bwd_one_pass_kernelI11Fp32IOFp16WLi128ELi84ELi672EEv26Group_norm_nhwc_bwd_params --------------------------
	.section	.nv.info._Z35group_norm_nhwc_bwd_one_pass_kernelI11Fp32IOFp16WLi128ELi84ELi672EEv26Group_norm_nhwc_bwd_params,"",@"SHT_CUDA_INFO"
	.sectionflags	@""
	.align	4


	//----- nvinfo : EIATTR_CUDA_API_VERSION
	.align		4
        /*0000*/ 	.byte	0x04, 0x37
        /*0002*/ 	.short	(.L_1109 - .L_1108)
.L_1108:
        /*0004*/ 	.word	0x00000082


	//----- nvinfo : EIATTR_SW2861232_WAR
	.align		4
.L_1109:
        /*0008*/ 	.byte	0x01, 0x35
	.zero		2


	//----- nvinfo : EIATTR_PARAM_CBANK
	.align		4
        /*000c*/ 	.byte	0x04, 0x0a
        /*000e*/ 	.short	(.L_1111 - .L_1110)
	.align		4
.L_1110:
        /*0010*/ 	.word	index@(.nv.constant0._Z35group_norm_nhwc_bwd_one_pass_kernelI11Fp32IOFp16WLi128ELi84ELi672EEv26Group_norm_nhwc_bwd_params)
        /*0014*/ 	.short	0x0160
        /*0016*/ 	.short	0x00b8


	//----- nvinfo : EIATTR_CBANK_PARAM_SIZE
	.align		4
.L_1111:
        /*0018*/ 	.byte	0x03, 0x19
        /*001a*/ 	.short	0x00b8


	//----- nvinfo : EIATTR_KPARAM_INFO
	.align		4
        /*001c*/ 	.byte	0x04, 0x17
        /*001e*/ 	.short	(.L_1113 - .L_1112)
.L_1112:
        /*0020*/ 	.word	0x00000000
        /*0024*/ 	.short	0x0000
        /*0026*/ 	.short	0x0000
        /*0028*/ 	.byte	0x00, 0xf0, 0xe1, 0x02


	//----- nvinfo : EIATTR_MAXREG_COUNT
	.align		4
.L_1113:
        /*002c*/ 	.byte	0x03, 0x1b
        /*002e*/ 	.short	0x0050


	//----- nvinfo : EIATTR_NUM_BARRIERS
	.align		4
        /*0030*/ 	.byte	0x02, 0x4c
        /*0032*/ 	.byte	0x01
	.zero		1


	//----- nvinfo : EIATTR_MERCURY_ISA_VERSION
	.align		4
        /*0034*/ 	.byte	0x03, 0x5f
        /*0036*/ 	.short	0x0000


	//----- nvinfo : EIATTR_INT_WARP_WIDE_INSTR_OFFSETS
	.align		4
        /*0038*/ 	.byte	0x04, 0x31
        /*003a*/ 	.short	(.L_1115 - .L_1114)


	//   ....[0]....
.L_1114:
        /*003c*/ 	.word	0x00002fd0


	//   ....[1]....
        /*0040*/ 	.word	0x00005670


	//----- nvinfo : EIATTR_COOP_GROUP_MASK_REGIDS
	.align		4
.L_1115:
        /*0044*/ 	.byte	0x04, 0x29
        /*0046*/ 	.short	(.L_1117 - .L_1116)


	//   ....[0]....
.L_1116:
        /*0048*/ 	.word	0xffffffff


	//   ....[1]....
        /*004c*/ 	.word	0xffffffff


	//   ....[2]....
        /*0050*/ 	.word	0xffffffff


	//   ....[3]....
        /*0054*/ 	.word	0xffffffff


	//   ....[4]....
        /*0058*/ 	.word	0xffffffff


	//   ....[5]....
        /*005c*/ 	.word	0xffffffff


	//   ....[6]....
        /*0060*/ 	.word	0xffffffff


	//   ....[7]....
        /*0064*/ 	.word	0xffffffff


	//   ....[8]....
        /*0068*/ 	.word	0xffffffff


	//   ....[9]....
        /*006c*/ 	.word	0xffffffff


	//----- nvinfo : EIATTR_COOP_GROUP_INSTR_OFFSETS
	.align		4
.L_1117:
        /*0070*/ 	.byte	0x04, 0x28
        /*0072*/ 	.short	(.L_1119 - .L_1118)


	//   ....[0]....
.L_1118:
        /*0074*/ 	.word	0x00002310


	//   ....[1]....
        /*0078*/ 	.word	0x00002340


	//   ....[2]....
        /*007c*/ 	.word	0x000023c0


	//   ....[3]....
        /*0080*/ 	.word	0x000023e0


	//   ....[4]....
        /*0084*/ 	.word	0x00002410


	//   ....[5]....
        /*0088*/ 	.word	0x00002430


	//   ....[6]....
        /*008c*/ 	.word	0x00002460


	//   ....[7]....
        /*0090*/ 	.word	0x00002480


	//   ....[8]....
        /*0094*/ 	.word	0x000024b0


	//   ....[9]....
        /*0098*/ 	.word	0x000024e0


	//----- nvinfo : EIATTR_EXIT_INSTR_OFFSETS
	.align		4
.L_1119:
        /*009c*/ 	.byte	0x04, 0x1c
        /*009e*/ 	.short	(.L_1121 - .L_1120)


	//   ....[0]....
.L_1120:
        /*00a0*/ 	.word	0x00005740


	//   ....[1]....
        /*00a4*/ 	.word	0x00005880


	//   ....[2]....
        /*00a8*/ 	.word	0x00005b00


	//----- nvinfo : EIATTR_MAX_THREADS
	.align		4
.L_1121:
        /*00ac*/ 	.byte	0x04, 0x05
        /*00ae*/ 	.short	(.L_1123 - .L_1122)
.L_1122:
        /*00b0*/ 	.word	0x000002a0
        /*00b4*/ 	.word	0x00000001
        /*00b8*/ 	.word	0x00000001


	//----- nvinfo : EIATTR_CRS_STACK_SIZE
	.align		4
.L_1123:
        /*00bc*/ 	.byte	0x04, 0x1e
        /*00be*/ 	.short	(.L_1125 - .L_1124)
.L_1124:
        /*00c0*/ 	.word	0x00000000
.L_1125:


//--------------------- .nv.info._Z35group_norm_nhwc_bwd_one_pass_kernelI11Fp32IOFp16WLi256ELi84ELi672EEv26Group_norm_nhwc_bwd_params --------------------------
	.section	.nv.info._Z35group_norm_nhwc_bwd_one_pass_kernelI11Fp32IOFp16WLi256ELi84ELi672EEv26Group_norm_nhwc_bwd_params,"",@"SHT_CUDA_INFO"
	.sectionflags	@""
	.align	4


	//----- nvinfo : EIATTR_CUDA_API_VERSION
	.align		4
        /*0000*/ 	.byte	0x04, 0x37
        /*0002*/ 	.short	(.L_1127 - .L_1126)
.L_1126:
        /*0004*/ 	.word	0x00000082


	//----- nvinfo : EIATTR_SW2861232_WAR
	.align		4
.L_1127:
        /*0008*/ 	.byte	0x01, 0x35
	.zero		2


	//----- nvinfo : EIATTR_PARAM_CBANK
	.align		4
        /*000c*/ 	.byte	0x04, 0x0a
        /*000e*/ 	.short	(.L_1129 - .L_1128)
	.align		4
.L_1128:
        /*0010*/ 	.word	index@(.nv.constant0._Z35group_norm_nhwc_bwd_one_pass_kernelI11Fp32IOFp16WLi256ELi84ELi672EEv26Group_norm_nhwc_bwd_params)
        /*0014*/ 	.short	0x0160
        /*0016*/ 	.short	0x00b8


	//----- nvinfo : EIATTR_CBANK_PARAM_SIZE
	.align		4
.L_1129:
        /*0018*/ 	.byte	0x03, 0x19
        /*001a*/ 	.short	0x00b8


	//----- nvinfo : EIATTR_KPARAM_INFO
	.align		4
        /*001c*/ 	.byte	0x04, 0x17
        /*001e*/ 	.short	(.L_1131 - .L_1130)
.L_1130:
        /*0020*/ 	.word	0x00000000
        /*0024*/ 	.short	0x0000
        /*0026*/ 	.short	0x0000
        /*0028*/ 	.byte	0x00, 0xf0, 0xe1, 0x02


	//----- nvinfo : EIATTR_MAXREG_COUNT
	.align		4
.L_1131:
        /*002c*/ 	.byte	0x03, 0x1b
        /*002e*/ 	.short	0x0050


	//----- nvinfo : EIATTR_NUM_BARRIERS
	.align		4
        /*0030*/ 	.byte	0x02, 0x4c
        /*0032*/ 	.byte	0x01
	.zero		1


	//----- nvinfo : EIATTR_ANNOTATIONS
	.align		4
        /*0034*/ 	.byte	0x04, 0x55
        /*0036*/ 	.short	(.L_1133 - .L_1132)


	//   ....[0]....
.L_1132:
        /* <DEDUP_REMOVED lines=40> */


	//----- nvinfo : EIATTR_MERCURY_ISA_VERSION
	.align		4
.L_1133:
        /*02a8*/ 	.byte	0x03, 0x5f
        /*02aa*/ 	.short	0x0000


	//----- nvinfo : EIATTR_INT_WARP_WIDE_INSTR_OFFSETS
	.align		4
        /*02ac*/ 	.byte	0x04, 0x31
        /*02ae*/ 	.short	(.L_1135 - .L_1134)


	//   ....[0]....
.L_1134:
        /*02b0*/ 	.word	0x00005150


	//   ....[1]....
        /*02b4*/ 	.word	0x00006840


	//   ....[2]....
        /*02b8*/ 	.word	0x000098a0


	//----- nvinfo : EIATTR_COOP_GROUP_MASK_REGIDS
	.align		4
.L_1135:
        /*02bc*/ 	.byte	0x04, 0x29
        /*02be*/ 	.short	(.L_1137 - .L_1136)


	//   ....[0]....
.L_1136:
        /*02c0*/ 	.word	0xffffffff


	//   ....[1]....
        /*02c4*/ 	.word	0xffffffff


	//   ....[2]....
        /*02c8*/ 	.word	0xffffffff


	//   ....[3]....
        /*02cc*/ 	.word	0xffffffff


	//   ....[4]....
        /*02d0*/ 	.word	0xffffffff


	//   ....[5]....
        /*02d4*/ 	.word	0xffffffff


	//   ....[6]....
        /*02d8*/ 	.word	0xffffffff


	//   ....[7]....
        /*02dc*/ 	.word	0xffffffff


	//   ....[8]....
        /*02e0*/ 	.word	0xffffffff


	//   ....[9]....
        /*02e4*/ 	.word	0xffffffff


	//----- nvinfo : EIATTR_COOP_GROUP_INSTR_OFFSETS
	.align		4
.L_1137:
        /*02e8*/ 	.byte	0x04, 0x28
        /*02ea*/ 	.short	(.L_1139 - .L_1138)


	//   ....[0]....
.L_1138:
        /*02ec*/ 	.word	0x00004380


	//   ....[1]....
        /*02f0*/ 	.word	0x000043b0


	//   ....[2]....
        /*02f4*/ 	.word	0x000044a0


	//   ....[3]....
        /*02f8*/ 	.word	0x000044c0


	//   ....[4]....
        /*02fc*/ 	.word	0x000044f0


	//   ....[5]....
        /*0300*/ 	.word	0x00004510


	//   ....[6]....
        /*0304*/ 	.word	0x00004540


	//   ....[7]....
        /*0308*/ 	.word	0x00004560


	//   ....[8]....
        /*030c*/ 	.word	0x00004590


	//   ....[9]....
        /*0310*/ 	.word	0x000045c0


	//----- nvinfo : EIATTR_EXIT_INSTR_OFFSETS
	.align		4
.L_1139:
        /*0314*/ 	.byte	0x04, 0x1c
        /*0316*/ 	.short	(.L_1141 - .L_1140)


	//   ....[0]....
.L_1140:
        /*0318*/ 	.word	0x00009970


	//   ....[1]....
        /*031c*/ 	.word	0x00009ab0


	//   ....[2]....
        /*0320*/ 	.word	0x00009d30


	//----- nvinfo : EIATTR_MAX_THREADS
	.align		4
.L_1141:
        /*0324*/ 	.byte	0x04, 0x05
        /*0326*/ 	.short	(.L_1143 - .L_1142)
.L_1142:
        /*0328*/ 	.word	0x000002a0
        /*032c*/ 	.word	0x00000001
        /*0330*/ 	.word	0x00000001


	//----- nvinfo : EIATTR_CRS_STACK_SIZE
	.align		4
.L_1143:
        /*0334*/ 	.byte	0x04, 0x1e
        /*0336*/ 	.short	(.L_1145 - .L_1144)
.L_1144:
        /*0338*/ 	.word	0x00000000
.L_1145:


//--------------------- .nv.info._Z35group_norm_nhwc_bwd_one_pass_kernelI11Fp32IOFp16WLi512ELi84ELi672EEv26Group_norm_nhwc_bwd_params --------------------------
	.section	.nv.info._Z35group_norm_nhwc_bwd_one_pass_kernelI11Fp32IOFp16WLi512ELi84ELi672EEv26Group_norm_nhwc_bwd_params,"",@"SHT_CUDA_INFO"
	.sectionflags	@""
	.align	4


	//----- nvinfo : EIATTR_CUDA_API_VERSION
	.align		4
        /*0000*/ 	.byte	0x04, 0x37
        /*0002*/ 	.short	(.L_1147 - .L_1146)
.L_1146:
        /*0004*/ 	.word	0x00000082


	//----- nvinfo : EIATTR_SW2861232_WAR
	.align		4
.L_1147:
        /*0008*/ 	.byte	0x01, 0x35
	.zero		2


	//----- nvinfo : EIATTR_PARAM_CBANK
	.align		4
        /*000c*/ 	.byte	0x04, 0x0a
        /*000e*/ 	.short	(.L_1149 - .L_1148)
	.align		4
.L_1148:
        /*0010*/ 	.word	index@(.nv.constant0._Z35group_norm_nhwc_bwd_one_pass_kernelI11Fp32IOFp16WLi512ELi84ELi672EEv26Group_norm_nhwc_bwd_params)
        /*0014*/ 	.short	0x0160
        /*0016*/ 	.short	0x00b8


	//----- nvinfo : EIATTR_CBANK_PARAM_SIZE
	.align		4
.L_1149:
        /*0018*/ 	.byte	0x03, 0x19
        /*001a*/ 	.short	0x00b8


	//----- nvinfo : EIATTR_KPARAM_INFO
	.align		4
        /*001c*/ 	.byte	0x04, 0x17
        /*001e*/ 	.short	(.L_1151 - .L_1150)
.L_1150:
        /*0020*/ 	.word	0x00000000
        /*0024*/ 	.short	0x0000
        /*0026*/ 	.short	0x0000
        /*0028*/ 	.byte	0x00, 0xf0, 0xe1, 0x02


	//----- nvinfo : EIATTR_MAXREG_COUNT
	.align		4
.L_1151:
        /*002c*/ 	.byte	0x03, 0x1b
        /*002e*/ 	.short	0x0050


	//----- nvinfo : EIATTR_NUM_BARRIERS
	.align		4
        /*0030*/ 	.byte	0x02, 0x4c
        /*0032*/ 	.byte	0x01
	.zero		1


	//----- nvinfo : EIATTR_ANNOTATIONS
	.align		4
        /*0034*/ 	.byte	0x04, 0x55
        /*0036*/ 	.short	(.L_1153 - .L_1152)


	//   ....[0]....
.L_1152:
        /* <DEDUP_REMOVED lines=347> */


	//----- nvinfo : EIATTR_MERCURY_ISA_VERSION
	.align		4
.L_1153:
        /*15d0*/ 	.byte	0x03, 0x5f
        /*15d2*/ 	.short	0x0000


	//----- nvinfo : EIATTR_INT_WARP_WIDE_INSTR_OFFSETS
	.align		4
        /*15d4*/ 	.byte	0x04, 0x31
        /*15d6*/ 	.short	(.L_1155 - .L_1154)


	//   ....[0]....
.L_1154:
        /*15d8*/ 	.word	0x0000a120


	//   ....[1]....
        /*15dc*/ 	.word	0x0000b7a0


	//   ....[2]....
        /*15e0*/ 	.word	0x00012560


	//----- nvinfo : EIATTR_COOP_GROUP_MASK_REGIDS
	.align		4
.L_1155:
        /*15e4*/ 	.byte	0x04, 0x29
        /*15e6*/ 	.short	(.L_1157 - .L_1156)


	//   ....[0]....
.L_1156:
        /*15e8*/ 	.word	0xffffffff


	//   ....[1]....
        /*15ec*/ 	.word	0xffffffff


	//   ....[2]....
        /*15f0*/ 	.word	0xffffffff


	//   ....[3]....
        /*15f4*/ 	.word	0xffffffff


	//   ....[4]....
        /*15f8*/ 	.word	0xffffffff


	//   ....[5]....
        /*15fc*/ 	.word	0xffffffff


	//   ....[6]....
        /*1600*/ 	.word	0xffffffff


	//   ....[7]....
        /*1604*/ 	.word	0xffffffff


	//   ....[8]....
        /*1608*/ 	.word	0xffffffff


	//   ....[9]....
        /*160c*/ 	.word	0xffffffff


	//----- nvinfo : EIATTR_COOP_GROUP_INSTR_OFFSETS
	.align		4
.L_1157:
        /*1610*/ 	.byte	0x04, 0x28
        /*1612*/ 	.short	(.L_1159 - .L_1158)


	//   ....[0]....
.L_1158:
        /*1614*/ 	.word	0x00009220


	//   ....[1]....
        /*1618*/ 	.word	0x00009230


	//   ....[2]....
        /*161c*/ 	.word	0x00009250


	//   ....[3]....
        /*1620*/ 	.word	0x00009280


	//   ....[4]....
        /*1624*/ 	.word	0x000092a0


	//   ....[5]....
        /*1628*/ 	.word	0x000092d0


	//   ....[6]....
        /*162c*/ 	.word	0x000092f0


	//   ....[7]....
        /*1630*/ 	.word	0x00009350


	//   ....[8]....
        /*1634*/ 	.word	0x00009450


	//   ....[9]....
        /*1638*/ 	.word	0x00009460


	//----- nvinfo : EIATTR_EXIT_INSTR_OFFSETS
	.align		4
.L_1159:
        /*163c*/ 	.byte	0x04, 0x1c
        /*163e*/ 	.short	(.L_1161 - .L_1160)


	//   ....[0]....
.L_1160:
        /*1640*/ 	.word	0x00012630


	//   ....[1]....
        /*1644*/ 	.word	0x00012770


	//   ....[2]....
        /*1648*/ 	.word	0x000129e0


	//----- nvinfo : EIATTR_MAX_THREADS
	.align		4
.L_1161:
        /*164c*/ 	.byte	0x04, 0x05
        /*164e*/ 	.short	(.L_1163 - .L_1162)
.L_1162:
        /*1650*/ 	.word	0x000002a0
        /*1654*/ 	.word	0x00000001
        /*1658*/ 	.word	0x00000001


	//----- nvinfo : EIATTR_CRS_STACK_SIZE
	.align		4
.L_1163:
        /*165c*/ 	.byte	0x04, 0x1e
        /*165e*/ 	.short	(.L_1165 - .L_1164)
.L_1164:
        /*1660*/ 	.word	0x00000000
.L_1165:


//--------------------- .nv.info._Z35group_norm_nhwc_fwd_one_pass_kernelI11Bf16IOFp32WLi64ELi84ELi672EEv26Group_norm_nhwc_fwd_params --------------------------
	.section	.nv.info._Z35group_norm_nhwc_fwd_one_pass_kernelI11Bf16IOFp32WLi64ELi84ELi672EEv26Group_norm_nhwc_fwd_params,"",@"SHT_CUDA_INFO"
	.sectionflags	@""
	.align	4


	//----- nvinfo : EIATTR_CUDA_API_VERSION
	.align		4
        /*0000*/ 	.byte	0x04, 0x37
        /*0002*/ 	.short	(.L_1167 - .L_1166)
.L_1166:
        /*0004*/ 	.word	0x00000082


	//----- nvinfo : EIATTR_SW2861232_WAR
	.align		4
.L_1167:
        /*0008*/ 	.byte	0x01, 0x35
	.zero		2


	//----- nvinfo : EIATTR_PARAM_CBANK
	.align		4
        /*000c*/ 	.byte	0x04, 0x0a
        /*000e*/ 	.short	(.L_1169 - .L_1168)
	.align		4
.L_1168:
        /*0010*/ 	.word	index@(.nv.constant0._Z35group_norm_nhwc_fwd_one_pass_kernelI11Bf16IOFp32WLi64ELi84ELi672EEv26Group_norm_nhwc_fwd_params)
        /*0014*/ 	.short	0x0160
        /*0016*/ 	.short	0x00a0


	//----- nvinfo : EIATTR_CBANK_PARAM_SIZE
	.align		4
.L_1169:
        /*0018*/ 	.byte	0x03, 0x19
        /*001a*/ 	.short	0x00a0


	//----- nvinfo : EIATTR_KPARAM_INFO
	.align		4
        /*001c*/ 	.byte	0x04, 0x17
        /*001e*/ 	.short	(.L_1171 - .L_1170)
.L_1170:
        /*0020*/ 	.word	0x00000000
        /*0024*/ 	.short	0x0000
        /*0026*/ 	.short	0x0000
        /*0028*/ 	.byte	0x00, 0xf0, 0x81, 0x02


	//----- nvinfo : EIATTR_MAXREG_COUNT
	.align		4
.L_1171:
        /*002c*/ 	.byte	0x03, 0x1b
        /*002e*/ 	.short	0x0050


	//----- nvinfo : EIATTR_NUM_BARRIERS
	.align		4
        /*0030*/ 	.byte	0x02, 0x4c
        /*0032*/ 	.byte	0x01
	.zero		1


	//----- nvinfo : EIATTR_MERCURY_ISA_VERSION
	.align		4
        /*0034*/ 	.byte	0x03, 0x5f
        /*0036*/ 	.short	0x0000


	//----- nvinfo : EIATTR_COOP_GROUP_MASK_REGIDS
	.align		4
        /*0038*/ 	.byte	0x04, 0x29
        /*003a*/ 	.short	(.L_1173 - .L_1172)


	//   ....[0]....
.L_1172:
        /*003c*/ 	.word	0xffffffff


	//   ....[1]....
        /*0040*/ 	.word	0xffffffff


	//   ....[2]....
        /*0044*/ 	.word	0xffffffff


	//   ....[3]....
        /*0048*/ 	.word	0xffffffff


	//   ....[4]....
        /*004c*/ 	.word	0xffffffff


	//   ....[5]....
        /*0050*/ 	.word	0xffffffff


	//   ....[6]....
        /*0054*/ 	.word	0xffffffff


	//   ....[7]....
        /*0058*/ 	.word	0xffffffff


	//   ....[8]....
        /*005c*/ 	.word	0xffffffff


	//   ....[9]....
        /*0060*/ 	.word	0xffffffff


	//----- nvinfo : EIATTR_COOP_GROUP_INSTR_OFFSETS
	.align		4
.L_1173:
        /*0064*/ 	.byte	0x04, 0x28
        /*0066*/ 	.short	(.L_1175 - .L_1174)


	//   ....[0]....
.L_1174:
        /*0068*/ 	.word	0x00000910


	//   ....[1]....
        /*006c*/ 	.word	0x00000920


	//   ....[2]....
        /*0070*/ 	.word	0x00000950


	//   ....[3]....
        /*0074*/ 	.word	0x00000960


	//   ....[4]....
        /*0078*/ 	.word	0x000009a0


	//   ....[5]....
        /*007c*/ 	.word	0x000009b0


	//   ....[6]....
        /*0080*/ 	.word	0x000009f0


	//   ....[7]....
        /*0084*/ 	.word	0x00000a00


	//   ....[8]....
        /*0088*/ 	.word	0x00000a40


	//   ....[9]....
        /*008c*/ 	.word	0x00000a50


	//----- nvinfo : EIATTR_EXIT_INSTR_OFFSETS
	.align		4
.L_1175:
        /*0090*/ 	.byte	0x04, 0x1c
        /*0092*/ 	.short	(.L_1177 - .L_1176)


	//   ....[0]....
.L_1176:
        /*0094*/ 	.word	0x00000060


	//   ....[1]....
        /*0098*/ 	.word	0x000021d0


	//----- nvinfo : EIATTR_MAX_THREADS
	.align		4
.L_1177:
        /*009c*/ 	.byte	0x04, 0x05
        /*009e*/ 	.short	(.L_1179 - .L_1178)
.L_1178:
        /*00a0*/ 	.word	0x000002a0
        /*00a4*/ 	.word	0x00000001
        /*00a8*/ 	.word	0x00000001


	//----- nvinfo : EIATTR_CRS_STACK_SIZE
	.align		4
.L_1179:
        /*00ac*/ 	.byte	0x04, 0x1e
        /*00ae*/ 	.short	(.L_1181 - .L_1180)
.L_1180:
        /*00b0*/ 	.word	0x00000000
.L_1181:


//--------------------- .nv.info._Z35group_norm_nhwc_fwd_one_pass_kernelI11Bf16IOFp32WLi128ELi84ELi672EEv26Group_norm_nhwc_fwd_params --------------------------
	.section	.nv.info._Z35group_norm_nhwc_fwd_one_pass_kernelI11Bf16IOFp32WLi128ELi84ELi672EEv26Group_norm_nhwc_fwd_params,"",@"SHT_CUDA_INFO"
	.sectionflags	@""
	.align	4


	//----- nvinfo : EIATTR_CUDA_API_VERSION
	.align		4
        /*0000*/ 	.byte	0x04, 0x37
        /*0002*/ 	.short	(.L_1183 - .L_1182)
.L_1182:
        /*0004*/ 	.word	0x00000082


	//----- nvinfo : EIATTR_SW2861232_WAR
	.align		4
.L_1183:
        /*0008*/ 	.byte	0x01, 0x35
	.zero		2


	//----- nvinfo : EIATTR_PARAM_CBANK
	.align		4
        /*000c*/ 	.byte	0x04, 0x0a
        /*000e*/ 	.short	(.L_1185 - .L_1184)
	.align		4
.L_1184:
        /*0010*/ 	.word	index@(.nv.constant0._Z35group_norm_nhwc_fwd_one_pass_kernelI11Bf16IOFp32WLi128ELi84ELi672EEv26Group_norm_nhwc_fwd_params)
        /*0014*/ 	.short	0x0160
        /*0016*/ 	.short	0x00a0


	//----- nvinfo : EIATTR_CBANK_PARAM_SIZE
	.align		4
.L_1185:
        /*0018*/ 	.byte	0x03, 0x19
        /*001a*/ 	.short	0x00a0


	//----- nvinfo : EIATTR_KPARAM_INFO
	.align		4
        /*001c*/ 	.byte	0x04, 0x17
        /*001e*/ 	.short	(.L_1187 - .L_1186)
.L_1186:
        /*0020*/ 	.word	0x00000000
        /*0024*/ 	.short	0x0000
        /*0026*/ 	.short	0x0000
        /*0028*/ 	.byte	0x00, 0xf0, 0x81, 0x02


	//----- nvinfo : EIATTR_MAXREG_COUNT
	.align		4
.L_1187:
        /*002c*/ 	.byte	0x03, 0x1b
        /*002e*/ 	.short	0x0050


	//----- nvinfo : EIATTR_NUM_BARRIERS
	.align		4
        /*0030*/ 	.byte	0x02, 0x4c
        /*0032*/ 	.byte	0x01
	.zero		1


	//----- nvinfo : EIATTR_MERCURY_ISA_VERSION
	.align		4
        /*0034*/ 	.byte	0x03, 0x5f
        /*0036*/ 	.short	0x0000


	//----- nvinfo : EIATTR_COOP_GROUP_MASK_REGIDS
	.align		4
        /*0038*/ 	.byte	0x04, 0x29
        /*003a*/ 	.short	(.L_1189 - .L_1188)


	//   ....[0]....
.L_1188:
        /*003c*/ 	.word	0xffffffff


	//   ....[1]....
        /*0040*/ 	.word	0xffffffff


	//   ....[2]....
        /*0044*/ 	.word	0xffffffff


	//   ....[3]....
        /*0048*/ 	.word	0xffffffff


	//   ....[4]....
        /*004c*/ 	.word	0xffffffff


	//   ....[5]....
        /*0050*/ 	.word	0xffffffff


	//   ....[6]....
        /*0054*/ 	.word	0xffffffff


	//   ....[7]....
        /*0058*/ 	.word	0xffffffff


	//   ....[8]....
        /*005c*/ 	.word	0xffffffff


	//   ....[9]....
        /*0060*/ 	.word	0xffffffff


	//----- nvinfo : EIATTR_COOP_GROUP_INSTR_OFFSETS
	.align		4
.L_1189:
        /*0064*/ 	.byte	0x04, 0x28
        /*0066*/ 	.short	(.L_1191 - .L_1190)


	//   ....[0]....
.L_1190:
        /*0068*/ 	.word	0x00000e90


	//   ....[1]....
        /*006c*/ 	.word	0x00000ea0


	//   ....[2]....
        /*0070*/ 	.word	0x00000ed0


	//   ....[3]....
        /*0074*/ 	.word	0x00000ee0


	//   ....[4]....
        /*0078*/ 	.word	0x00000f20


	//   ....[5]....
        /*007c*/ 	.word	0x00000f30


	//   ....[6]....
        /*0080*/ 	.word	0x00000f70


	//   ....[7]....
        /*0084*/ 	.word	0x00000f80


	//   ....[8]....
        /*0088*/ 	.word	0x00000fc0


	//   ....[9]....
        /*008c*/ 	.word	0x00000fd0


	//----- nvinfo : EIATTR_EXIT_INSTR_OFFSETS
	.align		4
.L_1191:
        /*0090*/ 	.byte	0x04, 0x1c
        /*0092*/ 	.short	(.L_1193 - .L_1192)


	//   ....[0]....
.L_1192:
        /*0094*/ 	.word	0x00000060


	//   ....[1]....
        /*0098*/ 	.word	0x00003030


	//----- nvinfo : EIATTR_MAX_THREADS
	.align		4
.L_1193:
        /*009c*/ 	.byte	0x04, 0x05
        /*009e*/ 	.short	(.L_1195 - .L_1194)
.L_1194:
        /*00a0*/ 	.word	0x000002a0
        /*00a4*/ 	.word	0x00000001
        /*00a8*/ 	.word	0x00000001


	//----- nvinfo : EIATTR_CRS_STACK_SIZE
	.align		4
.L_1195:
        /*00ac*/ 	.byte	0x04, 0x1e
        /*00ae*/ 	.short	(.L_1197 - .L_1196)
.L_1196:
        /*00b0*/ 	.word	0x00000000
.L_1197:


//--------------------- .nv.info._Z35group_norm_nhwc_fwd_one_pass_kernelI11Bf16IOFp32WLi256ELi84ELi672EEv26Group_norm_nhwc_fwd_params --------------------------
	.section	.nv.info._Z35group_norm_nhwc_fwd_one_pass_kernelI11Bf16IOFp32WLi256ELi84ELi672EEv26Group_norm_nhwc_fwd_params,"",@"SHT_CUDA_INFO"
	.sectionflags	@""
	.align	4


	//----- nvinfo : EIATTR_CUDA_API_VERSION
	.align		4
        /*0000*/ 	.byte	0x04, 0x37
        /*0002*/ 	.short	(.L_1199 - .L_1198)
.L_1198:
        /*0004*/ 	.word	0x00000082


	//----- nvinfo : EIATTR_SW2861232_WAR
	.align		4
.L_1199:
        /*0008*/ 	.byte	0x01, 0x35
	.zero		2


	//----- nvinfo : EIATTR_PARAM_CBANK
	.align		4
        /*000c*/ 	.byte	0x04, 0x0a
        /*000e*/ 	.short	(.L_1201 - .L_1200)
	.align		4
.L_1200:
        /*0010*/ 	.word	index@(.nv.constant0._Z35group_norm_nhwc_fwd_one_pass_kernelI11Bf16IOFp32WLi256ELi84ELi672EEv26Group_norm_nhwc_fwd_params)
        /*0014*/ 	.short	0x0160
        /*0016*/ 	.short	0x00a0


	//----- nvinfo : EIATTR_CBANK_PARAM_SIZE
	.align		4
.L_1201:
        /*0018*/ 	.byte	0x03, 0x19
        /*001a*/ 	.short	0x00a0


	//----- nvinfo : EIATTR_KPARAM_INFO
	.align		4
        /*001c*/ 	.byte	0x04, 0x17
        /*001e*/ 	.short	(.L_1203 - .L_1202)
.L_1202:
        /*0020*/ 	.word	0x00000000
        /*0024*/ 	.short	0x0000
        /*0026*/ 	.short	0x0000
        /*0028*/ 	.byte	0x00, 0xf0, 0x81, 0x02


	//----- nvinfo : EIATTR_MAXREG_COUNT
	.align		4
.L_1203:
        /*002c*/ 	.byte	0x03, 0x1b
        /*002e*/ 	.short	0x0050


	//----- nvinfo : EIATTR_NUM_BARRIERS
	.align		4
        /*0030*/ 	.byte	0x02, 0x4c
        /*0032*/ 	.byte	0x01
	.zero		1


	//----- nvinfo : EIATTR_MERCURY_ISA_VERSION
	.align		4
        /*0034*/ 	.byte	0x03, 0x5f
        /*0036*/ 	.short	0x0000


	//----- nvinfo : EIATTR_COOP_GROUP_MASK_REGIDS
	.align		4
        /*0038*/ 	.byte	0x04, 0x29
        /*003a*/ 	.short	(.L_1205 - .L_1204)


	//   ....[0]....
.L_1204:
        /*003c*/ 	.word	0xffffffff


	//   ....[1]....
        /*0040*/ 	.word	0xffffffff


	//   ....[2]....
        /*0044*/ 	.word	0xffffffff


	//   ....[3]....
        /*0048*/ 	.word	0xffffffff


	//   ....[4]....
        /*004c*/ 	.word	0xffffffff


	//   ....[5]....
        /*0050*/ 	.word	0xffffffff


	//   ....[6]....
        /*0054*/ 	.word	0xffffffff


	//   ....[7]....
        /*0058*/ 	.word	0xffffffff


	//   ....[8]....
        /*005c*/ 	.word	0xffffffff


	//   ....[9]....
        /*0060*/ 	.word	0xffffffff


	//----- nvinfo : EIATTR_COOP_GROUP_INSTR_OFFSETS
	.align		4
.L_1205:
        /*0064*/ 	.byte	0x04, 0x28
        /*0066*/ 	.short	(.L_1207 - .L_1206)


	//   ....[0]....
.L_1206:
        /*0068*/ 	.word	0x00001940


	//   ....[1]....
        /*006c*/ 	.word	0x00001950


	//   ....[2]....
        /*0070*/ 	.word	0x00001990


	//   ....[3]....
        /*0074*/ 	.word	0x000019a0


	//   ....[4]....
        /*0078*/ 	.word	0x000019e0


	//   ....[5]....
        /*007c*/ 	.word	0x000019f0


	//   ....[6]....
        /*0080*/ 	.word	0x00001a30


	//   ....[7]....
        /*0084*/ 	.word	0x00001a40


	//   ....[8]....
        /*0088*/ 	.word	0x00001a80


	//   ....[9]....
        /*008c*/ 	.word	0x00001a90


	//----- nvinfo : EIATTR_EXIT_INSTR_OFFSETS
	.align		4
.L_1207:
        /*0090*/ 	.byte	0x04, 0x1c
        /*0092*/ 	.short	(.L_1209 - .L_1208)


	//   ....[0]....
.L_1208:
        /*0094*/ 	.word	0x00000060


	//   ....[1]....
        /*0098*/ 	.word	0x00004c70


	//----- nvinfo : EIATTR_MAX_THREADS
	.align		4
.L_1209:
        /*009c*/ 	.byte	0x04, 0x05
        /*009e*/ 	.short	(.L_1211 - .L_1210)
.L_1210:
        /*00a0*/ 	.word	0x000002a0
        /*00a4*/ 	.word	0x00000001
        /*00a8*/ 	.word	0x00000001


	//----- nvinfo : EIATTR_CRS_STACK_SIZE
	.align		4
.L_1211:
        /*00ac*/ 	.byte	0x04, 0x1e
        /*00ae*/ 	.short	(.L_1213 - .L_1212)
.L_1212:
        /*00b0*/ 	.word	0x00000000
.L_1213:


//--------------------- .nv.info._Z35group_norm_nhwc_fwd_one_pass_kernelI11Bf16IOFp32WLi512ELi84ELi672EEv26Group_norm_nhwc_fwd_params --------------------------
	.section	.nv.info._Z35group_norm_nhwc_fwd_one_pass_kernelI11Bf16IOFp32WLi512ELi84ELi672EEv26Group_norm_nhwc_fwd_params,"",@"SHT_CUDA_INFO"
	.sectionflags	@""
	.align	4


	//----- nvinfo : EIATTR_CUDA_API_VERSION
	.align		4
        /*0000*/ 	.byte	0x04, 0x37
        /*0002*/ 	.short	(.L_1215 - .L_1214)
.L_1214:
        /*0004*/ 	.word	0x00000082


	//----- nvinfo : EIATTR_SW2861232_WAR
	.align		4
.L_1215:
        /*0008*/ 	.byte	0x01, 0x35
	.zero		2


	//----- nvinfo : EIATTR_PARAM_CBANK
	.align		4
        /*000c*/ 	.byte	0x04, 0x0a
        /*000e*/ 	.short	(.L_1217 - .L_1216)
	.align		4
.L_1216:
        /*0010*/ 	.word	index@(.nv.constant0._Z35group_norm_nhwc_fwd_one_pass_kernelI11Bf16IOFp32WLi512ELi84ELi672EEv26Group_norm_nhwc_fwd_params)
        /*0014*/ 	.short	0x0160
        /*0016*/ 	.short	0x00a0


	//----- nvinfo : EIATTR_CBANK_PARAM_SIZE
	.align		4
.L_1217:
        /*0018*/ 	.byte	0x03, 0x19
        /*001a*/ 	.short	0x00a0


	//----- nvinfo : EIATTR_KPARAM_INFO
	.align		4
        /*001c*/ 	.byte	0x04, 0x17
        /*001e*/ 	.short	(.L_1219 - .L_1218)
.L_1218:
        /*0020*/ 	.word	0x00000000
        /*0024*/ 	.short	0x0000
        /*0026*/ 	.short	0x0000
        /*0028*/ 	.byte	0x00, 0xf0, 0x81, 0x02


	//----- nvinfo : EIATTR_MAXREG_COUNT
	.align		4
.L_1219:
        /*002c*/ 	.byte	0x03, 0x1b
        /*002e*/ 	.short	0x0050


	//----- nvinfo : EIATTR_NUM_BARRIERS
	.align		4
        /*0030*/ 	.byte	0x02, 0x4c
        /*0032*/ 	.byte	0x01
	.zero		1


	//----- nvinfo : EIATTR_MERCURY_ISA_VERSION
	.align		4
        /*0034*/ 	.byte	0x03, 0x5f
        /*0036*/ 	.short	0x0000


	//----- nvinfo : EIATTR_COOP_GROUP_MASK_REGIDS
	.align		4
        /*0038*/ 	.byte	0x04, 0x29
        /*003a*/ 	.short	(.L_1221 - .L_1220)


	//   ....[0]....
.L_1220:
        /*003c*/ 	.word	0xffffffff


	//   ....[1]....
        /*0040*/ 	.word	0xffffffff


	//   ....[2]....
        /*0044*/ 	.word	0xffffffff


	//   ....[3]....
        /*0048*/ 	.word	0xffffffff


	//   ....[4]....
        /*004c*/ 	.word	0xffffffff


	//   ....[5]....
        /*0050*/ 	.word	0xffffffff


	//   ....[6]....
        /*0054*/ 	.word	0xffffffff


	//   ....[7]....
        /*0058*/ 	.word	0xffffffff


	//   ....[8]....
        /*005c*/ 	.word	0xffffffff


	//   ....[9]....
        /*0060*/ 	.word	0xffffffff


	//----- nvinfo : EIATTR_COOP_GROUP_INSTR_OFFSETS
	.align		4
.L_1221:
        /*0064*/ 	.byte	0x04, 0x28
        /*0066*/ 	.short	(.L_1223 - .L_1222)


	//   ....[0]....
.L_1222:
        /*0068*/ 	.word	0x00002f70


	//   ....[1]....
        /*006c*/ 	.word	0x00002f80


	//   ....[2]....
        /*0070*/ 	.word	0x00002fc0


	//   ....[3]....
        /*0074*/ 	.word	0x00002fd0


	//   ....[4]....
        /*0078*/ 	.word	0x00003010


	//   ....[5]....
        /*007c*/ 	.word	0x00003020


	//   ....[6]....
        /*0080*/ 	.word	0x00003060


	//   ....[7]....
        /*0084*/ 	.word	0x00003070


	//   ....[8]....
        /*0088*/ 	.word	0x000030b0


	//   ....[9]....
        /*008c*/ 	.word	0x000030c0


	//----- nvinfo : EIATTR_EXIT_INSTR_OFFSETS
	.align		4
.L_1223:
        /*0090*/ 	.byte	0x04, 0x1c
        /*0092*/ 	.short	(.L_1225 - .L_1224)


	//   ....[0]....
.L_1224:
        /*0094*/ 	.word	0x00000070


	//   ....[1]....
        /*0098*/ 	.word	0x00008ac0


	//----- nvinfo : EIATTR_MAX_THREADS
	.align		4
.L_1225:
        /*009c*/ 	.byte	0x04, 0x05
        /*009e*/ 	.short	(.L_1227 - .L_1226)
.L_1226:
        /*00a0*/ 	.word	0x000002a0
        /*00a4*/ 	.word	0x00000001
        /*00a8*/ 	.word	0x00000001


	//----- nvinfo : EIATTR_CRS_STACK_SIZE
	.align		4
.L_1227:
        /*00ac*/ 	.byte	0x04, 0x1e
        /*00ae*/ 	.short	(.L_1229 - .L_1228)
.L_1228:
        /*00b0*/ 	.word	0x00000000
.L_1229:


//--------------------- .nv.info._Z35group_norm_nhwc_fwd_one_pass_kernelI11Bf16IOBf16WLi64ELi84ELi672EEv26Group_norm_nhwc_fwd_params --------------------------
	.section	.nv.info._Z35group_norm_nhwc_fwd_one_pass_kernelI11Bf16IOBf16WLi64ELi84ELi672EEv26Group_norm_nhwc_fwd_params,"",@"SHT_CUDA_INFO"
	.sectionflags	@""
	.align	4


	//----- nvinfo : EIATTR_CUDA_API_VERSION
	.align		4
        /*0000*/ 	.byte	0x04, 0x37
        /*0002*/ 	.short	(.L_1231 - .L_1230)
.L_1230:
        /*0004*/ 	.word	0x00000082


	//----- nvinfo : EIATTR_SW2861232_WAR
	.align		4
.L_1231:
        /*0008*/ 	.byte	0x01, 0x35
	.zero		2


	//----- nvinfo : EIATTR_PARAM_CBANK
	.align		4
        /*000c*/ 	.byte	0x04, 0x0a
        /*000e*/ 	.short	(.L_1233 - .L_1232)
	.align		4
.L_1232:
        /*0010*/ 	.word	index@(.nv.constant0._Z35group_norm_nhwc_fwd_one_pass_kernelI11Bf16IOBf16WLi64ELi84ELi672EEv26Group_norm_nhwc_fwd_params)
        /*0014*/ 	.short	0x0160
        /*0016*/ 	.short	0x00a0


	//----- nvinfo : EIATTR_CBANK_PARAM_SIZE
	.align		4
.L_1233:
        /*0018*/ 	.byte	0x03, 0x19
        /*001a*/ 	.short	0x00a0


	//----- nvinfo : EIATTR_KPARAM_INFO
	.align		4
        /*001c*/ 	.byte	0x04, 0x17
        /*001e*/ 	.short	(.L_1235 - .L_1234)
.L_1234:
        /*0020*/ 	.word	0x00000000
        /*0024*/ 	.short	0x0000
        /*0026*/ 	.short	0x0000
        /*0028*/ 	.byte	0x00, 0xf0, 0x81, 0x02


	//----- nvinfo : EIATTR_MAXREG_COUNT
	.align		4
.L_1235:
        /*002c*/ 	.byte	0x03, 0x1b
        /*002e*/ 	.short	0x0050


	//----- nvinfo : EIATTR_NUM_BARRIERS
	.align		4
        /*0030*/ 	.byte	0x02, 0x4c
        /*0032*/ 	.byte	0x01
	.zero		1


	//----- nvinfo : EIATTR_MERCURY_ISA_VERSION
	.align		4
        /*0034*/ 	.byte	0x03, 0x5f
        /*0036*/ 	.short	0x0000


	//----- nvinfo : EIATTR_COOP_GROUP_MASK_REGIDS
	.align		4
        /*0038*/ 	.byte	0x04, 0x29
        /*003a*/ 	.short	(.L_1237 - .L_1236)


	//   ....[0]....
.L_1236:
        /*003c*/ 	.word	0xffffffff


	//   ....[1]....
        /*0040*/ 	.word	0xffffffff


	//   ....[2]....
        /*0044*/ 	.word	0xffffffff


	//   ....[3]....
        /*0048*/ 	.word	0xffffffff


	//   ....[4]....
        /*004c*/ 	.word	0xffffffff


	//   ....[5]....
        /*0050*/ 	.word	0xffffffff


	//   ....[6]....
        /*0054*/ 	.word	0xffffffff


	//   ....[7]....
        /*0058*/ 	.word	0xffffffff


	//   ....[8]....
        /*005c*/ 	.word	0xffffffff


	//   ....[9]....
        /*0060*/ 	.word	0xffffffff


	//----- nvinfo : EIATTR_COOP_GROUP_INSTR_OFFSETS
	.align		4
.L_1237:
        /*0064*/ 	.byte	0x04, 0x28
        /*0066*/ 	.short	(.L_1239 - .L_1238)


	//   ....[0]....
.L_1238:
        /*0068*/ 	.word	0x00000910


	//   ....[1]....
        /*006c*/ 	.word	0x00000920


	//   ....[2]....
        /*0070*/ 	.word	0x00000950


	//   ....[3]....
        /*0074*/ 	.word	0x00000960


	//   ....[4]....
        /*0078*/ 	.word	0x000009a0


	//   ....[5]....
        /*007c*/ 	.word	0x000009b0


	//   ....[6]....
        /*0080*/ 	.word	0x000009f0


	//   ....[7]....
        /*0084*/ 	.word	0x00000a00


	//   ....[8]....
        /*0088*/ 	.word	0x00000a40


	//   ....[9]....
        /*008c*/ 	.word	0x00000a50


	//----- nvinfo : EIATTR_EXIT_INSTR_OFFSETS
	.align		4
.L_1239:
        /*0090*/ 	.byte	0x04, 0x1c
        /*0092*/ 	.short	(.L_1241 - .L_1240)


	//   ....[0]....
.L_1240:
        /*0094*/ 	.word	0x00000060


	//   ....[1]....
        /*0098*/ 	.word	0x00002230


	//----- nvinfo : EIATTR_MAX_THREADS
	.align		4
.L_1241:
        /*009c*/ 	.byte	0x04, 0x05
        /*009e*/ 	.short	(.L_1243 - .L_1242)
.L_1242:
        /*00a0*/ 	.word	0x000002a0
        /*00a4*/ 	.word	0x00000001
        /*00a8*/ 	.word	0x00000001


	//----- nvinfo : EIATTR_CRS_STACK_SIZE
	.align		4
.L_1243:
        /*00ac*/ 	.byte	0x04, 0x1e
        /*00ae*/ 	.short	(.L_1245 - .L_1244)
.L_1244:
        /*00b0*/ 	.word	0x00000000
.L_1245:


//--------------------- .nv.info._Z35group_norm_nhwc_fwd_one_pass_kernelI11Bf16IOBf16WLi128ELi84ELi672EEv26Group_norm_nhwc_fwd_params --------------------------
	.section	.nv.info._Z35group_norm_nhwc_fwd_one_pass_kernelI11Bf16IOBf16WLi128ELi84ELi672EEv26Group_norm_nhwc_fwd_params,"",@"SHT_CUDA_INFO"
	.sectionflags	@""
	.align	4


	//----- nvinfo : EIATTR_CUDA_API_VERSION
	.align		4
        /*0000*/ 	.byte	0x04, 0x37
        /*0002*/ 	.short	(.L_1247 - .L_1246)
.L_1246:
        /*0004*/ 	.word	0x00000082


	//----- nvinfo : EIATTR_SW2861232_WAR
	.align		4
.L_1247:
        /*0008*/ 	.byte	0x01, 0x35
	.zero		2


	//----- nvinfo : EIATTR_PARAM_CBANK
	.align		4
        /*000c*/ 	.byte	0x04, 0x0a
        /*000e*/ 	.short	(.L_1249 - .L_1248)
	.align		4
.L_1248:
        /*0010*/ 	.word	index@(.nv.constant0._Z35group_norm_nhwc_fwd_one_pass_kernelI11Bf16IOBf16WLi128ELi84ELi672EEv26Group_norm_nhwc_fwd_params)
        /*0014*/ 	.short	0x0160
        /*0016*/ 	.short	0x00a0


	//----- nvinfo : EIATTR_CBANK_PARAM_SIZE
	.align		4
.L_1249:
        /*0018*/ 	.byte	0x03, 0x19
        /*001a*/ 	.short	0x00a0


	//----- nvinfo : EIATTR_KPARAM_INFO
	.align		4
        /*001c*/ 	.byte	0x04, 0x17
        /*001e*/ 	.short	(.L_1251 - .L_1250)
.L_1250:
        /*0020*/ 	.word	0x00000000
        /*0024*/ 	.short	0x0000
        /*0026*/ 	.short	0x0000
        /*0028*/ 	.byte	0x00, 0xf0, 0x81, 0x02


	//----- nvinfo : EIATTR_MAXREG_COUNT
	.align		4
.L_1251:
        /*002c*/ 	.byte	0x03, 0x1b
        /*002e*/ 	.short	0x0050


	//----- nvinfo : EIATTR_NUM_BARRIERS
	.align		4
        /*0030*/ 	.byte	0x02, 0x4c
        /*0032*/ 	.byte	0x01
	.zero		1


	//----- nvinfo : EIATTR_MERCURY_ISA_VERSION
	.align		4
        /*0034*/ 	.byte	0x03, 0x5f
        /*0036*/ 	.short	0x0000


	//----- nvinfo : EIATTR_COOP_GROUP_MASK_REGIDS
	.align		4
        /*0038*/ 	.byte	0x04, 0x29
        /*003a*/ 	.short	(.L_1253 - .L_1252)


	//   ....[0]....
.L_1252:
        /*003c*/ 	.word	0xffffffff


	//   ....[1]....
        /*0040*/ 	.word	0xffffffff


	//   ....[2]....
        /*0044*/ 	.word	0xffffffff


	//   ....[3]....
        /*0048*/ 	.word	0xffffffff


	//   ....[4]....
        /*004c*/ 	.word	0xffffffff


	//   ....[5]....
        /*0050*/ 	.word	0xffffffff


	//   ....[6]....
        /*0054*/ 	.word	0xffffffff


	//   ....[7]....
        /*0058*/ 	.word	0xffffffff


	//   ....[8]....
        /*005c*/ 	.word	0xffffffff


	//   ....[9]....
        /*0060*/ 	.word	0xffffffff


	//----- nvinfo : EIATTR_COOP_GROUP_INSTR_OFFSETS
	.align		4
.L_1253:
        /*0064*/ 	.byte	0x04, 0x28
        /*0066*/ 	.short	(.L_1255 - .L_1254)


	//   ....[0]....
.L_1254:
        /*0068*/ 	.word	0x00000e90


	//   ....[1]....
        /*006c*/ 	.word	0x00000ea0


	//   ....[2]....
        /*0070*/ 	.word	0x00000ed0


	//   ....[3]....
        /*0074*/ 	.word	0x00000ee0


	//   ....[4]....
        /*0078*/ 	.word	0x00000f20


	//   ....[5]....
        /*007c*/ 	.word	0x00000f30


	//   ....[6]....
        /*0080*/ 	.word	0x00000f70


	//   ....[7]....
        /*0084*/ 	.word	0x00000f80


	//   ....[8]....
        /*0088*/ 	.word	0x00000fc0


	//   ....[9]....
        /*008c*/ 	.word	0x00000fd0


	//----- nvinfo : EIATTR_EXIT_INSTR_OFFSETS
	.align		4
.L_1255:
        /*0090*/ 	.byte	0x04, 0x1c
        /*0092*/ 	.short	(.L_1257 - .L_1256)


	//   ....[0]....
.L_1256:
        /*0094*/ 	.word	0x00000060


	//   ....[1]....
        /*0098*/ 	.word	0x00003070


	//----- nvinfo : EIATTR_MAX_THREADS
	.align		4
.L_1257:
        /*009c*/ 	.byte	0x04, 0x05
        /*009e*/ 	.short	(.L_1259 - .L_1258)
.L_1258:
        /*00a0*/ 	.word	0x000002a0
        /*00a4*/ 	.word	0x00000001
        /*00a8*/ 	.word	0x00000001


	//----- nvinfo : EIATTR_CRS_STACK_SIZE
	.align		4
.L_1259:
        /*00ac*/ 	.byte	0x04, 0x1e
        /*00ae*/ 	.short	(.L_1261 - .L_1260)
.L_1260:
        /*00b0*/ 	.word	0x00000000
.L_1261:


//--------------------- .nv.info._Z35group_norm_nhwc_fwd_one_pass_kernelI11Bf16IOBf16WLi256ELi84ELi672EEv26Group_norm_nhwc_fwd_params --------------------------
	.section	.nv.info._Z35group_norm_nhwc_fwd_one_pass_kernelI11Bf16IOBf16WLi256ELi84ELi672EEv26Group_norm_nhwc_fwd_params,"",@"SHT_CUDA_INFO"
	.sectionflags	@""
	.align	4


	//----- nvinfo : EIATTR_CUDA_API_VERSION
	.align		4
        /*0000*/ 	.byte	0x04, 0x37
        /*0002*/ 	.short	(.L_1263 - .L_1262)
.L_1262:
        /*0004*/ 	.word	0x00000082


	//----- nvinfo : EIATTR_SW2861232_WAR
	.align		4
.L_1263:
        /*0008*/ 	.byte	0x01, 0x35
	.zero		2


	//----- nvinfo : EIATTR_PARAM_CBANK
	.align		4
        /*000c*/ 	.byte	0x04, 0x0a
        /*000e*/ 	.short	(.L_1265 - .L_1264)
	.align		4
.L_1264:
        /*0010*/ 	.word	index@(.nv.constant0._Z35group_norm_nhwc_fwd_one_pass_kernelI11Bf16IOBf16WLi256ELi84ELi672EEv26Group_norm_nhwc_fwd_params)
        /*0014*/ 	.short	0x0160
        /*0016*/ 	.short	0x00a0


	//----- nvinfo : EIATTR_CBANK_PARAM_SIZE
	.align		4
.L_1265:
        /*0018*/ 	.byte	0x03, 0x19
        /*001a*/ 	.short	0x00a0


	//----- nvinfo : EIATTR_KPARAM_INFO
	.align		4
        /*001c*/ 	.byte	0x04, 0x17
        /*001e*/ 	.short	(.L_1267 - .L_1266)
.L_1266:
        /*0020*/ 	.word	0x00000000
        /*0024*/ 	.short	0x0000
        /*0026*/ 	.short	0x0000
        /*0028*/ 	.byte	0x00, 0xf0, 0x81, 0x02


	//----- nvinfo : EIATTR_MAXREG_COUNT
	.align		4
.L_1267:
        /*002c*/ 	.byte	0x03, 0x1b
        /*002e*/ 	.short	0x0050


	//----- nvinfo : EIATTR_NUM_BARRIERS
	.align		4
        /*0030*/ 	.byte	0x02, 0x4c
        /*0032*/ 	.byte	0x01
	.zero		1


	//----- nvinfo : EIATTR_MERCURY_ISA_VERSION
	.align		4
        /*0034*/ 	.byte	0x03, 0x5f
        /*0036*/ 	.short	0x0000


	//----- nvinfo : EIATTR_COOP_GROUP_MASK_REGIDS
	.align		4
        /*0038*/ 	.byte	0x04, 0x29
        /*003a*/ 	.short	(.L_1269 - .L_1268)


	//   ....[0]....
.L_1268:
        /*003c*/ 	.word	0xffffffff


	//   ....[1]....
        /*0040*/ 	.word	0xffffffff


	//   ....[2]....
        /*0044*/ 	.word	0xffffffff


	//   ....[3]....
        /*0048*/ 	.word	0xffffffff


	//   ....[4]....
        /*004c*/ 	.word	0xffffffff


	//   ....[5]....
        /*0050*/ 	.word	0xffffffff


	//   ....[6]....
        /*0054*/ 	.word	0xffffffff


	//   ....[7]....
        /*0058*/ 	.word	0xffffffff


	//   ....[8]....
        /*005c*/ 	.word	0xffffffff


	//   ....[9]....
        /*0060*/ 	.word	0xffffffff


	//----- nvinfo : EIATTR_COOP_GROUP_INSTR_OFFSETS
	.align		4
.L_1269:
        /*0064*/ 	.byte	0x04, 0x28
        /*0066*/ 	.short	(.L_1271 - .L_1270)


	//   ....[0]....
.L_1270:
        /*0068*/ 	.word	0x00001940


	//   ....[1]....
        /*006c*/ 	.word	0x00001950


	//   ....[2]....
        /*0070*/ 	.word	0x00001990


	//   ....[3]....
        /*0074*/ 	.word	0x000019a0


	//   ....[4]....
        /*0078*/ 	.word	0x000019e0


	//   ....[5]....
        /*007c*/ 	.word	0x000019f0


	//   ....[6]....
        /*0080*/ 	.word	0x00001a30


	//   ....[7]....
        /*0084*/ 	.word	0x00001a40


	//   ....[8]....
        /*0088*/ 	.word	0x00001a80


	//   ....[9]....
        /*008c*/ 	.word	0x00001a90


	//----- nvinfo : EIATTR_EXIT_INSTR_OFFSETS
	.align		4
.L_1271:
        /*0090*/ 	.byte	0x04, 0x1c
        /*0092*/ 	.short	(.L_1273 - .L_1272)


	//   ....[0]....
.L_1272:
        /*0094*/ 	.word	0x00000060


	//   ....[1]....
        /*0098*/ 	.word	0x00004cd0


	//----- nvinfo : EIATTR_MAX_THREADS
	.align		4
.L_1273:
        /*009c*/ 	.byte	0x04, 0x05
        /*009e*/ 	.short	(.L_1275 - .L_1274)
.L_1274:
        /*00a0*/ 	.word	0x000002a0
        /*00a4*/ 	.word	0x00000001
        /*00a8*/ 	.word	0x00000001


	//----- nvinfo : EIATTR_CRS_STACK_SIZE
	.align		4
.L_1275:
        /*00ac*/ 	.byte	0x04, 0x1e
        /*00ae*/ 	.short	(.L_1277 - .L_1276)
.L_1276:
        /*00b0*/ 	.word	0x00000000
.L_1277:


//--------------------- .nv.info._Z35group_norm_nhwc_fwd_one_pass_kernelI11Bf16IOBf16WLi512ELi84ELi672EEv26Group_norm_nhwc_fwd_params --------------------------
	.section	.nv.info._Z35group_norm_nhwc_fwd_one_pass_kernelI11Bf16IOBf16WLi512ELi84ELi672EEv26Group_norm_nhwc_fwd_params,"",@"SHT_CUDA_INFO"
	.sectionflags	@""
	.align	4


	//----- nvinfo : EIATTR_CUDA_API_VERSION
	.align		4
        /*0000*/ 	.byte	0x04, 0x37
        /*0002*/ 	.short	(.L_1279 - .L_1278)
.L_1278:
        /*0004*/ 	.word	0x00000082


	//----- nvinfo : EIATTR_SW2861232_WAR
	.align		4
.L_1279:
        /*0008*/ 	.byte	0x01, 0x35
	.zero		2


	//----- nvinfo : EIATTR_PARAM_CBANK
	.align		4
        /*000c*/ 	.byte	0x04, 0x0a
        /*000e*/ 	.short	(.L_1281 - .L_1280)
	.align		4
.L_1280:
        /*0010*/ 	.word	index@(.nv.constant0._Z35group_norm_nhwc_fwd_one_pass_kernelI11Bf16IOBf16WLi512ELi84ELi672EEv26Group_norm_nhwc_fwd_params)
        /*0014*/ 	.short	0x0160
        /*0016*/ 	.short	0x00a0


	//----- nvinfo : EIATTR_CBANK_PARAM_SIZE
	.align		4
.L_1281:
        /*0018*/ 	.byte	0x03, 0x19
        /*001a*/ 	.short	0x00a0


	//----- nvinfo : EIATTR_KPARAM_INFO
	.align		4
        /*001c*/ 	.byte	0x04, 0x17
        /*001e*/ 	.short	(.L_1283 - .L_1282)
.L_1282:
        /*0020*/ 	.word	0x00000000
        /*0024*/ 	.short	0x0000
        /*0026*/ 	.short	0x0000
        /*0028*/ 	.byte	0x00, 0xf0, 0x81, 0x02


	//----- nvinfo : EIATTR_MAXREG_COUNT
	.align		4
.L_1283:
        /*002c*/ 	.byte	0x03, 0x1b
        /*002e*/ 	.short	0x0050


	//----- nvinfo : EIATTR_NUM_BARRIERS
	.align		4
        /*0030*/ 	.byte	0x02, 0x4c
        /*0032*/ 	.byte	0x01
	.zero		1


	//----- nvinfo : EIATTR_MERCURY_ISA_VERSION
	.align		4
        /*0034*/ 	.byte	0x03, 0x5f
        /*0036*/ 	.short	0x0000


	//----- nvinfo : EIATTR_COOP_GROUP_MASK_REGIDS
	.align		4
        /*0038*/ 	.byte	0x04, 0x29
        /*003a*/ 	.short	(.L_1285 - .L_1284)


	//   ....[0]....
.L_1284:
        /*003c*/ 	.word	0xffffffff


	//   ....[1]....
        /*0040*/ 	.word	0xffffffff


	//   ....[2]....
        /*0044*/ 	.word	0xffffffff


	//   ....[3]....
        /*0048*/ 	.word	0xffffffff


	//   ....[4]....
        /*004c*/ 	.word	0xffffffff


	//   ....[5]....
        /*0050*/ 	.word	0xffffffff


	//   ....[6]....
        /*0054*/ 	.word	0xffffffff


	//   ....[7]....
        /*0058*/ 	.word	0xffffffff


	//   ....[8]....
        /*005c*/ 	.word	0xffffffff


	//   ....[9]....
        /*0060*/ 	.word	0xffffffff


	//----- nvinfo : EIATTR_COOP_GROUP_INSTR_OFFSETS
	.align		4
.L_1285:
        /*0064*/ 	.byte	0x04, 0x28
        /*0066*/ 	.short	(.L_1287 - .L_1286)


	//   ....[0]....
.L_1286:
        /*0068*/ 	.word	0x00002f70


	//   ....[1]....
        /*006c*/ 	.word	0x00002f80


	//   ....[2]....
        /*0070*/ 	.word	0x00002fc0


	//   ....[3]....
        /*0074*/ 	.word	0x00002fd0


	//   ....[4]....
        /*0078*/ 	.word	0x00003010


	//   ....[5]....
        /*007c*/ 	.word	0x00003020


	//   ....[6]....
        /*0080*/ 	.word	0x00003060


	//   ....[7]....
        /*0084*/ 	.word	0x00003070


	//   ....[8]....
        /*0088*/ 	.word	0x000030b0


	//   ....[9]....
        /*008c*/ 	.word	0x000030c0


	//----- nvinfo : EIATTR_EXIT_INSTR_OFFSETS
	.align		4
.L_1287:
        /*0090*/ 	.byte	0x04, 0x1c
        /*0092*/ 	.short	(.L_1289 - .L_1288)


	//   ....[0]....
.L_1288:
        /*0094*/ 	.word	0x00000070


	//   ....[1]....
        /*0098*/ 	.word	0x00008b30


	//----- nvinfo : EIATTR_MAX_THREADS
	.align		4
.L_1289:
        /*009c*/ 	.byte	0x04, 0x05
        /*009e*/ 	.short	(.L_1291 - .L_1290)
.L_1290:
        /*00a0*/ 	.word	0x000002a0
        /*00a4*/ 	.word	0x00000001
        /*00a8*/ 	.word	0x00000001


	//----- nvinfo : EIATTR_CRS_STACK_SIZE
	.align		4
.L_1291:
        /*00ac*/ 	.byte	0x04, 0x1e
        /*00ae*/ 	.short	(.L_1293 - .L_1292)
.L_1292:
        /*00b0*/ 	.word	0x00000000
.L_1293:


//--------------------- .nv.info._Z35group_norm_nhwc_fwd_one_pass_kernelI11Bf16IOFp16WLi64ELi84ELi672EEv26Group_norm_nhwc_fwd_params --------------------------
	.section	.nv.info._Z35group_norm_nhwc_fwd_one_pass_kernelI11Bf16IOFp16WLi64ELi84ELi672EEv26Group_norm_nhwc_fwd_params,"",@"SHT_CUDA_INFO"
	.sectionflags	@""
	.align	4


	//----- nvinfo : EIATTR_CUDA_API_VERSION
	.align		4
        /*0000*/ 	.byte	0x04, 0x37
        /*0002*/ 	.short	(.L_1295 - .L_1294)
.L_1294:
        /*0004*/ 	.word	0x00000082


	//----- nvinfo : EIATTR_SW2861232_WAR
	.align		4
.L_1295:
        /*0008*/ 	.byte	0x01, 0x35
	.zero		2


	//----- nvinfo : EIATTR_PARAM_CBANK
	.align		4
        /*000c*/ 	.byte	0x04, 0x0a
        /*000e*/ 	.short	(.L_1297 - .L_1296)
	.align		4
.L_1296:
        /*0010*/ 	.word	index@(.nv.constant0._Z35group_norm_nhwc_fwd_one_pass_kernelI11Bf16IOFp16WLi64ELi84ELi672EEv26Group_norm_nhwc_fwd_params)
        /*0014*/ 	.short	0x0160
        /*0016*/ 	.short	0x00a0


	//----- nvinfo : EIATTR_CBANK_PARAM_SIZE
	.align		4
.L_1297:
        /*0018*/ 	.byte	0x03, 0x19
        /*001a*/ 	.short	0x00a0


	//----- nvinfo : EIATTR_KPARAM_INFO
	.align		4
        /*001c*/ 	.byte	0x04, 0x17
        /*001e*/ 	.short	(.L_1299 - .L_1298)
.L_1298:
        /*0020*/ 	.word	0x00000000
        /*0024*/ 	.short	0x0000
        /*0026*/ 	.short	0x0000
        /*0028*/ 	.byte	0x00, 0xf0, 0x81, 0x02


	//----- nvinfo : EIATTR_MAXREG_COUNT
	.align		4
.L_1299:
        /*002c*/ 	.byte	0x03, 0x1b
        /*002e*/ 	.short	0x0050


	//----- nvinfo : EIATTR_NUM_BARRIERS
	.align		4
        /*0030*/ 	.byte	0x02, 0x4c
        /*0032*/ 	.byte	0x01
	.zero		1


	//----- nvinfo : EIATTR_MERCURY_ISA_VERSION
	.align		4
        /*0034*/ 	.byte	0x03, 0x5f
        /*0036*/ 	.short	0x0000


	//----- nvinfo : EIATTR_COOP_GROUP_MASK_REGIDS
	.align		4
        /*0038*/ 	.byte	0x04, 0x29
        /*003a*/ 	.short	(.L_1301 - .L_1300)


	//   ....[0]....
.L_1300:
        /*003c*/ 	.word	0xffffffff


	//   ....[1]....
        /*0040*/ 	.word	0xffffffff


	//   ....[2]....
        /*0044*/ 	.word	0xffffffff


	//   ....[3]....
        /*0048*/ 	.word	0xffffffff


	//   ....[4]....
        /*004c*/ 	.word	0xffffffff


	//   ....[5]....
        /*0050*/ 	.word	0xffffffff


	//   ....[6]....
        /*0054*/ 	.word	0xffffffff


	//   ....[7]....
        /*0058*/ 	.word	0xffffffff


	//   ....[8]....
        /*005c*/ 	.word	0xffffffff


	//   ....[9]....
        /*0060*/ 	.word	0xffffffff


	//----- nvinfo : EIATTR_COOP_GROUP_INSTR_OFFSETS
	.align		4
.L_1301:
        /*0064*/ 	.byte	0x04, 0x28
        /*0066*/ 	.short	(.L_1303 - .L_1302)


	//   ....[0]....
.L_1302:
        /*0068*/ 	.word	0x00000910


	//   ....[1]....
        /*006c*/ 	.word	0x00000920


	//   ....[2]....
        /*0070*/ 	.word	0x00000950


	//   ....[3]....
        /*0074*/ 	.word	0x00000960


	//   ....[4]....
        /*0078*/ 	.word	0x000009a0


	//   ....[5]....
        /*007c*/ 	.word	0x000009b0


	//   ....[6]....
        /*0080*/ 	.word	0x000009f0


	//   ....[7]....
        /*0084*/ 	.word	0x00000a00


	//   ....[8]....
        /*0088*/ 	.word	0x00000a40


	//   ....[9]....
        /*008c*/ 	.word	0x00000a50


	//----- nvinfo : EIATTR_EXIT_INSTR_OFFSETS
	.align		4
.L_1303:
        /*0090*/ 	.byte	0x04, 0x1c
        /*0092*/ 	.short	(.L_1305 - .L_1304)


	//   ....[0]....
.L_1304:
        /*0094*/ 	.word	0x00000060


	//   ....[1]....
        /*0098*/ 	.word	0x00002230


	//----- nvinfo : EIATTR_MAX_THREADS
	.align		4
.L_1305:
        /*009c*/ 	.byte	0x04, 0x05
        /*009e*/ 	.short	(.L_1307 - .L_1306)
.L_1306:
        /*00a0*/ 	.word	0x000002a0
        /*00a4*/ 	.word	0x00000001
        /*00a8*/ 	.word	0x00000001


	//----- nvinfo : EIATTR_CRS_STACK_SIZE
	.align		4
.L_1307:
        /*00ac*/ 	.byte	0x04, 0x1e
        /*00ae*/ 	.short	(.L_1309 - .L_1308)
.L_1308:
        /*00b0*/ 	.word	0x00000000
.L_1309:


//--------------------- .nv.info._Z35group_norm_nhwc_fwd_one_pass_kernelI11Bf16IOFp16WLi128ELi84ELi672EEv26Group_norm_nhwc_fwd_params --------------------------
	.section	.nv.info._Z35group_norm_nhwc_fwd_one_pass_kernelI11Bf16IOFp16WLi128ELi84ELi672EEv26Group_norm_nhwc_fwd_params,"",@"SHT_CUDA_INFO"
	.sectionflags	@""
	.align	4


	//----- nvinfo : EIATTR_CUDA_API_VERSION
	.align		4
        /*0000*/ 	.byte	0x04, 0x37
        /*0002*/ 	.short	(.L_1311 - .L_1310)
.L_1310:
        /*0004*/ 	.word	0x00000082


	//----- nvinfo : EIATTR_SW2861232_WAR
	.align		4
.L_1311:
        /*0008*/ 	.byte	0x01, 0x35
	.zero		2


	//----- nvinfo : EIATTR_PARAM_CBANK
	.align		4
        /*000c*/ 	.byte	0x04, 0x0a
        /*000e*/ 	.short	(.L_1313 - .L_1312)
	.align		4
.L_1312:
        /*0010*/ 	.word	index@(.nv.constant0._Z35group_norm_nhwc_fwd_one_pass_kernelI11Bf16IOFp16WLi128ELi84ELi672EEv26Group_norm_nhwc_fwd_params)
        /*0014*/ 	.short	0x0160
        /*0016*/ 	.short	0x00a0


	//----- nvinfo : EIATTR_CBANK_PARAM_SIZE
	.align		4
.L_1313:
        /*0018*/ 	.byte	0x03, 0x19
        /*001a*/ 	.short	0x00a0


	//----- nvinfo : EIATTR_KPARAM_INFO
	.align		4
        /*001c*/ 	.byte	0x04, 0x17
        /*001e*/ 	.short	(.L_1315 - .L_1314)
.L_1314:
        /*0020*/ 	.word	0x00000000
        /*0024*/ 	.short	0x0000
        /*0026*/ 	.short	0x0000
        /*0028*/ 	.byte	0x00, 0xf0, 0x81, 0x02


	//----- nvinfo : EIATTR_MAXREG_COUNT
	.align		4
.L_1315:
        /*002c*/ 	.byte	0x03, 0x1b
        /*002e*/ 	.short	0x0050


	//----- nvinfo : EIATTR_NUM_BARRIERS
	.align		4
        /*0030*/ 	.byte	0x02, 0x4c
        /*0032*/ 	.byte	0x01
	.zero		1


	//----- nvinfo : EIATTR_MERCURY_ISA_VERSION
	.align		4
        /*0034*/ 	.byte	0x03, 0x5f
        /*0036*/ 	.short	0x0000


	//----- nvinfo : EIATTR_COOP_GROUP_MASK_REGIDS
	.align		4
        /*0038*/ 	.byte	0x04, 0x29
        /*003a*/ 	.short	(.L_1317 - .L_1316)


	//   ....[0]....
.L_1316:
        /*003c*/ 	.word	0xffffffff


	//   ....[1]....
        /*0040*/ 	.word	0xffffffff


	//   ....[2]....
        /*0044*/ 	.word	0xffffffff


	//   ....[3]....
        /*0048*/ 	.word	0xffffffff


	//   ....[4]....
        /*004c*/ 	.word	0xffffffff


	//   ....[5]....
        /*0050*/ 	.word	0xffffffff


	//   ....[6]....
        /*0054*/ 	.word	0xffffffff


	//   ....[7]....
        /*0058*/ 	.word	0xffffffff


	//   ....[8]....
        /*005c*/ 	.word	0xffffffff


	//   ....[9]....
        /*0060*/ 	.word	0xffffffff


	//----- nvinfo : EIATTR_COOP_GROUP_INSTR_OFFSETS
	.align		4
.L_1317:
        /*0064*/ 	.byte	0x04, 0x28
        /*0066*/ 	.short	(.L_1319 - .L_1318)


	//   ....[0]....
.L_1318:
        /*0068*/ 	.word	0x00000e90


	//   ....[1]....
        /*006c*/ 	.word	0x00000ea0


	//   ....[2]....
        /*0070*/ 	.word	0x00000ed0


	//   ....[3]....
        /*0074*/ 	.word	0x00000ee0


	//   ....[4]....
        /*0078*/ 	.word	0x00000f20


	//   ....[5]....
        /*007c*/ 	.word	0x00000f30


	//   ....[6]....
        /*0080*/ 	.word	0x00000f70


	//   ....[7]....
        /*0084*/ 	.word	0x00000f80


	//   ....[8]....
        /*0088*/ 	.word	0x00000fc0


	//   ....[9]....
        /*008c*/ 	.word	0x00000fd0


	//----- nvinfo : EIATTR_EXIT_INSTR_OFFSETS
	.align		4
.L_1319:
        /*0090*/ 	.byte	0x04, 0x1c
        /*0092*/ 	.short	(.L_1321 - .L_1320)


	//   ....[0]....
.L_1320:
        /*0094*/ 	.word	0x00000060


	//   ....[1]....
        /*0098*/ 	.word	0x00003070


	//----- nvinfo : EIATTR_MAX_THREADS
	.align		4
.L_1321:
        /*009c*/ 	.byte	0x04, 0x05
        /*009e*/ 	.short	(.L_1323 - .L_1322)
.L_1322:
        /*00a0*/ 	.word	0x000002a0
        /*00a4*/ 	.word	0x00000001
        /*00a8*/ 	.word	0x00000001


	//----- nvinfo : EIATTR_CRS_STACK_SIZE
	.align		4
.L_1323:
        /*00ac*/ 	.byte	0x04, 0x1e
        /*00ae*/ 	.short	(.L_1325 - .L_1324)
.L_1324:
        /*00b0*/ 	.word	0x00000000
.L_1325:


//--------------------- .nv.info._Z35group_norm_nhwc_fwd_one_pass_kernelI11Bf16IOFp16WLi256ELi84ELi672EEv26Group_norm_nhwc_fwd_params --------------------------
	.section	.nv.info._Z35group_norm_nhwc_fwd_one_pass_kernelI11Bf16IOFp16WLi256ELi84ELi672EEv26Group_norm_nhwc_fwd_params,"",@"SHT_CUDA_INFO"
	.sectionflags	@""
	.align	4


	//----- nvinfo : EIATTR_CUDA_API_VERSION
	.align		4
        /*0000*/ 	.byte	0x04, 0x37
        /*0002*/ 	.short	(.L_1327 - .L_1326)
.L_1326:
        /*0004*/ 	.word	0x00000082


	//----- nvinfo : EIATTR_SW2861232_WAR
	.align		4
.L_1327:
        /*0008*/ 	.byte	0x01, 0x35
	.zero		2


	//----- nvinfo : EIATTR_PARAM_CBANK
	.align		4
        /*000c*/ 	.byte	0x04, 0x0a
        /*000e*/ 	.short	(.L_1329 - .L_1328)
	.align		4
.L_1328:
        /*0010*/ 	.word	index@(.nv.constant0._Z35group_norm_nhwc_fwd_one_pass_kernelI11Bf16IOFp16WLi256ELi84ELi672EEv26Group_norm_nhwc_fwd_params)
        /*0014*/ 	.short	0x0160
        /*0016*/ 	.short	0x00a0


	//----- nvinfo : EIATTR_CBANK_PARAM_SIZE
	.align		4
.L_1329:
        /*0018*/ 	.byte	0x03, 0x19
        /*001a*/ 	.short	0x00a0


	//----- nvinfo : EIATTR_KPARAM_INFO
	.align		4
        /*001c*/ 	.byte	0x04, 0x17
        /*001e*/ 	.short	(.L_1331 - .L_1330)
.L_1330:
        /*0020*/ 	.word	0x00000000
        /*0024*/ 	.short	0x0000
        /*0026*/ 	.short	0x0000
        /*0028*/ 	.byte	0x00, 0xf0, 0x81, 0x02


	//----- nvinfo : EIATTR_MAXREG_COUNT
	.align		4
.L_1331:
        /*002c*/ 	.byte	0x03, 0x1b
        /*002e*/ 	.short	0x0050


	//----- nvinfo : EIATTR_NUM_BARRIERS
	.align		4
        /*0030*/ 	.byte	0x02, 0x4c
        /*0032*/ 	.byte	0x01
	.zero		1


	//----- nvinfo : EIATTR_MERCURY_ISA_VERSION
	.align		4
        /*0034*/ 	.byte	0x03, 0x5f
        /*0036*/ 	.short	0x0000


	//----- nvinfo : EIATTR_COOP_GROUP_MASK_REGIDS
	.align		4
        /*0038*/ 	.byte	0x04, 0x29
        /*003a*/ 	.short	(.L_1333 - .L_1332)


	//   ....[0]....
.L_1332:
        /*003c*/ 	.word	0xffffffff


	//   ....[1]....
        /*0040*/ 	.word	0xffffffff


	//   ....[2]....
        /*0044*/ 	.word	0xffffffff


	//   ....[3]....
        /*0048*/ 	.word	0xffffffff


	//   ....[4]....
        /*004c*/ 	.word	0xffffffff


	//   ....[5]....
        /*0050*/ 	.word	0xffffffff


	//   ....[6]....
        /*0054*/ 	.word	0xffffffff


	//   ....[7]....
        /*0058*/ 	.word	0xffffffff


	//   ....[8]....
        /*005c*/ 	.word	0xffffffff


	//   ....[9]....
        /*0060*/ 	.word	0xffffffff


	//----- nvinfo : EIATTR_COOP_GROUP_INSTR_OFFSETS
	.align		4
.L_1333:
        /*0064*/ 	.byte	0x04, 0x28
        /*0066*/ 	.short	(.L_1335 - .L_1334)


	//   ....[0]....
.L_1334:
        /*0068*/ 	.word	0x00001940


	//   ....[1]....
        /*006c*/ 	.word	0x00001950


	//   ....[2]....
        /*0070*/ 	.word	0x00001990


	//   ....[3]....
        /*0074*/ 	.word	0x000019a0


	//   ....[4]....
        /*0078*/ 	.word	0x000019e0


	//   ....[5]....
        /*007c*/ 	.word	0x000019f0


	//   ....[6]....
        /*0080*/ 	.word	0x00001a30


	//   ....[7]....
        /*0084*/ 	.word	0x00001a40


	//   ....[8]....
        /*0088*/ 	.word	0x00001a80


	//   ....[9]....
        /*008c*/ 	.word	0x00001a90


	//----- nvinfo : EIATTR_EXIT_INSTR_OFFSETS
	.align		4
.L_1335:
        /*0090*/ 	.byte	0x04, 0x1c
        /*0092*/ 	.short	(.L_1337 - .L_1336)


	//   ....[0]....
.L_1336:
        /*0094*/ 	.word	0x00000060


	//   ....[1]....
        /*0098*/ 	.word	0x00004cd0


	//----- nvinfo : EIATTR_MAX_THREADS
	.align		4
.L_1337:
        /*009c*/ 	.byte	0x04, 0x05
        /*009e*/ 	.short	(.L_1339 - .L_1338)
.L_1338:
        /*00a0*/ 	.word	0x000002a0
        /*00a4*/ 	.word	0x00000001
        /*00a8*/ 	.word	0x00000001


	//----- nvinfo : EIATTR_CRS_STACK_SIZE
	.align		4
.L_1339:
        /*00ac*/ 	.byte	0x04, 0x1e
        /*00ae*/ 	.short	(.L_1341 - .L_1340)
.L_1340:
        /*00b0*/ 	.word	0x00000000
.L_1341:


//--------------------- .nv.info._Z35group_norm_nhwc_fwd_one_pass_kernelI11Bf16IOFp16WLi512ELi84ELi672EEv26Group_norm_nhwc_fwd_params --------------------------
	.section	.nv.info._Z35group_norm_nhwc_fwd_one_pass_kernelI11Bf16IOFp16WLi512ELi84ELi672EEv26Group_norm_nhwc_fwd_params,"",@"SHT_CUDA_INFO"
	.sectionflags	@""
	.align	4


	//----- nvinfo : EIATTR_CUDA_API_VERSION
	.align		4
        /*0000*/ 	.byte	0x04, 0x37
        /*0002*/ 	.short	(.L_1343 - .L_1342)
.L_1342:
        /*0004*/ 	.word	0x00000082


	//----- nvinfo : EIATTR_SW2861232_WAR
	.align		4
.L_1343:
        /*0008*/ 	.byte	0x01, 0x35
	.zero		2


	//----- nvinfo : EIATTR_PARAM_CBANK
	.align		4
        /*000c*/ 	.byte	0x04, 0x0a
        /*000e*/ 	.short	(.L_1345 - .L_1344)
	.align		4
.L_1344:
        /*0010*/ 	.word	index@(.nv.constant0._Z35group_norm_nhwc_fwd_one_pass_kernelI11Bf16IOFp16WLi512ELi84ELi672EEv26Group_norm_nhwc_fwd_params)
        /*0014*/ 	.short	0x0160
        /*0016*/ 	.short	0x00a0


	//----- nvinfo : EIATTR_CBANK_PARAM_SIZE
	.align		4
.L_1345:
        /*0018*/ 	.byte	0x03, 0x19
        /*001a*/ 	.short	0x00a0


	//----- nvinfo : EIATTR_KPARAM_INFO
	.align		4
        /*001c*/ 	.byte	0x04, 0x17
        /*001e*/ 	.short	(.L_1347 - .L_1346)
.L_1346:
        /*0020*/ 	.word	0x00000000
        /*0024*/ 	.short	0x0000
        /*0026*/ 	.short	0x0000
        /*0028*/ 	.byte	0x00, 0xf0, 0x81, 0x02


	//----- nvinfo : EIATTR_MAXREG_COUNT
	.align		4
.L_1347:
        /*002c*/ 	.byte	0x03, 0x1b
        /*002e*/ 	.short	0x0050


	//----- nvinfo : EIATTR_NUM_BARRIERS
	.align		4
        /*0030*/ 	.byte	0x02, 0x4c
        /*0032*/ 	.byte	0x01
	.zero		1


	//----- nvinfo : EIATTR_MERCURY_ISA_VERSION
	.align		4
        /*0034*/ 	.byte	0x03, 0x5f
        /*0036*/ 	.short	0x0000


	//----- nvinfo : EIATTR_COOP_GROUP_MASK_REGIDS
	.align		4
        /*0038*/ 	.byte	0x04, 0x29
        /*003a*/ 	.short	(.L_1349 - .L_1348)


	//   ....[0]....
.L_1348:
        /*003c*/ 	.word	0xffffffff


	//   ....[1]....
        /*0040*/ 	.word	0xffffffff


	//   ....[2]....
        /*0044*/ 	.word	0xffffffff


	//   ....[3]....
        /*0048*/ 	.word	0xffffffff


	//   ....[4]....
        /*004c*/ 	.word	0xffffffff


	//   ....[5]....
        /*0050*/ 	.word	0xffffffff


	//   ....[6]....
        /*0054*/ 	.word	0xffffffff


	//   ....[7]....
        /*0058*/ 	.word	0xffffffff


	//   ....[8]....
        /*005c*/ 	.word	0xffffffff


	//   ....[9]....
        /*0060*/ 	.word	0xffffffff


	//----- nvinfo : EIATTR_COOP_GROUP_INSTR_OFFSETS
	.align		4
.L_1349:
        /*0064*/ 	.byte	0x04, 0x28
        /*0066*/ 	.short	(.L_1351 - .L_1350)


	//   ....[0]....
.L_1350:
        /*0068*/ 	.word	0x00002f70


	//   ....[1]....
        /*006c*/ 	.word	0x00002f80


	//   ....[2]....
        /*0070*/ 	.word	0x00002fc0


	//   ....[3]....
        /*0074*/ 	.word	0x00002fd0


	//   ....[4]....
        /*0078*/ 	.word	0x00003010


	//   ....[5]....
        /*007c*/ 	.word	0x00003020


	//   ....[6]....
        /*0080*/ 	.word	0x00003060


	//   ....[7]....
        /*0084*/ 	.word	0x00003070


	//   ....[8]....
        /*0088*/ 	.word	0x000030b0


	//   ....[9]....
        /*008c*/ 	.word	0x000030c0


	//----- nvinfo : EIATTR_EXIT_INSTR_OFFSETS
	.align		4
.L_1351:
        /*0090*/ 	.byte	0x04, 0x1c
        /*0092*/ 	.short	(.L_1353 - .L_1352)


	//   ....[0]....
.L_1352:
        /*0094*/ 	.word	0x00000070


	//   ....[1]....
        /*0098*/ 	.word	0x00008b30


	//----- nvinfo : EIATTR_MAX_THREADS
	.align		4
.L_1353:
        /*009c*/ 	.byte	0x04, 0x05
        /*009e*/ 	.short	(.L_1355 - .L_1354)
.L_1354:
        /*00a0*/ 	.word	0x000002a0
        /*00a4*/ 	.word	0x00000001
        /*00a8*/ 	.word	0x00000001


	//----- nvinfo : EIATTR_CRS_STACK_SIZE
	.align		4
.L_1355:
        /*00ac*/ 	.byte	0x04, 0x1e
        /*00ae*/ 	.short	(.L_1357 - .L_1356)
.L_1356:
        /*00b0*/ 	.word	0x00000000
.L_1357:


//--------------------- .nv.info._Z35group_norm_nhwc_fwd_one_pass_kernelI11Fp16IOFp32WLi64ELi84ELi672EEv26Group_norm_nhwc_fwd_params --------------------------
	.section	.nv.info._Z35group_norm_nhwc_fwd_one_pass_kernelI11Fp16IOFp32WLi64ELi84ELi672EEv26Group_norm_nhwc_fwd_params,"",@"SHT_CUDA_INFO"
	.sectionflags	@""
	.align	4


	//----- nvinfo : EIATTR_CUDA_API_VERSION
	.align		4
        /*0000*/ 	.byte	0x04, 0x37
        /*0002*/ 	.short	(.L_1359 - .L_1358)
.L_1358:
        /*0004*/ 	.word	0x00000082


	//----- nvinfo : EIATTR_SW2861232_WAR
	.align		4
.L_1359:
        /*0008*/ 	.byte	0x01, 0x35
	.zero		2


	//----- nvinfo : EIATTR_PARAM_CBANK
	.align		4
        /*000c*/ 	.byte	0x04, 0x0a
        /*000e*/ 	.short	(.L_1361 - .L_1360)
	.align		4
.L_1360:
        /*0010*/ 	.word	index@(.nv.constant0._Z35group_norm_nhwc_fwd_one_pass_kernelI11Fp16IOFp32WLi64ELi84ELi672EEv26Group_norm_nhwc_fwd_params)
        /*0014*/ 	.short	0x0160
        /*0016*/ 	.short	0x00a0


	//----- nvinfo : EIATTR_CBANK_PARAM_SIZE
	.align		4
.L_1361:
        /*0018*/ 	.byte	0x03, 0x19
        /*001a*/ 	.short	0x00a0


	//----- nvinfo : EIATTR_KPARAM_INFO
	.align		4
        /*001c*/ 	.byte	0x04, 0x17
        /*001e*/ 	.short	(.L_1363 - .L_1362)
.L_1362:
        /*0020*/ 	.word	0x00000000
        /*0024*/ 	.short	0x0000
        /*0026*/ 	.short	0x0000
        /*0028*/ 	.byte	0x00, 0xf0, 0x81, 0x02


	//----- nvinfo : EIATTR_MAXREG_COUNT
	.align		4
.L_1363:
        /*002c*/ 	.byte	0x03, 0x1b
        /*002e*/ 	.short	0x0050


	//----- nvinfo : EIATTR_NUM_BARRIERS
	.align		4
        /*0030*/ 	.byte	0x02, 0x4c
        /*0032*/ 	.byte	0x01
	.zero		1


	//----- nvinfo : EIATTR_MERCURY_ISA_VERSION
	.align		4
        /*0034*/ 	.byte	0x03, 0x5f
        /*0036*/ 	.short	0x0000


	//----- nvinfo : EIATTR_COOP_GROUP_MASK_REGIDS
	.align		4
        /*0038*/ 	.byte	0x04, 0x29
        /*003a*/ 	.short	(.L_1365 - .L_1364)


	//   ....[0]....
.L_1364:
        /*003c*/ 	.word	0xffffffff


	//   ....[1]....
        /*0040*/ 	.word	0xffffffff


	//   ....[2]....
        /*0044*/ 	.word	0xffffffff


	//   ....[3]....
        /*0048*/ 	.word	0xffffffff


	//   ....[4]....
        /*004c*/ 	.word	0xffffffff


	//   ....[5]....
        /*0050*/ 	.word	0xffffffff


	//   ....[6]....
        /*0054*/ 	.word	0xffffffff


	//   ....[7]....
        /*0058*/ 	.word	0xffffffff


	//   ....[8]....
        /*005c*/ 	.word	0xffffffff


	//   ....[9]....
        /*0060*/ 	.word	0xffffffff


	//----- nvinfo : EIATTR_COOP_GROUP_INSTR_OFFSETS
	.align		4
.L_1365:
        /*0064*/ 	.byte	0x04, 0x28
        /*0066*/ 	.short	(.L_1367 - .L_1366)


	//   ....[0]....
.L_1366:
        /*0068*/ 	.word	0x00000910


	//   ....[1]....
        /*006c*/ 	.word	0x00000930


	//   ....[2]....
        /*0070*/ 	.word	0x00000950


	//   ....[3]....
        /*0074*/ 	.word	0x00000980


	//   ....[4]....
        /*0078*/ 	.word	0x000009a0


	//   ....[5]....
        /*007c*/ 	.word	0x000009d0


	//   ....[6]....
        /*0080*/ 	.word	0x000009f0


	//   ....[7]....
        /*0084*/ 	.word	0x00000a20


	//   ....[8]....
        /*0088*/ 	.word	0x00000a40


	//   ....[9]....
        /*008c*/ 	.word	0x00000a70


	//----- nvinfo : EIATTR_EXIT_INSTR_OFFSETS
	.align		4
.L_1367:
        /*0090*/ 	.byte	0x04, 0x1c
        /*0092*/ 	.short	(.L_1369 - .L_1368)


	//   ....[0]....
.L_1368:
        /*0094*/ 	.word	0x00000060


	//   ....[1]....
        /*0098*/ 	.word	0x000021e0


	//----- nvinfo : EIATTR_MAX_THREADS
	.align		4
.L_1369:
        /*009c*/ 	.byte	0x04, 0x05
        /*009e*/ 	.short	(.L_1371 - .L_1370)
.L_1370:
        /*00a0*/ 	.word	0x000002a0
        /*00a4*/ 	.word	0x00000001
        /*00a8*/ 	.word	0x00000001


	//----- nvinfo : EIATTR_CRS_STACK_SIZE
	.align		4
.L_1371:
        /*00ac*/ 	.byte	0x04, 0x1e
        /*00ae*/ 	.short	(.L_1373 - .L_1372)
.L_1372:
        /*00b0*/ 	.word	0x00000000
.L_1373:


//--------------------- .nv.info._Z35group_norm_nhwc_fwd_one_pass_kernelI11Fp16IOFp32WLi128ELi84ELi672EEv26Group_norm_nhwc_fwd_params --------------------------
	.section	.nv.info._Z35group_norm_nhwc_fwd_one_pass_kernelI11Fp16IOFp32WLi128ELi84ELi672EEv26Group_norm_nhwc_fwd_params,"",@"SHT_CUDA_INFO"
	.sectionflags	@""
	.align	4


	//----- nvinfo : EIATTR_CUDA_API_VERSION
	.align		4
        /*0000*/ 	.byte	0x04, 0x37
        /*0002*/ 	.short	(.L_1375 - .L_1374)
.L_1374:
        /*0004*/ 	.word	0x00000082


	//----- nvinfo : EIATTR_SW2861232_WAR
	.align		4
.L_1375:
        /*0008*/ 	.byte	0x01, 0x35
	.zero		2


	//----- nvinfo : EIATTR_PARAM_CBANK
	.align		4
        /*000c*/ 	.byte	0x04, 0x0a
        /*000e*/ 	.short	(.L_1377 - .L_1376)
	.align		4
.L_1376:
        /*0010*/ 	.word	index@(.nv.constant0._Z35group_norm_nhwc_fwd_one_pass_kernelI11Fp16IOFp32WLi128ELi84ELi672EEv26Group_norm_nhwc_fwd_params)
        /*0014*/ 	.short	0x0160
        /*0016*/ 	.short	0x00a0


	//----- nvinfo : EIATTR_CBANK_PARAM_SIZE
	.align		4
.L_1377:
        /*0018*/ 	.byte	0x03, 0x19
        /*001a*/ 	.short	0x00a0


	//----- nvinfo : EIATTR_KPARAM_INFO
	.align		4
        /*001c*/ 	.byte	0x04, 0x17
        /*001e*/ 	.short	(.L_1379 - .L_1378)
.L_1378:
        /*0020*/ 	.word	0x00000000
        /*0024*/ 	.short	0x0000
        /*0026*/ 	.short	0x0000
        /*0028*/ 	.byte	0x00, 0xf0, 0x81, 0x02


	//----- nvinfo : EIATTR_MAXREG_COUNT
	.align		4
.L_1379:
        /*002c*/ 	.byte	0x03, 0x1b
        /*002e*/ 	.short	0x0050


	//----- nvinfo : EIATTR_NUM_BARRIERS
	.align		4
        /*0030*/ 	.byte	0x02, 0x4c
        /*0032*/ 	.byte	0x01
	.zero		1


	//----- nvinfo : EIATTR_MERCURY_ISA_VERSION
	.align		4
        /*0034*/ 	.byte	0x03, 0x5f
        /*0036*/ 	.short	0x0000


	//----- nvinfo : EIATTR_COOP_GROUP_MASK_REGIDS
	.align		4
        /*0038*/ 	.byte	0x04, 0x29
        /*003a*/ 	.short	(.L_1381 - .L_1380)


	//   ....[0]....
.L_1380:
        /*003c*/ 	.word	0xffffffff


	//   ....[1]....
        /*0040*/ 	.word	0xffffffff


	//   ....[2]....
        /*0044*/ 	.word	0xffffffff


	//   ....[3]....
        /*0048*/ 	.word	0xffffffff


	//   ....[4]....
        /*004c*/ 	.word	0xffffffff


	//   ....[5]....
        /*0050*/ 	.word	0xffffffff


	//   ....[6]....
        /*0054*/ 	.word	0xffffffff


	//   ....[7]....
        /*0058*/ 	.word	0xffffffff


	//   ....[8]....
        /*005c*/ 	.word	0xffffffff


	//   ....[9]....
        /*0060*/ 	.word	0xffffffff


	//----- nvinfo : EIATTR_COOP_GROUP_INSTR_OFFSETS
	.align		4
.L_1381:
        /*0064*/ 	.byte	0x04, 0x28
        /*0066*/ 	.short	(.L_1383 - .L_1382)


	//   ....[0]....
.L_1382:
        /*0068*/ 	.word	0x00000e90


	//   ....[1]....
        /*006c*/ 	.word	0x00000ea0


	//   ....[2]....
        /*0070*/ 	.word	0x00000ed0


	//   ....[3]....
        /*0074*/ 	.word	0x00000ee0


	//   ....[4]....
        /*0078*/ 	.word	0x00000f20


	//   ....[5]....
        /*007c*/ 	.word	0x00000f30


	//   ....[6]....
        /*0080*/ 	.word	0x00000f70


	//   ....[7]....
        /*0084*/ 	.word	0x00000f80


	//   ....[8]....
        /*0088*/ 	.word	0x00000fc0


	//   ....[9]....
        /*008c*/ 	.word	0x00000fd0


	//----- nvinfo : EIATTR_EXIT_INSTR_OFFSETS
	.align		4
.L_1383:
        /*0090*/ 	.byte	0x04, 0x1c
        /*0092*/ 	.short	(.L_1385 - .L_1384)


	//   ....[0]....
.L_1384:
        /*0094*/ 	.word	0x00000060


	//   ....[1]....
        /*0098*/ 	.word	0x00003030


	//----- nvinfo : EIATTR_MAX_THREADS
	.align		4
.L_1385:
        /*009c*/ 	.byte	0x04, 0x05
        /*009e*/ 	.short	(.L_1387 - .L_1386)
.L_1386:
        /*00a0*/ 	.word	0x000002a0
        /*00a4*/ 	.word	0x00000001
        /*00a8*/ 	.word	0x00000001


	//----- nvinfo : EIATTR_CRS_STACK_SIZE
	.align		4
.L_1387:
        /*00ac*/ 	.byte	0x04, 0x1e
        /*00ae*/ 	.short	(.L_1389 - .L_1388)
.L_1388:
        /*00b0*/ 	.word	0x00000000
.L_1389:


//--------------------- .nv.info._Z35group_norm_nhwc_fwd_one_pass_kernelI11Fp16IOFp32WLi256ELi84ELi672EEv26Group_norm_nhwc_fwd_params --------------------------
	.section	.nv.info._Z35group_norm_nhwc_fwd_one_pass_kernelI11Fp16IOFp32WLi256ELi84ELi672EEv26Group_norm_nhwc_fwd_params,"",@"SHT_CUDA_INFO"
	.sectionflags	@""
	.align	4


	//----- nvinfo : EIATTR_CUDA_API_VERSION
	.align		4
        /*0000*/ 	.byte	0x04, 0x37
        /*0002*/ 	.short	(.L_1391 - .L_1390)
.L_1390:
        /*0004*/ 	.word	0x00000082


	//----- nvinfo : EIATTR_SW2861232_WAR
	.align		4
.L_1391:
        /*0008*/ 	.byte	0x01, 0x35
	.zero		2


	//----- nvinfo : EIATTR_PARAM_CBANK
	.align		4
        /*000c*/ 	.byte	0x04, 0x0a
        /*000e*/ 	.short	(.L_1393 - .L_1392)
	.align		4
.L_1392:
        /*0010*/ 	.word	index@(.nv.constant0._Z35group_norm_nhwc_fwd_one_pass_kernelI11Fp16IOFp32WLi256ELi84ELi672EEv26Group_norm_nhwc_fwd_params)
        /*0014*/ 	.short	0x0160
        /*0016*/ 	.short	0x00a0


	//----- nvinfo : EIATTR_CBANK_PARAM_SIZE
	.align		4
.L_1393:
        /*0018*/ 	.byte	0x03, 0x19
        /*001a*/ 	.short	0x00a0


	//----- nvinfo : EIATTR_KPARAM_INFO
	.align		4
        /*001c*/ 	.byte	0x04, 0x17
        /*001e*/ 	.short	(.L_1395 - .L_1394)
.L_1394:
        /*0020*/ 	.word	0x00000000
        /*0024*/ 	.short	0x0000
        /*0026*/ 	.short	0x0000
        /*0028*/ 	.byte	0x00, 0xf0, 0x81, 0x02


	//----- nvinfo : EIATTR_MAXREG_COUNT
	.align		4
.L_1395:
        /*002c*/ 	.byte	0x03, 0x1b
        /*002e*/ 	.short	0x0050


	//----- nvinfo : EIATTR_NUM_BARRIERS
	.align		4
        /*0030*/ 	.byte	0x02, 0x4c
        /*0032*/ 	.byte	0x01
	.zero		1


	//----- nvinfo : EIATTR_MERCURY_ISA_VERSION
	.align		4
        /*0034*/ 	.byte	0x03, 0x5f
        /*0036*/ 	.short	0x0000


	//----- nvinfo : EIATTR_COOP_GROUP_MASK_REGIDS
	.align		4
        /*0038*/ 	.byte	0x04, 0x29
        /*003a*/ 	.short	(.L_1397 - .L_1396)


	//   ....[0]....
.L_1396:
        /*003c*/ 	.word	0xffffffff


	//   ....[1]....
        /*0040*/ 	.word	0xffffffff


	//   ....[2]....
        /*0044*/ 	.word	0xffffffff


	//   ....[3]....
        /*0048*/ 	.word	0xffffffff


	//   ....[4]....
        /*004c*/ 	.word	0xffffffff


	//   ....[5]....
        /*0050*/ 	.word	0xffffffff


	//   ....[6]....
        /*0054*/ 	.word	0xffffffff


	//   ....[7]....
        /*0058*/ 	.word	0xffffffff


	//   ....[8]....
        /*005c*/ 	.word	0xffffffff


	//   ....[9]....
        /*0060*/ 	.word	0xffffffff


	//----- nvinfo : EIATTR_COOP_GROUP_INSTR_OFFSETS
	.align		4
.L_1397:
        /*0064*/ 	.byte	0x04, 0x28
        /*0066*/ 	.short	(.L_1399 - .L_1398)


	//   ....[0]....
.L_1398:
        /*0068*/ 	.word	0x00001930


	//   ....[1]....
        /*006c*/ 	.word	0x00001940


	//   ....[2]....
        /*0070*/ 	.word	0x00001980


	//   ....[3]....
        /*0074*/ 	.word	0x00001990


	//   ....[4]....
        /*0078*/ 	.word	0x000019d0


	//   ....[5]....
        /*007c*/ 	.word	0x000019e0


	//   ....[6]....
        /*0080*/ 	.word	0x00001a20


	//   ....[7]....
        /*0084*/ 	.word	0x00001a30


	//   ....[8]....
        /*0088*/ 	.word	0x00001a70


	//   ....[9]....
        /*008c*/ 	.word	0x00001a80


	//----- nvinfo : EIATTR_EXIT_INSTR_OFFSETS
	.align		4
.L_1399:
        /*0090*/ 	.byte	0x04, 0x1c
        /*0092*/ 	.short	(.L_1401 - .L_1400)


	//   ....[0]....
.L_1400:
        /*0094*/ 	.word	0x00000060


	//   ....[1]....
        /*0098*/ 	.word	0x00004c60


	//----- nvinfo : EIATTR_MAX_THREADS
	.align		4
.L_1401:
        /*009c*/ 	.byte	0x04, 0x05
        /*009e*/ 	.short	(.L_1403 - .L_1402)
.L_1402:
        /*00a0*/ 	.word	0x000002a0
        /*00a4*/ 	.word	0x00000001
        /*00a8*/ 	.word	0x00000001


	//----- nvinfo : EIATTR_CRS_STACK_SIZE
	.align		4
.L_1403:
        /*00ac*/ 	.byte	0x04, 0x1e
        /*00ae*/ 	.short	(.L_1405 - .L_1404)
.L_1404:
        /*00b0*/ 	.word	0x00000000
.L_1405:


//--------------------- .nv.info._Z35group_norm_nhwc_fwd_one_pass_kernelI11Fp16IOFp32WLi512ELi84ELi672EEv26Group_norm_nhwc_fwd_params --------------------------
	.section	.nv.info._Z35group_norm_nhwc_fwd_one_pass_kernelI11Fp16IOFp32WLi512ELi84ELi672EEv26Group_norm_nhwc_fwd_params,"",@"SHT_CUDA_INFO"
	.sectionflags	@""
	.align	4


	//----- nvinfo : EIATTR_CUDA_API_VERSION
	.align		4
        /*0000*/ 	.byte	0x04, 0x37
        /*0002*/ 	.short	(.L_1407 - .L_1406)
.L_1406:
        /*0004*/ 	.word	0x00000082


	//----- nvinfo : EIATTR_SW2861232_WAR
	.align		4
.L_1407:
        /*0008*/ 	.byte	0x01, 0x35
	.zero		2


	//----- nvinfo : EIATTR_PARAM_CBANK
	.align		4
        /*000c*/ 	.byte	0x04, 0x0a
        /*000e*/ 	.short	(.L_1409 - .L_1408)
	.align		4
.L_1408:
        /*0010*/ 	.word	index@(.nv.constant0._Z35group_norm_nhwc_fwd_one_pass_kernelI11Fp16IOFp32WLi512ELi84ELi672EEv26Group_norm_nhwc_fwd_params)
        /*0014*/ 	.short	0x0160
        /*0016*/ 	.short	0x00a0


	//----- nvinfo : EIATTR_CBANK_PARAM_SIZE
	.align		4
.L_1409:
        /*0018*/ 	.byte	0x03, 0x19
        /*001a*/ 	.short	0x00a0


	//----- nvinfo : EIATTR_KPARAM_INFO
	.align		4
        /*001c*/ 	.byte	0x04, 0x17
        /*001e*/ 	.short	(.L_1411 - .L_1410)
.L_1410:
        /*0020*/ 	.word	0x00000000
        /*0024*/ 	.short	0x0000
        /*0026*/ 	.short	0x0000
        /*0028*/ 	.byte	0x00, 0xf0, 0x81, 0x02


	//----- nvinfo : EIATTR_MAXREG_COUNT
	.align		4
.L_1411:
        /*002c*/ 	.byte	0x03, 0x1b
        /*002e*/ 	.short	0x0050


	//----- nvinfo : EIATTR_NUM_BARRIERS
	.align		4
        /*0030*/ 	.byte	0x02, 0x4c
        /*0032*/ 	.byte	0x01
	.zero		1


	//----- nvinfo : EIATTR_MERCURY_ISA_VERSION
	.align		4
        /*0034*/ 	.byte	0x03, 0x5f
        /*0036*/ 	.short	0x0000


	//----- nvinfo : EIATTR_COOP_GROUP_MASK_REGIDS
	.align		4
        /*0038*/ 	.byte	0x04, 0x29
        /*003a*/ 	.short	(.L_1413 - .L_1412)


	//   ....[0]....
.L_1412:
        /*003c*/ 	.word	0xffffffff


	//   ....[1]....
        /*0040*/ 	.word	0xffffffff


	//   ....[2]....
        /*0044*/ 	.word	0xffffffff


	//   ....[3]....
        /*0048*/ 	.word	0xffffffff


	//   ....[4]....
        /*004c*/ 	.word	0xffffffff


	//   ....[5]....
        /*0050*/ 	.word	0xffffffff


	//   ....[6]....
        /*0054*/ 	.word	0xffffffff


	//   ....[7]....
        /*0058*/ 	.word	0xffffffff


	//   ....[8]....
        /*005c*/ 	.word	0xffffffff


	//   ....[9]....
        /*0060*/ 	.word	0xffffffff


	//----- nvinfo : EIATTR_COOP_GROUP_INSTR_OFFSETS
	.align		4
.L_1413:
        /*0064*/ 	.byte	0x04, 0x28
        /*0066*/ 	.short	(.L_1415 - .L_1414)


	//   ....[0]....
.L_1414:
        /*0068*/ 	.word	0x00002f30


	//   ....[1]....
        /*006c*/ 	.word	0x00002f40


	//   ....[2]....
        /*0070*/ 	.word	0x00002f80


	//   ....[3]....
        /*0074*/ 	.word	0x00002f90


	//   ....[4]....
        /*0078*/ 	.word	0x00002fd0


	//   ....[5]....
        /*007c*/ 	.word	0x00002fe0


	//   ....[6]....
        /*0080*/ 	.word	0x00003020


	//   ....[7]....
        /*0084*/ 	.word	0x00003030


	//   ....[8]....
        /*0088*/ 	.word	0x00003070


	//   ....[9]....
        /*008c*/ 	.word	0x00003080


	//----- nvinfo : EIATTR_EXIT_INSTR_OFFSETS
	.align		4
.L_1415:
        /*0090*/ 	.byte	0x04, 0x1c
        /*0092*/ 	.short	(.L_1417 - .L_1416)


	//   ....[0]....
.L_1416:
        /*0094*/ 	.word	0x00000070


	//   ....[1]....
        /*0098*/ 	.word	0x00008a60


	//----- nvinfo : EIATTR_MAX_THREADS
	.align		4
.L_1417:
        /*009c*/ 	.byte	0x04, 0x05
        /*009e*/ 	.short	(.L_1419 - .L_1418)
.L_1418:
        /*00a0*/ 	.word	0x000002a0
        /*00a4*/ 	.word	0x00000001
        /*00a8*/ 	.word	0x00000001


	//----- nvinfo : EIATTR_CRS_STACK_SIZE
	.align		4
.L_1419:
        /*00ac*/ 	.byte	0x04, 0x1e
        /*00ae*/ 	.short	(.L_1421 - .L_1420)
.L_1420:
        /*00b0*/ 	.word	0x00000000
.L_1421:


//--------------------- .nv.info._Z35group_norm_nhwc_fwd_one_pass_kernelI11Fp16IOBf16WLi64ELi84ELi672EEv26Group_norm_nhwc_fwd_params --------------------------
	.section	.nv.info._Z35group_norm_nhwc_fwd_one_pass_kernelI11Fp16IOBf16WLi64ELi84ELi672EEv26Group_norm_nhwc_fwd_params,"",@"SHT_CUDA_INFO"
	.sectionflags	@""
	.align	4


	//----- nvinfo : EIATTR_CUDA_API_VERSION
	.align		4
        /*0000*/ 	.byte	0x04, 0x37
        /*0002*/ 	.short	(.L_1423 - .L_1422)
.L_1422:
        /*0004*/ 	.word	0x00000082


	//----- nvinfo : EIATTR_SW2861232_WAR
	.align		4
.L_1423:
        /*0008*/ 	.byte	0x01, 0x35
	.zero		2


	//----- nvinfo : EIATTR_PARAM_CBANK
	.align		4
        /*000c*/ 	.byte	0x04, 0x0a
        /*000e*/ 	.short	(.L_1425 - .L_1424)
	.align		4
.L_1424:
        /*0010*/ 	.word	index@(.nv.constant0._Z35group_norm_nhwc_fwd_one_pass_kernelI11Fp16IOBf16WLi64ELi84ELi672EEv26Group_norm_nhwc_fwd_params)
        /*0014*/ 	.short	0x0160
        /*0016*/ 	.short	0x00a0


	//----- nvinfo : EIATTR_CBANK_PARAM_SIZE
	.align		4
.L_1425:
        /*0018*/ 	.byte	0x03, 0x19
        /*001a*/ 	.short	0x00a0


	//----- nvinfo : EIATTR_KPARAM_INFO
	.align		4
        /*001c*/ 	.byte	0x04, 0x17
        /*001e*/ 	.short	(.L_1427 - .L_1426)
.L_1426:
        /*0020*/ 	.word	0x00000000
        /*0024*/ 	.short	0x0000
        /*0026*/ 	.short	0x0000
        /*0028*/ 	.byte	0x00, 0xf0, 0x81, 0x02


	//----- nvinfo : EIATTR_MAXREG_COUNT
	.align		4
.L_1427:
        /*002c*/ 	.byte	0x03, 0x1b
        /*002e*/ 	.short	0x0050


	//----- nvinfo : EIATTR_NUM_BARRIERS
	.align		4
        /*0030*/ 	.byte	0x02, 0x4c
        /*0032*/ 	.byte	0x01
	.zero		1


	//----- nvinfo : EIATTR_MERCURY_ISA_VERSION
	.align		4
        /*0034*/ 	.byte	0x03, 0x5f
        /*0036*/ 	.short	0x0000


	//----- nvinfo : EIATTR_COOP_GROUP_MASK_REGIDS
	.align		4
        /*0038*/ 	.byte	0x04, 0x29
        /*003a*/ 	.short	(.L_1429 - .L_1428)


	//   ....[0]....
.L_1428:
        /*003c*/ 	.word	0xffffffff


	//   ....[1]....
        /*0040*/ 	.word	0xffffffff


	//   ....[2]....
        /*0044*/ 	.word	0xffffffff


	//   ....[3]....
        /*0048*/ 	.word	0xffffffff


	//   ....[4]....
        /*004c*/ 	.word	0xffffffff


	//   ....[5]....
        /*0050*/ 	.word	0xffffffff


	//   ....[6]....
        /*0054*/ 	.word	0xffffffff


	//   ....[7]....
        /*0058*/ 	.word	0xffffffff


	//   ....[8]....
        /*005c*/ 	.word	0xffffffff


	//   ....[9]....
        /*0060*/ 	.word	0xffffffff


	//----- nvinfo : EIATTR_COOP_GROUP_INSTR_OFFSETS
	.align		4
.L_1429:
        /*0064*/ 	.byte	0x04, 0x28
        /*0066*/ 	.short	(.L_1431 - .L_1430)


	//   ....[0]....
.L_1430:
        /*0068*/ 	.word	0x00000910


	//   ....[1]....
        /*006c*/ 	.word	0x00000930


	//   ....[2]....
        /*0070*/ 	.word	0x00000950


	//   ....[3]....
        /*0074*/ 	.word	0x00000980


	//   ....[4]....
        /*0078*/ 	.word	0x000009a0


	//   ....[5]....
        /*007c*/ 	.word	0x000009d0


	//   ....[6]....
        /*0080*/ 	.word	0x000009f0


	//   ....[7]....
        /*0084*/ 	.word	0x00000a20


	//   ....[8]....
        /*0088*/ 	.word	0x00000a40


	//   ....[9]....
        /*008c*/ 	.word	0x00000a70


	//----- nvinfo : EIATTR_EXIT_INSTR_OFFSETS
	.align		4
.L_1431:
        /*0090*/ 	.byte	0x04, 0x1c
        /*0092*/ 	.short	(.L_1433 - .L_1432)


	//   ....[0]....
.L_1432:
        /*0094*/ 	.word	0x00000060


	//   ....[1]....
        /*0098*/ 	.word	0x00002240


	//----- nvinfo : EIATTR_MAX_THREADS
	.align		4
.L_1433:
        /*009c*/ 	.byte	0x04, 0x05
        /*009e*/ 	.short	(.L_1435 - .L_1434)
.L_1434:
        /*00a0*/ 	.word	0x000002a0
        /*00a4*/ 	.word	0x00000001
        /*00a8*/ 	.word	0x00000001


	//----- nvinfo : EIATTR_CRS_STACK_SIZE
	.align		4
.L_1435:
        /*00ac*/ 	.byte	0x04, 0x1e
        /*00ae*/ 	.short	(.L_1437 - .L_1436)
.L_1436:
        /*00b0*/ 	.word	0x00000000
.L_1437:


//--------------------- .nv.info._Z35group_norm_nhwc_fwd_one_pass_kernelI11Fp16IOBf16WLi128ELi84ELi672EEv26Group_norm_nhwc_fwd_params --------------------------
	.section	.nv.info._Z35group_norm_nhwc_fwd_one_pass_kernelI11Fp16IOBf16WLi128ELi84ELi672EEv26Group_norm_nhwc_fwd_params,"",@"SHT_CUDA_INFO"
	.sectionflags	@""
	.align	4


	//----- nvinfo : EIATTR_CUDA_API_VERSION
	.align		4
        /*0000*/ 	.byte	0x04, 0x37
        /*0002*/ 	.short	(.L_1439 - .L_1438)
.L_1438:
        /*0004*/ 	.word	0x00000082


	//----- nvinfo : EIATTR_SW2861232_WAR
	.align		4
.L_1439:
        /*0008*/ 	.byte	0x01, 0x35
	.zero		2


	//----- nvinfo : EIATTR_PARAM_CBANK
	.align		4
        /*000c*/ 	.byte	0x04, 0x0a
        /*000e*/ 	.short	(.L_1441 - .L_1440)
	.align		4
.L_1440:
        /*0010*/ 	.word	index@(.nv.constant0._Z35group_norm_nhwc_fwd_one_pass_kernelI11Fp16IOBf16WLi128ELi84ELi672EEv26Group_norm_nhwc_fwd_params)
        /*0014*/ 	.short	0x0160
        /*0016*/ 	.short	0x00a0


	//----- nvinfo : EIATTR_CBANK_PARAM_SIZE
	.align		4
.L_1441:
        /*0018*/ 	.byte	0x03, 0x19
        /*001a*/ 	.short	0x00a0


	//----- nvinfo : EIATTR_KPARAM_INFO
	.align		4
        /*001c*/ 	.byte	0x04, 0x17
        /*001e*/ 	.short	(.L_1443 - .L_1442)
.L_1442:
        /*0020*/ 	.word	0x00000000
        /*0024*/ 	.short	0x0000
        /*0026*/ 	.short	0x0000
        /*0028*/ 	.byte	0x00, 0xf0, 0x81, 0x02


	//----- nvinfo : EIATTR_MAXREG_COUNT
	.align		4
.L_1443:
        /*002c*/ 	.byte	0x03, 0x1b
        /*002e*/ 	.short	0x0050


	//----- nvinfo : EIATTR_NUM_BARRIERS
	.align		4
        /*0030*/ 	.byte	0x02, 0x4c
        /*0032*/ 	.byte	0x01
	.zero		1


	//----- nvinfo : EIATTR_MERCURY_ISA_VERSION
	.align		4
        /*0034*/ 	.byte	0x03, 0x5f
        /*0036*/ 	.short	0x0000


	//----- nvinfo : EIATTR_COOP_GROUP_MASK_REGIDS
	.align		4
        /*0038*/ 	.byte	0x04, 0x29
        /*003a*/ 	.short	(.L_1445 - .L_1444)


	//   ....[0]....
.L_1444:
        /*003c*/ 	.word	0xffffffff


	//   ....[1]....
        /*0040*/ 	.word	0xffffffff


	//   ....[2]....
        /*0044*/ 	.word	0xffffffff


	//   ....[3]....
        /*0048*/ 	.word	0xffffffff


	//   ....[4]....
        /*004c*/ 	.word	0xffffffff


	//   ....[5]....
        /*0050*/ 	.word	0xffffffff


	//   ....[6]....
        /*0054*/ 	.word	0xffffffff


	//   ....[7]....
        /*0058*/ 	.word	0xffffffff


	//   ....[8]....
        /*005c*/ 	.word	0xffffffff


	//   ....[9]....
        /*0060*/ 	.word	0xffffffff


	//----- nvinfo : EIATTR_COOP_GROUP_INSTR_OFFSETS
	.align		4
.L_1445:
        /*0064*/ 	.byte	0x04, 0x28
        /*0066*/ 	.short	(.L_1447 - .L_1446)


	//   ....[0]....
.L_1446:
        /*0068*/ 	.word	0x00000e90


	//   ....[1]....
        /*006c*/ 	.word	0x00000ea0


	//   ....[2]....
        /*0070*/ 	.word	0x00000ed0


	//   ....[3]....
        /*0074*/ 	.word	0x00000ee0


	//   ....[4]....
        /*0078*/ 	.word	0x00000f20


	//   ....[5]....
        /*007c*/ 	.word	0x00000f30


	//   ....[6]....
        /*0080*/ 	.word	0x00000f70


	//   ....[7]....
        /*0084*/ 	.word	0x00000f80


	//   ....[8]....
        /*0088*/ 	.word	0x00000fc0


	//   ....[9]....
        /*008c*/ 	.word	0x00000fd0


	//----- nvinfo : EIATTR_EXIT_INSTR_OFFSETS
	.align		4
.L_1447:
        /*0090*/ 	.byte	0x04, 0x1c
        /*0092*/ 	.short	(.L_1449 - .L_1448)


	//   ....[0]....
.L_1448:
        /*0094*/ 	.word	0x00000060


	//   ....[1]....
        /*0098*/ 	.word	0x00003070


	//----- nvinfo : EIATTR_MAX_THREADS
	.align		4
.L_1449:
        /*009c*/ 	.byte	0x04, 0x05
        /*009e*/ 	.short	(.L_1451 - .L_1450)
.L_1450:
        /*00a0*/ 	.word	0x000002a0
        /*00a4*/ 	.word	0x00000001
        /*00a8*/ 	.word	0x00000001


	//----- nvinfo : EIATTR_CRS_STACK_SIZE
	.align		4
.L_1451:
        /*00ac*/ 	.byte	0x04, 0x1e
        /*00ae*/ 	.short	(.L_1453 - .L_1452)
.L_1452:
        /*00b0*/ 	.word	0x00000000
.L_1453:


//--------------------- .nv.info._Z35group_norm_nhwc_fwd_one_pass_kernelI11Fp16IOBf16WLi256ELi84ELi672EEv26Group_norm_nhwc_fwd_params --------------------------
	.section	.nv.info._Z35group_norm_nhwc_fwd_one_pass_kernelI11Fp16IOBf16WLi256ELi84ELi672EEv26Group_norm_nhwc_fwd_params,"",@"SHT_CUDA_INFO"
	.sectionflags	@""
	.align	4


	//----- nvinfo : EIATTR_CUDA_API_VERSION
	.align		4
        /*0000*/ 	.byte	0x04, 0x37
        /*0002*/ 	.short	(.L_1455 - .L_1454)
.L_1454:
        /*0004*/ 	.word	0x00000082


	//----- nvinfo : EIATTR_SW2861232_WAR
	.align		4
.L_1455:
        /*0008*/ 	.byte	0x01, 0x35
	.zero		2


	//----- nvinfo : EIATTR_PARAM_CBANK
	.align		4
        /*000c*/ 	.byte	0x04, 0x0a
        /*000e*/ 	.short	(.L_1457 - .L_1456)
	.align		4
.L_1456:
        /*0010*/ 	.word	index@(.nv.constant0._Z35group_norm_nhwc_fwd_one_pass_kernelI11Fp16IOBf16WLi256ELi84ELi672EEv26Group_norm_nhwc_fwd_params)
        /*0014*/ 	.short	0x0160
        /*0016*/ 	.short	0x00a0


	//----- nvinfo : EIATTR_CBANK_PARAM_SIZE
	.align		4
.L_1457:
        /*0018*/ 	.byte	0x03, 0x19
        /*001a*/ 	.short	0x00a0


	//----- nvinfo : EIATTR_KPARAM_INFO
	.align		4
        /*001c*/ 	.byte	0x04, 0x17
        /*001e*/ 	.short	(.L_1459 - .L_1458)
.L_1458:
        /*0020*/ 	.word	0x00000000
        /*0024*/ 	.short	0x0000
        /*0026*/ 	.short	0x0000
        /*0028*/ 	.byte	0x00, 0xf0, 0x81, 0x02


	//----- nvinfo : EIATTR_MAXREG_COUNT
	.align		4
.L_1459:
        /*002c*/ 	.byte	0x03, 0x1b
        /*002e*/ 	.short	0x0050


	//----- nvinfo : EIATTR_NUM_BARRIERS
	.align		4
        /*0030*/ 	.byte	0x02, 0x4c
        /*0032*/ 	.byte	0x01
	.zero		1


	//----- nvinfo : EIATTR_MERCURY_ISA_VERSION
	.align		4
        /*0034*/ 	.byte	0x03, 0x5f
        /*0036*/ 	.short	0x0000


	//----- nvinfo : EIATTR_COOP_GROUP_MASK_REGIDS
	.align		4
        /*0038*/ 	.byte	0x04, 0x29
        /*003a*/ 	.short	(.L_1461 - .L_1460)


	//   ....[0]....
.L_1460:
        /*003c*/ 	.word	0xffffffff


	//   ....[1]....
        /*0040*/ 	.word	0xffffffff


	//   ....[2]....
        /*0044*/ 	.word	0xffffffff


	//   ....[3]....
        /*0048*/ 	.word	0xffffffff


	//   ....[4]....
        /*004c*/ 	.word	0xffffffff


	//   ....[5]....
        /*0050*/ 	.word	0xffffffff


	//   ....[6]....
        /*0054*/ 	.word	0xffffffff


	//   ....[7]....
        /*0058*/ 	.word	0xffffffff


	//   ....[8]....
        /*005c*/ 	.word	0xffffffff


	//   ....[9]....
        /*0060*/ 	.word	0xffffffff


	//----- nvinfo : EIATTR_COOP_GROUP_INSTR_OFFSETS
	.align		4
.L_1461:
        /*0064*/ 	.byte	0x04, 0x28
        /*0066*/ 	.short	(.L_1463 - .L_1462)


	//   ....[0]....
.L_1462:
        /*0068*/ 	.word	0x00001930


	//   ....[1]....
        /*006c*/ 	.word	0x00001940


	//   ....[2]....
        /*0070*/ 	.word	0x00001980


	//   ....[3]....
        /*0074*/ 	.word	0x00001990


	//   ....[4]....
        /*0078*/ 	.word	0x000019d0


	//   ....[5]....
        /*007c*/ 	.word	0x000019e0


	//   ....[6]....
        /*0080*/ 	.word	0x00001a20


	//   ....[7]....
        /*0084*/ 	.word	0x00001a30


	//   ....[8]....
        /*0088*/ 	.word	0x00001a70


	//   ....[9]....
        /*008c*/ 	.word	0x00001a80


	//----- nvinfo : EIATTR_EXIT_INSTR_OFFSETS
	.align		4
.L_1463:
        /*0090*/ 	.byte	0x04, 0x1c
        /*0092*/ 	.short	(.L_1465 - .L_1464)


	//   ....[0]....
.L_1464:
        /*0094*/ 	.word	0x00000060


	//   ....[1]....
        /*0098*/ 	.word	0x00004cc0


	//----- nvinfo : EIATTR_MAX_THREADS
	.align		4
.L_1465:
        /*009c*/ 	.byte	0x04, 0x05
        /*009e*/ 	.short	(.L_1467 - .L_1466)
.L_1466:
        /*00a0*/ 	.word	0x000002a0
        /*00a4*/ 	.word	0x00000001
        /*00a8*/ 	.word	0x00000001


	//----- nvinfo : EIATTR_CRS_STACK_SIZE
	.align		4
.L_1467:
        /*00ac*/ 	.byte	0x04, 0x1e
        /*00ae*/ 	.short	(.L_1469 - .L_1468)
.L_1468:
        /*00b0*/ 	.word	0x00000000
.L_1469:


//--------------------- .nv.info._Z35group_norm_nhwc_fwd_one_pass_kernelI11Fp16IOBf16WLi512ELi84ELi672EEv26Group_norm_nhwc_fwd_params --------------------------
	.section	.nv.info._Z35group_norm_nhwc_fwd_one_pass_kernelI11Fp16IOBf16WLi512ELi84ELi672EEv26Group_norm_nhwc_fwd_params,"",@"SHT_CUDA_INFO"
	.sectionflags	@""
	.align	4


	//----- nvinfo : EIATTR_CUDA_API_VERSION
	.align		4
        /*0000*/ 	.byte	0x04, 0x37
        /*0002*/ 	.short	(.L_1471 - .L_1470)
.L_1470:
        /*0004*/ 	.word	0x00000082


	//----- nvinfo : EIATTR_SW2861232_WAR
	.align		4
.L_1471:
        /*0008*/ 	.byte	0x01, 0x35
	.zero		2


	//----- nvinfo : EIATTR_PARAM_CBANK
	.align		4
        /*000c*/ 	.byte	0x04, 0x0a
        /*000e*/ 	.short	(.L_1473 - .L_1472)
	.align		4
.L_1472:
        /*0010*/ 	.word	index@(.nv.constant0._Z35group_norm_nhwc_fwd_one_pass_kernelI11Fp16IOBf16WLi512ELi84ELi672EEv26Group_norm_nhwc_fwd_params)
        /*0014*/ 	.short	0x0160
        /*0016*/ 	.short	0x00a0


	//----- nvinfo : EIATTR_CBANK_PARAM_SIZE
	.align		4
.L_1473:
        /*0018*/ 	.byte	0x03, 0x19
        /*001a*/ 	.short	0x00a0


	//----- nvinfo : EIATTR_KPARAM_INFO
	.align		4
        /*001c*/ 	.byte	0x04, 0x17
        /*001e*/ 	.short	(.L_1475 - .L_1474)
.L_1474:
        /*0020*/ 	.word	0x00000000
        /*0024*/ 	.short	0x0000
        /*0026*/ 	.short	0x0000
        /*0028*/ 	.byte	0x00, 0xf0, 0x81, 0x02


	//----- nvinfo : EIATTR_MAXREG_COUNT
	.align		4
.L_1475:
        /*002c*/ 	.byte	0x03, 0x1b
        /*002e*/ 	.short	0x0050


	//----- nvinfo : EIATTR_NUM_BARRIERS
	.align		4
        /*0030*/ 	.byte	0x02, 0x4c
        /*0032*/ 	.byte	0x01
	.zero		1


	//----- nvinfo : EIATTR_MERCURY_ISA_VERSION
	.align		4
        /*0034*/ 	.byte	0x03, 0x5f
        /*0036*/ 	.short	0x0000


	//----- nvinfo : EIATTR_COOP_GROUP_MASK_REGIDS
	.align		4
        /*0038*/ 	.byte	0x04, 0x29
        /*003a*/ 	.short	(.L_1477 - .L_1476)


	//   ....[0]....
.L_1476:
        /*003c*/ 	.word	0xffffffff


	//   ....[1]....
        /*0040*/ 	.word	0xffffffff


	//   ....[2]....
        /*0044*/ 	.word	0xffffffff


	//   ....[3]....
        /*0048*/ 	.word	0xffffffff


	//   ....[4]....
        /*004c*/ 	.word	0xffffffff


	//   ....[5]....
        /*0050*/ 	.word	0xffffffff


	//   ....[6]....
        /*0054*/ 	.word	0xffffffff


	//   ....[7]....
        /*0058*/ 	.word	0xffffffff


	//   ....[8]....
        /*005c*/ 	.word	0xffffffff


	//   ....[9]....
        /*0060*/ 	.word	0xffffffff


	//----- nvinfo : EIATTR_COOP_GROUP_INSTR_OFFSETS
	.align		4
.L_1477:
        /*0064*/ 	.byte	0x04, 0x28
        /*0066*/ 	.short	(.L_1479 - .L_1478)


	//   ....[0]....
.L_1478:
        /*0068*/ 	.word	0x00002f30


	//   ....[1]....
        /*006c*/ 	.word	0x00002f40


	//   ....[2]....
        /*0070*/ 	.word	0x00002f80


	//   ....[3]....
        /*0074*/ 	.word	0x00002f90


	//   ....[4]....
        /*0078*/ 	.word	0x00002fd0


	//   ....[5]....
        /*007c*/ 	.word	0x00002fe0


	//   ....[6]....
        /*0080*/ 	.word	0x00003020


	//   ....[7]....
        /*0084*/ 	.word	0x00003030


	//   ....[8]....
        /*0088*/ 	.word	0x00003070


	//   ....[9]....
        /*008c*/ 	.word	0x00003080


	//----- nvinfo : EIATTR_EXIT_INSTR_OFFSETS
	.align		4
.L_1479:
        /*0090*/ 	.byte	0x04, 0x1c
        /*0092*/ 	.short	(.L_1481 - .L_1480)


	//   ....[0]....
.L_1480:
        /*0094*/ 	.word	0x00000070


	//   ....[1]....
        /*0098*/ 	.word	0x00008ac0


	//----- nvinfo : EIATTR_MAX_THREADS
	.align		4
.L_1481:
        /*009c*/ 	.byte	0x04, 0x05
        /*009e*/ 	.short	(.L_1483 - .L_1482)
.L_1482:
        /*00a0*/ 	.word	0x000002a0
        /*00a4*/ 	.word	0x00000001
        /*00a8*/ 	.word	0x00000001


	//----- nvinfo : EIATTR_CRS_STACK_SIZE
	.align		4
.L_1483:
        /*00ac*/ 	.byte	0x04, 0x1e
        /*00ae*/ 	.short	(.L_1485 - .L_1484)
.L_1484:
        /*00b0*/ 	.word	0x00000000
.L_1485:


//--------------------- .nv.info._Z35group_norm_nhwc_fwd_one_pass_kernelI11Fp16IOFp16WLi64ELi84ELi672EEv26Group_norm_nhwc_fwd_params --------------------------
	.section	.nv.info._Z35group_norm_nhwc_fwd_one_pass_kernelI11Fp16IOFp16WLi64ELi84ELi672EEv26Group_norm_nhwc_fwd_params,"",@"SHT_CUDA_INFO"
	.sectionflags	@""
	.align	4


	//----- nvinfo : EIATTR_CUDA_API_VERSION
	.align		4
        /*0000*/ 	.byte	0x04, 0x37
        /*0002*/ 	.short	(.L_1487 - .L_1486)
.L_1486:
        /*0004*/ 	.word	0x00000082


	//----- nvinfo : EIATTR_SW2861232_WAR
	.align		4
.L_1487:
        /*0008*/ 	.byte	0x01, 0x35
	.zero		2


	//----- nvinfo : EIATTR_PARAM_CBANK
	.align		4
        /*000c*/ 	.byte	0x04, 0x0a
        /*000e*/ 	.short	(.L_1489 - .L_1488)
	.align		4
.L_1488:
        /*0010*/ 	.word	index@(.nv.constant0._Z35group_norm_nhwc_fwd_one_pass_kernelI11Fp16IOFp16WLi64ELi84ELi672EEv26Group_norm_nhwc_fwd_params)
        /*0014*/ 	.short	0x0160
        /*0016*/ 	.short	0x00a0


	//----- nvinfo : EIATTR_CBANK_PARAM_SIZE
	.align		4
.L_1489:
        /*0018*/ 	.byte	0x03, 0x19
        /*001a*/ 	.short	0x00a0


	//----- nvinfo : EIATTR_KPARAM_INFO
	.align		4
        /*001c*/ 	.byte	0x04, 0x17
        /*001e*/ 	.short	(.L_1491 - .L_1490)
.L_1490:
        /*0020*/ 	.word	0x00000000
        /*0024*/ 	.short	0x0000
        /*0026*/ 	.short	0x0000
        /*0028*/ 	.byte	0x00, 0xf0, 0x81, 0x02


	//----- nvinfo : EIATTR_MAXREG_COUNT
	.align		4
.L_1491:
        /*002c*/ 	.byte	0x03, 0x1b
        /*002e*/ 	.short	0x0050


	//----- nvinfo : EIATTR_NUM_BARRIERS
	.align		4
        /*0030*/ 	.byte	0x02, 0x4c
        /*0032*/ 	.byte	0x01
	.zero		1


	//----- nvinfo : EIATTR_MERCURY_ISA_VERSION
	.align		4
        /*0034*/ 	.byte	0x03, 0x5f
        /*0036*/ 	.short	0x0000


	//----- nvinfo : EIATTR_COOP_GROUP_MASK_REGIDS
	.align		4
        /*0038*/ 	.byte	0x04, 0x29
        /*003a*/ 	.short	(.L_1493 - .L_1492)


	//   ....[0]....
.L_1492:
        /*003c*/ 	.word	0xffffffff


	//   ....[1]....
        /*0040*/ 	.word	0xffffffff


	//   ....[2]....
        /*0044*/ 	.word	0xffffffff


	//   ....[3]....
        /*0048*/ 	.word	0xffffffff


	//   ....[4]....
        /*004c*/ 	.word	0xffffffff


	//   ....[5]....
        /*0050*/ 	.word	0xffffffff


	//   ....[6]....
        /*0054*/ 	.word	0xffffffff


	//   ....[7]....
        /*0058*/ 	.word	0xffffffff


	//   ....[8]....
        /*005c*/ 	.word	0xffffffff


	//   ....[9]....
        /*0060*/ 	.word	0xffffffff


	//----- nvinfo : EIATTR_COOP_GROUP_INSTR_OFFSETS
	.align		4
.L_1493:
        /*0064*/ 	.byte	0x04, 0x28
        /*0066*/ 	.short	(.L_1495 - .L_1494)


	//   ....[0]....
.L_1494:
        /*0068*/ 	.word	0x00000910


	//   ....[1]....
        /*006c*/ 	.word	0x00000930


	//   ....[2]....
        /*0070*/ 	.word	0x00000950


	//   ....[3]....
        /*0074*/ 	.word	0x00000980


	//   ....[4]....
        /*0078*/ 	.word	0x000009a0


	//   ....[5]....
        /*007c*/ 	.word	0x000009d0


	//   ....[6]....
        /*0080*/ 	.word	0x000009f0


	//   ....[7]....
        /*0084*/ 	.word	0x00000a20


	//   ....[8]....
        /*0088*/ 	.word	0x00000a40


	//   ....[9]....
        /*008c*/ 	.word	0x00000a70


	//----- nvinfo : EIATTR_EXIT_INSTR_OFFSETS
	.align		4
.L_1495:
        /*0090*/ 	.byte	0x04, 0x1c
        /*0092*/ 	.short	(.L_1497 - .L_1496)


	//   ....[0]....
.L_1496:
        /*0094*/ 	.word	0x00000060


	//   ....[1]....
        /*0098*/ 	.word	0x00002240


	//----- nvinfo : EIATTR_MAX_THREADS
	.align		4
.L_1497:
        /*009c*/ 	.byte	0x04, 0x05
        /*009e*/ 	.short	(.L_1499 - .L_1498)
.L_1498:
        /*00a0*/ 	.word	0x000002a0
        /*00a4*/ 	.word	0x00000001
        /*00a8*/ 	.word	0x00000001


	//----- nvinfo : EIATTR_CRS_STACK_SIZE
	.align		4
.L_1499:
        /*00ac*/ 	.byte	0x04, 0x1e
        /*00ae*/ 	.short	(.L_1501 - .L_1500)
.L_1500:
        /*00b0*/ 	.word	0x00000000
.L_1501:


//--------------------- .nv.info._Z35group_norm_nhwc_fwd_one_pass_kernelI11Fp16IOFp16WLi128ELi84ELi672EEv26Group_norm_nhwc_fwd_params --------------------------
	.section	.nv.info._Z35group_norm_nhwc_fwd_one_pass_kernelI11Fp16IOFp16WLi128ELi84ELi672EEv26Group_norm_nhwc_fwd_params,"",@"SHT_CUDA_INFO"
	.sectionflags	@""
	.align	4


	//----- nvinfo : EIATTR_CUDA_API_VERSION
	.align		4
        /*0000*/ 	.byte	0x04, 0x37
        /*0002*/ 	.short	(.L_1503 - .L_1502)
.L_1502:
        /*0004*/ 	.word	0x00000082


	//----- nvinfo : EIATTR_SW2861232_WAR
	.align		4
.L_1503:
        /*0008*/ 	.byte	0x01, 0x35
	.zero		2


	//----- nvinfo : EIATTR_PARAM_CBANK
	.align		4
        /*000c*/ 	.byte	0x04, 0x0a
        /*000e*/ 	.short	(.L_1505 - .L_1504)
	.align		4
.L_1504:
        /*0010*/ 	.word	index@(.nv.constant0._Z35group_norm_nhwc_fwd_one_pass_kernelI11Fp16IOFp16WLi128ELi84ELi672EEv26Group_norm_nhwc_fwd_params)
        /*0014*/ 	.short	0x0160
        /*0016*/ 	.short	0x00a0


	//----- nvinfo : EIATTR_CBANK_PARAM_SIZE
	.align		4
.L_1505:
        /*0018*/ 	.byte	0x03, 0x19
        /*001a*/ 	.short	0x00a0


	//----- nvinfo : EIATTR_KPARAM_INFO
	.align		4
        /*001c*/ 	.byte	0x04, 0x17
        /*001e*/ 	.short	(.L_1507 - .L_1506)
.L_1506:
        /*0020*/ 	.word	0x00000000
        /*0024*/ 	.short	0x0000
        /*0026*/ 	.short	0x0000
        /*0028*/ 	.byte	0x00, 0xf0, 0x81, 0x02


	//----- nvinfo : EIATTR_MAXREG_COUNT
	.align		4
.L_1507:
        /*002c*/ 	.byte	0x03, 0x1b
        /*002e*/ 	.short	0x0050


	//----- nvinfo : EIATTR_NUM_BARRIERS
	.align		4
        /*0030*/ 	.byte	0x02, 0x4c
        /*0032*/ 	.byte	0x01
	.zero		1


	//----- nvinfo : EIATTR_MERCURY_ISA_VERSION
	.align		4
        /*0034*/ 	.byte	0x03, 0x5f
        /*0036*/ 	.short	0x0000


	//----- nvinfo : EIATTR_COOP_GROUP_MASK_REGIDS
	.align		4
        /*0038*/ 	.byte	0x04, 0x29
        /*003a*/ 	.short	(.L_1509 - .L_1508)


	//   ....[0]....
.L_1508:
        /*003c*/ 	.word	0xffffffff


	//   ....[1]....
        /*0040*/ 	.word	0xffffffff


	//   ....[2]....
        /*0044*/ 	.word	0xffffffff


	//   ....[3]....
        /*0048*/ 	.word	0xffffffff


	//   ....[4]....
        /*004c*/ 	.word	0xffffffff


	//   ....[5]....
        /*0050*/ 	.word	0xffffffff


	//   ....[6]....
        /*0054*/ 	.word	0xffffffff


	//   ....[7]....
        /*0058*/ 	.word	0xffffffff


	//   ....[8]....
        /*005c*/ 	.word	0xffffffff


	//   ....[9]....
        /*0060*/ 	.word	0xffffffff


	//----- nvinfo : EIATTR_COOP_GROUP_INSTR_OFFSETS
	.align		4
.L_1509:
        /*0064*/ 	.byte	0x04, 0x28
        /*0066*/ 	.short	(.L_1511 - .L_1510)


	//   ....[0]....
.L_1510:
        /*0068*/ 	.word	0x00000e90


	//   ....[1]....
        /*006c*/ 	.word	0x00000ea0


	//   ....[2]....
        /*0070*/ 	.word	0x00000ed0


	//   ....[3]....
        /*0074*/ 	.word	0x00000ee0


	//   ....[4]....
        /*0078*/ 	.word	0x00000f20


	//   ....[5]....
        /*007c*/ 	.word	0x00000f30


	//   ....[6]....
        /*0080*/ 	.word	0x00000f70


	//   ....[7]....
        /*0084*/ 	.word	0x00000f80


	//   ....[8]....
        /*0088*/ 	.word	0x00000fc0


	//   ....[9]....
        /*008c*/ 	.word	0x00000fd0


	//----- nvinfo : EIATTR_EXIT_INSTR_OFFSETS
	.align		4
.L_1511:
        /*0090*/ 	.byte	0x04, 0x1c
        /*0092*/ 	.short	(.L_1513 - .L_1512)


	//   ....[0]....
.L_1512:
        /*0094*/ 	.word	0x00000060


	//   ....[1]....
        /*0098*/ 	.word	0x00003070


	//----- nvinfo : EIATTR_MAX_THREADS
	.align		4
.L_1513:
        /*009c*/ 	.byte	0x04, 0x05
        /*009e*/ 	.short	(.L_1515 - .L_1514)
.L_1514:
        /*00a0*/ 	.word	0x000002a0
        /*00a4*/ 	.word	0x00000001
        /*00a8*/ 	.word	0x00000001


	//----- nvinfo : EIATTR_CRS_STACK_SIZE
	.align		4
.L_1515:
        /*00ac*/ 	.byte	0x04, 0x1e
        /*00ae*/ 	.short	(.L_1517 - .L_1516)
.L_1516:
        /*00b0*/ 	.word	0x00000000
.L_1517:


//--------------------- .nv.info._Z35group_norm_nhwc_fwd_one_pass_kernelI11Fp16IOFp16WLi256ELi84ELi672EEv26Group_norm_nhwc_fwd_params --------------------------
	.section	.nv.info._Z35group_norm_nhwc_fwd_one_pass_kernelI11Fp16IOFp16WLi256ELi84ELi672EEv26Group_norm_nhwc_fwd_params,"",@"SHT_CUDA_INFO"
	.sectionflags	@""
	.align	4


	//----- nvinfo : EIATTR_CUDA_API_VERSION
	.align		4
        /*0000*/ 	.byte	0x04, 0x37
        /*0002*/ 	.short	(.L_1519 - .L_1518)
.L_1518:
        /*0004*/ 	.word	0x00000082


	//----- nvinfo : EIATTR_SW2861232_WAR
	.align		4
.L_1519:
        /*0008*/ 	.byte	0x01, 0x35
	.zero		2


	//----- nvinfo : EIATTR_PARAM_CBANK
	.align		4
        /*000c*/ 	.byte	0x04, 0x0a
        /*000e*/ 	.short	(.L_1521 - .L_1520)
	.align		4
.L_1520:
        /*0010*/ 	.word	index@(.nv.constant0._Z35group_norm_nhwc_fwd_one_pass_kernelI11Fp16IOFp16WLi256ELi84ELi672EEv26Group_norm_nhwc_fwd_params)
        /*0014*/ 	.short	0x0160
        /*0016*/ 	.short	0x00a0


	//----- nvinfo : EIATTR_CBANK_PARAM_SIZE
	.align		4
.L_1521:
        /*0018*/ 	.byte	0x03, 0x19
        /*001a*/ 	.short	0x00a0


	//----- nvinfo : EIATTR_KPARAM_INFO
	.align		4
        /*001c*/ 	.byte	0x04, 0x17
        /*001e*/ 	.short	(.L_1523 - .L_1522)
.L_1522:
        /*0020*/ 	.word	0x00000000
        /*0024*/ 	.short	0x0000
        /*0026*/ 	.short	0x0000
        /*0028*/ 	.byte	0x00, 0xf0, 0x81, 0x02


	//----- nvinfo : EIATTR_MAXREG_COUNT
	.align		4
.L_1523:
        /*002c*/ 	.byte	0x03, 0x1b
        /*002e*/ 	.short	0x0050


	//----- nvinfo : EIATTR_NUM_BARRIERS
	.align		4
        /*0030*/ 	.byte	0x02, 0x4c
        /*0032*/ 	.byte	0x01
	.zero		1


	//----- nvinfo : EIATTR_MERCURY_ISA_VERSION
	.align		4
        /*0034*/ 	.byte	0x03, 0x5f
        /*0036*/ 	.short	0x0000


	//----- nvinfo : EIATTR_COOP_GROUP_MASK_REGIDS
	.align		4
        /*0038*/ 	.byte	0x04, 0x29
        /*003a*/ 	.short	(.L_1525 - .L_1524)


	//   ....[0]....
.L_1524:
        /*003c*/ 	.word	0xffffffff


	//   ....[1]....
        /*0040*/ 	.word	0xffffffff


	//   ....[2]....
        /*0044*/ 	.word	0xffffffff


	//   ....[3]....
        /*0048*/ 	.word	0xffffffff


	//   ....[4]....
        /*004c*/ 	.word	0xffffffff


	//   ....[5]....
        /*0050*/ 	.word	0xffffffff


	//   ....[6]....
        /*0054*/ 	.word	0xffffffff


	//   ....[7]....
        /*0058*/ 	.word	0xffffffff


	//   ....[8]....
        /*005c*/ 	.word	0xffffffff


	//   ....[9]....
        /*0060*/ 	.word	0xffffffff


	//----- nvinfo : EIATTR_COOP_GROUP_INSTR_OFFSETS
	.align		4
.L_1525:
        /*0064*/ 	.byte	0x04, 0x28
        /*0066*/ 	.short	(.L_1527 - .L_1526)


	//   ....[0]....
.L_1526:
        /*0068*/ 	.word	0x00001930


	//   ....[1]....
        /*006c*/ 	.word	0x00001940


	//   ....[2]....
        /*0070*/ 	.word	0x00001980


	//   ....[3]....
        /*0074*/ 	.word	0x00001990


	//   ....[4]....
        /*0078*/ 	.word	0x000019d0


	//   ....[5]....
        /*007c*/ 	.word	0x000019e0


	//   ....[6]....
        /*0080*/ 	.word	0x00001a20


	//   ....[7]....
        /*0084*/ 	.word	0x00001a30


	//   ....[8]....
        /*0088*/ 	.word	0x00001a70


	//   ....[9]....
        /*008c*/ 	.word	0x00001a80


	//----- nvinfo : EIATTR_EXIT_INSTR_OFFSETS
	.align		4
.L_1527:
        /*0090*/ 	.byte	0x04, 0x1c
        /*0092*/ 	.short	(.L_1529 - .L_1528)


	//   ....[0]....
.L_1528:
        /*0094*/ 	.word	0x00000060


	//   ....[1]....
        /*0098*/ 	.word	0x00004cc0


	//----- nvinfo : EIATTR_MAX_THREADS
	.align		4
.L_1529:
        /*009c*/ 	.byte	0x04, 0x05
        /*009e*/ 	.short	(.L_1531 - .L_1530)
.L_1530:
        /*00a0*/ 	.word	0x000002a0
        /*00a4*/ 	.word	0x00000001
        /*00a8*/ 	.word	0x00000001


	//----- nvinfo : EIATTR_CRS_STACK_SIZE
	.align		4
.L_1531:
        /*00ac*/ 	.byte	0x04, 0x1e
        /*00ae*/ 	.short	(.L_1533 - .L_1532)
.L_1532:
        /*00b0*/ 	.word	0x00000000
.L_1533:


//--------------------- .nv.info._Z35group_norm_nhwc_fwd_one_pass_kernelI11Fp16IOFp16WLi512ELi84ELi672EEv26Group_norm_nhwc_fwd_params --------------------------
	.section	.nv.info._Z35group_norm_nhwc_fwd_one_pass_kernelI11Fp16IOFp16WLi512ELi84ELi672EEv26Group_norm_nhwc_fwd_params,"",@"SHT_CUDA_INFO"
	.sectionflags	@""
	.align	4


	//----- nvinfo : EIATTR_CUDA_API_VERSION
	.align		4
        /*0000*/ 	.byte	0x04, 0x37
        /*0002*/ 	.short	(.L_1535 - .L_1534)
.L_1534:
        /*0004*/ 	.word	0x00000082


	//----- nvinfo : EIATTR_SW2861232_WAR
	.align		4
.L_1535:
        /*0008*/ 	.byte	0x01, 0x35
	.zero		2


	//----- nvinfo : EIATTR_PARAM_CBANK
	.align		4
        /*000c*/ 	.byte	0x04, 0x0a
        /*000e*/ 	.short	(.L_1537 - .L_1536)
	.align		4
.L_1536:
        /*0010*/ 	.word	index@(.nv.constant0._Z35group_norm_nhwc_fwd_one_pass_kernelI11Fp16IOFp16WLi512ELi84ELi672EEv26Group_norm_nhwc_fwd_params)
        /*0014*/ 	.short	0x0160
        /*0016*/ 	.short	0x00a0


	//----- nvinfo : EIATTR_CBANK_PARAM_SIZE
	.align		4
.L_1537:
        /*0018*/ 	.byte	0x03, 0x19
        /*001a*/ 	.short	0x00a0


	//----- nvinfo : EIATTR_KPARAM_INFO
	.align		4
        /*001c*/ 	.byte	0x04, 0x17
        /*001e*/ 	.short	(.L_1539 - .L_1538)
.L_1538:
        /*0020*/ 	.word	0x00000000
        /*0024*/ 	.short	0x0000
        /*0026*/ 	.short	0x0000
        /*0028*/ 	.byte	0x00, 0xf0, 0x81, 0x02


	//----- nvinfo : EIATTR_MAXREG_COUNT
	.align		4
.L_1539:
        /*002c*/ 	.byte	0x03, 0x1b
        /*002e*/ 	.short	0x0050


	//----- nvinfo : EIATTR_NUM_BARRIERS
	.align		4
        /*0030*/ 	.byte	0x02, 0x4c
        /*0032*/ 	.byte	0x01
	.zero		1


	//----- nvinfo : EIATTR_MERCURY_ISA_VERSION
	.align		4
        /*0034*/ 	.byte	0x03, 0x5f
        /*0036*/ 	.short	0x0000


	//----- nvinfo : EIATTR_COOP_GROUP_MASK_REGIDS
	.align		4
        /*0038*/ 	.byte	0x04, 0x29
        /*003a*/ 	.short	(.L_1541 - .L_1540)


	//   ....[0]....
.L_1540:
        /*003c*/ 	.word	0xffffffff


	//   ....[1]....
        /*0040*/ 	.word	0xffffffff


	//   ....[2]....
        /*0044*/ 	.word	0xffffffff


	//   ....[3]....
        /*0048*/ 	.word	0xffffffff


	//   ....[4]....
        /*004c*/ 	.word	0xffffffff


	//   ....[5]....
        /*0050*/ 	.word	0xffffffff


	//   ....[6]....
        /*0054*/ 	.word	0xffffffff


	//   ....[7]....
        /*0058*/ 	.word	0xffffffff


	//   ....[8]....
        /*005c*/ 	.word	0xffffffff


	//   ....[9]....
        /*0060*/ 	.word	0xffffffff


	//----- nvinfo : EIATTR_COOP_GROUP_INSTR_OFFSETS
	.align		4
.L_1541:
        /*0064*/ 	.byte	0x04, 0x28
        /*0066*/ 	.short	(.L_1543 - .L_1542)


	//   ....[0]....
.L_1542:
        /*0068*/ 	.word	0x00002f30


	//   ....[1]....
        /*006c*/ 	.word	0x00002f40


	//   ....[2]....
        /*0070*/ 	.word	0x00002f80


	//   ....[3]....
        /*0074*/ 	.word	0x00002f90


	//   ....[4]....
        /*0078*/ 	.word	0x00002fd0


	//   ....[5]....
        /*007c*/ 	.word	0x00002fe0


	//   ....[6]....
        /*0080*/ 	.word	0x00003020


	//   ....[7]....
        /*0084*/ 	.word	0x00003030


	//   ....[8]....
        /*0088*/ 	.word	0x00003070


	//   ....[9]....
        /*008c*/ 	.word	0x00003080


	//----- nvinfo : EIATTR_EXIT_INSTR_OFFSETS
	.align		4
.L_1543:
        /*0090*/ 	.byte	0x04, 0x1c
        /*0092*/ 	.short	(.L_1545 - .L_1544)


	//   ....[0]....
.L_1544:
        /*0094*/ 	.word	0x00000070


	//   ....[1]....
        /*0098*/ 	.word	0x00008ac0


	//----- nvinfo : EIATTR_MAX_THREADS
	.align		4
.L_1545:
        /*009c*/ 	.byte	0x04, 0x05
        /*009e*/ 	.short	(.L_1547 - .L_1546)
.L_1546:
        /*00a0*/ 	.word	0x000002a0
        /*00a4*/ 	.word	0x00000001
        /*00a8*/ 	.word	0x00000001


	//----- nvinfo : EIATTR_CRS_STACK_SIZE
	.align		4
.L_1547:
        /*00ac*/ 	.byte	0x04, 0x1e
        /*00ae*/ 	.short	(.L_1549 - .L_1548)
.L_1548:
        /*00b0*/ 	.word	0x00000000
.L_1549:


//--------------------- .nv.info._Z35group_norm_nhwc_fwd_one_pass_kernelI11Fp32IOFp32WLi64ELi84ELi672EEv26Group_norm_nhwc_fwd_params --------------------------
	.section	.nv.info._Z35group_norm_nhwc_fwd_one_pass_kernelI11Fp32IOFp32WLi64ELi84ELi672EEv26Group_norm_nhwc_fwd_params,"",@"SHT_CUDA_INFO"
	.sectionflags	@""
	.align	4


	//----- nvinfo : EIATTR_CUDA_API_VERSION
	.align		4
        /*0000*/ 	.byte	0x04, 0x37
        /*0002*/ 	.short	(.L_1551 - .L_1550)
.L_1550:
        /*0004*/ 	.word	0x00000082


	//----- nvinfo : EIATTR_SW2861232_WAR
	.align		4
.L_1551:
        /*0008*/ 	.byte	0x01, 0x35
	.zero		2


	//----- nvinfo : EIATTR_PARAM_CBANK
	.align		4
        /*000c*/ 	.byte	0x04, 0x0a
        /*000e*/ 	.short	(.L_1553 - .L_1552)
	.align		4
.L_1552:
        /*0010*/ 	.word	index@(.nv.constant0._Z35group_norm_nhwc_fwd_one_pass_kernelI11Fp32IOFp32WLi64ELi84ELi672EEv26Group_norm_nhwc_fwd_params)
        /*0014*/ 	.short	0x0160
        /*0016*/ 	.short	0x00a0


	//----- nvinfo : EIATTR_CBANK_PARAM_SIZE
	.align		4
.L_1553:
        /*0018*/ 	.byte	0x03, 0x19
        /*001a*/ 	.short	0x00a0


	//----- nvinfo : EIATTR_KPARAM_INFO
	.align		4
        /*001c*/ 	.byte	0x04, 0x17
        /*001e*/ 	.short	(.L_1555 - .L_1554)
.L_1554:
        /*0020*/ 	.word	0x00000000
        /*0024*/ 	.short	0x0000
        /*0026*/ 	.short	0x0000
        /*0028*/ 	.byte	0x00, 0xf0, 0x81, 0x02


	//----- nvinfo : EIATTR_MAXREG_COUNT
	.align		4
.L_1555:
        /*002c*/ 	.byte	0x03, 0x1b
        /*002e*/ 	.short	0x0050


	//----- nvinfo : EIATTR_NUM_BARRIERS
	.align		4
        /*0030*/ 	.byte	0x02, 0x4c
        /*0032*/ 	.byte	0x01
	.zero		1


	//----- nvinfo : EIATTR_MERCURY_ISA_VERSION
	.align		4
        /*0034*/ 	.byte	0x03, 0x5f
        /*0036*/ 	.short	0x0000


	//----- nvinfo : EIATTR_COOP_GROUP_MASK_REGIDS
	.align		4
        /*0038*/ 	.byte	0x04, 0x29
        /*003a*/ 	.short	(.L_1557 - .L_1556)


	//   ....[0]....
.L_1556:
        /*003c*/ 	.word	0xffffffff


	//   ....[1]....
        /*0040*/ 	.word	0xffffffff


	//   ....[2]....
        /*0044*/ 	.word	0xffffffff


	//   ....[3]....
        /*0048*/ 	.word	0xffffffff


	//   ....[4]....
        /*004c*/ 	.word	0xffffffff


	//   ....[5]....
        /*0050*/ 	.word	0xffffffff


	//   ....[6]....
        /*0054*/ 	.word	0xffffffff


	//   ....[7]....
        /*0058*/ 	.word	0xffffffff


	//   ....[8]....
        /*005c*/ 	.word	0xffffffff


	//   ....[9]....
        /*0060*/ 	.word	0xffffffff


	//----- nvinfo : EIATTR_COOP_GROUP_INSTR_OFFSETS
	.align		4
.L_1557:
        /*0064*/ 	.byte	0x04, 0x28
        /*0066*/ 	.short	(.L_1559 - .L_1558)


	//   ....[0]....
.L_1558:
        /*0068*/ 	.word	0x000008b0


	//   ....[1]....
        /*006c*/ 	.word	0x000008c0


	//   ....[2]....
        /*0070*/ 	.word	0x000008f0


	//   ....[3]....
        /*0074*/ 	.word	0x00000900


	//   ....[4]....
        /*0078*/ 	.word	0x00000940


	//   ....[5]....
        /*007c*/ 	.word	0x00000950


	//   ....[6]....
        /*0080*/ 	.word	0x00000990


	//   ....[7]....
        /*0084*/ 	.word	0x000009a0


	//   ....[8]....
        /*0088*/ 	.word	0x000009e0


	//   ....[9]....
        /*008c*/ 	.word	0x000009f0


	//----- nvinfo : EIATTR_EXIT_INSTR_OFFSETS
	.align		4
.L_1559:
        /*0090*/ 	.byte	0x04, 0x1c
        /*0092*/ 	.short	(.L_1561 - .L_1560)


	//   ....[0]....
.L_1560:
        /*0094*/ 	.word	0x00000060


	//   ....[1]....
        /*0098*/ 	.word	0x000020b0


	//----- nvinfo : EIATTR_MAX_THREADS
	.align		4
.L_1561:
        /*009c*/ 	.byte	0x04, 0x05
        /*009e*/ 	.short	(.L_1563 - .L_1562)
.L_1562:
        /*00a0*/ 	.word	0x000002a0
        /*00a4*/ 	.word	0x00000001
        /*00a8*/ 	.word	0x00000001


	//----- nvinfo : EIATTR_CRS_STACK_SIZE
	.align		4
.L_1563:
        /*00ac*/ 	.byte	0x04, 0x1e
        /*00ae*/ 	.short	(.L_1565 - .L_1564)
.L_1564:
        /*00b0*/ 	.word	0x00000000
.L_1565:


//--------------------- .nv.info._Z35group_norm_nhwc_fwd_one_pass_kernelI11Fp32IOFp32WLi128ELi84ELi672EEv26Group_norm_nhwc_fwd_params --------------------------
	.section	.nv.info._Z35group_norm_nhwc_fwd_one_pass_kernelI11Fp32IOFp32WLi128ELi84ELi672EEv26Group_norm_nhwc_fwd_params,"",@"SHT_CUDA_INFO"
	.sectionflags	@""
	.align	4


	//----- nvinfo : EIATTR_CUDA_API_VERSION
	.align		4
        /*0000*/ 	.byte	0x04, 0x37
        /*0002*/ 	.short	(.L_1567 - .L_1566)
.L_1566:
        /*0004*/ 	.word	0x00000082


	//----- nvinfo : EIATTR_SW2861232_WAR
	.align		4
.L_1567:
        /*0008*/ 	.byte	0x01, 0x35
	.zero		2


	//----- nvinfo : EIATTR_PARAM_CBANK
	.align		4
        /*000c*/ 	.byte	0x04, 0x0a
        /*000e*/ 	.short	(.L_1569 - .L_1568)
	.align		4
.L_1568:
        /*0010*/ 	.word	index@(.nv.constant0._Z35group_norm_nhwc_fwd_one_pass_kernelI11Fp32IOFp32WLi128ELi84ELi672EEv26Group_norm_nhwc_fwd_params)
        /*0014*/ 	.short	0x0160
        /*0016*/ 	.short	0x00a0


	//----- nvinfo : EIATTR_CBANK_PARAM_SIZE
	.align		4
.L_1569:
        /*0018*/ 	.byte	0x03, 0x19
        /*001a*/ 	.short	0x00a0


	//----- nvinfo : EIATTR_KPARAM_INFO
	.align		4
        /*001c*/ 	.byte	0x04, 0x17
        /*001e*/ 	.short	(.L_1571 - .L_1570)
.L_1570:
        /*0020*/ 	.word	0x00000000
        /*0024*/ 	.short	0x0000
        /*0026*/ 	.short	0x0000
        /*0028*/ 	.byte	0x00, 0xf0, 0x81, 0x02


	//----- nvinfo : EIATTR_MAXREG_COUNT
	.align		4
.L_1571:
        /*002c*/ 	.byte	0x03, 0x1b
        /*002e*/ 	.short	0x0050


	//----- nvinfo : EIATTR_NUM_BARRIERS
	.align		4
        /*0030*/ 	.byte	0x02, 0x4c
        /*0032*/ 	.byte	0x01
	.zero		1


	//----- nvinfo : EIATTR_MERCURY_ISA_VERSION
	.align		4
        /*0034*/ 	.byte	0x03, 0x5f
        /*0036*/ 	.short	0x0000


	//----- nvinfo : EIATTR_COOP_GROUP_MASK_REGIDS
	.align		4
        /*0038*/ 	.byte	0x04, 0x29
        /*003a*/ 	.short	(.L_1573 - .L_1572)


	//   ....[0]....
.L_1572:
        /*003c*/ 	.word	0xffffffff


	//   ....[1]....
        /*0040*/ 	.word	0xffffffff


	//   ....[2]....
        /*0044*/ 	.word	0xffffffff


	//   ....[3]....
        /*0048*/ 	.word	0xffffffff


	//   ....[4]....
        /*004c*/ 	.word	0xffffffff


	//   ....[5]....
        /*0050*/ 	.word	0xffffffff


	//   ....[6]....
        /*0054*/ 	.word	0xffffffff


	//   ....[7]....
        /*0058*/ 	.word	0xffffffff


	//   ....[8]....
        /*005c*/ 	.word	0xffffffff


	//   ....[9]....
        /*0060*/ 	.word	0xffffffff


	//----- nvinfo : EIATTR_COOP_GROUP_INSTR_OFFSETS
	.align		4
.L_1573:
        /*0064*/ 	.byte	0x04, 0x28
        /*0066*/ 	.short	(.L_1575 - .L_1574)


	//   ....[0]....
.L_1574:
        /*0068*/ 	.word	0x00000da0


	//   ....[1]....
        /*006c*/ 	.word	0x00000db0


	//   ....[2]....
        /*0070*/ 	.word	0x00000de0


	//   ....[3]....
        /*0074*/ 	.word	0x00000df0


	//   ....[4]....
        /*0078*/ 	.word	0x00000e30


	//   ....[5]....
        /*007c*/ 	.word	0x00000e40


	//   ....[6]....
        /*0080*/ 	.word	0x00000e80


	//   ....[7]....
        /*0084*/ 	.word	0x00000e90


	//   ....[8]....
        /*0088*/ 	.word	0x00000ed0


	//   ....[9]....
        /*008c*/ 	.word	0x00000ee0


	//----- nvinfo : EIATTR_EXIT_INSTR_OFFSETS
	.align		4
.L_1575:
        /*0090*/ 	.byte	0x04, 0x1c
        /*0092*/ 	.short	(.L_1577 - .L_1576)


	//   ....[0]....
.L_1576:
        /*0094*/ 	.word	0x00000060


	//   ....[1]....
        /*0098*/ 	.word	0x00002de0


	//----- nvinfo : EIATTR_MAX_THREADS
	.align		4
.L_1577:
        /*009c*/ 	.byte	0x04, 0x05
        /*009e*/ 	.short	(.L_1579 - .L_1578)
.L_1578:
        /*00a0*/ 	.word	0x000002a0
        /*00a4*/ 	.word	0x00000001
        /*00a8*/ 	.word	0x00000001


	//----- nvinfo : EIATTR_CRS_STACK_SIZE
	.align		4
.L_1579:
        /*00ac*/ 	.byte	0x04, 0x1e
        /*00ae*/ 	.short	(.L_1581 - .L_1580)
.L_1580:
        /*00b0*/ 	.word	0x00000000
.L_1581:


//--------------------- .nv.info._Z35group_norm_nhwc_fwd_one_pass_kernelI11Fp32IOFp32WLi256ELi84ELi672EEv26Group_norm_nhwc_fwd_params --------------------------
	.section	.nv.info._Z35group_norm_nhwc_fwd_one_pass_kernelI11Fp32IOFp32WLi256ELi84ELi672EEv26Group_norm_nhwc_fwd_params,"",@"SHT_CUDA_INFO"
	.sectionflags	@""
	.align	4


	//----- nvinfo : EIATTR_CUDA_API_VERSION
	.align		4
        /*0000*/ 	.byte	0x04, 0x37
        /*0002*/ 	.short	(.L_1583 - .L_1582)
.L_1582:
        /*0004*/ 	.word	0x00000082


	//----- nvinfo : EIATTR_SW2861232_WAR
	.align		4
.L_1583:
        /*0008*/ 	.byte	0x01, 0x35
	.zero		2


	//----- nvinfo : EIATTR_PARAM_CBANK
	.align		4
        /*000c*/ 	.byte	0x04, 0x0a
        /*000e*/ 	.short	(.L_1585 - .L_1584)
	.align		4
.L_1584:
        /*0010*/ 	.word	index@(.nv.constant0._Z35group_norm_nhwc_fwd_one_pass_kernelI11Fp32IOFp32WLi256ELi84ELi672EEv26Group_norm_nhwc_fwd_params)
        /*0014*/ 	.short	0x0160
        /*0016*/ 	.short	0x00a0


	//----- nvinfo : EIATTR_CBANK_PARAM_SIZE
	.align		4
.L_1585:
        /*0018*/ 	.byte	0x03, 0x19
        /*001a*/ 	.short	0x00a0


	//----- nvinfo : EIATTR_KPARAM_INFO
	.align		4
        /*001c*/ 	.byte	0x04, 0x17
        /*001e*/ 	.short	(.L_1587 - .L_1586)
.L_1586:
        /*0020*/ 	.word	0x00000000
        /*0024*/ 	.short	0x0000
        /*0026*/ 	.short	0x0000
        /*0028*/ 	.byte	0x00, 0xf0, 0x81, 0x02


	//----- nvinfo : EIATTR_MAXREG_COUNT
	.align		4
.L_1587:
        /*002c*/ 	.byte	0x03, 0x1b
        /*002e*/ 	.short	0x0050


	//----- nvinfo : EIATTR_NUM_BARRIERS
	.align		4
        /*0030*/ 	.byte	0x02, 0x4c
        /*0032*/ 	.byte	0x01
	.zero		1


	//----- nvinfo : EIATTR_MERCURY_ISA_VERSION
	.align		4
        /*0034*/ 	.byte	0x03, 0x5f
        /*0036*/ 	.short	0x0000


	//----- nvinfo : EIATTR_COOP_GROUP_MASK_REGIDS
	.align		4
        /*0038*/ 	.byte	0x04, 0x29
        /*003a*/ 	.short	(.L_1589 - .L_1588)


	//   ....[0]....
.L_1588:
        /*003c*/ 	.word	0xffffffff


	//   ....[1]....
        /*0040*/ 	.word	0xffffffff


	//   ....[2]....
        /*0044*/ 	.word	0xffffffff


	//   ....[3]....
        /*0048*/ 	.word	0xffffffff


	//   ....[4]....
        /*004c*/ 	.word	0xffffffff


	//   ....[5]....
        /*0050*/ 	.word	0xffffffff


	//   ....[6]....
        /*0054*/ 	.word	0xffffffff


	//   ....[7]....
        /*0058*/ 	.word	0xffffffff


	//   ....[8]....
        /*005c*/ 	.word	0xffffffff


	//   ....[9]....
        /*0060*/ 	.word	0xffffffff


	//----- nvinfo : EIATTR_COOP_GROUP_INSTR_OFFSETS
	.align		4
.L_1589:
        /*0064*/ 	.byte	0x04, 0x28
        /*0066*/ 	.short	(.L_1591 - .L_1590)


	//   ....[0]....
.L_1590:
        /*0068*/ 	.word	0x000017a0


	//   ....[1]....
        /*006c*/ 	.word	0x000017b0


	//   ....[2]....
        /*0070*/ 	.word	0x000017f0


	//   ....[3]....
        /*0074*/ 	.word	0x00001800


	//   ....[4]....
        /*0078*/ 	.word	0x00001840


	//   ....[5]....
        /*007c*/ 	.word	0x00001850


	//   ....[6]....
        /*0080*/ 	.word	0x00001890


	//   ....[7]....
        /*0084*/ 	.word	0x000018a0


	//   ....[8]....
        /*0088*/ 	.word	0x000018e0


	//   ....[9]....
        /*008c*/ 	.word	0x000018f0


	//----- nvinfo : EIATTR_EXIT_INSTR_OFFSETS
	.align		4
.L_1591:
        /*0090*/ 	.byte	0x04, 0x1c
        /*0092*/ 	.short	(.L_1593 - .L_1592)


	//   ....[0]....
.L_1592:
        /*0094*/ 	.word	0x00000060


	//   ....[1]....
        /*0098*/ 	.word	0x00004aa0


	//----- nvinfo : EIATTR_MAX_THREADS
	.align		4
.L_1593:
        /*009c*/ 	.byte	0x04, 0x05
        /*009e*/ 	.short	(.L_1595 - .L_1594)
.L_1594:
        /*00a0*/ 	.word	0x000002a0
        /*00a4*/ 	.word	0x00000001
        /*00a8*/ 	.word	0x00000001


	//----- nvinfo : EIATTR_CRS_STACK_SIZE
	.align		4
.L_1595:
        /*00ac*/ 	.byte	0x04, 0x1e
        /*00ae*/ 	.short	(.L_1597 - .L_1596)
.L_1596:
        /*00b0*/ 	.word	0x00000000
.L_1597:


//--------------------- .nv.info._Z35group_norm_nhwc_fwd_one_pass_kernelI11Fp32IOFp32WLi512ELi84ELi672EEv26Group_norm_nhwc_fwd_params --------------------------
	.section	.nv.info._Z35group_norm_nhwc_fwd_one_pass_kernelI11Fp32IOFp32WLi512ELi84ELi672EEv26Group_norm_nhwc_fwd_params,"",@"SHT_CUDA_INFO"
	.sectionflags	@""
	.align	4


	//----- nvinfo : EIATTR_CUDA_API_VERSION
	.align		4
        /*0000*/ 	.byte	0x04, 0x37
        /*0002*/ 	.short	(.L_1599 - .L_1598)
.L_1598:
        /*0004*/ 	.word	0x00000082


	//----- nvinfo : EIATTR_SW2861232_WAR
	.align		4
.L_1599:
        /*0008*/ 	.byte	0x01, 0x35
	.zero		2


	//----- nvinfo : EIATTR_PARAM_CBANK
	.align		4
        /*000c*/ 	.byte	0x04, 0x0a
        /*000e*/ 	.short	(.L_1601 - .L_1600)
	.align		4
.L_1600:
        /*0010*/ 	.word	index@(.nv.constant0._Z35group_norm_nhwc_fwd_one_pass_kernelI11Fp32IOFp32WLi512ELi84ELi672EEv26Group_norm_nhwc_fwd_params)
        /*0014*/ 	.short	0x0160
        /*0016*/ 	.short	0x00a0


	//----- nvinfo : EIATTR_CBANK_PARAM_SIZE
	.align		4
.L_1601:
        /*0018*/ 	.byte	0x03, 0x19
        /*001a*/ 	.short	0x00a0


	//----- nvinfo : EIATTR_KPARAM_INFO
	.align		4
        /*001c*/ 	.byte	0x04, 0x17
        /*001e*/ 	.short	(.L_1603 - .L_1602)
.L_1602:
        /*0020*/ 	.word	0x00000000
        /*0024*/ 	.short	0x0000
        /*0026*/ 	.short	0x0000
        /*0028*/ 	.byte	0x00, 0xf0, 0x81, 0x02


	//----- nvinfo : EIATTR_MAXREG_COUNT
	.align		4
.L_1603:
        /*002c*/ 	.byte	0x03, 0x1b
        /*002e*/ 	.short	0x0050


	//----- nvinfo : EIATTR_NUM_BARRIERS
	.align		4
        /*0030*/ 	.byte	0x02, 0x4c
        /*0032*/ 	.byte	0x01
	.zero		1


	//----- nvinfo : EIATTR_ANNOTATIONS
	.align		4
        /*0034*/ 	.byte	0x04, 0x55
        /*0036*/ 	.short	(.L_1605 - .L_1604)


	//   ....[0]....
.L_1604:
        /*0038*/ 	.word	0x00000001
        /*003c*/ 	.byte	0xa0, 0x01, 0x00, 0x00, 0x01, 0x00, 0x00, 0x00, 0xc0, 0x03, 0x00, 0x00, 0x01, 0x00, 0x00, 0x00
        /*004c*/ 	.byte	0x70, 0x30, 0x00, 0x00, 0x01, 0x00, 0x00, 0x00, 0x80, 0x30, 0x00, 0x00, 0x01, 0x00, 0x00, 0x00
        /*005c*/ 	.byte	0xa0, 0x30, 0x00, 0x00, 0x01, 0x00, 0x00, 0x00, 0xb0, 0x30, 0x00, 0x00, 0x01, 0x00, 0x00, 0x00
        /*006c*/ 	.byte	0xc0, 0x30, 0x00, 0x00, 0x01, 0x00, 0x00, 0x00, 0xd0, 0x30, 0x00, 0x00, 0x01, 0x00, 0x00, 0x00
        /*007c*/ 	.byte	0xe0, 0x30, 0x00, 0x00, 0x01, 0x00, 0x00, 0x00, 0xf0, 0x30, 0x00, 0x00, 0x01, 0x00, 0x00, 0x00
        /*008c*/ 	.byte	0x00, 0x31, 0x00, 0x00, 0x01, 0x00, 0x00, 0x00, 0x10, 0x31, 0x00, 0x00, 0x01, 0x00, 0x00, 0x00
        /*009c*/ 	.byte	0xa0, 0x3f, 0x00, 0x00


	//----- nvinfo : EIATTR_MERCURY_ISA_VERSION
	.align		4
.L_1605:
        /*00a0*/ 	.byte	0x03, 0x5f
        /*00a2*/ 	.short	0x0000


	//----- nvinfo : EIATTR_COOP_GROUP_MASK_REGIDS
	.align		4
        /*00a4*/ 	.byte	0x04, 0x29
        /*00a6*/ 	.short	(.L_1607 - .L_1606)


	//   ....[0]....
.L_1606:
        /*00a8*/ 	.word	0xffffffff


	//   ....[1]....
        /*00ac*/ 	.word	0xffffffff


	//   ....[2]....
        /*00b0*/ 	.word	0xffffffff


	//   ....[3]....
        /*00b4*/ 	.word	0xffffffff


	//   ....[4]....
        /*00b8*/ 	.word	0xffffffff


	//   ....[5]....
        /*00bc*/ 	.word	0xffffffff


	//   ....[6]....
        /*00c0*/ 	.word	0xffffffff


	//   ....[7]....
        /*00c4*/ 	.word	0xffffffff


	//   ....[8]....
        /*00c8*/ 	.word	0xffffffff


	//   ....[9]....
        /*00cc*/ 	.word	0xffffffff


	//----- nvinfo : EIATTR_COOP_GROUP_INSTR_OFFSETS
	.align		4
.L_1607:
        /*00d0*/ 	.byte	0x04, 0x28
        /*00d2*/ 	.short	(.L_1609 - .L_1608)


	//   ....[0]....
.L_1608:
        /*00d4*/ 	.word	0x00002e30


	//   ....[1]....
        /*00d8*/ 	.word	0x00002e40


	//   ....[2]....
        /*00dc*/ 	.word	0x00002e80


	//   ....[3]....
        /*00e0*/ 	.word	0x00002e90


	//   ....[4]....
        /*00e4*/ 	.word	0x00002ed0


	//   ....[5]....
        /*00e8*/ 	.word	0x00002ee0


	//   ....[6]....
        /*00ec*/ 	.word	0x00002f20


	//   ....[7]....
        /*00f0*/ 	.word	0x00002f30


	//   ....[8]....
        /*00f4*/ 	.word	0x00002f70


	//   ....[9]....
        /*00f8*/ 	.word	0x00002f80


	//----- nvinfo : EIATTR_EXIT_INSTR_OFFSETS
	.align		4
.L_1609:
        /*00fc*/ 	.byte	0x04, 0x1c
        /*00fe*/ 	.short	(.L_1611 - .L_1610)


	//   ....[0]....
.L_1610:
        /*0100*/ 	.word	0x00000080


	//   ....[1]....
        /*0104*/ 	.word	0x000087f0


	//----- nvinfo : EIATTR_MAX_THREADS
	.align		4
.L_1611:
        /*0108*/ 	.byte	0x04, 0x05
        /*010a*/ 	.short	(.L_1613 - .L_1612)
.L_1612:
        /*010c*/ 	.word	0x000002a0
        /*0110*/ 	.word	0x00000001
        /*0114*/ 	.word	0x00000001


	//----- nvinfo : EIATTR_CRS_STACK_SIZE
	.align		4
.L_1613:
        /*0118*/ 	.byte	0x04, 0x1e
        /*011a*/ 	.short	(.L_1615 - .L_1614)
.L_1614:
        /*011c*/ 	.word	0x00000000
.L_1615:


//--------------------- .nv.info._Z35group_norm_nhwc_fwd_one_pass_kernelI11Fp32IOBf16WLi64ELi84ELi672EEv26Group_norm_nhwc_fwd_params --------------------------
	.section	.nv.info._Z35group_norm_nhwc_fwd_one_pass_kernelI11Fp32IOBf16WLi64ELi84ELi672EEv26Group_norm_nhwc_fwd_params,"",@"SHT_CUDA_INFO"
	.sectionflags	@""
	.align	4


	//----- nvinfo : EIATTR_CUDA_API_VERSION
	.align		4
        /*0000*/ 	.byte	0x04, 0x37
        /*0002*/ 	.short	(.L_1617 - .L_1616)
.L_1616:
        /*0004*/ 	.word	0x00000082


	//----- nvinfo : EIATTR_SW2861232_WAR
	.align		4
.L_1617:
        /*0008*/ 	.byte	0x01, 0x35
	.zero		2


	//----- nvinfo : EIATTR_PARAM_CBANK
	.align		4
        /*000c*/ 	.byte	0x04, 0x0a
        /*000e*/ 	.short	(.L_1619 - .L_1618)
	.align		4
.L_1618:
        /*0010*/ 	.word	index@(.nv.constant0._Z35group_norm_nhwc_fwd_one_pass_kernelI11Fp32IOBf16WLi64ELi84ELi672EEv26Group_norm_nhwc_fwd_params)
        /*0014*/ 	.short	0x0160
        /*0016*/ 	.short	0x00a0


	//----- nvinfo : EIATTR_CBANK_PARAM_SIZE
	.align		4
.L_1619:
        /*0018*/ 	.byte	0x03, 0x19
        /*001a*/ 	.short	0x00a0


	//----- nvinfo : EIATTR_KPARAM_INFO
	.align		4
        /*001c*/ 	.byte	0x04, 0x17
        /*001e*/ 	.short	(.L_1621 - .L_1620)
.L_1620:
        /*0020*/ 	.word	0x00000000
        /*0024*/ 	.short	0x0000
        /*0026*/ 	.short	0x0000
        /*0028*/ 	.byte	0x00, 0xf0, 0x81, 0x02


	//----- nvinfo : EIATTR_MAXREG_COUNT
	.align		4
.L_1621:
        /*002c*/ 	.byte	0x03, 0x1b
        /*002e*/ 	.short	0x0050


	//----- nvinfo : EIATTR_NUM_BARRIERS
	.align		4
        /*0030*/ 	.byte	0x02, 0x4c
        /*0032*/ 	.byte	0x01
	.zero		1


	//----- nvinfo : EIATTR_MERCURY_ISA_VERSION
	.align		4
        /*0034*/ 	.byte	0x03, 0x5f
        /*0036*/ 	.short	0x0000


	//----- nvinfo : EIATTR_COOP_GROUP_MASK_REGIDS
	.align		4
        /*0038*/ 	.byte	0x04, 0x29
        /*003a*/ 	.short	(.L_1623 - .L_1622)


	//   ....[0]....
.L_1622:
        /*003c*/ 	.word	0xffffffff


	//   ....[1]....
        /*0040*/ 	.word	0xffffffff


	//   ....[2]....
        /*0044*/ 	.word	0xffffffff


	//   ....[3]....
        /*0048*/ 	.word	0xffffffff


	//   ....[4]....
        /*004c*/ 	.word	0xffffffff


	//   ....[5]....
        /*0050*/ 	.word	0xffffffff


	//   ....[6]....
        /*0054*/ 	.word	0xffffffff


	//   ....[7]....
        /*0058*/ 	.word	0xffffffff


	//   ....[8]....
        /*005c*/ 	.word	0xffffffff


	//   ....[9]....
        /*0060*/ 	.word	0xffffffff


	//----- nvinfo : EIATTR_COOP_GROUP_INSTR_OFFSETS
	.align		4
.L_1623:
        /*0064*/ 	.byte	0x04, 0x28
        /*0066*/ 	.short	(.L_1625 - .L_1624)


	//   ....[0]....
.L_1624:
        /*0068*/ 	.word	0x000008b0


	//   ....[1]....
        /*006c*/ 	.word	0x000008c0


	//   ....[2]....
        /*0070*/ 	.word	0x000008f0


	//   ....[3]....
        /*0074*/ 	.word	0x00000900


	//   ....[4]....
        /*0078*/ 	.word	0x00000940


	//   ....[5]....
        /*007c*/ 	.word	0x00000950


	//   ....[6]....
        /*0080*/ 	.word	0x00000990


	//   ....[7]....
        /*0084*/ 	.word	0x000009a0


	//   ....[8]....
        /*0088*/ 	.word	0x000009e0


	//   ....[9]....
        /*008c*/ 	.word	0x000009f0


	//----- nvinfo : EIATTR_EXIT_INSTR_OFFSETS
	.align		4
.L_1625:
        /*0090*/ 	.byte	0x04, 0x1c
        /*0092*/ 	.short	(.L_1627 - .L_1626)


	//   ....[0]....
.L_1626:
        /*0094*/ 	.word	0x00000060


	//   ....[1]....
        /*0098*/ 	.word	0x000020f0


	//----- nvinfo : EIATTR_MAX_THREADS
	.align		4
.L_1627:
        /*009c*/ 	.byte	0x04, 0x05
        /*009e*/ 	.short	(.L_1629 - .L_1628)
.L_1628:
        /*00a0*/ 	.word	0x000002a0
        /*00a4*/ 	.word	0x00000001
        /*00a8*/ 	.word	0x00000001


	//----- nvinfo : EIATTR_CRS_STACK_SIZE
	.align		4
.L_1629:
        /*00ac*/ 	.byte	0x04, 0x1e
        /*00ae*/ 	.short	(.L_1631 - .L_1630)
.L_1630:
        /*00b0*/ 	.word	0x00000000
.L_1631:


//--------------------- .nv.info._Z35group_norm_nhwc_fwd_one_pass_kernelI11Fp32IOBf16WLi128ELi84ELi672EEv26Group_norm_nhwc_fwd_params --------------------------
	.section	.nv.info._Z35group_norm_nhwc_fwd_one_pass_kernelI11Fp32IOBf16WLi128ELi84ELi672EEv26Group_norm_nhwc_fwd_params,"",@"SHT_CUDA_INFO"
	.sectionflags	@""
	.align	4


	//----- nvinfo : EIATTR_CUDA_API_VERSION
	.align		4
        /*0000*/ 	.byte	0x04, 0x37
        /*0002*/ 	.short	(.L_1633 - .L_1632)
.L_1632:
        /*0004*/ 	.word	0x00000082


	//----- nvinfo : EIATTR_SW2861232_WAR
	.align		4
.L_1633:
        /*0008*/ 	.byte	0x01, 0x35
	.zero		2


	//----- nvinfo : EIATTR_PARAM_CBANK
	.align		4
        /*000c*/ 	.byte	0x04, 0x0a
        /*000e*/ 	.short	(.L_1635 - .L_1634)
	.align		4
.L_1634:
        /*0010*/ 	.word	index@(.nv.constant0._Z35group_norm_nhwc_fwd_one_pass_kernelI11Fp32IOBf16WLi128ELi84ELi672EEv26Group_norm_nhwc_fwd_params)
        /*0014*/ 	.short	0x0160
        /*0016*/ 	.short	0x00a0


	//----- nvinfo : EIATTR_CBANK_PARAM_SIZE
	.align		4
.L_1635:
        /*0018*/ 	.byte	0x03, 0x19
        /*001a*/ 	.short	0x00a0


	//----- nvinfo : EIATTR_KPARAM_INFO
	.align		4
        /*001c*/ 	.byte	0x04, 0x17
        /*001e*/ 	.short	(.L_1637 - .L_1636)
.L_1636:
        /*0020*/ 	.word	0x00000000
        /*0024*/ 	.short	0x0000
        /*0026*/ 	.short	0x0000
        /*0028*/ 	.byte	0x00, 0xf0, 0x81, 0x02


	//----- nvinfo : EIATTR_MAXREG_COUNT
	.align		4
.L_1637:
        /*002c*/ 	.byte	0x03, 0x1b
        /*002e*/ 	.short	0x0050


	//----- nvinfo : EIATTR_NUM_BARRIERS
	.align		4
        /*0030*/ 	.byte	0x02, 0x4c
        /*0032*/ 	.byte	0x01
	.zero		1


	//----- nvinfo : EIATTR_MERCURY_ISA_VERSION
	.align		4
        /*0034*/ 	.byte	0x03, 0x5f
        /*0036*/ 	.short	0x0000


	//----- nvinfo : EIATTR_COOP_GROUP_MASK_REGIDS
	.align		4
        /*0038*/ 	.byte	0x04, 0x29
        /*003a*/ 	.short	(.L_1639 - .L_1638)


	//   ....[0]....
.L_1638:
        /*003c*/ 	.word	0xffffffff


	//   ....[1]....
        /*0040*/ 	.word	0xffffffff


	//   ....[2]....
        /*0044*/ 	.word	0xffffffff


	//   ....[3]....
        /*0048*/ 	.word	0xffffffff


	//   ....[4]....
        /*004c*/ 	.word	0xffffffff


	//   ....[5]....
        /*0050*/ 	.word	0xffffffff


	//   ....[6]....
        /*0054*/ 	.word	0xffffffff


	//   ....[7]....
        /*0058*/ 	.word	0xffffffff


	//   ....[8]....
        /*005c*/ 	.word	0xffffffff


	//   ....[9]....
        /*0060*/ 	.word	0xffffffff


	//----- nvinfo : EIATTR_COOP_GROUP_INSTR_OFFSETS
	.align		4
.L_1639:
        /*0064*/ 	.byte	0x04, 0x28
        /*0066*/ 	.short	(.L_1641 - .L_1640)


	//   ....[0]....
.L_1640:
        /*0068*/ 	.word	0x00000d90


	//   ....[1]....
        /*006c*/ 	.word	0x00000da0


	//   ....[2]....
        /*0070*/ 	.word	0x00000dd0


	//   ....[3]....
        /*0074*/ 	.word	0x00000de0


	//   ....[4]....
        /*0078*/ 	.word	0x00000e20


	//   ....[5]....
        /*007c*/ 	.word	0x00000e30


	//   ....[6]....
        /*0080*/ 	.word	0x00000e70


	//   ....[7]....
        /*0084*/ 	.word	0x00000e80


	//   ....[8]....
        /*0088*/ 	.word	0x00000ec0


	//   ....[9]....
        /*008c*/ 	.word	0x00000ed0


	//----- nvinfo : EIATTR_EXIT_INSTR_OFFSETS
	.align		4
.L_1641:
        /*0090*/ 	.byte	0x04, 0x1c
        /*0092*/ 	.short	(.L_1643 - .L_1642)


	//   ....[0]....
.L_1642:
        /*0094*/ 	.word	0x00000060


	//   ....[1]....
        /*0098*/ 	.word	0x00002e10


	//----- nvinfo : EIATTR_MAX_THREADS
	.align		4
.L_1643:
        /*009c*/ 	.byte	0x04, 0x05
        /*009e*/ 	.short	(.L_1645 - .L_1644)
.L_1644:
        /*00a0*/ 	.word	0x000002a0
        /*00a4*/ 	.word	0x00000001
        /*00a8*/ 	.word	0x00000001


	//----- nvinfo : EIATTR_CRS_STACK_SIZE
	.align		4
.L_1645:
        /*00ac*/ 	.byte	0x04, 0x1e
        /*00ae*/ 	.short	(.L_1647 - .L_1646)
.L_1646:
        /*00b0*/ 	.word	0x00000000
.L_1647:


//--------------------- .nv.info._Z35group_norm_nhwc_fwd_one_pass_kernelI11Fp32IOBf16WLi256ELi84ELi672EEv26Group_norm_nhwc_fwd_params --------------------------
	.section	.nv.info._Z35group_norm_nhwc_fwd_one_pass_kernelI11Fp32IOBf16WLi256ELi84ELi672EEv26Group_norm_nhwc_fwd_params,"",@"SHT_CUDA_INFO"
	.sectionflags	@""
	.align	4


	//----- nvinfo : EIATTR_CUDA_API_VERSION
	.align		4
        /*0000*/ 	.byte	0x04, 0x37
        /*0002*/ 	.short	(.L_1649 - .L_1648)
.L_1648:
        /*0004*/ 	.word	0x00000082


	//----- nvinfo : EIATTR_SW2861232_WAR
	.align		4
.L_1649:
        /*0008*/ 	.byte	0x01, 0x35
	.zero		2


	//----- nvinfo : EIATTR_PARAM_CBANK
	.align		4
        /*000c*/ 	.byte	0x04, 0x0a
        /*000e*/ 	.short	(.L_1651 - .L_1650)
	.align		4
.L_1650:
        /*0010*/ 	.word	index@(.nv.constant0._Z35group_norm_nhwc_fwd_one_pass_kernelI11Fp32IOBf16WLi256ELi84ELi672EEv26Group_norm_nhwc_fwd_params)
        /*0014*/ 	.short	0x0160
        /*0016*/ 	.short	0x00a0


	//----- nvinfo : EIATTR_CBANK_PARAM_SIZE
	.align		4
.L_1651:
        /*0018*/ 	.byte	0x03, 0x19
        /*001a*/ 	.short	0x00a0


	//----- nvinfo : EIATTR_KPARAM_INFO
	.align		4
        /*001c*/ 	.byte	0x04, 0x17
        /*001e*/ 	.short	(.L_1653 - .L_1652)
.L_1652:
        /*0020*/ 	.word	0x00000000
        /*0024*/ 	.short	0x0000
        /*0026*/ 	.short	0x0000
        /*0028*/ 	.byte	0x00, 0xf0, 0x81, 0x02


	//----- nvinfo : EIATTR_MAXREG_COUNT
	.align		4
.L_1653:
        /*002c*/ 	.byte	0x03, 0x1b
        /*002e*/ 	.short	0x0050


	//----- nvinfo : EIATTR_NUM_BARRIERS
	.align		4
        /*0030*/ 	.byte	0x02, 0x4c
        /*0032*/ 	.byte	0x01
	.zero		1


	//----- nvinfo : EIATTR_MERCURY_ISA_VERSION
	.align		4
        /*0034*/ 	.byte	0x03, 0x5f
        /*0036*/ 	.short	0x0000


	//----- nvinfo : EIATTR_COOP_GROUP_MASK_REGIDS
	.align		4
        /*0038*/ 	.byte	0x04, 0x29
        /*003a*/ 	.short	(.L_1655 - .L_1654)


	//   ....[0]....
.L_1654:
        /*003c*/ 	.word	0xffffffff


	//   ....[1]....
        /*0040*/ 	.word	0xffffffff


	//   ....[2]....
        /*0044*/ 	.word	0xffffffff


	//   ....[3]....
        /*0048*/ 	.word	0xffffffff


	//   ....[4]....
        /*004c*/ 	.word	0xffffffff


	//   ....[5]....
        /*0050*/ 	.word	0xffffffff


	//   ....[6]....
        /*0054*/ 	.word	0xffffffff


	//   ....[7]....
        /*0058*/ 	.word	0xffffffff


	//   ....[8]....
        /*005c*/ 	.word	0xffffffff


	//   ....[9]....
        /*0060*/ 	.word	0xffffffff


	//----- nvinfo : EIATTR_COOP_GROUP_INSTR_OFFSETS
	.align		4
.L_1655:
        /*0064*/ 	.byte	0x04, 0x28
        /*0066*/ 	.short	(.L_1657 - .L_1656)


	//   ....[0]....
.L_1656:
        /*0068*/ 	.word	0x000017a0


	//   ....[1]....
        /*006c*/ 	.word	0x000017b0


	//   ....[2]....
        /*0070*/ 	.word	0x000017f0


	//   ....[3]....
        /*0074*/ 	.word	0x00001800


	//   ....[4]....
        /*0078*/ 	.word	0x00001840


	//   ....[5]....
        /*007c*/ 	.word	0x00001850


	//   ....[6]....
        /*0080*/ 	.word	0x00001890


	//   ....[7]....
        /*0084*/ 	.word	0x000018a0


	//   ....[8]....
        /*0088*/ 	.word	0x000018f0


	//   ....[9]....
        /*008c*/ 	.word	0x00001900


	//----- nvinfo : EIATTR_EXIT_INSTR_OFFSETS
	.align		4
.L_1657:
        /*0090*/ 	.byte	0x04, 0x1c
        /*0092*/ 	.short	(.L_1659 - .L_1658)


	//   ....[0]....
.L_1658:
        /*0094*/ 	.word	0x00000060


	//   ....[1]....
        /*0098*/ 	.word	0x00004b00


	//----- nvinfo : EIATTR_MAX_THREADS
	.align		4
.L_1659:
        /*009c*/ 	.byte	0x04, 0x05
        /*009e*/ 	.short	(.L_1661 - .L_1660)
.L_1660:
        /*00a0*/ 	.word	0x000002a0
        /*00a4*/ 	.word	0x00000001
        /*00a8*/ 	.word	0x00000001


	//----- nvinfo : EIATTR_CRS_STACK_SIZE
	.align		4
.L_1661:
        /*00ac*/ 	.byte	0x04, 0x1e
        /*00ae*/ 	.short	(.L_1663 - .L_1662)
.L_1662:
        /*00b0*/ 	.word	0x00000000
.L_1663:


//--------------------- .nv.info._Z35group_norm_nhwc_fwd_one_pass_kernelI11Fp32IOBf16WLi512ELi84ELi672EEv26Group_norm_nhwc_fwd_params --------------------------
	.section	.nv.info._Z35group_norm_nhwc_fwd_one_pass_kernelI11Fp32IOBf16WLi512ELi84ELi672EEv26Group_norm_nhwc_fwd_params,"",@"SHT_CUDA_INFO"
	.sectionflags	@""
	.align	4


	//----- nvinfo : EIATTR_CUDA_API_VERSION
	.align		4
        /*0000*/ 	.byte	0x04, 0x37
        /*0002*/ 	.short	(.L_1665 - .L_1664)
.L_1664:
        /*0004*/ 	.word	0x00000082


	//----- nvinfo : EIATTR_SW2861232_WAR
	.align		4
.L_1665:
        /*0008*/ 	.byte	0x01, 0x35
	.zero		2


	//----- nvinfo : EIATTR_PARAM_CBANK
	.align		4
        /*000c*/ 	.byte	0x04, 0x0a
        /*000e*/ 	.short	(.L_1667 - .L_1666)
	.align		4
.L_1666:
        /*0010*/ 	.word	index@(.nv.constant0._Z35group_norm_nhwc_fwd_one_pass_kernelI11Fp32IOBf16WLi512ELi84ELi672EEv26Group_norm_nhwc_fwd_params)
        /*0014*/ 	.short	0x0160
        /*0016*/ 	.short	0x00a0


	//----- nvinfo : EIATTR_CBANK_PARAM_SIZE
	.align		4
.L_1667:
        /*0018*/ 	.byte	0x03, 0x19
        /*001a*/ 	.short	0x00a0


	//----- nvinfo : EIATTR_KPARAM_INFO
	.align		4
        /*001c*/ 	.byte	0x04, 0x17
        /*001e*/ 	.short	(.L_1669 - .L_1668)
.L_1668:
        /*0020*/ 	.word	0x00000000
        /*0024*/ 	.short	0x0000
        /*0026*/ 	.short	0x0000
        /*0028*/ 	.byte	0x00, 0xf0, 0x81, 0x02


	//----- nvinfo : EIATTR_MAXREG_COUNT
	.align		4
.L_1669:
        /*002c*/ 	.byte	0x03, 0x1b
        /*002e*/ 	.short	0x0050


	//----- nvinfo : EIATTR_NUM_BARRIERS
	.align		4
        /*0030*/ 	.byte	0x02, 0x4c
        /*0032*/ 	.byte	0x01
	.zero		1


	//----- nvinfo : EIATTR_ANNOTATIONS
	.align		4
        /*0034*/ 	.byte	0x04, 0x55
        /*0036*/ 	.short	(.L_1671 - .L_1670)


	//   ....[0]....
.L_1670:
        /* <DEDUP_REMOVED lines=8> */


	//----- nvinfo : EIATTR_MERCURY_ISA_VERSION
	.align		4
.L_1671:
        /*00a0*/ 	.byte	0x03, 0x5f
        /*00a2*/ 	.short	0x0000


	//----- nvinfo : EIATTR_COOP_GROUP_MASK_REGIDS
	.align		4
        /*00a4*/ 	.byte	0x04, 0x29
        /*00a6*/ 	.short	(.L_1673 - .L_1672)


	//   ....[0]....
.L_1672:
        /*00a8*/ 	.word	0xffffffff


	//   ....[1]....
        /*00ac*/ 	.word	0xffffffff


	//   ....[2]....
        /*00b0*/ 	.word	0xffffffff


	//   ....[3]....
        /*00b4*/ 	.word	0xffffffff


	//   ....[4]....
        /*00b8*/ 	.word	0xffffffff


	//   ....[5]....
        /*00bc*/ 	.word	0xffffffff


	//   ....[6]....
        /*00c0*/ 	.word	0xffffffff


	//   ....[7]....
        /*00c4*/ 	.word	0xffffffff


	//   ....[8]....
        /*00c8*/ 	.word	0xffffffff


	//   ....[9]....
        /*00cc*/ 	.word	0xffffffff


	//----- nvinfo : EIATTR_COOP_GROUP_INSTR_OFFSETS
	.align		4
.L_1673:
        /*00d0*/ 	.byte	0x04, 0x28
        /*00d2*/ 	.short	(.L_1675 - .L_1674)


	//   ....[0]....
.L_1674:
        /*00d4*/ 	.word	0x00002e30


	//   ....[1]....
        /*00d8*/ 	.word	0x00002e40


	//   ....[2]....
        /*00dc*/ 	.word	0x00002e80


	//   ....[3]....
        /*00e0*/ 	.word	0x00002e90


	//   ....[4]....
        /*00e4*/ 	.word	0x00002ed0


	//   ....[5]....
        /*00e8*/ 	.word	0x00002ee0


	//   ....[6]....
        /*00ec*/ 	.word	0x00002f20


	//   ....[7]....
        /*00f0*/ 	.word	0x00002f30


	//   ....[8]....
        /*00f4*/ 	.word	0x00002f70


	//   ....[9]....
        /*00f8*/ 	.word	0x00002f80


	//----- nvinfo : EIATTR_EXIT_INSTR_OFFSETS
	.align		4
.L_1675:
        /*00fc*/ 	.byte	0x04, 0x1c
        /*00fe*/ 	.short	(.L_1677 - .L_1676)


	//   ....[0]....
.L_1676:
        /*0100*/ 	.word	0x00000080


	//   ....[1]....
        /*0104*/ 	.word	0x000088a0


	//----- nvinfo : EIATTR_MAX_THREADS
	.align		4
.L_1677:
        /*0108*/ 	.byte	0x04, 0x05
        /*010a*/ 	.short	(.L_1679 - .L_1678)
.L_1678:
        /*010c*/ 	.word	0x000002a0
        /*0110*/ 	.word	0x00000001
        /*0114*/ 	.word	0x00000001


	//----- nvinfo : EIATTR_CRS_STACK_SIZE
	.align		4
.L_1679:
        /*0118*/ 	.byte	0x04, 0x1e
        /*011a*/ 	.short	(.L_1681 - .L_1680)
.L_1680:
        /*011c*/ 	.word	0x00000000
.L_1681:


//--------------------- .nv.info._Z35group_norm_nhwc_fwd_one_pass_kernelI11Fp32IOFp16WLi64ELi84ELi672EEv26Group_norm_nhwc_fwd_params --------------------------
	.section	.nv.info._Z35group_norm_nhwc_fwd_one_pass_kernelI11Fp32IOFp16WLi64ELi84ELi672EEv26Group_norm_nhwc_fwd_params,"",@"SHT_CUDA_INFO"
	.sectionflags	@""
	.align	4


	//----- nvinfo : EIATTR_CUDA_API_VERSION
	.align		4
        /*0000*/ 	.byte	0x04, 0x37
        /*0002*/ 	.short	(.L_1683 - .L_1682)
.L_1682:
        /*0004*/ 	.word	0x00000082


	//----- nvinfo : EIATTR_SW2861232_WAR
	.align		4
.L_1683:
        /*0008*/ 	.byte	0x01, 0x35
	.zero		2


	//----- nvinfo : EIATTR_PARAM_CBANK
	.align		4
        /*000c*/ 	.byte	0x04, 0x0a
        /*000e*/ 	.short	(.L_1685 - .L_1684)
	.align		4
.L_1684:
        /*0010*/ 	.word	index@(.nv.constant0._Z35group_norm_nhwc_fwd_one_pass_kernelI11Fp32IOFp16WLi64ELi84ELi672EEv26Group_norm_nhwc_fwd_params)
        /*0014*/ 	.short	0x0160
        /*0016*/ 	.short	0x00a0


	//----- nvinfo : EIATTR_CBANK_PARAM_SIZE
	.align		4
.L_1685:
        /*0018*/ 	.byte	0x03, 0x19
        /*001a*/ 	.short	0x00a0


	//----- nvinfo : EIATTR_KPARAM_INFO
	.align		4
        /*001c*/ 	.byte	0x04, 0x17
        /*001e*/ 	.short	(.L_1687 - .L_1686)
.L_1686:
        /*0020*/ 	.word	0x00000000
        /*0024*/ 	.short	0x0000
        /*0026*/ 	.short	0x0000
        /*0028*/ 	.byte	0x00, 0xf0, 0x81, 0x02


	//----- nvinfo : EIATTR_MAXREG_COUNT
	.align		4
.L_1687:
        /*002c*/ 	.byte	0x03, 0x1b
        /*002e*/ 	.short	0x0050


	//----- nvinfo : EIATTR_NUM_BARRIERS
	.align		4
        /*0030*/ 	.byte	0x02, 0x4c
        /*0032*/ 	.byte	0x01
	.zero		1


	//----- nvinfo : EIATTR_MERCURY_ISA_VERSION
	.align		4
        /*0034*/ 	.byte	0x03, 0x5f
        /*0036*/ 	.short	0x0000


	//----- nvinfo : EIATTR_COOP_GROUP_MASK_REGIDS
	.align		4
        /*0038*/ 	.byte	0x04, 0x29
        /*003a*/ 	.short	(.L_1689 - .L_1688)


	//   ....[0]....
.L_1688:
        /*003c*/ 	.word	0xffffffff


	//   ....[1]....
        /*0040*/ 	.word	0xffffffff


	//   ....[2]....
        /*0044*/ 	.word	0xffffffff


	//   ....[3]....
        /*0048*/ 	.word	0xffffffff


	//   ....[4]....
        /*004c*/ 	.word	0xffffffff


	//   ....[5]....
        /*0050*/ 	.word	0xffffffff


	//   ....[6]....
        /*0054*/ 	.word	0xffffffff


	//   ....[7]....
        /*0058*/ 	.word	0xffffffff


	//   ....[8]....
        /*005c*/ 	.word	0xffffffff


	//   ....[9]....
        /*0060*/ 	.word	0xffffffff


	//----- nvinfo : EIATTR_COOP_GROUP_INSTR_OFFSETS
	.align		4
.L_1689:
        /*0064*/ 	.byte	0x04, 0x28
        /*0066*/ 	.short	(.L_1691 - .L_1690)


	//   ....[0]....
.L_1690:
        /*0068*/ 	.word	0x000008b0


	//   ....[1]....
        /*006c*/ 	.word	0x000008c0


	//   ....[2]....
        /*0070*/ 	.word	0x000008f0


	//   ....[3]....
        /*0074*/ 	.word	0x00000900


	//   ....[4]....
        /*0078*/ 	.word	0x00000940


	//   ....[5]....
        /*007c*/ 	.word	0x00000950


	//   ....[6]....
        /*0080*/ 	.word	0x00000990


	//   ....[7]....
        /*0084*/ 	.word	0x000009a0


	//   ....[8]....
        /*0088*/ 	.word	0x000009e0


	//   ....[9]....
        /*008c*/ 	.word	0x000009f0


	//----- nvinfo : EIATTR_EXIT_INSTR_OFFSETS
	.align		4
.L_1691:
        /*0090*/ 	.byte	0x04, 0x1c
        /*0092*/ 	.short	(.L_1693 - .L_1692)


	//   ....[0]....
.L_1692:
        /*0094*/ 	.word	0x00000060


	//   ....[1]....
        /*0098*/ 	.word	0x000020f0


	//----- nvinfo : EIATTR_MAX_THREADS
	.align		4
.L_1693:
        /*009c*/ 	.byte	0x04, 0x05
        /*009e*/ 	.short	(.L_1695 - .L_1694)
.L_1694:
        /*00a0*/ 	.word	0x000002a0
        /*00a4*/ 	.word	0x00000001
        /*00a8*/ 	.word	0x00000001


	//----- nvinfo : EIATTR_CRS_STACK_SIZE
	.align		4
.L_1695:
        /*00ac*/ 	.byte	0x04, 0x1e
        /*00ae*/ 	.short	(.L_1697 - .L_1696)
.L_1696:
        /*00b0*/ 	.word	0x00000000
.L_1697:


//--------------------- .nv.info._Z35group_norm_nhwc_fwd_one_pass_kernelI11Fp32IOFp16WLi128ELi84ELi672EEv26Group_norm_nhwc_fwd_params --------------------------
	.section	.nv.info._Z35group_norm_nhwc_fwd_one_pass_kernelI11Fp32IOFp16WLi128ELi84ELi672EEv26Group_norm_nhwc_fwd_params,"",@"SHT_CUDA_INFO"
	.sectionflags	@""
	.align	4


	//----- nvinfo : EIATTR_CUDA_API_VERSION
	.align		4
        /*0000*/ 	.byte	0x04, 0x37
        /*0002*/ 	.short	(.L_1699 - .L_1698)
.L_1698:
        /*0004*/ 	.word	0x00000082


	//----- nvinfo : EIATTR_SW2861232_WAR
	.align		4
.L_1699:
        /*0008*/ 	.byte	0x01, 0x35
	.zero		2


	//----- nvinfo : EIATTR_PARAM_CBANK
	.align		4
        /*000c*/ 	.byte	0x04, 0x0a
        /*000e*/ 	.short	(.L_1701 - .L_1700)
	.align		4
.L_1700:
        /*0010*/ 	.word	index@(.nv.constant0._Z35group_norm_nhwc_fwd_one_pass_kernelI11Fp32IOFp16WLi128ELi84ELi672EEv26Group_norm_nhwc_fwd_params)
        /*0014*/ 	.short	0x0160
        /*0016*/ 	.short	0x00a0


	//----- nvinfo : EIATTR_CBANK_PARAM_SIZE
	.align		4
.L_1701:
        /*0018*/ 	.byte	0x03, 0x19
        /*001a*/ 	.short	0x00a0


	//----- nvinfo : EIATTR_KPARAM_INFO
	.align		4
        /*001c*/ 	.byte	0x04, 0x17
        /*001e*/ 	.short	(.L_1703 - .L_1702)
.L_1702:
        /*0020*/ 	.word	0x00000000
        /*0024*/ 	.short	0x0000
        /*0026*/ 	.short	0x0000
        /*0028*/ 	.byte	0x00, 0xf0, 0x81, 0x02


	//----- nvinfo : EIATTR_MAXREG_COUNT
	.align		4
.L_1703:
        /*002c*/ 	.byte	0x03, 0x1b
        /*002e*/ 	.short	0x0050


	//----- nvinfo : EIATTR_NUM_BARRIERS
	.align		4
        /*0030*/ 	.byte	0x02, 0x4c
        /*0032*/ 	.byte	0x01
	.zero		1


	//----- nvinfo : EIATTR_MERCURY_ISA_VERSION
	.align		4
        /*0034*/ 	.byte	0x03, 0x5f
        /*0036*/ 	.short	0x0000


	//----- nvinfo : EIATTR_COOP_GROUP_MASK_REGIDS
	.align		4
        /*0038*/ 	.byte	0x04, 0x29
        /*003a*/ 	.short	(.L_1705 - .L_1704)


	//   ....[0]....
.L_1704:
        /*003c*/ 	.word	0xffffffff


	//   ....[1]....
        /*0040*/ 	.word	0xffffffff


	//   ....[2]....
        /*0044*/ 	.word	0xffffffff


	//   ....[3]....
        /*0048*/ 	.word	0xffffffff


	//   ....[4]....
        /*004c*/ 	.word	0xffffffff


	//   ....[5]....
        /*0050*/ 	.word	0xffffffff


	//   ....[6]....
        /*0054*/ 	.word	0xffffffff


	//   ....[7]....
        /*0058*/ 	.word	0xffffffff


	//   ....[8]....
        /*005c*/ 	.word	0xffffffff


	//   ....[9]....
        /*0060*/ 	.word	0xffffffff


	//----- nvinfo : EIATTR_COOP_GROUP_INSTR_OFFSETS
	.align		4
.L_1705:
        /*0064*/ 	.byte	0x04, 0x28
        /*0066*/ 	.short	(.L_1707 - .L_1706)


	//   ....[0]....
.L_1706:
        /*0068*/ 	.word	0x00000d90


	//   ....[1]....
        /*006c*/ 	.word	0x00000da0


	//   ....[2]....
        /*0070*/ 	.word	0x00000dd0


	//   ....[3]....
        /*0074*/ 	.word	0x00000de0


	//   ....[4]....
        /*0078*/ 	.word	0x00000e20


	//   ....[5]....
        /*007c*/ 	.word	0x00000e30


	//   ....[6]....
        /*0080*/ 	.word	0x00000e70


	//   ....[7]....
        /*0084*/ 	.word	0x00000e80


	//   ....[8]....
        /*0088*/ 	.word	0x00000ec0


	//   ....[9]....
        /*008c*/ 	.word	0x00000ed0


	//----- nvinfo : EIATTR_EXIT_INSTR_OFFSETS
	.align		4
.L_1707:
        /*0090*/ 	.byte	0x04, 0x1c
        /*0092*/ 	.short	(.L_1709 - .L_1708)


	//   ....[0]....
.L_1708:
        /*0094*/ 	.word	0x00000060


	//   ....[1]....
        /*0098*/ 	.word	0x00002e10


	//----- nvinfo : EIATTR_MAX_THREADS
	.align		4
.L_1709:
        /*009c*/ 	.byte	0x04, 0x05
        /*009e*/ 	.short	(.L_1711 - .L_1710)
.L_1710:
        /*00a0*/ 	.word	0x000002a0
        /*00a4*/ 	.word	0x00000001
        /*00a8*/ 	.word	0x00000001


	//----- nvinfo : EIATTR_CRS_STACK_SIZE
	.align		4
.L_1711:
        /*00ac*/ 	.byte	0x04, 0x1e
        /*00ae*/ 	.short	(.L_1713 - .L_1712)
.L_1712:
        /*00b0*/ 	.word	0x00000000
.L_1713:


//--------------------- .nv.info._Z35group_norm_nhwc_fwd_one_pass_kernelI11Fp32IOFp16WLi256ELi84ELi672EEv26Group_norm_nhwc_fwd_params --------------------------
	.section	.nv.info._Z35group_norm_nhwc_fwd_one_pass_kernelI11Fp32IOFp16WLi256ELi84ELi672EEv26Group_norm_nhwc_fwd_params,"",@"SHT_CUDA_INFO"
	.sectionflags	@""
	.align	4


	//----- nvinfo : EIATTR_CUDA_API_VERSION
	.align		4
        /*0000*/ 	.byte	0x04, 0x37
        /*0002*/ 	.short	(.L_1715 - .L_1714)
.L_1714:
        /*0004*/ 	.word	0x00000082


	//----- nvinfo : EIATTR_SW2861232_WAR
	.align		4
.L_1715:
        /*0008*/ 	.byte	0x01, 0x35
	.zero		2


	//----- nvinfo : EIATTR_PARAM_CBANK
	.align		4
        /*000c*/ 	.byte	0x04, 0x0a
        /*000e*/ 	.short	(.L_1717 - .L_1716)
	.align		4
.L_1716:
        /*0010*/ 	.word	index@(.nv.constant0._Z35group_norm_nhwc_fwd_one_pass_kernelI11Fp32IOFp16WLi256ELi84ELi672EEv26Group_norm_nhwc_fwd_params)
        /*0014*/ 	.short	0x0160
        /*0016*/ 	.short	0x00a0


	//----- nvinfo : EIATTR_CBANK_PARAM_SIZE
	.align		4
.L_1717:
        /*0018*/ 	.byte	0x03, 0x19
        /*001a*/ 	.short	0x00a0


	//----- nvinfo : EIATTR_KPARAM_INFO
	.align		4
        /*001c*/ 	.byte	0x04, 0x17
        /*001e*/ 	.short	(.L_1719 - .L_1718)
.L_1718:
        /*0020*/ 	.word	0x00000000
        /*0024*/ 	.short	0x0000
        /*0026*/ 	.short	0x0000
        /*0028*/ 	.byte	0x00, 0xf0, 0x81, 0x02


	//----- nvinfo : EIATTR_MAXREG_COUNT
	.align		4
.L_1719:
        /*002c*/ 	.byte	0x03, 0x1b
        /*002e*/ 	.short	0x0050


	//----- nvinfo : EIATTR_NUM_BARRIERS
	.align		4
        /*0030*/ 	.byte	0x02, 0x4c
        /*0032*/ 	.byte	0x01
	.zero		1


	//----- nvinfo : EIATTR_MERCURY_ISA_VERSION
	.align		4
        /*0034*/ 	.byte	0x03, 0x5f
        /*0036*/ 	.short	0x0000


	//----- nvinfo : EIATTR_COOP_GROUP_MASK_REGIDS
	.align		4
        /*0038*/ 	.byte	0x04, 0x29
        /*003a*/ 	.short	(.L_1721 - .L_1720)


	//   ....[0]....
.L_1720:
        /*003c*/ 	.word	0xffffffff


	//   ....[1]....
        /*0040*/ 	.word	0xffffffff


	//   ....[2]....
        /*0044*/ 	.word	0xffffffff


	//   ....[3]....
        /*0048*/ 	.word	0xffffffff


	//   ....[4]....
        /*004c*/ 	.word	0xffffffff


	//   ....[5]....
        /*0050*/ 	.word	0xffffffff


	//   ....[6]....
        /*0054*/ 	.word	0xffffffff


	//   ....[7]....
        /*0058*/ 	.word	0xffffffff


	//   ....[8]....
        /*005c*/ 	.word	0xffffffff


	//   ....[9]....
        /*0060*/ 	.word	0xffffffff


	//----- nvinfo : EIATTR_COOP_GROUP_INSTR_OFFSETS
	.align		4
.L_1721:
        /*0064*/ 	.byte	0x04, 0x28
        /*0066*/ 	.short	(.L_1723 - .L_1722)


	//   ....[0]....
.L_1722:
        /*0068*/ 	.word	0x000017a0


	//   ....[1]....
        /*006c*/ 	.word	0x000017b0


	//   ....[2]....
        /*0070*/ 	.word	0x000017f0


	//   ....[3]....
        /*0074*/ 	.word	0x00001800


	//   ....[4]....
        /*0078*/ 	.word	0x00001840


	//   ....[5]....
        /*007c*/ 	.word	0x00001850


	//   ....[6]....
        /*0080*/ 	.word	0x00001890


	//   ....[7]....
        /*0084*/ 	.word	0x000018a0


	//   ....[8]....
        /*0088*/ 	.word	0x000018f0


	//   ....[9]....
        /*008c*/ 	.word	0x00001900


	//----- nvinfo : EIATTR_EXIT_INSTR_OFFSETS
	.align		4
.L_1723:
        /*0090*/ 	.byte	0x04, 0x1c
        /*0092*/ 	.short	(.L_1725 - .L_1724)


	//   ....[0]....
.L_1724:
        /*0094*/ 	.word	0x00000060


	//   ....[1]....
        /*0098*/ 	.word	0x00004b00


	//----- nvinfo : EIATTR_MAX_THREADS
	.align		4
.L_1725:
        /*009c*/ 	.byte	0x04, 0x05
        /*009e*/ 	.short	(.L_1727 - .L_1726)
.L_1726:
        /*00a0*/ 	.word	0x000002a0
        /*00a4*/ 	.word	0x00000001
        /*00a8*/ 	.word	0x00000001


	//----- nvinfo : EIATTR_CRS_STACK_SIZE
	.align		4
.L_1727:
        /*00ac*/ 	.byte	0x04, 0x1e
        /*00ae*/ 	.short	(.L_1729 - .L_1728)
.L_1728:
        /*00b0*/ 	.word	0x00000000
.L_1729:


//--------------------- .nv.info._Z35group_norm_nhwc_fwd_one_pass_kernelI11Fp32IOFp16WLi512ELi84ELi672EEv26Group_norm_nhwc_fwd_params --------------------------
	.section	.nv.info._Z35group_norm_nhwc_fwd_one_pass_kernelI11Fp32IOFp16WLi512ELi84ELi672EEv26Group_norm_nhwc_fwd_params,"",@"SHT_CUDA_INFO"
	.sectionflags	@""
	.align	4


	//----- nvinfo : EIATTR_CUDA_API_VERSION
	.align		4
        /*0000*/ 	.byte	0x04, 0x37
        /*0002*/ 	.short	(.L_1731 - .L_1730)
.L_1730:
        /*0004*/ 	.word	0x00000082


	//----- nvinfo : EIATTR_SW2861232_WAR
	.align		4
.L_1731:
        /*0008*/ 	.byte	0x01, 0x35
	.zero		2


	//----- nvinfo : EIATTR_PARAM_CBANK
	.align		4
        /*000c*/ 	.byte	0x04, 0x0a
        /*000e*/ 	.short	(.L_1733 - .L_1732)
	.align		4
.L_1732:
        /*0010*/ 	.word	index@(.nv.constant0._Z35group_norm_nhwc_fwd_one_pass_kernelI11Fp32IOFp16WLi512ELi84ELi672EEv26Group_norm_nhwc_fwd_params)
        /*0014*/ 	.short	0x0160
        /*0016*/ 	.short	0x00a0


	//----- nvinfo : EIATTR_CBANK_PARAM_SIZE
	.align		4
.L_1733:
        /*0018*/ 	.byte	0x03, 0x19
        /*001a*/ 	.short	0x00a0


	//----- nvinfo : EIATTR_KPARAM_INFO
	.align		4
        /*001c*/ 	.byte	0x04, 0x17
        /*001e*/ 	.short	(.L_1735 - .L_1734)
.L_1734:
        /*0020*/ 	.word	0x00000000
        /*0024*/ 	.short	0x0000
        /*0026*/ 	.short	0x0000
        /*0028*/ 	.byte	0x00, 0xf0, 0x81, 0x02


	//----- nvinfo : EIATTR_MAXREG_COUNT
	.align		4
.L_1735:
        /*002c*/ 	.byte	0x03, 0x1b
        /*002e*/ 	.short	0x0050


	//----- nvinfo : EIATTR_NUM_BARRIERS
	.align		4
        /*0030*/ 	.byte	0x02, 0x4c
        /*0032*/ 	.byte	0x01
	.zero		1


	//----- nvinfo : EIATTR_ANNOTATIONS
	.align		4
        /*0034*/ 	.byte	0x04, 0x55
        /*0036*/ 	.short	(.L_1737 - .L_1736)


	//   ....[0]....
.L_1736:
        /* <DEDUP_REMOVED lines=8> */


	//----- nvinfo : EIATTR_MERCURY_ISA_VERSION
	.align		4
.L_1737:
        /*00a0*/ 	.byte	0x03, 0x5f
        /*00a2*/ 	.short	0x0000


	//----- nvinfo : EIATTR_COOP_GROUP_MASK_REGIDS
	.align		4
        /*00a4*/ 	.byte	0x04, 0x29
        /*00a6*/ 	.short	(.L_1739 - .L_1738)


	//   ....[0]....
.L_1738:
        /*00a8*/ 	.word	0xffffffff


	//   ....[1]....
        /*00ac*/ 	.word	0xffffffff


	//   ....[2]....
        /*00b0*/ 	.word	0xffffffff


	//   ....[3]....
        /*00b4*/ 	.word	0xffffffff


	//   ....[4]....
        /*00b8*/ 	.word	0xffffffff


	//   ....[5]....
        /*00bc*/ 	.word	0xffffffff


	//   ....[6]....
        /*00c0*/ 	.word	0xffffffff


	//   ....[7]....
        /*00c4*/ 	.word	0xffffffff


	//   ....[8]....
        /*00c8*/ 	.word	0xffffffff


	//   ....[9]....
        /*00cc*/ 	.word	0xffffffff


	//----- nvinfo : EIATTR_COOP_GROUP_INSTR_OFFSETS
	.align		4
.L_1739:
        /*00d0*/ 	.byte	0x04, 0x28
        /*00d2*/ 	.short	(.L_1741 - .L_1740)


	//   ....[0]....
.L_1740:
        /*00d4*/ 	.word	0x00002e30


	//   ....[1]....
        /*00d8*/ 	.word	0x00002e40


	//   ....[2]....
        /*00dc*/ 	.word	0x00002e80


	//   ....[3]....
        /*00e0*/ 	.word	0x00002e90


	//   ....[4]....
        /*00e4*/ 	.word	0x00002ed0


	//   ....[5]....
        /*00e8*/ 	.word	0x00002ee0


	//   ....[6]....
        /*00ec*/ 	.word	0x00002f20


	//   ....[7]....
        /*00f0*/ 	.word	0x00002f30


	//   ....[8]....
        /*00f4*/ 	.word	0x00002f70


	//   ....[9]....
        /*00f8*/ 	.word	0x00002f80


	//----- nvinfo : EIATTR_EXIT_INSTR_OFFSETS
	.align		4
.L_1741:
        /*00fc*/ 	.byte	0x04, 0x1c
        /*00fe*/ 	.short	(.L_1743 - .L_1742)


	//   ....[0]....
.L_1742:
        /*0100*/ 	.word	0x00000080


	//   ....[1]....
        /*0104*/ 	.word	0x000088a0


	//----- nvinfo : EIATTR_MAX_THREADS
	.align		4
.L_1743:
        /*0108*/ 	.byte	0x04, 0x05
        /*010a*/ 	.short	(.L_1745 - .L_1744)
.L_1744:
        /*010c*/ 	.word	0x000002a0
        /*0110*/ 	.word	0x00000001
        /*0114*/ 	.word	0x00000001


	//----- nvinfo : EIATTR_CRS_STACK_SIZE
	.align		4
.L_1745:
        /*0118*/ 	.byte	0x04, 0x1e
        /*011a*/ 	.short	(.L_1747 - .L_1746)
.L_1746:
        /*011c*/ 	.word	0x00000000
.L_1747:


//--------------------- .nv.callgraph             --------------------------
	.section	.nv.callgraph,"",@"SHT_CUDA_CALLGRAPH"
	.align	4
	.sectionentsize	8
	.align		4
        /*0000*/ 	.word	0x00000000
	.align		4
        /*0004*/ 	.word	0xffffffff
	.align		4
        /*0008*/ 	.word	0x00000000
	.align		4
        /*000c*/ 	.word	0xfffffffe
	.align		4
        /*0010*/ 	.word	0x00000000
	.align		4
        /*0014*/ 	.word	0xfffffffd
	.align		4
        /*0018*/ 	.word	0x00000000
	.align		4
        /*001c*/ 	.word	0xfffffffc


//--------------------- .nv.rel.action            --------------------------
	.section	.nv.rel.action,"",@"SHT_CUDA_RELOCINFO"
	.align	8
	.sectionentsize	8
        /*0000*/ 	.byte	0x73, 0x00, 0x00, 0x00, 0x00, 0x00, 0x00, 0x00, 0x00, 0x00, 0x00, 0x11, 0x25, 0x00, 0x05, 0x36


//--------------------- .nv.constant4             --------------------------
	.section	.nv.constant4,"a",@progbits
	.align	8
	.align		8
.nv.constant4:
        /*0000*/ 	.dword	_ZN61_INTERNAL_4340de52_30_group_norm_nhwc_one_pass_84_cu_ac6678114cuda3std3__45__cpo5beginE
	.align		8
        /*0008*/ 	.dword	_ZN61_INTERNAL_4340de52_30_group_norm_nhwc_one_pass_84_cu_ac6678114cuda3std3__45__cpo3endE
	.align		8
        /*0010*/ 	.dword	_ZN61_INTERNAL_4340de52_30_group_norm_nhwc_one_pass_84_cu_ac6678114cuda3std3__45__cpo6cbeginE
	.align		8
        /*0018*/ 	.dword	_ZN61_INTERNAL_4340de52_30_group_norm_nhwc_one_pass_84_cu_ac6678114cuda3std3__45__cpo4cendE
	.align		8
        /*0020*/ 	.dword	_ZN61_INTERNAL_4340de52_30_group_norm_nhwc_one_pass_84_cu_ac6678114cuda3std3__45__cpo6rbeginE
	.align		8
        /*0028*/ 	.dword	_ZN61_INTERNAL_4340de52_30_group_norm_nhwc_one_pass_84_cu_ac6678114cuda3std3__45__cpo4rendE
	.align		8
        /*0030*/ 	.dword	_ZN61_INTERNAL_4340de52_30_group_norm_nhwc_one_pass_84_cu_ac6678114cuda3std3__45__cpo7crbeginE
	.align		8
        /*0038*/ 	.dword	_ZN61_INTERNAL_4340de52_30_group_norm_nhwc_one_pass_84_cu_ac6678114cuda3std3__45__cpo5crendE
	.align		8
        /*0040*/ 	.dword	_ZN61_INTERNAL_4340de52_30_group_norm_nhwc_one_pass_84_cu_ac6678114cuda3std3__463_GLOBAL__N__4340de52_30_group_norm_nhwc_one_pass_84_cu_ac6678116ignoreE
	.align		8
        /*0048*/ 	.dword	_ZN61_INTERNAL_4340de52_30_group_norm_nhwc_one_pass_84_cu_ac6678114cuda3std3__419piecewise_constructE
	.align		8
        /*0050*/ 	.dword	_ZN61_INTERNAL_4340de52_30_group_norm_nhwc_one_pass_84_cu_ac6678114cuda3std3__48in_placeE
	.align		8
        /*0058*/ 	.dword	_ZN61_INTERNAL_4340de52_30_group_norm_nhwc_one_pass_84_cu_ac6678114cuda3std3__420unreachable_sentinelE
	.align		8
        /*0060*/ 	.dword	_ZN61_INTERNAL_4340de52_30_group_norm_nhwc_one_pass_84_cu_ac6678114cuda3std3__47nulloptE
	.align		8
        /*0068*/ 	.dword	_ZN61_INTERNAL_4340de52_30_group_norm_nhwc_one_pass_84_cu_ac6678114cuda3std3__48unexpectE
	.align		8
        /*0070*/ 	.dword	_ZN61_INTERNAL_4340de52_30_group_norm_nhwc_one_pass_84_cu_ac6678114cuda3std6ranges3__45__cpo4swapE
	.align		8
        /*0078*/ 	.dword	_ZN61_INTERNAL_4340de52_30_group_norm_nhwc_one_pass_84_cu_ac6678114cuda3std6ranges3__45__cpo9iter_moveE
	.align		8
        /*0080*/ 	.dword	_ZN61_INTERNAL_4340de52_30_group_norm_nhwc_one_pass_84_cu_ac6678114cuda3std6ranges3__45__cpo5beginE
	.align		8
        /*0088*/ 	.dword	_ZN61_INTERNAL_4340de52_30_group_norm_nhwc_one_pass_84_cu_ac6678114cuda3std6ranges3__45__cpo3endE
	.align		8
        /*0090*/ 	.dword	_ZN61_INTERNAL_4340de52_30_group_norm_nhwc_one_pass_84_cu_ac6678114cuda3std6ranges3__45__cpo6cbeginE
	.align		8
        /*0098*/ 	.dword	_ZN61_INTERNAL_4340de52_30_group_norm_nhwc_one_pass_84_cu_ac6678114cuda3std6ranges3__45__cpo4cendE
	.align		8
        /*00a0*/ 	.dword	_ZN61_INTERNAL_4340de52_30_group_norm_nhwc_one_pass_84_cu_ac6678114cuda3std6ranges3__45__cpo7advanceE
	.align		8
        /*00a8*/ 	.dword	_ZN61_INTERNAL_4340de52_30_group_norm_nhwc_one_pass_84_cu_ac6678114cuda3std6ranges3__45__cpo9iter_swapE
	.align		8
        /*00b0*/ 	.dword	_ZN61_INTERNAL_4340de52_30_group_norm_nhwc_one_pass_84_cu_ac6678114cuda3std6ranges3__45__cpo4nextE
	.align		8
        /*00b8*/ 	.dword	_ZN61_INTERNAL_4340de52_30_group_norm_nhwc_one_pass_84_cu_ac6678114cuda3std6ranges3__45__cpo4prevE
	.align		8
        /*00c0*/ 	.dword	_ZN61_INTERNAL_4340de52_30_group_norm_nhwc_one_pass_84_cu_ac6678114cuda3std6ranges3__45__cpo4dataE
	.align		8
        /*00c8*/ 	.dword	_ZN61_INTERNAL_4340de52_30_group_norm_nhwc_one_pass_84_cu_ac6678114cuda3std6ranges3__45__cpo5cdataE
	.align		8
        /*00d0*/ 	.dword	_ZN61_INTERNAL_4340de52_30_group_norm_nhwc_one_pass_84_cu_ac6678114cuda3std6ranges3__45__cpo4sizeE
	.align		8
        /*00d8*/ 	.dword	_ZN61_INTERNAL_4340de52_30_group_norm_nhwc_one_pass_84_cu_ac6678114cuda3std6ranges3__45__cpo5ssizeE
	.align		8
        /*00e0*/ 	.dword	_ZN61_INTERNAL_4340de52_30_group_norm_nhwc_one_pass_84_cu_ac6678114cuda3std6ranges3__45__cpo8distanceE
	.align		8
        /*00e8*/ 	.dword	_ZN61_INTERNAL_4340de52_30_group_norm_nhwc_one_pass_84_cu_ac6678116thrust23THRUST_300001_SM_800_NS6system6detail10sequential3seqE
	.align		8
        /*00f0*/ 	.dword	_ZN61_INTERNAL_4340de52_30_group_norm_nhwc_one_pass_84_cu_ac6678116thrust23THRUST_300001_SM_800_NS12placeholders2_1E
	.align		8
        /*00f8*/ 	.dword	_ZN61_INTERNAL_4340de52_30_group_norm_nhwc_one_pass_84_cu_ac6678116thrust23THRUST_300001_SM_800_NS12placeholders2_2E
	.align		8
        /*0100*/ 	.dword	_ZN61_INTERNAL_4340de52_30_group_norm_nhwc_one_pass_84_cu_ac6678116thrust23THRUST_300001_SM_800_NS12placeholders2_3E
	.align		8
        /*0108*/ 	.dword	_ZN61_INTERNAL_4340de52_30_group_norm_nhwc_one_pass_84_cu_ac6678116thrust23THRUST_300001_SM_800_NS12placeholders2_4E
	.align		8
        /*0110*/ 	.dword	_ZN61_INTERNAL_4340de52_30_group_norm_nhwc_one_pass_84_cu_ac6678116thrust23THRUST_300001_SM_800_NS12placeholders2_5E
	.align		8
        /*0118*/ 	.dword	_ZN61_INTERNAL_4340de52_30_group_norm_nhwc_one_pass_84_cu_ac6678116thrust23THRUST_300001_SM_800_NS12placeholders2_6E
	.align		8
        /*0120*/ 	.dword	_ZN61_INTERNAL_4340de52_30_group_norm_nhwc_one_pass_84_cu_ac6678116thrust23THRUST_300001_SM_800_NS12placeholders2_7E
	.align		8
        /*0128*/ 	.dword	_ZN61_INTERNAL_4340de52_30_group_norm_nhwc_one_pass_84_cu_ac6678116thrust23THRUST_300001_SM_800_NS12placeholders2_8E
	.align		8
        /*0130*/ 	.dword	_ZN61_INTERNAL_4340de52_30_group_norm_nhwc_one_pass_84_cu_ac6678116thrust23THRUST_300001_SM_800_NS12placeholders2_9E
	.align		8
        /*0138*/ 	.dword	_ZN61_INTERNAL_4340de52_30_group_norm_nhwc_one_pass_84_cu_ac6678116thrust23THRUST_300001_SM_800_NS12placeholders3_10E


//--------------------- .nv.constant0._ZN3cub17CUB_300001_SM_8006detail11EmptyKernelIvEEvv --------------------------
	.section	.nv.constant0._ZN3cub17CUB_300001_SM_8006detail11EmptyKernelIvEEvv,"a",@progbits
	.sectionflags	@""
	.align	4
.nv.constant0._ZN3cub17CUB_300001_SM_8006detail11EmptyKernelIvEEvv:
	.zero		352


//--------------------- .nv.constant0._Z35group_norm_nhwc_bwd_one_pass_kernelI11Bf16IOFp32WLi64ELi84ELi672EEv26Group_norm_nhwc_bwd_params --------------------------
	.section	.nv.constant0._Z35group_norm_nhwc_bwd_one_pass_kernelI11Bf16IOFp32WLi64ELi84ELi672EEv26Group_norm_nhwc_bwd_params,"a",@progbits
	.sectionflags	@""
	.align	4
.nv.constant0._Z35group_norm_nhwc_bwd_one_pass_kernelI11Bf16IOFp32WLi64ELi84ELi672EEv26Group_norm_nhwc_bwd_params:
	.zero		536


//--------------------- .nv.constant0._Z35group_norm_nhwc_bwd_one_pass_kernelI11Bf16IOFp32WLi128ELi84ELi672EEv26Group_norm_nhwc_bwd_params --------------------------
	.section	.nv.constant0._Z35group_norm_nhwc_bwd_one_pass_kernelI11Bf16IOFp32WLi128ELi84ELi672EEv26Group_norm_nhwc_bwd_params,"a",@progbits
	.sectionflags	@""
	.align	4
.nv.constant0._Z35group_norm_nhwc_bwd_one_pass_kernelI11Bf16IOFp32WLi128ELi84ELi672EEv26Group_norm_nhwc_bwd_params:
	.zero		536


//--------------------- .nv.constant0._Z35group_norm_nhwc_bwd_one_pass_kernelI11Bf16IOFp32WLi256ELi84ELi672EEv26Group_norm_nhwc_bwd_params --------------------------
	.section	.nv.constant0._Z35group_norm_nhwc_bwd_one_pass_kernelI11Bf16IOFp32WLi256ELi84ELi672EEv26Group_norm_nhwc_bwd_params,"a",@progbits
	.sectionflags	@""
	.align	4
.nv.constant0._Z35group_norm_nhwc_bwd_one_pass_kernelI11Bf16IOFp32WLi256ELi84ELi672EEv26Group_norm_nhwc_bwd_params:
	.zero		536


//--------------------- .nv.constant0._Z35group_norm_nhwc_bwd_one_pass_kernelI11Bf16IOFp32WLi512ELi84ELi672EEv26Group_norm_nhwc_bwd_params --------------------------
	.section	.nv.constant0._Z35group_norm_nhwc_bwd_one_pass_kernelI11Bf16IOFp32WLi512ELi84ELi672EEv26Group_norm_nhwc_bwd_params,"a",@progbits
	.sectionflags	@""
	.align	4
.nv.constant0._Z35group_norm_nhwc_bwd_one_pass_kernelI11Bf16IOFp32WLi512ELi84ELi672EEv26Group_norm_nhwc_bwd_params:
	.zero		536


//--------------------- .nv.constant0._Z35group_norm_nhwc_bwd_one_pass_kernelI11Bf16IOBf16WLi64ELi84ELi672EEv26Group_norm_nhwc_bwd_params --------------------------
	.section	.nv.constant0._Z35group_norm_nhwc_bwd_one_pass_kernelI11Bf16IOBf16WLi64ELi84ELi672EEv26Group_norm_nhwc_bwd_params,"a",@progbits
	.sectionflags	@""
	.align	4
.nv.constant0._Z35group_norm_nhwc_bwd_one_pass_kernelI11Bf16IOBf16WLi64ELi84ELi672EEv26Group_norm_nhwc_bwd_params:
	.zero		536


//--------------------- .nv.constant0._Z35group_norm_nhwc_bwd_one_pass_kernelI11Bf16IOBf16WLi128ELi84ELi672EEv26Group_norm_nhwc_bwd_params --------------------------
	.section	.nv.constant0._Z35group_norm_nhwc_bwd_one_pass_kernelI11Bf16IOBf16WLi128ELi84ELi672EEv26Group_norm_nhwc_bwd_params,"a",@progbits
	.sectionflags	@""
	.align	4
.nv.constant0._Z35group_norm_nhwc_bwd_one_pass_kernelI11Bf16IOBf16WLi128ELi84ELi672EEv26Group_norm_nhwc_bwd_params:
	.zero		536


//--------------------- .nv.constant0._Z35group_norm_nhwc_bwd_one_pass_kernelI11Bf16IOBf16WLi256ELi84ELi672EEv26Group_norm_nhwc_bwd_params --------------------------
	.section	.nv.constant0._Z35group_norm_nhwc_bwd_one_pass_kernelI11Bf16IOBf16WLi256ELi84ELi672EEv26Group_norm_nhwc_bwd_params,"a",@progbits
	.sectionflags	@""
	.align	4
.nv.constant0._Z35group_norm_nhwc_bwd_one_pass_kernelI11Bf16IOBf16WLi256ELi84ELi672EEv26Group_norm_nhwc_bwd_params:
	.zero		536


//--------------------- .nv.constant0._Z35group_norm_nhwc_bwd_one_pass_kernelI11Bf16IOBf16WLi512ELi84ELi672EEv26Group_norm_nhwc_bwd_params --------------------------
	.section	.nv.constant0._Z35group_norm_nhwc_bwd_one_pass_kernelI11Bf16IOBf16WLi512ELi84ELi672EEv26Group_norm_nhwc_bwd_params,"a",@progbits
	.sectionflags	@""
	.align	4
.nv.constant0._Z35group_norm_nhwc_bwd_one_pass_kernelI11Bf16IOBf16WLi512ELi84ELi672EEv26Group_norm_nhwc_bwd_params:
	.zero		536


//--------------------- .nv.constant0._Z35group_norm_nhwc_bwd_one_pass_kernelI11Bf16IOFp16WLi64ELi84ELi672EEv26Group_norm_nhwc_bwd_params --------------------------
	.section	.nv.constant0._Z35group_norm_nhwc_bwd_one_pass_kernelI11Bf16IOFp16WLi64ELi84ELi672EEv26Group_norm_nhwc_bwd_params,"a",@progbits
	.sectionflags	@""
	.align	4
.nv.constant0._Z35group_norm_nhwc_bwd_one_pass_kernelI11Bf16IOFp16WLi64ELi84ELi672EEv26Group_norm_nhwc_bwd_params:
	.zero		536


//--------------------- .nv.constant0._Z35group_norm_nhwc_bwd_one_pass_kernelI11Bf16IOFp16WLi128ELi84ELi672EEv26Group_norm_nhwc_bwd_params --------------------------
	.section	.nv.constant0._Z35group_norm_nhwc_bwd_one_pass_kernelI11Bf16IOFp16WLi128ELi84ELi672EEv26Group_norm_nhwc_bwd_params,"a",@progbits
	.sectionflags	@""
	.align	4
.nv.constant0._Z35group_norm_nhwc_bwd_one_pass_kernelI11Bf16IOFp16WLi128ELi84ELi672EEv26Group_norm_nhwc_bwd_params:
	.zero		536


//--------------------- .nv.constant0._Z35group_norm_nhwc_bwd_one_pass_kernelI11Bf16IOFp16WLi256ELi84ELi672EEv26Group_norm_nhwc_bwd_params --------------------------
	.section	.nv.constant0._Z35group_norm_nhwc_bwd_one_pass_kernelI11Bf16IOFp16WLi256ELi84ELi672EEv26Group_norm_nhwc_bwd_params,"a",@progbits
	.sectionflags	@""
	.align	4
.nv.constant0._Z35group_norm_nhwc_bwd_one_pass_kernelI11Bf16IOFp16WLi256ELi84ELi672EEv26Group_norm_nhwc_bwd_params:
	.zero		536


//--------------------- .nv.constant0._Z35group_norm_nhwc_bwd_one_pass_kernelI11Bf16IOFp16WLi512ELi84ELi672EEv26Group_norm_nhwc_bwd_params --------------------------
	.section	.nv.constant0._Z35group_norm_nhwc_bwd_one_pass_kernelI11Bf16IOFp16WLi512ELi84ELi672EEv26Group_norm_nhwc_bwd_params,"a",@progbits
	.sectionflags	@""
	.align	4
.nv.constant0._Z35group_norm_nhwc_bwd_one_pass_kernelI11Bf16IOFp16WLi512ELi84ELi672EEv26Group_norm_nhwc_bwd_params:
	.zero		536


//--------------------- .nv.constant0._Z35group_norm_nhwc_bwd_one_pass_kernelI11Fp16IOFp32WLi64ELi84ELi672EEv26Group_norm_nhwc_bwd_params --------------------------
	.section	.nv.constant0._Z35group_norm_nhwc_bwd_one_pass_kernelI11Fp16IOFp32WLi64ELi84ELi672EEv26Group_norm_nhwc_bwd_params,"a",@progbits
	.sectionflags	@""
	.align	4
.nv.constant0._Z35group_norm_nhwc_bwd_one_pass_kernelI11Fp16IOFp32WLi64ELi84ELi672EEv26Group_norm_nhwc_bwd_params:
	.zero		536


//--------------------- .nv.constant0._Z35group_norm_nhwc_bwd_one_pass_kernelI11Fp16IOFp32WLi128ELi84ELi672EEv26Group_norm_nhwc_bwd_params --------------------------
	.section	.nv.constant0._Z35group_norm_nhwc_bwd_one_pass_kernelI11Fp16IOFp32WLi128ELi84ELi672EEv26Group_norm_nhwc_bwd_params,"a",@progbits
	.sectionflags	@""
	.align	4
.nv.constant0._Z35group_norm_nhwc_bwd_one_pass_kernelI11Fp16IOFp32WLi128ELi84ELi672EEv26Group_norm_nhwc_bwd_params:
	.zero		536


//--------------------- .nv.constant0._Z35group_norm_nhwc_bwd_one_pass_kernelI11Fp16IOFp32WLi256ELi84ELi672EEv26Group_norm_nhwc_bwd_params --------------------------
	.section	.nv.constant0._Z35group_norm_nhwc_bwd_one_pass_kernelI11Fp16IOFp32WLi256ELi84ELi672EEv26Group_norm_nhwc_bwd_params,"a",@progbits
	.sectionflags	@""
	.align	4
.nv.constant0._Z35group_norm_nhwc_bwd_one_pass_kernelI11Fp16IOFp32WLi256ELi84ELi672EEv26Group_norm_nhwc_bwd_params:
	.zero		536


//--------------------- .nv.constant0._Z35group_norm_nhwc_bwd_one_pass_kernelI11Fp16IOFp32WLi512ELi84ELi672EEv26Group_norm_nhwc_bwd_params --------------------------
	.section	.nv.constant0._Z35group_norm_nhwc_bwd_one_pass_kernelI11Fp16IOFp32WLi512ELi84ELi672EEv26Group_norm_nhwc_bwd_params,"a",@progbits
	.sectionflags	@""
	.align	4
.nv.constant0._Z35group_norm_nhwc_bwd_one_pass_kernelI11Fp16IOFp32WLi512ELi84ELi672EEv26Group_norm_nhwc_bwd_params:
	.zero		536


//--------------------- .nv.constant0._Z35group_norm_nhwc_bwd_one_pass_kernelI11Fp16IOBf16WLi64ELi84ELi672EEv26Group_norm_nhwc_bwd_params --------------------------
	.section	.nv.constant0._Z35group_norm_nhwc_bwd_one_pass_kernelI11Fp16IOBf16WLi64ELi84ELi672EEv26Group_norm_nhwc_bwd_params,"a",@progbits
	.sectionflags	@""
	.align	4
.nv.constant0._Z35group_norm_nhwc_bwd_one_pass_kernelI11Fp16IOBf16WLi64ELi84ELi672EEv26Group_norm_nhwc_bwd_params:
	.zero		536


//--------------------- .nv.constant0._Z35group_norm_nhwc_bwd_one_pass_kernelI11Fp16IOBf16WLi128ELi84ELi672EEv26Group_norm_nhwc_bwd_params --------------------------
	.section	.nv.constant0._Z35group_norm_nhwc_bwd_one_pass_kernelI11Fp16IOBf16WLi128ELi84ELi672EEv26Group_norm_nhwc_bwd_params,"a",@progbits
	.sectionflags	@""
	.align	4
.nv.constant0._Z35group_norm_nhwc_bwd_one_pass_kernelI11Fp16IOBf16WLi128ELi84ELi672EEv26Group_norm_nhwc_bwd_params:
	.zero		536


//--------------------- .nv.constant0._Z35group_norm_nhwc_bwd_one_pass_kernelI11Fp16IOBf16WLi256ELi84ELi672EEv26Group_norm_nhwc_bwd_params --------------------------
	.section	.nv.constant0._Z35group_norm_nhwc_bwd_one_pass_kernelI11Fp16IOBf16WLi256ELi84ELi672EEv26Group_norm_nhwc_bwd_params,"a",@progbits
	.sectionflags	@""
	.align	4
.nv.constant0._Z35group_norm_nhwc_bwd_one_pass_kernelI11Fp16IOBf16WLi256ELi84ELi672EEv26Group_norm_nhwc_bwd_params:
	.zero		536


//--------------------- .nv.constant0._Z35group_norm_nhwc_bwd_one_pass_kernelI11Fp16IOBf16WLi512ELi84ELi672EEv26Group_norm_nhwc_bwd_params --------------------------
	.section	.nv.constant0._Z35group_norm_nhwc_bwd_one_pass_kernelI11Fp16IOBf16WLi512ELi84ELi672EEv26Group_norm_nhwc_bwd_params,"a",@progbits
	.sectionflags	@""
	.align	4
.nv.constant0._Z35group_norm_nhwc_bwd_one_pass_kernelI11Fp16IOBf16WLi512ELi84ELi672EEv26Group_norm_nhwc_bwd_params:
	.zero		536


//--------------------- .nv.constant0._Z35group_norm_nhwc_bwd_one_pass_kernelI11Fp16IOFp16WLi64ELi84ELi672EEv26Group_norm_nhwc_bwd_params --------------------------
	.section	.nv.constant0._Z35group_norm_nhwc_bwd_one_pass_kernelI11Fp16IOFp16WLi64ELi84ELi672EEv26Group_norm_nhwc_bwd_params,"a",@progbits
	.sectionflags	@""
	.align	4
.nv.constant0._Z35group_norm_nhwc_bwd_one_pass_kernelI11Fp16IOFp16WLi64ELi84ELi672EEv26Group_norm_nhwc_bwd_params:
	.zero		536


//--------------------- .nv.constant0._Z35group_norm_nhwc_bwd_one_pass_kernelI11Fp16IOFp16WLi128ELi84ELi672EEv26Group_norm_nhwc_bwd_params --------------------------
	.section	.nv.constant0._Z35group_norm_nhwc_bwd_one_pass_kernelI11Fp16IOFp16WLi128ELi84ELi672EEv26Group_norm_nhwc_bwd_params,"a",@progbits
	.sectionflags	@""
	.align	4
.nv.constant0._Z35group_norm_nhwc_bwd_one_pass_kernelI11Fp16IOFp16WLi128ELi84ELi672EEv26Group_norm_nhwc_bwd_params:
	.zero		536


//--------------------- .nv.constant0._Z35group_norm_nhwc_bwd_one_pass_kernelI11Fp16IOFp16WLi256ELi84ELi672EEv26Group_norm_nhwc_bwd_params --------------------------
	.section	.nv.constant0._Z35group_norm_nhwc_bwd_one_pass_kernelI11Fp16IOFp16WLi256ELi84ELi672EEv26Group_norm_nhwc_bwd_params,"a",@progbits
	.sectionflags	@""
	.align	4
.nv.constant0._Z35group_norm_nhwc_bwd_one_pass_kernelI11Fp16IOFp16WLi256ELi84ELi672EEv26Group_norm_nhwc_bwd_params:
	.zero		536


//--------------------- .nv.constant0._Z35group_norm_nhwc_bwd_one_pass_kernelI11Fp16IOFp16WLi512ELi84ELi672EEv26Group_norm_nhwc_bwd_params --------------------------
	.section	.nv.constant0._Z35group_norm_nhwc_bwd_one_pass_kernelI11Fp16IOFp16WLi512ELi84ELi672EEv26Group_norm_nhwc_bwd_params,"a",@progbits
	.sectionflags	@""
	.align	4
.nv.constant0._Z35group_norm_nhwc_bwd_one_pass_kernelI11Fp16IOFp16WLi512ELi84ELi672EEv26Group_norm_nhwc_bwd_params:
	.zero		536


//--------------------- .nv.constant0._Z35group_norm_nhwc_bwd_one_pass_kernelI11Fp32IOFp32WLi64ELi84ELi672EEv26Group_norm_nhwc_bwd_params --------------------------
	.section	.nv.constant0._Z35group_norm_nhwc_bwd_one_pass_kernelI11Fp32IOFp32WLi64ELi84ELi672EEv26Group_norm_nhwc_bwd_params,"a",@progbits
	.sectionflags	@""
	.align	4
.nv.constant0._Z35group_norm_nhwc_bwd_one_pass_kernelI11Fp32IOFp32WLi64ELi84ELi672EEv26Group_norm_nhwc_bwd_params:
	.zero		536


//--------------------- .nv.constant0._Z35group_norm_nhwc_bwd_one_pass_kernelI11Fp32IOFp32WLi128ELi84ELi672EEv26Group_norm_nhwc_bwd_params --------------------------
	.section	.nv.constant0._Z35group_norm_nhwc_bwd_one_pass_kernelI11Fp32IOFp32WLi128ELi84ELi672EEv26Group_norm_nhwc_bwd_params,"a",@progbits
	.sectionflags	@""
	.align	4
.nv.constant0._Z35group_norm_nhwc_bwd_one_pass_kernelI11Fp32IOFp32WLi128ELi84ELi672EEv26Group_norm_nhwc_bwd_params:
	.zero		536


//--------------------- .nv.constant0._Z35group_norm_nhwc_bwd_one_pass_kernelI11Fp32IOFp32WLi256ELi84ELi672EEv26Group_norm_nhwc_bwd_params --------------------------
	.section	.nv.constant0._Z35group_norm_nhwc_bwd_one_pass_kernelI11Fp32IOFp32WLi256ELi84ELi672EEv26Group_norm_nhwc_bwd_params,"a",@progbits
	.sectionflags	@""
	.align	4
.nv.constant0._Z35group_norm_nhwc_bwd_one_pass_kernelI11Fp32IOFp32WLi256ELi84ELi672EEv26Group_norm_nhwc_bwd_params:
	.zero		536


//--------------------- .nv.constant0._Z35group_norm_nhwc_bwd_one_pass_kernelI11Fp32IOFp32WLi512ELi84ELi672EEv26Group_norm_nhwc_bwd_params --------------------------
	.section	.nv.constant0._Z35group_norm_nhwc_bwd_one_pass_kernelI11Fp32IOFp32WLi512ELi84ELi672EEv26Group_norm_nhwc_bwd_params,"a",@progbits
	.sectionflags	@""
	.align	4
.nv.constant0._Z35group_norm_nhwc_bwd_one_pass_kernelI11Fp32IOFp32WLi512ELi84ELi672EEv26Group_norm_nhwc_bwd_params:
	.zero		536


//--------------------- .nv.constant0._Z35group_norm_nhwc_bwd_one_pass_kernelI11Fp32IOBf16WLi64ELi84ELi672EEv26Group_norm_nhwc_bwd_params --------------------------
	.section	.nv.constant0._Z35group_norm_nhwc_bwd_one_pass_kernelI11Fp32IOBf16WLi64ELi84ELi672EEv26Group_norm_nhwc_bwd_params,"a",@progbits
	.sectionflags	@""
	.align	4
.nv.constant0._Z35group_norm_nhwc_bwd_one_pass_kernelI11Fp32IOBf16WLi64ELi84ELi672EEv26Group_norm_nhwc_bwd_params:
	.zero		536


//--------------------- .nv.constant0._Z35group_norm_nhwc_bwd_one_pass_kernelI11Fp32IOBf16WLi128ELi84ELi672EEv26Group_norm_nhwc_bwd_params --------------------------
	.section	.nv.constant0._Z35group_norm_nhwc_bwd_one_pass_kernelI11Fp32IOBf16WLi128ELi84ELi672EEv26Group_norm_nhwc_bwd_params,"a",@progbits
	.sectionflags	@""
	.align	4
.nv.constant0._Z35group_norm_nhwc_bwd_one_pass_kernelI11Fp32IOBf16WLi128ELi84ELi672EEv26Group_norm_nhwc_bwd_params:
	.zero		536


//--------------------- .nv.constant0._Z35group_norm_nhwc_bwd_one_pass_kernelI11Fp32IOBf16WLi256ELi84ELi672EEv26Group_norm_nhwc_bwd_params --------------------------
	.section	.nv.constant0._Z35group_norm_nhwc_bwd_one_pass_kernelI11Fp32IOBf16WLi256ELi84ELi672EEv26Group_norm_nhwc_bwd_params,"a",@progbits
	.sectionflags	@""
	.align	4
.nv.constant0._Z35group_norm_nhwc_bwd_one_pass_kernelI11Fp32IOBf16WLi256ELi84ELi672EEv26Group_norm_nhwc_bwd_params:
	.zero		536


//--------------------- .nv.constant0._Z35group_norm_nhwc_bwd_one_pass_kernelI11Fp32IOBf16WLi512ELi84ELi672EEv26Group_norm_nhwc_bwd_params --------------------------
	.section	.nv.constant0._Z35group_norm_nhwc_bwd_one_pass_kernelI11Fp32IOBf16WLi512ELi84ELi672EEv26Group_norm_nhwc_bwd_params,"a",@progbits
	.sectionflags	@""
	.align	4
.nv.constant0._Z35group_norm_nhwc_bwd_one_pass_kernelI11Fp32IOBf16WLi512ELi84ELi672EEv26Group_norm_nhwc_bwd_params:
	.zero		536


//--------------------- .nv.constant0._Z35group_norm_nhwc_bwd_one_pass_kernelI11Fp32IOFp16WLi64ELi84ELi672EEv26Group_norm_nhwc_bwd_params --------------------------
	.section	.nv.constant0._Z35group_norm_nhwc_bwd_one_pass_kernelI11Fp32IOFp16WLi64ELi84ELi672EEv26Group_norm_nhwc_bwd_params,"a",@progbits
	.sectionflags	@""
	.align	4
.nv.constant0._Z35group_norm_nhwc_bwd_one_pass_kernelI11Fp32IOFp16WLi64ELi84ELi672EEv26Group_norm_nhwc_bwd_params:
	.zero		536


//--------------------- .nv.constant0._Z35group_norm_nhwc_bwd_one_pass_kernelI11Fp32IOFp16WLi128ELi84ELi672EEv26Group_norm_nhwc_bwd_params --------------------------
	.section	.nv.constant0._Z35group_norm_nhwc_bwd_one_pass_kernelI11Fp32IOFp16WLi128ELi84ELi672EEv26Group_norm_nhwc_bwd_params,"a",@progbits
	.sectionflags	@""
	.align	4
.nv.constant0._Z35group_norm_nhwc_bwd_one_pass_kernelI11Fp32IOFp16WLi128ELi84ELi672EEv26Group_norm_nhwc_bwd_params:
	.zero		536


//--------------------- .nv.constant0._Z35group_norm_nhwc_bwd_one_pass_kernelI11Fp32IOFp16WLi256ELi84ELi672EEv26Group_norm_nhwc_bwd_params --------------------------
	.section	.nv.constant0._Z35group_norm_nhwc_bwd_one_pass_kernelI11Fp32IOFp16WLi256ELi84ELi672EEv26Group_norm_nhwc_bwd_params,"a",@progbits
	.sectionflags	@""
	.align	4
.nv.constant0._Z35group_norm_nhwc_bwd_one_pass_kernelI11Fp32IOFp16WLi256ELi84ELi672EEv26Group_norm_nhwc_bwd_params:
	.zero		536


//--------------------- .nv.constant0._Z35group_norm_nhwc_bwd_one_pass_kernelI11Fp32IOFp16WLi512ELi84ELi672EEv26Group_norm_nhwc_bwd_params --------------------------
	.section	.nv.constant0._Z35group_norm_nhwc_bwd_one_pass_kernelI11Fp32IOFp16WLi512ELi84ELi672EEv26Group_norm_nhwc_bwd_params,"a",@progbits
	.sectionflags	@""
	.align	4
.nv.constant0._Z35group_norm_nhwc_bwd_one_pass_kernelI11Fp32IOFp16WLi512ELi84ELi672EEv26Group_norm_nhwc_bwd_params:
	.zero		536


//--------------------- .nv.constant0._Z35group_norm_nhwc_fwd_one_pass_kernelI11Bf16IOFp32WLi64ELi84ELi672EEv26Group_norm_nhwc_fwd_params --------------------------
	.section	.nv.constant0._Z35group_norm_nhwc_fwd_one_pass_kernelI11Bf16IOFp32WLi64ELi84ELi672EEv26Group_norm_nhwc_fwd_params,"a",@progbits
	.sectionflags	@""
	.align	4
.nv.constant0._Z35group_norm_nhwc_fwd_one_pass_kernelI11Bf16IOFp32WLi64ELi84ELi672EEv26Group_norm_nhwc_fwd_params:
	.zero		512


//--------------------- .nv.constant0._Z35group_norm_nhwc_fwd_one_pass_kernelI11Bf16IOFp32WLi128ELi84ELi672EEv26Group_norm_nhwc_fwd_params --------------------------
	.section	.nv.constant0._Z35group_norm_nhwc_fwd_one_pass_kernelI11Bf16IOFp32WLi128ELi84ELi672EEv26Group_norm_nhwc_fwd_params,"a",@progbits
	.sectionflags	@""
	.align	4
.nv.constant0._Z35group_norm_nhwc_fwd_one_pass_kernelI11Bf16IOFp32WLi128ELi84ELi672EEv26Group_norm_nhwc_fwd_params:
	.zero		512


//--------------------- .nv.constant0._Z35group_norm_nhwc_fwd_one_pass_kernelI11Bf16IOFp32WLi256ELi84ELi672EEv26Group_norm_nhwc_fwd_params --------------------------
	.section	.nv.constant0._Z35group_norm_nhwc_fwd_one_pass_kernelI11Bf16IOFp32WLi256ELi84ELi672EEv26Group_norm_nhwc_fwd_params,"a",@progbits
	.sectionflags	@""
	.align	4
.nv.constant0._Z35group_norm_nhwc_fwd_one_pass_kernelI11Bf16IOFp32WLi256ELi84ELi672EEv26Group_norm_nhwc_fwd_params:
	.zero		512


//--------------------- .nv.constant0._Z35group_norm_nhwc_fwd_one_pass_kernelI11Bf16IOFp32WLi512ELi84ELi672EEv26Group_norm_nhwc_fwd_params --------------------------
	.section	.nv.constant0._Z35group_norm_nhwc_fwd_one_pass_kernelI11Bf16IOFp32WLi512ELi84ELi672EEv26Group_norm_nhwc_fwd_params,"a",@progbits
	.sectionflags	@""
	.align	4
.nv.constant0._Z35group_norm_nhwc_fwd_one_pass_kernelI11Bf16IOFp32WLi512ELi84ELi672EEv26Group_norm_nhwc_fwd_params:
	.zero		512


//--------------------- .nv.constant0._Z35group_norm_nhwc_fwd_one_pass_kernelI11Bf16IOBf16WLi64ELi84ELi672EEv26Group_norm_nhwc_fwd_params --------------------------
	.section	.nv.constant0._Z35group_norm_nhwc_fwd_one_pass_kernelI11Bf16IOBf16WLi64ELi84ELi672EEv26Group_norm_nhwc_fwd_params,"a",@progbits
	.sectionflags	@""
	.align	4
.nv.constant0._Z35group_norm_nhwc_fwd_one_pass_kernelI11Bf16IOBf16WLi64ELi84ELi672EEv26Group_norm_nhwc_fwd_params:
	.zero		512


//--------------------- .nv.constant0._Z35group_norm_nhwc_fwd_one_pass_kernelI11Bf16IOBf16WLi128ELi84ELi672EEv26Group_norm_nhwc_fwd_params --------------------------
	.section	.nv.constant0._Z35group_norm_nhwc_fwd_one_pass_kernelI11Bf16IOBf16WLi128ELi84ELi672EEv26Group_norm_nhwc_fwd_params,"a",@progbits
	.sectionflags	@""
	.align	4
.nv.constant0._Z35group_norm_nhwc_fwd_one_pass_kernelI11Bf16IOBf16WLi128ELi84ELi672EEv26Group_norm_nhwc_fwd_params:
	.zero		512


//--------------------- .nv.constant0._Z35group_norm_nhwc_fwd_one_pass_kernelI11Bf16IOBf16WLi256ELi84ELi672EEv26Group_norm_nhwc_fwd_params --------------------------
	.section	.nv.constant0._Z35group_norm_nhwc_fwd_one_pass_kernelI11Bf16IOBf16WLi256ELi84ELi672EEv26Group_norm_nhwc_fwd_params,"a",@progbits
	.sectionflags	@""
	.align	4
.nv.constant0._Z35group_norm_nhwc_fwd_one_pass_kernelI11Bf16IOBf16WLi256ELi84ELi672EEv26Group_norm_nhwc_fwd_params:
	.zero		512


//--------------------- .nv.constant0._Z35group_norm_nhwc_fwd_one_pass_kernelI11Bf16IOBf16WLi512ELi84ELi672EEv26Group_norm_nhwc_fwd_params --------------------------
	.section	.nv.constant0._Z35group_norm_nhwc_fwd_one_pass_kernelI11Bf16IOBf16WLi512ELi84ELi672EEv26Group_norm_nhwc_fwd_params,"a",@progbits
	.sectionflags	@""
	.align	4
.nv.constant0._Z35group_norm_nhwc_fwd_one_pass_kernelI11Bf16IOBf16WLi512ELi84ELi672EEv26Group_norm_nhwc_fwd_params:
	.zero		512


//--------------------- .nv.constant0._Z35group_norm_nhwc_fwd_one_pass_kernelI11Bf16IOFp16WLi64ELi84ELi672EEv26Group_norm_nhwc_fwd_params --------------------------
	.section	.nv.constant0._Z35group_norm_nhwc_fwd_one_pass_kernelI11Bf16IOFp16WLi64ELi84ELi672EEv26Group_norm_nhwc_fwd_params,"a",@progbits
	.sectionflags	@""
	.align	4
.nv.constant0._Z35group_norm_nhwc_fwd_one_pass_kernelI11Bf16IOFp16WLi64ELi84ELi672EEv26Group_norm_nhwc_fwd_params:
	.zero		512


//--------------------- .nv.constant0._Z35group_norm_nhwc_fwd_one_pass_kernelI11Bf16IOFp16WLi128ELi84ELi672EEv26Group_norm_nhwc_fwd_params --------------------------
	.section	.nv.constant0._Z35group_norm_nhwc_fwd_one_pass_kernelI11Bf16IOFp16WLi128ELi84ELi672EEv26Group_norm_nhwc_fwd_params,"a",@progbits
	.sectionflags	@""
	.align	4
.nv.constant0._Z35group_norm_nhwc_fwd_one_pass_kernelI11Bf16IOFp16WLi128ELi84ELi672EEv26Group_norm_nhwc_fwd_params:
	.zero		512


//--------------------- .nv.constant0._Z35group_norm_nhwc_fwd_one_pass_kernelI11Bf16IOFp16WLi256ELi84ELi672EEv26Group_norm_nhwc_fwd_params --------------------------
	.section	.nv.constant0._Z35group_norm_nhwc_fwd_one_pass_kernelI11Bf16IOFp16WLi256ELi84ELi672EEv26Group_norm_nhwc_fwd_params,"a",@progbits
	.sectionflags	@""
	.align	4
.nv.constant0._Z35group_norm_nhwc_fwd_one_pass_kernelI11Bf16IOFp16WLi256ELi84ELi672EEv26Group_norm_nhwc_fwd_params:
	.zero		512


//--------------------- .nv.constant0._Z35group_norm_nhwc_fwd_one_pass_kernelI11Bf16IOFp16WLi512ELi84ELi672EEv26Group_norm_nhwc_fwd_params --------------------------
	.section	.nv.constant0._Z35group_norm_nhwc_fwd_one_pass_kernelI11Bf16IOFp16WLi512ELi84ELi672EEv26Group_norm_nhwc_fwd_params,"a",@progbits
	.sectionflags	@""
	.align	4
.nv.constant0._Z35group_norm_nhwc_fwd_one_pass_kernelI11Bf16IOFp16WLi512ELi84ELi672EEv26Group_norm_nhwc_fwd_params:
	.zero		512


//--------------------- .nv.constant0._Z35group_norm_nhwc_fwd_one_pass_kernelI11Fp16IOFp32WLi64ELi84ELi672EEv26Group_norm_nhwc_fwd_params --------------------------
	.section	.nv.constant0._Z35group_norm_nhwc_fwd_one_pass_kernelI11Fp16IOFp32WLi64ELi84ELi672EEv26Group_norm_nhwc_fwd_params,"a",@progbits
	.sectionflags	@""
	.align	4
.nv.constant0._Z35group_norm_nhwc_fwd_one_pass_kernelI11Fp16IOFp32WLi64ELi84ELi672EEv26Group_norm_nhwc_fwd_params:
	.zero		512


//--------------------- .nv.constant0._Z35group_norm_nhwc_fwd_one_pass_kernelI11Fp16IOFp32WLi128ELi84ELi672EEv26Group_norm_nhwc_fwd_params --------------------------
	.section	.nv.constant0._Z35group_norm_nhwc_fwd_one_pass_kernelI11Fp16IOFp32WLi128ELi84ELi672EEv26Group_norm_nhwc_fwd_params,"a",@progbits
	.sectionflags	@""
	.align	4
.nv.constant0._Z35group_norm_nhwc_fwd_one_pass_kernelI11Fp16IOFp32WLi128ELi84ELi672EEv26Group_norm_nhwc_fwd_params:
	.zero		512


//--------------------- .nv.constant0._Z35group_norm_nhwc_fwd_one_pass_kernelI11Fp16IOFp32WLi256ELi84ELi672EEv26Group_norm_nhwc_fwd_params --------------------------
	.section	.nv.constant0._Z35group_norm_nhwc_fwd_one_pass_kernelI11Fp16IOFp32WLi256ELi84ELi672EEv26Group_norm_nhwc_fwd_params,"a",@progbits
	.sectionflags	@""
	.align	4
.nv.constant0._Z35group_norm_nhwc_fwd_one_pass_kernelI11Fp16IOFp32WLi256ELi84ELi672EEv26Group_norm_nhwc_fwd_params:
	.zero		512


//--------------------- .nv.constant0._Z35group_norm_nhwc_fwd_one_pass_kernelI11Fp16IOFp32WLi512ELi84ELi672EEv26Group_norm_nhwc_fwd_params --------------------------
	.section	.nv.constant0._Z35group_norm_nhwc_fwd_one_pass_kernelI11Fp16IOFp32WLi512ELi84ELi672EEv26Group_norm_nhwc_fwd_params,"a",@progbits
	.sectionflags	@""
	.align	4
.nv.constant0._Z35group_norm_nhwc_fwd_one_pass_kernelI11Fp16IOFp32WLi512ELi84ELi672EEv26Group_norm_nhwc_fwd_params:
	.zero		512


//--------------------- .nv.constant0._Z35group_norm_nhwc_fwd_one_pass_kernelI11Fp16IOBf16WLi64ELi84ELi672EEv26Group_norm_nhwc_fwd_params --------------------------
	.section	.nv.constant0._Z35group_norm_nhwc_fwd_one_pass_kernelI11Fp16IOBf16WLi64ELi84ELi672EEv26Group_norm_nhwc_fwd_params,"a",@progbits
	.sectionflags	@""
	.align	4
.nv.constant0._Z35group_norm_nhwc_fwd_one_pass_kernelI11Fp16IOBf16WLi64ELi84ELi672EEv26Group_norm_nhwc_fwd_params:
	.zero		512


//--------------------- .nv.constant0._Z35group_norm_nhwc_fwd_one_pass_kernelI11Fp16IOBf16WLi128ELi84ELi672EEv26Group_norm_nhwc_fwd_params --------------------------
	.section	.nv.constant0._Z35group_norm_nhwc_fwd_one_pass_kernelI11Fp16IOBf16WLi128ELi84ELi672EEv26Group_norm_nhwc_fwd_params,"a",@progbits
	.sectionflags	@""
	.align	4
.nv.constant0._Z35group_norm_nhwc_fwd_one_pass_kernelI11Fp16IOBf16WLi128ELi84ELi672EEv26Group_norm_nhwc_fwd_params:
	.zero		512


//--------------------- .nv.constant0._Z35group_norm_nhwc_fwd_one_pass_kernelI11Fp16IOBf16WLi256ELi84ELi672EEv26Group_norm_nhwc_fwd_params --------------------------
	.section	.nv.constant0._Z35group_norm_nhwc_fwd_one_pass_kernelI11Fp16IOBf16WLi256ELi84ELi672EEv26Group_norm_nhwc_fwd_params,"a",@progbits
	.sectionflags	@""
	.align	4
.nv.constant0._Z35group_norm_nhwc_fwd_one_pass_kernelI11Fp16IOBf16WLi256ELi84ELi672EEv26Group_norm_nhwc_fwd_params:
	.zero		512


//--------------------- .nv.constant0._Z35group_norm_nhwc_fwd_one_pass_kernelI11Fp16IOBf16WLi512ELi84ELi672EEv26Group_norm_nhwc_fwd_params --------------------------
	.section	.nv.constant0._Z35group_norm_nhwc_fwd_one_pass_kernelI11Fp16IOBf16WLi512ELi84ELi672EEv26Group_norm_nhwc_fwd_params,"a",@progbits
	.sectionflags	@""
	.align	4
.nv.constant0._Z35group_norm_nhwc_fwd_one_pass_kernelI11Fp16IOBf16WLi512ELi84ELi672EEv26Group_norm_nhwc_fwd_params:
	.zero		512


//--------------------- .nv.constant0._Z35group_norm_nhwc_fwd_one_pass_kernelI11Fp16IOFp16WLi64ELi84ELi672EEv26Group_norm_nhwc_fwd_params --------------------------
	.section	.nv.constant0._Z35group_norm_nhwc_fwd_one_pass_kernelI11Fp16IOFp16WLi64ELi84ELi672EEv26Group_norm_nhwc_fwd_params,"a",@progbits
	.sectionflags	@""
	.align	4
.nv.constant0._Z35group_norm_nhwc_fwd_one_pass_kernelI11Fp16IOFp16WLi64ELi84ELi672EEv26Group_norm_nhwc_fwd_params:
	.zero		512


//--------------------- .nv.constant0._Z35group_norm_nhwc_fwd_one_pass_kernelI11Fp16IOFp16WLi128ELi84ELi672EEv26Group_norm_nhwc_fwd_params --------------------------
	.section	.nv.constant0._Z35group_norm_nhwc_fwd_one_pass_kernelI11Fp16IOFp16WLi128ELi84ELi672EEv26Group_norm_nhwc_fwd_params,"a",@progbits
	.sectionflags	@""
	.align	4
.nv.constant0._Z35group_norm_nhwc_fwd_one_pass_kernelI11Fp16IOFp16WLi128ELi84ELi672EEv26Group_norm_nhwc_fwd_params:
	.zero		512


//--------------------- .nv.constant0._Z35group_norm_nhwc_fwd_one_pass_kernelI11Fp16IOFp16WLi256ELi84ELi672EEv26Group_norm_nhwc_fwd_params --------------------------
	.section	.nv.constant0._Z35group_norm_nhwc_fwd_one_pass_kernelI11Fp16IOFp16WLi256ELi84ELi672EEv26Group_norm_nhwc_fwd_params,"a",@progbits
	.sectionflags	@""
	.align	4
.nv.constant0._Z35group_norm_nhwc_fwd_one_pass_kernelI11Fp16IOFp16WLi256ELi84ELi672EEv26Group_norm_nhwc_fwd_params:
	.zero		512


//--------------------- .nv.constant0._Z35group_norm_nhwc_fwd_one_pass_kernelI11Fp16IOFp16WLi512ELi84ELi672EEv26Group_norm_nhwc_fwd_params --------------------------
	.section	.nv.constant0._Z35group_norm_nhwc_fwd_one_pass_kernelI11Fp16IOFp16WLi512ELi84ELi672EEv26Group_norm_nhwc_fwd_params,"a",@progbits
	.sectionflags	@""
	.align	4
.nv.constant0._Z35group_norm_nhwc_fwd_one_pass_kernelI11Fp16IOFp16WLi512ELi84ELi672EEv26Group_norm_nhwc_fwd_params:
	.zero		512


//--------------------- .nv.constant0._Z35group_norm_nhwc_fwd_one_pass_kernelI11Fp32IOFp32WLi64ELi84ELi672EEv26Group_norm_nhwc_fwd_params --------------------------
	.section	.nv.constant0._Z35group_norm_nhwc_fwd_one_pass_kernelI11Fp32IOFp32WLi64ELi84ELi672EEv26Group_norm_nhwc_fwd_params,"a",@progbits
	.sectionflags	@""
	.align	4
.nv.constant0._Z35group_norm_nhwc_fwd_one_pass_kernelI11Fp32IOFp32WLi64ELi84ELi672EEv26Group_norm_nhwc_fwd_params:
	.zero		512


//--------------------- .nv.constant0._Z35group_norm_nhwc_fwd_one_pass_kernelI11Fp32IOFp32WLi128ELi84ELi672EEv26Group_norm_nhwc_fwd_params --------------------------
	.section	.nv.constant0._Z35group_norm_nhwc_fwd_one_pass_kernelI11Fp32IOFp32WLi128ELi84ELi672EEv26Group_norm_nhwc_fwd_params,"a",@progbits
	.sectionflags	@""
	.align	4
.nv.constant0._Z35group_norm_nhwc_fwd_one_pass_kernelI11Fp32IOFp32WLi128ELi84ELi672EEv26Group_norm_nhwc_fwd_params:
	.zero		512


//--------------------- .nv.constant0._Z35group_norm_nhwc_fwd_one_pass_kernelI11Fp32IOFp32WLi256ELi84ELi672EEv26Group_norm_nhwc_fwd_params --------------------------
	.section	.nv.constant0._Z35group_norm_nhwc_fwd_one_pass_kernelI11Fp32IOFp32WLi256ELi84ELi672EEv26Group_norm_nhwc_fwd_params,"a",@progbits
	.sectionflags	@""
	.align	4
.nv.constant0._Z35group_norm_nhwc_fwd_one_pass_kernelI11Fp32IOFp32WLi256ELi84ELi672EEv26Group_norm_nhwc_fwd_params:
	.zero		512


//--------------------- .nv.constant0._Z35group_norm_nhwc_fwd_one_pass_kernelI11Fp32IOFp32WLi512ELi84ELi672EEv26Group_norm_nhwc_fwd_params --------------------------
	.section	.nv.constant0._Z35group_norm_nhwc_fwd_one_pass_kernelI11Fp32IOFp32WLi512ELi84ELi672EEv26Group_norm_nhwc_fwd_params,"a",@progbits
	.sectionflags	@""
	.align	4
.nv.constant0._Z35group_norm_nhwc_fwd_one_pass_kernelI11Fp32IOFp32WLi512ELi84ELi672EEv26Group_norm_nhwc_fwd_params:
	.zero		512


//--------------------- .nv.constant0._Z35group_norm_nhwc_fwd_one_pass_kernelI11Fp32IOBf16WLi64ELi84ELi672EEv26Group_norm_nhwc_fwd_params --------------------------
	.section	.nv.constant0._Z35group_norm_nhwc_fwd_one_pass_kernelI11Fp32IOBf16WLi64ELi84ELi672EEv26Group_norm_nhwc_fwd_params,"a",@progbits
	.sectionflags	@""
	.align	4
.nv.constant0._Z35group_norm_nhwc_fwd_one_pass_kernelI11Fp32IOBf16WLi64ELi84ELi672EEv26Group_norm_nhwc_fwd_params:
	.zero		512


//--------------------- .nv.constant0._Z35group_norm_nhwc_fwd_one_pass_kernelI11Fp32IOBf16WLi128ELi84ELi672EEv26Group_norm_nhwc_fwd_params --------------------------
	.section	.nv.constant0._Z35group_norm_nhwc_fwd_one_pass_kernelI11Fp32IOBf16WLi128ELi84ELi672EEv26Group_norm_nhwc_fwd_params,"a",@progbits
	.sectionflags	@""
	.align	4
.nv.constant0._Z35group_norm_nhwc_fwd_one_pass_kernelI11Fp32IOBf16WLi128ELi84ELi672EEv26Group_norm_nhwc_fwd_params:
	.zero		512


//--------------------- .nv.constant0._Z35group_norm_nhwc_fwd_one_pass_kernelI11Fp32IOBf16WLi256ELi84ELi672EEv26Group_norm_nhwc_fwd_params --------------------------
	.section	.nv.constant0._Z35group_norm_nhwc_fwd_one_pass_kernelI11Fp32IOBf16WLi256ELi84ELi672EEv26Group_norm_nhwc_fwd_params,"a",@progbits
	.sectionflags	@""
	.align	4
.nv.constant0._Z35group_norm_nhwc_fwd_one_pass_kernelI11Fp32IOBf16WLi256ELi84ELi672EEv26Group_norm_nhwc_fwd_params:
	.zero		512


//--------------------- .nv.constant0._Z35group_norm_nhwc_fwd_one_pass_kernelI11Fp32IOBf16WLi512ELi84ELi672EEv26Group_norm_nhwc_fwd_params --------------------------
	.section	.nv.constant0._Z35group_norm_nhwc_fwd_one_pass_kernelI11Fp32IOBf16WLi512ELi84ELi672EEv26Group_norm_nhwc_fwd_params,"a",@progbits
	.sectionflags	@""
	.align	4
.nv.constant0._Z35group_norm_nhwc_fwd_one_pass_kernelI11Fp32IOBf16WLi512ELi84ELi672EEv26Group_norm_nhwc_fwd_params:
	.zero		512


//--------------------- .nv.constant0._Z35group_norm_nhwc_fwd_one_pass_kernelI11Fp32IOFp16WLi64ELi84ELi672EEv26Group_norm_nhwc_fwd_params --------------------------
	.section	.nv.constant0._Z35group_norm_nhwc_fwd_one_pass_kernelI11Fp32IOFp16WLi64ELi84ELi672EEv26Group_norm_nhwc_fwd_params,"a",@progbits
	.sectionflags	@""
	.align	4
.nv.constant0._Z35group_norm_nhwc_fwd_one_pass_kernelI11Fp32IOFp16WLi64ELi84ELi672EEv26Group_norm_nhwc_fwd_params:
	.zero		512


//--------------------- .nv.constant0._Z35group_norm_nhwc_fwd_one_pass_kernelI11Fp32IOFp16WLi128ELi84ELi672EEv26Group_norm_nhwc_fwd_params --------------------------
	.section	.nv.constant0._Z35group_norm_nhwc_fwd_one_pass_kernelI11Fp32IOFp16WLi128ELi84ELi672EEv26Group_norm_nhwc_fwd_params,"a",@progbits
	.sectionflags	@""
	.align	4
.nv.constant0._Z35group_norm_nhwc_fwd_one_pass_kernelI11Fp32IOFp16WLi128ELi84ELi672EEv26Group_norm_nhwc_fwd_params:
	.zero		512


//--------------------- .nv.constant0._Z35group_norm_nhwc_fwd_one_pass_kernelI11Fp32IOFp16WLi256ELi84ELi672EEv26Group_norm_nhwc_fwd_params --------------------------
	.section	.nv.constant0._Z35group_norm_nhwc_fwd_one_pass_kernelI11Fp32IOFp16WLi256ELi84ELi672EEv26Group_norm_nhwc_fwd_params,"a",@progbits
	.sectionflags	@""
	.align	4
.nv.constant0._Z35group_norm_nhwc_fwd_one_pass_kernelI11Fp32IOFp16WLi256ELi84ELi672EEv26Group_norm_nhwc_fwd_params:
	.zero		512


//--------------------- .nv.constant0._Z35group_norm_nhwc_fwd_one_pass_kernelI11Fp32IOFp16WLi512ELi84ELi672EEv26Group_norm_nhwc_fwd_params --------------------------
	.section	.nv.constant0._Z35group_norm_nhwc_fwd_one_pass_kernelI11Fp32IOFp16WLi512ELi84ELi672EEv26Group_norm_nhwc_fwd_params,"a",@progbits
	.sectionflags	@""
	.align	4
.nv.constant0._Z35group_norm_nhwc_fwd_one_pass_kernelI11Fp32IOFp16WLi512ELi84ELi672EEv26Group_norm_nhwc_fwd_params:
	.zero		512


//--------------------- .text._ZN3cub17CUB_300001_SM_8006detail11EmptyKernelIvEEvv --------------------------
	.section	.text._ZN3cub17CUB_300001_SM_8006detail11EmptyKernelIvEEvv,"ax",@progbits
	.sectioninfo	@"SHI_REGISTERS=4"
	.align	128
        .global         _ZN3cub17CUB_300001_SM_8006detail11EmptyKernelIvEEvv
        .type           _ZN3cub17CUB_300001_SM_8006detail11EmptyKernelIvEEvv,@function
        .size           _ZN3cub17CUB_300001_SM_8006detail11EmptyKernelIvEEvv,(.L_x_5149 - _ZN3cub17CUB_300001_SM_8006detail11EmptyKernelIvEEvv)
        .other          _ZN3cub17CUB_300001_SM_8006detail11EmptyKernelIvEEvv,@"STO_CUDA_ENTRY STV_DEFAULT"
_ZN3cub17CUB_300001_SM_8006detail11EmptyKernelIvEEvv:
.text._ZN3cub17CUB_300001_SM_8006detail11EmptyKernelIvEEvv:
[----:B------:R-:W-:Y:S02]  /*0000*/  MOV R1, c[0x0][0x28] ;  /* 0x00000a0000017a02 */ /* 0x000fe40000000f00 */
[----:B------:R-:W-:Y:S05]  /*0010*/  EXIT ;  /* 0x000000000000794d */ /* 0x000fea0003800000 */
.L_x_0:
[----:B------:R-:W-:-:S00]  /*0020*/  BRA `(.L_x_0) ;  /* 0xfffffff000007947 */ /* 0x000fc0000383ffff */
[----:B------:R-:W-:-:S00]  /*0030*/  NOP ;  /* 0x0000000000007918 */ /* 0x000fc00000000000 */
        /* <DEDUP_REMOVED lines=12> */
.L_x_5149:


//--------------------- .text._Z35group_norm_nhwc_bwd_one_pass_kernelI11Bf16IOFp32WLi64ELi84ELi672EEv26Group_norm_nhwc_bwd_params --------------------------
	.section	.text._Z35group_norm_nhwc_bwd_one_pass_kernelI11Bf16IOFp32WLi64ELi84ELi672EEv26Group_norm_nhwc_bwd_params,"ax",@progbits
	.sectioninfo	@"SHI_REGISTERS=61"
	.align	128
        .global         _Z35group_norm_nhwc_bwd_one_pass_kernelI11Bf16IOFp32WLi64ELi84ELi672EEv26Group_norm_nhwc_bwd_params
        .type           _Z35group_norm_nhwc_bwd_one_pass_kernelI11Bf16IOFp32WLi64ELi84ELi672EEv26Group_norm_nhwc_bwd_params,@function
        .size           _Z35group_norm_nhwc_bwd_one_pass_kernelI11Bf16IOFp32WLi64ELi84ELi672EEv26Group_norm_nhwc_bwd_params,(.L_x_5150 - _Z35group_norm_nhwc_bwd_one_pass_kernelI11Bf16IOFp32WLi64ELi84ELi672EEv26Group_norm_nhwc_bwd_params)
        .other          _Z35group_norm_nhwc_bwd_one_pass_kernelI11Bf16IOFp32WLi64ELi84ELi672EEv26Group_norm_nhwc_bwd_params,@"STO_CUDA_ENTRY STV_DEFAULT"
_Z35group_norm_nhwc_bwd_one_pass_kernelI11Bf16IOFp32WLi64ELi84ELi672EEv26Group_norm_nhwc_bwd_params:
.text._Z35group_norm_nhwc_bwd_one_pass_kernelI11Bf16IOFp32WLi64ELi84ELi672EEv26Group_norm_nhwc_bwd_params:
[----:B------:R-:W-:Y:S02]  /*0000*/  MOV R1, c[0x0][0x28] ;  /* 0x00000a0000017a02 */ /* 0x000fe40000000f00 */
[----:B------:R-:W0:Y:S01]  /*0010*/  S2R R46, SR_CTAID.Y ;  /* 0x00000000002e7919 */ /* 0x000e220000002600 */
[----:B------:R-:W-:Y:S02]  /*0020*/  ULDC UR4, c[0x0][0x1f0] ;  /* 0x00007c0000047ab9 */ /* 0x000fe40000000800 */
[----:B------:R-:W-:Y:S01]  /*0030*/  ULDC UR5, c[0x0][0x1c0] ;  /* 0x0000700000057ab9 */ /* 0x000fe20000000800 */
[----:B------:R-:W1:Y:S01]  /*0040*/  S2R R48, SR_TID.X ;  /* 0x0000000000307919 */ /* 0x000e620000002100 */
[----:B------:R-:W-:Y:S02]  /*0050*/  UIMAD UR4, UR4, UR5, URZ ;  /* 0x00000005040472a4 */ /* 0x000fe4000f8e023f */
[----:B------:R-:W-:-:S04]  /*0060*/  ULDC.64 UR6, c[0x0][0x118] ;  /* 0x0000460000067ab9 */ /* 0x000fc80000000a00 */
[----:B0-----:R-:W-:-:S13]  /*0070*/  ISETP.GE.AND P0, PT, R46, UR4, PT ;  /* 0x000000042e007c0c */ /* 0x001fda000bf06270 */
[----:B------:R-:W-:Y:S05]  /*0080*/  @P0 BRA `(.L_x_1) ;  /* 0x00003e1000000947 */ /* 0x000fea0003800000 */
[----:B-1----:R-:W0:Y:S01]  /*0090*/  S2R R0, SR_CTAID.X ;  /* 0x0000000000007919 */ /* 0x002e220000002500 */
[----:B------:R-:W-:Y:S01]  /*00a0*/  HFMA2.MMA R4, -RZ, RZ, 0, 1.78813934326171875e-07 ;  /* 0x00000003ff047435 */ /* 0x000fe200000001ff */
[----:B------:R-:W-:Y:S01]  /*00b0*/  SHF.R.U32.HI R2, RZ, 0x1, R48 ;  /* 0x00000001ff027819 */ /* 0x000fe20000011630 */
[----:B------:R-:W-:Y:S01]  /*00c0*/  HFMA2.MMA R41, -RZ, RZ, 0, 0 ;  /* 0x00000000ff297435 */ /* 0x000fe200000001ff */
[----:B------:R-:W-:-:S03]  /*00d0*/  ULDC.U8 UR9, c[0x0][0x1f4] ;  /* 0x00007d0000097ab9 */ /* 0x000fc60000000000 */
[----:B------:R-:W-:-:S04]  /*00e0*/  IMAD.WIDE.U32 R2, R2, 0x30c30c31, RZ ;  /* 0x30c30c3102027825 */ /* 0x000fc800078e00ff */
[C---:B------:R-:W-:Y:S01]  /*00f0*/  IMAD R9, R4.reuse, c[0x0][0x1dc], RZ ;  /* 0x0000770004097a24 */ /* 0x040fe200078e02ff */
[----:B------:R-:W-:Y:S01]  /*0100*/  SHF.R.U32.HI R45, RZ, 0x2, R3 ;  /* 0x00000002ff2d7819 */ /* 0x000fe20000011603 */
[----:B------:R-:W-:Y:S01]  /*0110*/  IMAD.WIDE.U32 R4, R4, c[0x0][0x1d8], RZ ;  /* 0x0000760004047a25 */ /* 0x000fe200078e00ff */
[----:B------:R-:W1:Y:S01]  /*0120*/  S2R R2, SR_LANEID ;  /* 0x0000000000027919 */ /* 0x000e620000000000 */
[--C-:B------:R-:W-:Y:S02]  /*0130*/  SHF.R.S32.HI R3, RZ, 0x1f, R48.reuse ;  /* 0x0000001fff037819 */ /* 0x100fe40000011430 */
[----:B------:R-:W-:Y:S01]  /*0140*/  IMAD R47, R45, -0x2a, R48 ;  /* 0xffffffd62d2f7824 */ /* 0x000fe200078e0230 */
[----:B------:R-:W-:Y:S02]  /*0150*/  IADD3 R9, R5, R9, RZ ;  /* 0x0000000905097210 */ /* 0x000fe40007ffe0ff */
[----:B------:R-:W-:Y:S02]  /*0160*/  MOV R5, c[0x0][0x1dc] ;  /* 0x0000770000057a02 */ /* 0x000fe40000000f00 */
[----:B------:R-:W-:-:S02]  /*0170*/  LEA.HI R7, P2, R9, R4, RZ, 0x1 ;  /* 0x0000000409077211 */ /* 0x000fc400078508ff */
[----:B------:R-:W-:Y:S01]  /*0180*/  LEA.HI R5, P0, R5, c[0x0][0x1d8], RZ, 0x1 ;  /* 0x0000760005057a11 */ /* 0x000fe200078108ff */
[----:B0-----:R-:W-:Y:S01]  /*0190*/  IMAD R45, R0, c[0x0][0x1fc], R45 ;  /* 0x00007f00002d7a24 */ /* 0x001fe200078e022d */
[----:B------:R-:W-:Y:S02]  /*01a0*/  LEA.HI R4, R3, R48, RZ, 0x5 ;  /* 0x0000003003047211 */ /* 0x000fe400078f28ff */
[----:B------:R-:W-:Y:S02]  /*01b0*/  IADD3.X R6, RZ, c[0x0][0x1dc], RZ, P0, !PT ;  /* 0x00007700ff067a10 */ /* 0x000fe400007fe4ff */
[----:B------:R-:W-:Y:S02]  /*01c0*/  IADD3.X R8, RZ, R9, RZ, P2, !PT ;  /* 0x00000009ff087210 */ /* 0x000fe400017fe4ff */
[----:B------:R-:W-:Y:S02]  /*01d0*/  ISETP.GE.U32.AND P1, PT, R45, c[0x0][0x1e0], PT ;  /* 0x000078002d007a0c */ /* 0x000fe40003f26070 */
[----:B------:R-:W-:-:S02]  /*01e0*/  SHF.R.S32.HI R3, RZ, 0x1f, R45 ;  /* 0x0000001fff037819 */ /* 0x000fc4000001142d */
[----:B------:R-:W-:Y:S02]  /*01f0*/  SHF.R.S64 R5, R5, 0x1, R6 ;  /* 0x0000000105057819 */ /* 0x000fe40000001006 */
[----:B------:R-:W-:Y:S02]  /*0200*/  SHF.R.S64 R7, R7, 0x1, R8 ;  /* 0x0000000107077819 */ /* 0x000fe40000001008 */
[----:B------:R-:W-:Y:S02]  /*0210*/  SHF.R.S32.HI R6, RZ, 0x1, R6 ;  /* 0x00000001ff067819 */ /* 0x000fe40000011406 */
[----:B------:R-:W-:Y:S02]  /*0220*/  ISETP.GE.AND.EX P1, PT, R3, c[0x0][0x1e4], PT, P1 ;  /* 0x0000790003007a0c */ /* 0x000fe40003f26310 */
[----:B------:R-:W-:Y:S02]  /*0230*/  SHF.R.S32.HI R8, RZ, 0x1, R8 ;  /* 0x00000001ff087819 */ /* 0x000fe40000011408 */
[----:B------:R-:W-:-:S02]  /*0240*/  SHF.R.S32.HI R4, RZ, 0x5, R4 ;  /* 0x00000005ff047819 */ /* 0x000fc40000011404 */
[----:B------:R-:W-:Y:S02]  /*0250*/  SHF.L.U32 R47, R47, 0x1, RZ ;  /* 0x000000012f2f7819 */ /* 0x000fe400000006ff */
[----:B------:R-:W-:Y:S02]  /*0260*/  SHF.L.U64.HI R6, R5, 0x2, R6 ;  /* 0x0000000205067819 */ /* 0x000fe40000010206 */
[----:B------:R-:W-:Y:S02]  /*0270*/  ISETP.LT.U32.AND P1, PT, R48, 0x2a0, !P1 ;  /* 0x000002a03000780c */ /* 0x000fe40004f21070 */
[C---:B------:R-:W-:Y:S02]  /*0280*/  IADD3 R44, R45.reuse, 0x10, RZ ;  /* 0x000000102d2c7810 */ /* 0x040fe40007ffe0ff */
[C---:B------:R-:W-:Y:S02]  /*0290*/  IADD3 R43, R45.reuse, 0x20, RZ ;  /* 0x000000202d2b7810 */ /* 0x040fe40007ffe0ff */
[----:B------:R-:W-:-:S02]  /*02a0*/  IADD3 R42, R45, 0x30, RZ ;  /* 0x000000302d2a7810 */ /* 0x000fc40007ffe0ff */
[----:B-1----:R-:W-:Y:S02]  /*02b0*/  SHF.L.U64.HI R8, R7, 0x2, R8 ;  /* 0x0000000207087819 */ /* 0x002fe40000010208 */
.L_x_36:
[----:B------:R-:W-:Y:S01]  /*02c0*/  IABS R12, c[0x0][0x1f0] ;  /* 0x00007c00000c7a13 */ /* 0x000fe20000000000 */
[----:B------:R-:W-:Y:S01]  /*02d0*/  CS2R R38, SRZ ;  /* 0x0000000000267805 */ /* 0x000fe2000001ff00 */
[----:B------:R-:W-:Y:S02]  /*02e0*/  IABS R14, R46 ;  /* 0x0000002e000e7213 */ /* 0x000fe40000000000 */
[----:B0-----:R-:W0:Y:S01]  /*02f0*/  I2F.RP R9, R12 ;  /* 0x0000000c00097306 */ /* 0x001e220000209400 */
[----:B------:R-:W-:Y:S02]  /*0300*/  ISETP.GE.AND P3, PT, R46, RZ, PT ;  /* 0x000000ff2e00720c */ /* 0x000fe40003f66270 */
[----:B------:R-:W-:-:S05]  /*0310*/  SHF.R.S32.HI R15, RZ, 0x1f, R47 ;  /* 0x0000001fff0f7819 */ /* 0x000fca000001142f */
[----:B0-----:R-:W0:Y:S02]  /*0320*/  MUFU.RCP R9, R9 ;  /* 0x0000000900097308 */ /* 0x001e240000001000 */
[----:B0-----:R-:W-:-:S06]  /*0330*/  IADD3 R10, R9, 0xffffffe, RZ ;  /* 0x0ffffffe090a7810 */ /* 0x001fcc0007ffe0ff */
[----:B------:R0:W1:Y:S02]  /*0340*/  F2I.FTZ.U32.TRUNC.NTZ R11, R10 ;  /* 0x0000000a000b7305 */ /* 0x000064000021f000 */
[----:B0-----:R-:W-:Y:S02]  /*0350*/  MOV R10, RZ ;  /* 0x000000ff000a7202 */ /* 0x001fe40000000f00 */
[----:B-1----:R-:W-:-:S05]  /*0360*/  IADD3 R13, RZ, -R11, RZ ;  /* 0x8000000bff0d7210 */ /* 0x002fca0007ffe0ff */
[----:B------:R-:W-:-:S04]  /*0370*/  IMAD R13, R13, R12, RZ ;  /* 0x0000000c0d0d7224 */ /* 0x000fc800078e02ff */
[----:B------:R-:W-:Y:S01]  /*0380*/  IMAD.HI.U32 R11, R11, R13, R10 ;  /* 0x0000000d0b0b7227 */ /* 0x000fe200078e000a */
[----:B------:R-:W-:Y:S02]  /*0390*/  MOV R13, R14 ;  /* 0x0000000e000d7202 */ /* 0x000fe40000000f00 */
[----:B------:R-:W-:-:S03]  /*03a0*/  LOP3.LUT R10, R46, c[0x0][0x1f0], RZ, 0x3c, !PT ;  /* 0x00007c002e0a7a12 */ /* 0x000fc600078e3cff */
[----:B------:R-:W-:Y:S01]  /*03b0*/  IMAD.HI.U32 R11, R11, R13, RZ ;  /* 0x0000000d0b0b7227 */ /* 0x000fe200078e00ff */
[----:B------:R-:W-:-:S04]  /*03c0*/  ISETP.GE.AND P4, PT, R10, RZ, PT ;  /* 0x000000ff0a00720c */ /* 0x000fc80003f86270 */
[----:B------:R-:W-:-:S05]  /*03d0*/  IADD3 R9, -R11, RZ, RZ ;  /* 0x000000ff0b097210 */ /* 0x000fca0007ffe1ff */
[----:B------:R-:W-:-:S05]  /*03e0*/  IMAD R9, R12, R9, R13 ;  /* 0x000000090c097224 */ /* 0x000fca00078e020d */
[----:B------:R-:W-:-:S13]  /*03f0*/  ISETP.GT.U32.AND P2, PT, R12, R9, PT ;  /* 0x000000090c00720c */ /* 0x000fda0003f44070 */
[-C--:B------:R-:W-:Y:S02]  /*0400*/  @!P2 IADD3 R9, R9, -R12.reuse, RZ ;  /* 0x8000000c0909a210 */ /* 0x080fe40007ffe0ff */
[----:B------:R-:W-:Y:S02]  /*0410*/  @!P2 IADD3 R11, R11, 0x1, RZ ;  /* 0x000000010b0ba810 */ /* 0x000fe40007ffe0ff */
[CC--:B------:R-:W-:Y:S02]  /*0420*/  ISETP.GE.U32.AND P0, PT, R9.reuse, R12.reuse, PT ;  /* 0x0000000c0900720c */ /* 0x0c0fe40003f06070 */
[----:B------:R-:W-:Y:S02]  /*0430*/  ISETP.GT.U32.AND P2, PT, R12, R9, PT ;  /* 0x000000090c00720c */ /* 0x000fe40003f44070 */
[----:B------:R-:W-:-:S04]  /*0440*/  IADD3 R10, R9, -R12, RZ ;  /* 0x8000000c090a7210 */ /* 0x000fc80007ffe0ff */
[----:B------:R-:W-:Y:S02]  /*0450*/  SEL R9, R10, R9, !P2 ;  /* 0x000000090a097207 */ /* 0x000fe40005000000 */
[----:B------:R-:W-:Y:S02]  /*0460*/  LOP3.LUT R10, RZ, c[0x0][0x1f0], RZ, 0x33, !PT ;  /* 0x00007c00ff0a7a12 */ /* 0x000fe400078e33ff */
[----:B------:R-:W-:Y:S02]  /*0470*/  @!P3 IADD3 R9, -R9, RZ, RZ ;  /* 0x000000ff0909b210 */ /* 0x000fe40007ffe1ff */
[----:B------:R-:W-:Y:S02]  /*0480*/  @P0 IADD3 R11, R11, 0x1, RZ ;  /* 0x000000010b0b0810 */ /* 0x000fe40007ffe0ff */
[----:B------:R-:W-:Y:S02]  /*0490*/  ISETP.NE.AND P0, PT, RZ, c[0x0][0x1f0], PT ;  /* 0x00007c00ff007a0c */ /* 0x000fe40003f05270 */
[----:B------:R-:W-:-:S02]  /*04a0*/  @!P4 IADD3 R11, -R11, RZ, RZ ;  /* 0x000000ff0b0bc210 */ /* 0x000fc40007ffe1ff */
[C---:B------:R-:W-:Y:S02]  /*04b0*/  SEL R9, R10.reuse, R9, !P0 ;  /* 0x000000090a097207 */ /* 0x040fe40004000000 */
[----:B------:R-:W-:Y:S02]  /*04c0*/  SEL R13, R10, R11, !P0 ;  /* 0x0000000b0a0d7207 */ /* 0x000fe40004000000 */
[----:B------:R-:W-:Y:S01]  /*04d0*/  ISETP.GE.U32.AND P3, PT, R43, c[0x0][0x1e0], PT ;  /* 0x000078002b007a0c */ /* 0x000fe20003f66070 */
[----:B------:R-:W-:Y:S01]  /*04e0*/  IMAD R20, R9, 0x54, RZ ;  /* 0x0000005409147824 */ /* 0x000fe200078e02ff */
[----:B------:R-:W-:Y:S02]  /*04f0*/  SHF.R.S32.HI R12, RZ, 0x1f, R13 ;  /* 0x0000001fff0c7819 */ /* 0x000fe4000001140d */
[----:B------:R-:W-:Y:S02]  /*0500*/  SHF.R.S32.HI R11, RZ, 0x1f, R43 ;  /* 0x0000001fff0b7819 */ /* 0x000fe4000001142b */
[----:B------:R-:W-:Y:S01]  /*0510*/  IADD3 R50, P4, R47, R20, RZ ;  /* 0x000000142f327210 */ /* 0x000fe20007f9e0ff */
[----:B------:R-:W-:Y:S01]  /*0520*/  IMAD R14, R12, c[0x0][0x1e8], RZ ;  /* 0x00007a000c0e7a24 */ /* 0x000fe200078e02ff */
[----:B------:R-:W-:-:S02]  /*0530*/  ISETP.GE.AND.EX P3, PT, R11, c[0x0][0x1e4], PT, P3 ;  /* 0x000079000b007a0c */ /* 0x000fc40003f66330 */
[----:B------:R-:W-:Y:S01]  /*0540*/  LEA.HI.X.SX32 R51, R20, R15, 0x1, P4 ;  /* 0x0000000f14337211 */ /* 0x000fe200020f0eff */
[----:B------:R-:W-:Y:S01]  /*0550*/  IMAD R53, R13, c[0x0][0x1ec], R14 ;  /* 0x00007b000d357a24 */ /* 0x000fe200078e020e */
[----:B------:R-:W-:Y:S01]  /*0560*/  ISETP.GE.U32.AND P2, PT, R44, c[0x0][0x1e0], PT ;  /* 0x000078002c007a0c */ /* 0x000fe20003f46070 */
[----:B------:R-:W-:Y:S01]  /*0570*/  @P1 IMAD R14, R3, c[0x0][0x1d8], RZ ;  /* 0x00007600030e1a24 */ /* 0x000fe200078e02ff */
[----:B------:R-:W-:Y:S01]  /*0580*/  SHF.R.S32.HI R10, RZ, 0x1f, R44 ;  /* 0x0000001fff0a7819 */ /* 0x000fe2000001142c */
[----:B------:R-:W-:Y:S01]  /*0590*/  IMAD.WIDE.U32 R50, R13, c[0x0][0x1e8], R50 ;  /* 0x00007a000d327a25 */ /* 0x000fe200078e0032 */
[----:B------:R-:W-:Y:S02]  /*05a0*/  ISETP.GT.U32.OR P3, PT, R48, 0x29f, P3 ;  /* 0x0000029f3000780c */ /* 0x000fe40001f64470 */
[----:B------:R-:W-:Y:S01]  /*05b0*/  ISETP.GE.AND.EX P2, PT, R10, c[0x0][0x1e4], PT, P2 ;  /* 0x000079000a007a0c */ /* 0x000fe20003f46320 */
[----:B------:R-:W-:Y:S01]  /*05c0*/  @P1 IMAD R23, R45, c[0x0][0x1dc], R14 ;  /* 0x000077002d171a24 */ /* 0x000fe200078e020e */
[----:B------:R-:W-:-:S02]  /*05d0*/  IADD3 R53, R51, R53, RZ ;  /* 0x0000003533357210 */ /* 0x000fc40007ffe0ff */
[-C--:B------:R-:W-:Y:S02]  /*05e0*/  @P1 MOV R52, R50.reuse ;  /* 0x0000003200341202 */ /* 0x080fe40000000f00 */
[----:B------:R-:W-:Y:S02]  /*05f0*/  ISETP.GT.U32.OR P2, PT, R48, 0x29f, P2 ;  /* 0x0000029f3000780c */ /* 0x000fe40001744470 */
[----:B------:R-:W-:Y:S01]  /*0600*/  ISETP.GE.U32.AND P0, PT, R42, c[0x0][0x1e0], PT ;  /* 0x000078002a007a0c */ /* 0x000fe20003f06070 */
[----:B------:R-:W-:Y:S01]  /*0610*/  @P1 IMAD.WIDE.U32 R14, R45, c[0x0][0x1d8], R52 ;  /* 0x000076002d0e1a25 */ /* 0x000fe200078e0034 */
[----:B------:R-:W-:Y:S02]  /*0620*/  SHF.R.S32.HI R12, RZ, 0x1f, R42 ;  /* 0x0000001fff0c7819 */ /* 0x000fe4000001142a */
[----:B------:R-:W-:Y:S01]  /*0630*/  @!P3 MOV R18, R50 ;  /* 0x000000320012b202 */ /* 0x000fe20000000f00 */
[----:B------:R-:W-:Y:S01]  /*0640*/  @!P3 IMAD R16, R11, c[0x0][0x1d8], RZ ;  /* 0x000076000b10ba24 */ /* 0x000fe200078e02ff */
[----:B------:R-:W-:-:S02]  /*0650*/  @P1 IADD3 R23, R15, R23, RZ ;  /* 0x000000170f171210 */ /* 0x000fc40007ffe0ff */
[----:B------:R-:W-:Y:S01]  /*0660*/  MOV R15, 0x8 ;  /* 0x00000008000f7802 */ /* 0x000fe20000000f00 */
[----:B------:R-:W-:Y:S01]  /*0670*/  @!P3 IMAD R29, R43, c[0x0][0x1dc], R16 ;  /* 0x000077002b1dba24 */ /* 0x000fe200078e0210 */
[----:B------:R-:W-:Y:S01]  /*0680*/  ISETP.GE.AND.EX P0, PT, R12, c[0x0][0x1e4], PT, P0 ;  /* 0x000079000c007a0c */ /* 0x000fe20003f06300 */
[----:B------:R-:W-:Y:S01]  /*0690*/  @!P2 IMAD R13, R10, c[0x0][0x1d8], RZ ;  /* 0x000076000a0daa24 */ /* 0x000fe200078e02ff */
[----:B------:R-:W-:Y:S02]  /*06a0*/  @!P3 MOV R19, R53 ;  /* 0x000000350013b202 */ /* 0x000fe40000000f00 */
[----:B------:R-:W-:Y:S01]  /*06b0*/  @P1 SHF.L.U32 R22, R14, 0x1, RZ ;  /* 0x000000010e161819 */ /* 0x000fe200000006ff */
[----:B------:R-:W-:Y:S01]  /*06c0*/  @!P2 IMAD R13, R44, c[0x0][0x1dc], R13 ;  /* 0x000077002c0daa24 */ /* 0x000fe200078e020d */
[----:B------:R-:W-:Y:S01]  /*06d0*/  @P1 SHF.L.U64.HI R23, R14, 0x1, R23 ;  /* 0x000000010e171819 */ /* 0x000fe20000010217 */
[----:B------:R-:W-:Y:S01]  /*06e0*/  IMAD.WIDE R14, R46, R15, c[0x0][0x198] ;  /* 0x000066002e0e7625 */ /* 0x000fe200078e020f */
[----:B------:R-:W-:-:S02]  /*06f0*/  ISETP.GT.U32.OR P0, PT, R48, 0x29f, P0 ;  /* 0x0000029f3000780c */ /* 0x000fc40000704470 */
[----:B------:R-:W-:Y:S01]  /*0700*/  @!P2 MOV R16, R50 ;  /* 0x000000320010a202 */ /* 0x000fe20000000f00 */
[----:B------:R-:W-:Y:S01]  /*0710*/  @!P3 IMAD.WIDE.U32 R18, R43, c[0x0][0x1d8], R18 ;  /* 0x000076002b12ba25 */ /* 0x000fe200078e0012 */
[----:B------:R-:W-:Y:S01]  /*0720*/  @!P2 MOV R17, R53 ;  /* 0x000000350011a202 */ /* 0x000fe20000000f00 */
[----:B------:R-:W2:Y:S03]  /*0730*/  LDG.E.64 R14, [R14.64] ;  /* 0x000000060e0e7981 */ /* 0x000ea6000c1e1b00 */
[----:B------:R-:W-:Y:S01]  /*0740*/  @!P3 IADD3 R29, R19, R29, RZ ;  /* 0x0000001d131db210 */ /* 0x000fe20007ffe0ff */
[----:B------:R-:W-:-:S03]  /*0750*/  @!P2 IMAD.WIDE.U32 R16, R44, c[0x0][0x1d8], R16 ;  /* 0x000076002c10aa25 */ /* 0x000fc600078e0010 */
[----:B------:R-:W-:Y:S02]  /*0760*/  @!P3 SHF.L.U64.HI R29, R18, 0x1, R29 ;  /* 0x00000001121db819 */ /* 0x000fe4000001021d */
[----:B------:R-:W-:Y:S01]  /*0770*/  @!P2 IADD3 R25, R17, R13, RZ ;  /* 0x0000000d1119a210 */ /* 0x000fe20007ffe0ff */
[----:B------:R-:W-:Y:S01]  /*0780*/  @!P0 IMAD R17, R12, c[0x0][0x1d8], RZ ;  /* 0x000076000c118a24 */ /* 0x000fe200078e02ff */
[----:B------:R-:W-:Y:S02]  /*0790*/  @!P3 SHF.L.U32 R13, R18, 0x1, RZ ;  /* 0x00000001120db819 */ /* 0x000fe400000006ff */
[----:B------:R-:W-:Y:S01]  /*07a0*/  @!P0 MOV R18, R50 ;  /* 0x0000003200128202 */ /* 0x000fe20000000f00 */
[----:B------:R-:W-:Y:S01]  /*07b0*/  @!P0 IMAD R17, R42, c[0x0][0x1dc], R17 ;  /* 0x000077002a118a24 */ /* 0x000fe200078e0211 */
[----:B------:R-:W-:Y:S02]  /*07c0*/  @!P0 MOV R19, R53 ;  /* 0x0000003500138202 */ /* 0x000fe40000000f00 */
[----:B------:R-:W-:-:S02]  /*07d0*/  @!P2 SHF.L.U32 R24, R16, 0x1, RZ ;  /* 0x000000011018a819 */ /* 0x000fc400000006ff */
[----:B------:R-:W-:Y:S01]  /*07e0*/  @!P2 SHF.L.U64.HI R25, R16, 0x1, R25 ;  /* 0x000000011019a819 */ /* 0x000fe20000010219 */
[----:B------:R-:W-:Y:S01]  /*07f0*/  @!P0 IMAD.WIDE.U32 R18, R42, c[0x0][0x1d8], R18 ;  /* 0x000076002a128a25 */ /* 0x000fe200078e0012 */
[C---:B------:R-:W-:Y:S02]  /*0800*/  @P1 IADD3 R16, P4, R22.reuse, c[0x0][0x180], RZ ;  /* 0x0000600016101a10 */ /* 0x040fe40007f9e0ff */
[----:B------:R-:W-:Y:S02]  /*0810*/  @P1 IADD3 R22, P5, R22, c[0x0][0x178], RZ ;  /* 0x00005e0016161a10 */ /* 0x000fe40007fbe0ff */
[----:B------:R-:W-:Y:S02]  /*0820*/  @!P0 IADD3 R21, R19, R17, RZ ;  /* 0x0000001113158210 */ /* 0x000fe40007ffe0ff */
[----:B------:R-:W-:Y:S02]  /*0830*/  @P1 IADD3.X R17, R23, c[0x0][0x184], RZ, P4, !PT ;  /* 0x0000610017111a10 */ /* 0x000fe400027fe4ff */
[----:B------:R-:W-:-:S02]  /*0840*/  @!P0 SHF.L.U32 R30, R18, 0x1, RZ ;  /* 0x00000001121e8819 */ /* 0x000fc400000006ff */
[----:B------:R-:W-:Y:S01]  /*0850*/  @!P0 SHF.L.U64.HI R21, R18, 0x1, R21 ;  /* 0x0000000112158819 */ /* 0x000fe20000010215 */
[----:B------:R-:W-:Y:S01]  /*0860*/  CS2R R36, SRZ ;  /* 0x0000000000247805 */ /* 0x000fe2000001ff00 */
[----:B------:R-:W-:Y:S02]  /*0870*/  @P1 IADD3.X R23, R23, c[0x0][0x17c], RZ, P5, !PT ;  /* 0x00005f0017171a10 */ /* 0x000fe40002ffe4ff */
[----:B------:R-:W-:Y:S01]  /*0880*/  MOV R40, RZ ;  /* 0x000000ff00287202 */ /* 0x000fe20000000f00 */
[----:B------:R-:W-:Y:S01]  /*0890*/  CS2R R34, SRZ ;  /* 0x0000000000227805 */ /* 0x000fe2000001ff00 */
[C---:B------:R-:W-:Y:S01]  /*08a0*/  @!P2 IADD3 R18, P4, R24.reuse, c[0x0][0x180], RZ ;  /* 0x000060001812aa10 */ /* 0x040fe20007f9e0ff */
[----:B------:R0:W5:Y:S01]  /*08b0*/  @P1 LDG.E R38, [R22.64] ;  /* 0x0000000616261981 */ /* 0x000162000c1e1900 */
[----:B------:R-:W-:Y:S02]  /*08c0*/  @!P2 IADD3 R24, P5, R24, c[0x0][0x178], RZ ;  /* 0x00005e001818aa10 */ /* 0x000fe40007fbe0ff */
[C---:B------:R-:W-:Y:S01]  /*08d0*/  @!P2 IADD3.X R19, R25.reuse, c[0x0][0x184], RZ, P4, !PT ;  /* 0x000061001913aa10 */ /* 0x040fe200027fe4ff */
[----:B------:R-:W-:Y:S01]  /*08e0*/  BSSY B0, `(.L_x_2) ;  /* 0x0000024000007945 */ /* 0x000fe20003800000 */
[----:B------:R-:W-:Y:S01]  /*08f0*/  @!P2 IADD3.X R25, R25, c[0x0][0x17c], RZ, P5, !PT ;  /* 0x00005f001919aa10 */ /* 0x000fe20002ffe4ff */
[----:B------:R1:W5:Y:S01]  /*0900*/  @P1 LDG.E R39, [R16.64] ;  /* 0x0000000610271981 */ /* 0x000362000c1e1900 */
[----:B------:R-:W-:-:S03]  /*0910*/  @!P3 IADD3 R26, P6, R13, c[0x0][0x180], RZ ;  /* 0x000060000d1aba10 */ /* 0x000fc60007fde0ff */
[----:B------:R3:W5:Y:S04]  /*0920*/  @!P2 LDG.E R40, [R18.64] ;  /* 0x000000061228a981 */ /* 0x000768000c1e1900 */
[----:B------:R4:W5:Y:S01]  /*0930*/  @!P2 LDG.E R37, [R24.64] ;  /* 0x000000061825a981 */ /* 0x000962000c1e1900 */
[----:B0-----:R-:W-:Y:S02]  /*0940*/  @!P3 IADD3 R22, P2, R13, c[0x0][0x178], RZ ;  /* 0x00005e000d16ba10 */ /* 0x001fe40007f5e0ff */
[C---:B------:R-:W-:Y:S02]  /*0950*/  @!P3 IADD3.X R27, R29.reuse, c[0x0][0x184], RZ, P6, !PT ;  /* 0x000061001d1bba10 */ /* 0x040fe400037fe4ff */
[----:B------:R-:W-:-:S03]  /*0960*/  @!P3 IADD3.X R23, R29, c[0x0][0x17c], RZ, P2, !PT ;  /* 0x00005f001d17ba10 */ /* 0x000fc600017fe4ff */
[----:B------:R4:W5:Y:S04]  /*0970*/  @!P3 LDG.E R35, [R26.64] ;  /* 0x000000061a23b981 */ /* 0x000968000c1e1900 */
[----:B------:R4:W5:Y:S01]  /*0980*/  @!P3 LDG.E R34, [R22.64] ;  /* 0x000000061622b981 */ /* 0x000962000c1e1900 */
[C---:B------:R-:W-:Y:S02]  /*0990*/  @!P0 IADD3 R28, P4, R30.reuse, c[0x0][0x180], RZ ;  /* 0x000060001e1c8a10 */ /* 0x040fe40007f9e0ff */
[----:B------:R-:W-:Y:S02]  /*09a0*/  @!P0 IADD3 R30, P5, R30, c[0x0][0x178], RZ ;  /* 0x00005e001e1e8a10 */ /* 0x000fe40007fbe0ff */
[----:B------:R-:W-:Y:S02]  /*09b0*/  MOV R13, RZ ;  /* 0x000000ff000d7202 */ /* 0x000fe40000000f00 */
[----:B------:R-:W-:-:S02]  /*09c0*/  @!P0 IADD3.X R29, R21, c[0x0][0x184], RZ, P4, !PT ;  /* 0x00006100151d8a10 */ /* 0x000fc400027fe4ff */
[----:B------:R-:W-:-:S03]  /*09d0*/  @!P0 IADD3.X R31, R21, c[0x0][0x17c], RZ, P5, !PT ;  /* 0x00005f00151f8a10 */ /* 0x000fc60002ffe4ff */
[----:B------:R4:W5:Y:S04]  /*09e0*/  @!P0 LDG.E R36, [R28.64] ;  /* 0x000000061c248981 */ /* 0x000968000c1e1900 */
[----:B------:R4:W5:Y:S01]  /*09f0*/  @!P0 LDG.E R13, [R30.64] ;  /* 0x000000061e0d8981 */ /* 0x000962000c1e1900 */
[----:B-1----:R-:W-:Y:S01]  /*0a00*/  CS2R R16, SRZ ;  /* 0x0000000000107805 */ /* 0x002fe2000001ff00 */
[----:B---3--:R-:W-:Y:S01]  /*0a10*/  CS2R R18, SRZ ;  /* 0x0000000000127805 */ /* 0x008fe2000001ff00 */
[----:B--2---:R-:W-:-:S05]  /*0a20*/  FFMA.FTZ R21, -R14, R14, R15 ;  /* 0x0000000e0e157223 */ /* 0x004fca000001010f */
[----:B------:R-:W-:Y:S02]  /*0a30*/  FSETP.GTU.FTZ.AND P0, PT, R21, RZ, PT ;  /* 0x000000ff1500720b */ /* 0x000fe40003f1c000 */
[----:B------:R-:W-:-:S11]  /*0a40*/  MOV R15, 0x3f800000 ;  /* 0x3f800000000f7802 */ /* 0x000fd60000000f00 */
[----:B------:R-:W-:-:S04]  /*0a50*/  @P0 FADD.FTZ R21, R21, c[0x0][0x1a0] ;  /* 0x0000680015150621 */ /* 0x000fc80000010000 */
[----:B------:R4:W0:Y:S01]  /*0a60*/  @P0 MUFU.RSQ R15, R21 ;  /* 0x00000015000f0308 */ /* 0x0008220000001400 */
[----:B------:R-:W-:-:S13]  /*0a70*/  ISETP.GT.U32.AND P0, PT, R48, 0x29f, PT ;  /* 0x0000029f3000780c */ /* 0x000fda0003f04070 */
[----:B------:R-:W-:Y:S05]  /*0a80*/  @P0 BRA `(.L_x_3) ;  /* 0x0000009000000947 */ /* 0x000fea0003800000 */
[----:B----4-:R-:W-:Y:S01]  /*0a90*/  ISETP.NE.AND P0, PT, RZ, UR9, PT ;  /* 0x00000009ff007c0c */ /* 0x010fe2000bf05270 */
[----:B------:R-:W-:Y:S01]  /*0aa0*/  HFMA2.MMA R16, -RZ, RZ, 0, 2.384185791015625e-07 ;  /* 0x00000004ff107435 */ /* 0x000fe200000001ff */
[----:B------:R-:W-:-:S04]  /*0ab0*/  IADD3 R21, R47, R20, RZ ;  /* 0x000000142f157210 */ /* 0x000fc80007ffe0ff */
[----:B------:R-:W-:-:S05]  /*0ac0*/  SHF.R.S32.HI R22, RZ, 0x1f, R21 ;  /* 0x0000001fff167819 */ /* 0x000fca0000011415 */
[C---:B------:R-:W-:Y:S02]  /*0ad0*/  IMAD.WIDE R16, R21.reuse, R16, c[0x0][0x188] ;  /* 0x0000620015107625 */ /* 0x040fe400078e0210 */
[----:B------:R-:W-:-:S04]  /*0ae0*/  @P0 LEA R20, P2, R21, c[0x0][0x190], 0x2 ;  /* 0x0000640015140a11 */ /* 0x000fc800078410ff */
[----:B------:R-:W-:Y:S01]  /*0af0*/  @P0 LEA.HI.X R21, R21, c[0x0][0x194], R22, 0x2, P2 ;  /* 0x0000650015150a11 */ /* 0x000fe200010f1416 */
[----:B------:R-:W5:Y:S04]  /*0b00*/  LDG.E.64 R16, [R16.64] ;  /* 0x0000000610107981 */ /* 0x000f68000c1e1b00 */
[----:B------:R1:W5:Y:S04]  /*0b10*/  @P0 LDG.E.64 R18, [R20.64] ;  /* 0x0000000614120981 */ /* 0x000368000c1e1b00 */
.L_x_3:
[----:B----4-:R-:W-:Y:S05]  /*0b20*/  BSYNC B0 ;  /* 0x0000000000007941 */ /* 0x010fea0003800000 */
.L_x_2:
[----:B------:R-:W-:Y:S02]  /*0b30*/  ISETP.NE.AND P4, PT, RZ, UR9, PT ;  /* 0x00000009ff007c0c */ /* 0x000fe4000bf85270 */
[--C-:B-1---5:R-:W-:Y:S02]  /*0b40*/  PRMT R21, RZ, 0x5410, R39.reuse ;  /* 0x00005410ff157816 */ /* 0x122fe40000000027 */
[----:B------:R-:W-:-:S03]  /*0b50*/  PRMT R23, RZ, 0x7610, R39 ;  /* 0x00007610ff177816 */ /* 0x000fc60000000027 */
[C---:B------:R-:W-:Y:S01]  /*0b60*/  FADD.FTZ R20, -R14.reuse, R21 ;  /* 0x000000150e147221 */ /* 0x040fe20000010100 */
[--C-:B------:R-:W-:Y:S01]  /*0b70*/  PRMT R21, RZ, 0x7610, R38.reuse ;  /* 0x00007610ff157816 */ /* 0x100fe20000000026 */
[----:B------:R-:W-:Y:S01]  /*0b80*/  FADD.FTZ R22, -R14, R23 ;  /* 0x000000170e167221 */ /* 0x000fe20000010100 */
[----:B------:R-:W-:Y:S01]  /*0b90*/  PRMT R23, RZ, 0x5410, R38 ;  /* 0x00005410ff177816 */ /* 0x000fe20000000026 */
[-C--:B0-----:R-:W-:Y:S02]  /*0ba0*/  FMUL.FTZ R33, R20, R15.reuse ;  /* 0x0000000f14217220 */ /* 0x081fe40000410000 */
[----:B------:R-:W-:Y:S01]  /*0bb0*/  FMUL.FTZ R20, R22, R15 ;  /* 0x0000000f16147220 */ /* 0x000fe20000410000 */
[----:B------:R-:W-:Y:S05]  /*0bc0*/  @!P4 BRA `(.L_x_4) ;  /* 0x000001200000c947 */ /* 0x000fea0003800000 */
[----:B------:R-:W-:Y:S02]  /*0bd0*/  FFMA.FTZ R22, R33, R16, R18 ;  /* 0x0000001021167223 */ /* 0x000fe40000010012 */
[----:B------:R-:W-:Y:S02]  /*0be0*/  FFMA.FTZ R24, R20, R17, R19 ;  /* 0x0000001114187223 */ /* 0x000fe40000010013 */
[----:B------:R-:W-:-:S02]  /*0bf0*/  FMUL.FTZ R25, R22, -1.4426950216293334961 ;  /* 0xbfb8aa3b16197820 */ /* 0x000fc40000410000 */
[----:B------:R-:W-:-:S04]  /*0c00*/  FMUL.FTZ R27, R24, -1.4426950216293334961 ;  /* 0xbfb8aa3b181b7820 */ /* 0x000fc80000410000 */
[----:B------:R-:W0:Y:S08]  /*0c10*/  MUFU.EX2 R25, R25 ;  /* 0x0000001900197308 */ /* 0x000e300000000800 */
[----:B------:R-:W1:Y:S01]  /*0c20*/  MUFU.EX2 R27, R27 ;  /* 0x0000001b001b7308 */ /* 0x000e620000000800 */
[----:B0-----:R-:W-:-:S07]  /*0c30*/  FADD.FTZ R26, R25, 1 ;  /* 0x3f800000191a7421 */ /* 0x001fce0000010000 */
[----:B------:R-:W0:Y:S01]  /*0c40*/  MUFU.RCP R26, R26 ;  /* 0x0000001a001a7308 */ /* 0x000e220000001000 */
[----:B-1----:R-:W-:-:S07]  /*0c50*/  FADD.FTZ R28, R27, 1 ;  /* 0x3f8000001b1c7421 */ /* 0x002fce0000010000 */
[----:B------:R-:W1:Y:S01]  /*0c60*/  MUFU.RCP R28, R28 ;  /* 0x0000001c001c7308 */ /* 0x000e620000001000 */
[----:B0-----:R-:W-:Y:S02]  /*0c70*/  FADD.FTZ R29, -R26, 1 ;  /* 0x3f8000001a1d7421 */ /* 0x001fe40000010100 */
[----:B------:R-:W-:Y:S02]  /*0c80*/  FMUL.FTZ R23, R23, R26 ;  /* 0x0000001a17177220 */ /* 0x000fe40000410000 */
[----:B------:R-:W-:Y:S02]  /*0c90*/  FFMA.FTZ R22, R22, R29, 1 ;  /* 0x3f80000016167423 */ /* 0x000fe4000001001d */
[----:B-1----:R-:W-:Y:S02]  /*0ca0*/  FADD.FTZ R31, -R28, 1 ;  /* 0x3f8000001c1f7421 */ /* 0x002fe40000010100 */
[----:B------:R-:W-:Y:S02]  /*0cb0*/  FMUL.FTZ R21, R21, R28 ;  /* 0x0000001c15157220 */ /* 0x000fe40000410000 */
[----:B------:R-:W-:-:S02]  /*0cc0*/  FFMA.FTZ R24, R24, R31, 1 ;  /* 0x3f80000018187423 */ /* 0x000fc4000001001f */
[----:B------:R-:W-:Y:S02]  /*0cd0*/  FMUL.FTZ R23, R23, R22 ;  /* 0x0000001617177220 */ /* 0x000fe40000410000 */
[----:B------:R-:W-:Y:S02]  /*0ce0*/  FMUL.FTZ R21, R21, R24 ;  /* 0x0000001815157220 */ /* 0x000fe40000410000 */
.L_x_4:
[--C-:B------:R-:W-:Y:S01]  /*0cf0*/  PRMT R31, RZ, 0x7610, R40.reuse ;  /* 0x00007610ff1f7816 */ /* 0x100fe20000000028 */
[----:B------:R-:W-:Y:S01]  /*0d00*/  FMUL.FTZ R22, R23, R16 ;  /* 0x0000001017167220 */ /* 0x000fe20000410000 */
[----:B------:R-:W-:Y:S01]  /*0d10*/  PRMT R29, RZ, 0x5410, R40 ;  /* 0x00005410ff1d7816 */ /* 0x000fe20000000028 */
[----:B------:R-:W-:Y:S02]  /*0d20*/  FMUL.FTZ R24, R21, R17 ;  /* 0x0000001115187220 */ /* 0x000fe40000410000 */
[----:B------:R-:W-:Y:S02]  /*0d30*/  FFMA.FTZ R25, R33, R22, RZ ;  /* 0x0000001621197223 */ /* 0x000fe400000100ff */
[----:B------:R-:W-:Y:S02]  /*0d40*/  FADD.FTZ R27, RZ, R22 ;  /* 0x00000016ff1b7221 */ /* 0x000fe40000010000 */
[----:B------:R-:W-:-:S02]  /*0d50*/  FADD.FTZ R26, -R14, R31 ;  /* 0x0000001f0e1a7221 */ /* 0x000fc40000010100 */
[----:B------:R-:W-:Y:S02]  /*0d60*/  FADD.FTZ R22, -R14, R29 ;  /* 0x0000001d0e167221 */ /* 0x000fe40000010100 */
[----:B------:R-:W-:Y:S01]  /*0d70*/  FFMA.FTZ R54, R20, R24, R25 ;  /* 0x0000001814367223 */ /* 0x000fe20000010019 */
[--C-:B------:R-:W-:Y:S01]  /*0d80*/  PRMT R25, RZ, 0x5410, R37.reuse ;  /* 0x00005410ff197816 */ /* 0x100fe20000000025 */
[-C--:B------:R-:W-:Y:S01]  /*0d90*/  FMUL.FTZ R58, R26, R15.reuse ;  /* 0x0000000f1a3a7220 */ /* 0x080fe20000410000 */
[----:B------:R-:W-:Y:S01]  /*0da0*/  PRMT R26, RZ, 0x7610, R37 ;  /* 0x00007610ff1a7816 */ /* 0x000fe20000000025 */
[----:B------:R-:W-:Y:S02]  /*0db0*/  FADD.FTZ R56, R24, R27 ;  /* 0x0000001b18387221 */ /* 0x000fe40000010000 */
[----:B------:R-:W-:Y:S02]  /*0dc0*/  FMUL.FTZ R49, R22, R15 ;  /* 0x0000000f16317220 */ /* 0x000fe40000410000 */
[----:B------:R-:W-:Y:S01]  /*0dd0*/  FFMA.FTZ R32, R33, R23, RZ ;  /* 0x0000001721207223 */ /* 0x000fe200000100ff */
[----:B------:R-:W-:Y:S05]  /*0de0*/  @!P4 BRA `(.L_x_5) ;  /* 0x000001200000c947 */ /* 0x000fea0003800000 */
[----:B------:R-:W-:-:S04]  /*0df0*/  FFMA.FTZ R22, R49, R16, R18 ;  /* 0x0000001031167223 */ /* 0x000fc80000010012 */
[----:B------:R-:W-:-:S06]  /*0e00*/  FMUL.FTZ R24, R22, -1.4426950216293334961 ;  /* 0xbfb8aa3b16187820 */ /* 0x000fcc0000410000 */
[----:B------:R-:W0:Y:S02]  /*0e10*/  MUFU.EX2 R24, R24 ;  /* 0x0000001800187308 */ /* 0x000e240000000800 */
[----:B0-----:R-:W-:-:S06]  /*0e20*/  FADD.FTZ R27, R24, 1 ;  /* 0x3f800000181b7421 */ /* 0x001fcc0000010000 */
[----:B------:R-:W0:Y:S02]  /*0e30*/  MUFU.RCP R28, R27 ;  /* 0x0000001b001c7308 */ /* 0x000e240000001000 */
[----:B0-----:R-:W-:Y:S02]  /*0e40*/  FADD.FTZ R29, -R28, 1 ;  /* 0x3f8000001c1d7421 */ /* 0x001fe40000010100 */
[----:B------:R-:W-:Y:S02]  /*0e50*/  FMUL.FTZ R25, R25, R28 ;  /* 0x0000001c19197220 */ /* 0x000fe40000410000 */
[----:B------:R-:W-:Y:S02]  /*0e60*/  FFMA.FTZ R30, R22, R29, 1 ;  /* 0x3f800000161e7423 */ /* 0x000fe4000001001d */
[----:B------:R-:W-:Y:S02]  /*0e70*/  FFMA.FTZ R22, R58, R17, R19 ;  /* 0x000000113a167223 */ /* 0x000fe40000010013 */
[----:B------:R-:W-:-:S02]  /*0e80*/  FMUL.FTZ R25, R25, R30 ;  /* 0x0000001e19197220 */ /* 0x000fc40000410000 */
[----:B------:R-:W-:-:S06]  /*0e90*/  FMUL.FTZ R28, R22, -1.4426950216293334961 ;  /* 0xbfb8aa3b161c7820 */ /* 0x000fcc0000410000 */
[----:B------:R-:W0:Y:S02]  /*0ea0*/  MUFU.EX2 R28, R28 ;  /* 0x0000001c001c7308 */ /* 0x000e240000000800 */
[----:B0-----:R-:W-:-:S06]  /*0eb0*/  FADD.FTZ R29, R28, 1 ;  /* 0x3f8000001c1d7421 */ /* 0x001fcc0000010000 */
[----:B------:R-:W0:Y:S02]  /*0ec0*/  MUFU.RCP R29, R29 ;  /* 0x0000001d001d7308 */ /* 0x000e240000001000 */
[----:B0-----:R-:W-:Y:S02]  /*0ed0*/  FADD.FTZ R31, -R29, 1 ;  /* 0x3f8000001d1f7421 */ /* 0x001fe40000010100 */
[----:B------:R-:W-:Y:S02]  /*0ee0*/  FMUL.FTZ R26, R26, R29 ;  /* 0x0000001d1a1a7220 */ /* 0x000fe40000410000 */
[----:B------:R-:W-:-:S04]  /*0ef0*/  FFMA.FTZ R31, R22, R31, 1 ;  /* 0x3f800000161f7423 */ /* 0x000fc8000001001f */
[----:B------:R-:W-:Y:S02]  /*0f00*/  FMUL.FTZ R26, R26, R31 ;  /* 0x0000001f1a1a7220 */ /* 0x000fe40000410000 */
.L_x_5:
[----:B------:R-:W-:Y:S02]  /*0f10*/  FADD.FTZ R22, RZ, R23 ;  /* 0x00000017ff167221 */ /* 0x000fe40000010000 */
[----:B------:R-:W-:Y:S02]  /*0f20*/  FMUL.FTZ R27, R25, R16 ;  /* 0x00000010191b7220 */ /* 0x000fe40000410000 */
[C---:B------:R-:W-:Y:S02]  /*0f30*/  FFMA.FTZ R23, R49.reuse, R25, R32 ;  /* 0x0000001931177223 */ /* 0x040fe40000010020 */
[----:B------:R-:W-:Y:S02]  /*0f40*/  FADD.FTZ R22, R22, R25 ;  /* 0x0000001916167221 */ /* 0x000fe40000010000 */
[----:B------:R-:W-:Y:S02]  /*0f50*/  FFMA.FTZ R29, R20, R21, RZ ;  /* 0x00000015141d7223 */ /* 0x000fe400000100ff */
[----:B------:R-:W-:-:S02]  /*0f60*/  FFMA.FTZ R25, R49, R27, R54 ;  /* 0x0000001b31197223 */ /* 0x000fc40000010036 */
[----:B------:R-:W-:Y:S02]  /*0f70*/  FADD.FTZ R21, RZ, R21 ;  /* 0x00000015ff157221 */ /* 0x000fe40000010000 */
[----:B------:R-:W-:Y:S02]  /*0f80*/  FMUL.FTZ R28, R26, R17 ;  /* 0x000000111a1c7220 */ /* 0x000fe40000410000 */
[----:B------:R-:W-:Y:S01]  /*0f90*/  FADD.FTZ R20, R21, R26 ;  /* 0x0000001a15147221 */ /* 0x000fe20000010000 */
[----:B------:R-:W-:Y:S01]  /*0fa0*/  PRMT R21, RZ, 0x5410, R35 ;  /* 0x00005410ff157816 */ /* 0x000fe20000000023 */
[C---:B------:R-:W-:Y:S01]  /*0fb0*/  FFMA.FTZ R33, R58.reuse, R28, R25 ;  /* 0x0000001c3a217223 */ /* 0x040fe20000010019 */
[----:B------:R-:W-:Y:S01]  /*0fc0*/  PRMT R25, RZ, 0x7610, R35 ;  /* 0x00007610ff197816 */ /* 0x000fe20000000023 */
[----:B------:R-:W-:Y:S02]  /*0fd0*/  FFMA.FTZ R24, R58, R26, R29 ;  /* 0x0000001a3a187223 */ /* 0x000fe4000001001d */
[----:B------:R-:W-:-:S02]  /*0fe0*/  FADD.FTZ R27, R56, R27 ;  /* 0x0000001b381b7221 */ /* 0x000fc40000010000 */
[C---:B------:R-:W-:Y:S01]  /*0ff0*/  FADD.FTZ R26, -R14.reuse, R21 ;  /* 0x000000150e1a7221 */ /* 0x040fe20000010100 */
[--C-:B------:R-:W-:Y:S01]  /*1000*/  PRMT R21, RZ, 0x7610, R34.reuse ;  /* 0x00007610ff157816 */ /* 0x100fe20000000022 */
[----:B------:R-:W-:Y:S01]  /*1010*/  FADD.FTZ R30, -R14, R25 ;  /* 0x000000190e1e7221 */ /* 0x000fe20000010100 */
[----:B------:R-:W-:Y:S01]  /*1020*/  PRMT R25, RZ, 0x5410, R34 ;  /* 0x00005410ff197816 */ /* 0x000fe20000000022 */
[----:B------:R-:W-:Y:S02]  /*1030*/  FADD.FTZ R49, R28, R27 ;  /* 0x0000001b1c317221 */ /* 0x000fe40000010000 */
[-C--:B------:R-:W-:Y:S02]  /*1040*/  FMUL.FTZ R54, R26, R15.reuse ;  /* 0x0000000f1a367220 */ /* 0x080fe40000410000 */
[----:B------:R-:W-:Y:S01]  /*1050*/  FMUL.FTZ R56, R30, R15 ;  /* 0x0000000f1e387220 */ /* 0x000fe20000410000 */
        /* <DEDUP_REMOVED lines=8> */
[----:B------:R-:W-:Y:S02]  /*10e0*/  FFMA.FTZ R25, R56, R17, R19 ;  /* 0x0000001138197223 */ /* 0x000fe40000010013 */
[----:B------:R-:W-:Y:S02]  /*10f0*/  FFMA.FTZ R32, R26, R29, 1 ;  /* 0x3f8000001a207423 */ /* 0x000fe4000001001d */
[----:B------:R-:W-:-:S06]  /*1100*/  FMUL.FTZ R26, R25, -1.4426950216293334961 ;  /* 0xbfb8aa3b191a7820 */ /* 0x000fcc0000410000 */
[----:B------:R-:W0:Y:S02]  /*1110*/  MUFU.EX2 R26, R26 ;  /* 0x0000001a001a7308 */ /* 0x000e240000000800 */
[----:B0-----:R-:W-:-:S06]  /*1120*/  FADD.FTZ R29, R26, 1 ;  /* 0x3f8000001a1d7421 */ /* 0x001fcc0000010000 */
[----:B------:R-:W0:Y:S02]  /*1130*/  MUFU.RCP R30, R29 ;  /* 0x0000001d001e7308 */ /* 0x000e240000001000 */
[----:B0-----:R-:W-:Y:S02]  /*1140*/  FMUL.FTZ R21, R21, R30 ;  /* 0x0000001e15157220 */ /* 0x001fe40000410000 */
[----:B------:R-:W-:-:S04]  /*1150*/  FADD.FTZ R30, -R30, 1 ;  /* 0x3f8000001e1e7421 */ /* 0x000fc80000010100 */
[----:B------:R-:W-:Y:S02]  /*1160*/  FFMA.FTZ R30, R25, R30, 1 ;  /* 0x3f800000191e7423 */ /* 0x000fe4000001001e */
[----:B------:R-:W-:Y:S02]  /*1170*/  FMUL.FTZ R25, R31, R32 ;  /* 0x000000201f197220 */ /* 0x000fe40000410000 */
[----:B------:R-:W-:Y:S02]  /*1180*/  FMUL.FTZ R21, R21, R30 ;  /* 0x0000001e15157220 */ /* 0x000fe40000410000 */
.L_x_6:
[----:B------:R-:W-:Y:S02]  /*1190*/  FMUL.FTZ R26, R25, R16 ;  /* 0x00000010191a7220 */ /* 0x000fe40000410000 */
[----:B------:R-:W-:Y:S02]  /*11a0*/  FADD.FTZ R22, R22, R25 ;  /* 0x0000001916167221 */ /* 0x000fe40000010000 */
[C---:B------:R-:W-:Y:S02]  /*11b0*/  FFMA.FTZ R23, R54.reuse, R25, R23 ;  /* 0x0000001936177223 */ /* 0x040fe40000010017 */
[----:B------:R-:W-:-:S02]  /*11c0*/  FFMA.FTZ R25, R54, R26, R33 ;  /* 0x0000001a36197223 */ /* 0x000fc40000010021 */
[----:B------:R-:W-:Y:S02]  /*11d0*/  FMUL.FTZ R28, R21, R17 ;  /* 0x00000011151c7220 */ /* 0x000fe40000410000 */
[C---:B------:R-:W-:Y:S02]  /*11e0*/  FFMA.FTZ R24, R56.reuse, R21, R24 ;  /* 0x0000001538187223 */ /* 0x040fe40000010018 */
[----:B------:R-:W-:Y:S01]  /*11f0*/  FFMA.FTZ R56, R56, R28, R25 ;  /* 0x0000001c38387223 */ /* 0x000fe20000010019 */
[----:B------:R-:W-:Y:S01]  /*1200*/  PRMT R25, RZ, 0x5410, R36 ;  /* 0x00005410ff197816 */ /* 0x000fe20000000024 */
[----:B------:R-:W-:-:S04]  /*1210*/  FADD.FTZ R27, R49, R26 ;  /* 0x0000001a311b7221 */ /* 0x000fc80000010000 */
[----:B------:R-:W-:Y:S01]  /*1220*/  FADD.FTZ R26, -R14, R25 ;  /* 0x000000190e1a7221 */ /* 0x000fe20000010100 */
[----:B------:R-:W-:Y:S01]  /*1230*/  PRMT R25, RZ, 0x7610, R36 ;  /* 0x00007610ff197816 */ /* 0x000fe20000000024 */
[----:B------:R-:W-:Y:S01]  /*1240*/  FADD.FTZ R49, R28, R27 ;  /* 0x0000001b1c317221 */ /* 0x000fe20000010000 */
[--C-:B------:R-:W-:Y:S02]  /*1250*/  PRMT R28, RZ, 0x5410, R13.reuse ;  /* 0x00005410ff1c7816 */ /* 0x100fe4000000000d */
[----:B------:R-:W-:Y:S01]  /*1260*/  PRMT R27, RZ, 0x7610, R13 ;  /* 0x00007610ff1b7816 */ /* 0x000fe2000000000d */
[----:B------:R-:W-:Y:S02]  /*1270*/  FADD.FTZ R30, -R14, R25 ;  /* 0x000000190e1e7221 */ /* 0x000fe40000010100 */
        /* <DEDUP_REMOVED lines=12> */
[----:B------:R-:W-:-:S04]  /*1340*/  FFMA.FTZ R29, R26, R17, R19 ;  /* 0x000000111a1d7223 */ /* 0x000fc80000010013 */
[----:B------:R-:W-:-:S06]  /*1350*/  FMUL.FTZ R32, R29, -1.4426950216293334961 ;  /* 0xbfb8aa3b1d207820 */ /* 0x000fcc0000410000 */
[----:B------:R-:W0:Y:S02]  /*1360*/  MUFU.EX2 R32, R32 ;  /* 0x0000002000207308 */ /* 0x000e240000000800 */
[----:B0-----:R-:W-:-:S06]  /*1370*/  FADD.FTZ R33, R32, 1 ;  /* 0x3f80000020217421 */ /* 0x001fcc0000010000 */
[----:B------:R-:W0:Y:S02]  /*1380*/  MUFU.RCP R30, R33 ;  /* 0x00000021001e7308 */ /* 0x000e240000001000 */
[----:B0-----:R-:W-:Y:S02]  /*1390*/  FMUL.FTZ R27, R27, R30 ;  /* 0x0000001e1b1b7220 */ /* 0x001fe40000410000 */
[----:B------:R-:W-:-:S04]  /*13a0*/  FADD.FTZ R30, -R30, 1 ;  /* 0x3f8000001e1e7421 */ /* 0x000fc80000010100 */
[----:B------:R-:W-:-:S04]  /*13b0*/  FFMA.FTZ R30, R29, R30, 1 ;  /* 0x3f8000001d1e7423 */ /* 0x000fc8000001001e */
[----:B------:R-:W-:Y:S02]  /*13c0*/  FMUL.FTZ R27, R27, R30 ;  /* 0x0000001e1b1b7220 */ /* 0x000fe40000410000 */
.L_x_7:
[----:B------:R-:W-:Y:S01]  /*13d0*/  FMUL.FTZ R30, R28, R16 ;  /* 0x000000101c1e7220 */ /* 0x000fe20000410000 */
[----:B------:R-:W-:Y:S01]  /*13e0*/  ISETP.GT.AND P0, PT, R2, 0x1e, PT ;  /* 0x0000001e0200780c */ /* 0x000fe20003f04270 */
[----:B------:R-:W-:Y:S01]  /*13f0*/  FADD.FTZ R54, R20, R21 ;  /* 0x0000001514367221 */ /* 0x000fe20000010000 */
[----:B------:R-:W-:Y:S01]  /*1400*/  ISETP.NE.AND P3, PT, R2, RZ, PT ;  /* 0x000000ff0200720c */ /* 0x000fe20003f65270 */
[----:B------:R-:W-:Y:S01]  /*1410*/  FFMA.FTZ R29, R25, R30, R56 ;  /* 0x0000001e191d7223 */ /* 0x000fe20000010038 */
[C---:B------:R-:W-:Y:S01]  /*1420*/  ISETP.NE.AND P2, PT, R48.reuse, RZ, PT ;  /* 0x000000ff3000720c */ /* 0x040fe20003f45270 */
[----:B------:R-:W-:Y:S01]  /*1430*/  FADD.FTZ R31, R49, R30 ;  /* 0x0000001e311f7221 */ /* 0x000fe20000010000 */
[----:B------:R-:W-:Y:S01]  /*1440*/  BSSY B0, `(.L_x_8) ;  /* 0x0000058000007945 */ /* 0x000fe20003800000 */
[----:B------:R-:W-:Y:S01]  /*1450*/  FMUL.FTZ R30, R27, R17 ;  /* 0x000000111b1e7220 */ /* 0x000fe20000410000 */
[C---:B------:R-:W-:Y:S01]  /*1460*/  ISETP.GT.U32.AND P5, PT, R48.reuse, 0x29, PT ;  /* 0x000000293000780c */ /* 0x040fe20003fa4070 */
[----:B------:R-:W-:Y:S01]  /*1470*/  FFMA.FTZ R20, R25, R28, R23 ;  /* 0x0000001c19147223 */ /* 0x000fe20000010017 */
[----:B------:R-:W-:Y:S01]  /*1480*/  SHF.L.U32 R49, R48, 0x4, RZ ;  /* 0x0000000430317819 */ /* 0x000fe200000006ff */
[----:B------:R-:W-:-:S02]  /*1490*/  FFMA.FTZ R32, R26, R30, R29 ;  /* 0x0000001e1a207223 */ /* 0x000fc4000001001d */
[----:B------:R-:W-:Y:S02]  /*14a0*/  FADD.FTZ R33, R30, R31 ;  /* 0x0000001f1e217221 */ /* 0x000fe40000010000 */
[----:B------:R-:W-:Y:S01]  /*14b0*/  FFMA.FTZ R21, R26, R27, R24 ;  /* 0x0000001b1a157223 */ /* 0x000fe20000010018 */
[----:B------:R-:W0:Y:S01]  /*14c0*/  SHFL.DOWN PT, R29, R32, 0x1, 0x1f ;  /* 0x08201f00201d7f89 */ /* 0x000e2200000e0000 */
[----:B------:R-:W-:Y:S02]  /*14d0*/  FADD.FTZ R22, R22, R28 ;  /* 0x0000001c16167221 */ /* 0x000fe40000010000 */
[----:B------:R-:W-:Y:S01]  /*14e0*/  FADD.FTZ R23, R54, R27 ;  /* 0x0000001b36177221 */ /* 0x000fe20000010000 */
[----:B------:R-:W1:Y:S04]  /*14f0*/  SHFL.DOWN PT, R30, R33, 0x1, 0x1f ;  /* 0x08201f00211e7f89 */ /* 0x000e6800000e0000 */
[----:B------:R-:W-:Y:S01]  /*1500*/  STS.128 [R48.X16+0xd0], R20 ;  /* 0x0000d01430007388 */ /* 0x000fe2000000cc00 */
[----:B0-----:R-:W-:-:S02]  /*1510*/  @!P0 FADD.FTZ R32, R32, R29 ;  /* 0x0000001d20208221 */ /* 0x001fc40000010000 */
[----:B-1----:R-:W-:-:S03]  /*1520*/  @!P0 FADD.FTZ R33, R33, R30 ;  /* 0x0000001e21218221 */ /* 0x002fc60000010000 */
[----:B------:R-:W0:Y:S01]  /*1530*/  SHFL.DOWN PT, R29, R32, 0x2, 0x1f ;  /* 0x08401f00201d7f89 */ /* 0x000e2200000e0000 */
[----:B------:R-:W-:-:S03]  /*1540*/  ISETP.GT.AND P0, PT, R2, 0x1d, PT ;  /* 0x0000001d0200780c */ /* 0x000fc60003f04270 */
[----:B------:R-:W1:Y:S10]  /*1550*/  SHFL.DOWN PT, R30, R33, 0x2, 0x1f ;  /* 0x08401f00211e7f89 */ /* 0x000e7400000e0000 */
        /* <DEDUP_REMOVED lines=16> */
[----:B-1----:R-:W-:-:S05]  /*1660*/  @!P0 FADD.FTZ R33, R33, R30 ;  /* 0x0000001e21218221 */ /* 0x002fca0000010000 */
[----:B------:R0:W-:Y:S04]  /*1670*/  @!P3 STS.64 [R4.X8+0x18], R32 ;  /* 0x000018200400b388 */ /* 0x0001e80000008a00 */
[----:B------:R-:W-:Y:S06]  /*1680*/  BAR.SYNC.DEFER_BLOCKING 0x0 ;  /* 0x0000000000007b1d */ /* 0x000fec0000010000 */
[----:B------:R-:W-:Y:S05]  /*1690*/  @P2 BRA `(.L_x_9) ;  /* 0x0000032000002947 */ /* 0x000fea0003800000 */
[----:B------:R-:W1:Y:S04]  /*16a0*/  LDS.128 R24, [0x20] ;  /* 0x00002000ff187984 */ /* 0x000e680000000c00 */
[----:B------:R-:W2:Y:S01]  /*16b0*/  LDS.128 R28, [0x30] ;  /* 0x00003000ff1c7984 */ /* 0x000ea20000000c00 */
[----:B-1----:R-:W-:-:S02]  /*16c0*/  FADD.FTZ R55, R32, R24 ;  /* 0x0000001820377221 */ /* 0x002fc40000010000 */
[----:B------:R-:W-:Y:S02]  /*16d0*/  FADD.FTZ R24, R33, R25 ;  /* 0x0000001921187221 */ /* 0x000fe40000010000 */
[----:B------:R-:W-:Y:S02]  /*16e0*/  FADD.FTZ R55, R55, R26 ;  /* 0x0000001a37377221 */ /* 0x000fe40000010000 */
[----:B------:R-:W-:Y:S02]  /*16f0*/  FADD.FTZ R24, R24, R27 ;  /* 0x0000001b18187221 */ /* 0x000fe40000010000 */
[----:B--2---:R-:W-:Y:S02]  /*1700*/  FADD.FTZ R55, R55, R28 ;  /* 0x0000001c37377221 */ /* 0x004fe40000010000 */
[----:B------:R-:W-:Y:S02]  /*1710*/  FADD.FTZ R28, R24, R29 ;  /* 0x0000001d181c7221 */ /* 0x000fe40000010000 */
[----:B------:R-:W1:Y:S01]  /*1720*/  LDS.128 R24, [0x40] ;  /* 0x00004000ff187984 */ /* 0x000e620000000c00 */
[----:B------:R-:W-:-:S02]  /*1730*/  FADD.FTZ R55, R55, R30 ;  /* 0x0000001e37377221 */ /* 0x000fc40000010000 */
[----:B------:R-:W-:Y:S02]  /*1740*/  FADD.FTZ R28, R28, R31 ;  /* 0x0000001f1c1c7221 */ /* 0x000fe40000010000 */
[----:B-1----:R-:W-:Y:S02]  /*1750*/  FADD.FTZ R55, R55, R24 ;  /* 0x0000001837377221 */ /* 0x002fe40000010000 */
[----:B------:R-:W-:Y:S02]  /*1760*/  FADD.FTZ R24, R28, R25 ;  /* 0x000000191c187221 */ /* 0x000fe40000010000 */
[----:B------:R-:W1:Y:S01]  /*1770*/  LDS.128 R28, [0x50] ;  /* 0x00005000ff1c7984 */ /* 0x000e620000000c00 */
[----:B------:R-:W-:Y:S02]  /*1780*/  FADD.FTZ R55, R55, R26 ;  /* 0x0000001a37377221 */ /* 0x000fe40000010000 */
[----:B------:R-:W-:Y:S02]  /*1790*/  FADD.FTZ R24, R24, R27 ;  /* 0x0000001b18187221 */ /* 0x000fe40000010000 */
[----:B-1----:R-:W-:-:S02]  /*17a0*/  FADD.FTZ R55, R55, R28 ;  /* 0x0000001c37377221 */ /* 0x002fc40000010000 */
[----:B------:R-:W-:Y:S02]  /*17b0*/  FADD.FTZ R28, R24, R29 ;  /* 0x0000001d181c7221 */ /* 0x000fe40000010000 */
[----:B------:R-:W1:Y:S01]  /*17c0*/  LDS.128 R24, [0x60] ;  /* 0x00006000ff187984 */ /* 0x000e620000000c00 */
[----:B------:R-:W-:Y:S02]  /*17d0*/  FADD.FTZ R55, R55, R30 ;  /* 0x0000001e37377221 */ /* 0x000fe40000010000 */
[----:B------:R-:W-:Y:S02]  /*17e0*/  FADD.FTZ R28, R28, R31 ;  /* 0x0000001f1c1c7221 */ /* 0x000fe40000010000 */
[----:B-1----:R-:W-:Y:S02]  /*17f0*/  FADD.FTZ R55, R55, R24 ;  /* 0x0000001837377221 */ /* 0x002fe40000010000 */
        /* <DEDUP_REMOVED lines=26> */
[----:B0-----:R-:W-:Y:S02]  /*19a0*/  FADD.FTZ R32, R55, R30 ;  /* 0x0000001e37207221 */ /* 0x001fe40000010000 */
[----:B------:R-:W-:Y:S02]  /*19b0*/  FADD.FTZ R33, R24, R31 ;  /* 0x0000001f18217221 */ /* 0x000fe40000010000 */
.L_x_9:
[----:B------:R-:W-:Y:S05]  /*19c0*/  BSYNC B0 ;  /* 0x0000000000007941 */ /* 0x000fea0003800000 */
.L_x_8:
[----:B------:R-:W-:Y:S06]  /*19d0*/  BAR.SYNC.DEFER_BLOCKING 0x0 ;  /* 0x0000000000007b1d */ /* 0x000fec0000010000 */
[----:B------:R-:W-:Y:S01]  /*19e0*/  BSSY B0, `(.L_x_10) ;  /* 0x000004d000007945 */ /* 0x000fe20003800000 */
[----:B------:R-:W-:Y:S05]  /*19f0*/  @P5 BRA `(.L_x_11) ;  /* 0x000004b000005947 */ /* 0x000fea0003800000 */
[----:B------:R-:W1:Y:S04]  /*1a00*/  LDS.128 R24, [R49+0x370] ;  /* 0x0003700031187984 */ /* 0x000e680000000c00 */
[----:B------:R-:W2:Y:S01]  /*1a10*/  LDS.128 R28, [R49+0x610] ;  /* 0x00061000311c7984 */ /* 0x000ea20000000c00 */
[----:B-1----:R-:W-:-:S02]  /*1a20*/  FADD.FTZ R55, R20, R24 ;  /* 0x0000001814377221 */ /* 0x002fc40000010000 */
[----:B------:R-:W-:Y:S02]  /*1a30*/  FADD.FTZ R20, R21, R25 ;  /* 0x0000001915147221 */ /* 0x000fe40000010000 */
[----:B------:R-:W-:Y:S02]  /*1a40*/  FADD.FTZ R25, R22, R26 ;  /* 0x0000001a16197221 */ /* 0x000fe40000010000 */
[----:B------:R-:W-:Y:S02]  /*1a50*/  FADD.FTZ R24, R23, R27 ;  /* 0x0000001b17187221 */ /* 0x000fe40000010000 */
[----:B--2---:R-:W-:Y:S02]  /*1a60*/  FADD.FTZ R26, R20, R29 ;  /* 0x0000001d141a7221 */ /* 0x004fe40000010000 */
[----:B------:R-:W1:Y:S01]  /*1a70*/  LDS.128 R20, [R49+0x8b0] ;  /* 0x0008b00031147984 */ /* 0x000e620000000c00 */
[----:B------:R-:W-:Y:S02]  /*1a80*/  FADD.FTZ R55, R55, R28 ;  /* 0x0000001c37377221 */ /* 0x000fe40000010000 */
[----:B------:R-:W-:-:S02]  /*1a90*/  FADD.FTZ R29, R25, R30 ;  /* 0x0000001e191d7221 */ /* 0x000fc40000010000 */
[----:B------:R-:W-:Y:S02]  /*1aa0*/  FADD.FTZ R28, R24, R31 ;  /* 0x0000001f181c7221 */ /* 0x000fe40000010000 */
[----:B-1----:R-:W-:Y:S02]  /*1ab0*/  FADD.FTZ R55, R55, R20 ;  /* 0x0000001437377221 */ /* 0x002fe40000010000 */
[----:B------:R-:W-:Y:S02]  /*1ac0*/  FADD.FTZ R20, R26, R21 ;  /* 0x000000151a147221 */ /* 0x000fe40000010000 */
[----:B------:R-:W1:Y:S01]  /*1ad0*/  LDS.128 R24, [R49+0xb50] ;  /* 0x000b500031187984 */ /* 0x000e620000000c00 */
[----:B------:R-:W-:Y:S02]  /*1ae0*/  FADD.FTZ R29, R29, R22 ;  /* 0x000000161d1d7221 */ /* 0x000fe40000010000 */
[----:B------:R-:W-:Y:S02]  /*1af0*/  FADD.FTZ R28, R28, R23 ;  /* 0x000000171c1c7221 */ /* 0x000fe40000010000 */
[----:B-1----:R-:W-:-:S02]  /*1b00*/  FADD.FTZ R55, R55, R24 ;  /* 0x0000001837377221 */ /* 0x002fc40000010000 */
[----:B------:R-:W-:Y:S02]  /*1b10*/  FADD.FTZ R24, R20, R25 ;  /* 0x0000001914187221 */ /* 0x000fe40000010000 */
[----:B------:R-:W1:Y:S01]  /*1b20*/  LDS.128 R20, [R49+0xdf0] ;  /* 0x000df00031147984 */ /* 0x000e620000000c00 */
[----:B------:R-:W-:Y:S02]  /*1b30*/  FADD.FTZ R29, R29, R26 ;  /* 0x0000001a1d1d7221 */ /* 0x000fe40000010000 */
[----:B------:R-:W-:Y:S02]  /*1b40*/  FADD.FTZ R28, R28, R27 ;  /* 0x0000001b1c1c7221 */ /* 0x000fe40000010000 */
[----:B-1----:R-:W-:Y:S02]  /*1b50*/  FADD.FTZ R55, R55, R20 ;  /* 0x0000001437377221 */ /* 0x002fe40000010000 */
[----:B------:R-:W-:Y:S02]  /*1b60*/  FADD.FTZ R20, R24, R21 ;  /* 0x0000001518147221 */ /* 0x000fe40000010000 */
[----:B------:R-:W1:Y:S01]  /*1b70*/  LDS.128 R24, [R49+0x1090] ;  /* 0x0010900031187984 */ /* 0x000e620000000c00 */
        /* <DEDUP_REMOVED lines=38> */
[----:B------:R-:W1:Y:S01]  /*1de0*/  LDS.128 R24, [R49+0x2590] ;  /* 0x0025900031187984 */ /* 0x000e620000000c00 */
[----:B------:R-:W-:Y:S02]  /*1df0*/  FADD.FTZ R55, R55, R20 ;  /* 0x0000001437377221 */ /* 0x000fe40000010000 */
[----:B------:R-:W-:Y:S02]  /*1e00*/  FADD.FTZ R29, R29, R22 ;  /* 0x000000161d1d7221 */ /* 0x000fe40000010000 */
[----:B------:R-:W-:Y:S02]  /*1e10*/  FADD.FTZ R28, R28, R23 ;  /* 0x000000171c1c7221 */ /* 0x000fe40000010000 */
[----:B------:R-:W2:Y:S01]  /*1e20*/  LDS.128 R20, [R49+0x2830] ;  /* 0x0028300031147984 */ /* 0x000ea20000000c00 */
[----:B-1----:R-:W-:Y:S02]  /*1e30*/  FADD.FTZ R55, R55, R24 ;  /* 0x0000001837377221 */ /* 0x002fe40000010000 */
[----:B------:R-:W-:-:S02]  /*1e40*/  FADD.FTZ R30, R30, R25 ;  /* 0x000000191e1e7221 */ /* 0x000fc40000010000 */
[----:B------:R-:W-:Y:S02]  /*1e50*/  FADD.FTZ R29, R29, R26 ;  /* 0x0000001a1d1d7221 */ /* 0x000fe40000010000 */
[----:B------:R-:W-:Y:S02]  /*1e60*/  FADD.FTZ R28, R28, R27 ;  /* 0x0000001b1c1c7221 */ /* 0x000fe40000010000 */
[----:B--2---:R-:W-:Y:S02]  /*1e70*/  FADD.FTZ R20, R55, R20 ;  /* 0x0000001437147221 */ /* 0x004fe40000010000 */
[----:B------:R-:W-:Y:S02]  /*1e80*/  FADD.FTZ R21, R30, R21 ;  /* 0x000000151e157221 */ /* 0x000fe40000010000 */
[----:B------:R-:W-:Y:S02]  /*1e90*/  FADD.FTZ R22, R29, R22 ;  /* 0x000000161d167221 */ /* 0x000fe40000010000 */
[----:B------:R-:W-:-:S02]  /*1ea0*/  FADD.FTZ R23, R28, R23 ;  /* 0x000000171c177221 */ /* 0x000fc40000010000 */
.L_x_11:
[----:B------:R-:W-:Y:S05]  /*1eb0*/  BSYNC B0 ;  /* 0x0000000000007941 */ /* 0x000fea0003800000 */
.L_x_10:
[----:B------:R-:W-:Y:S01]  /*1ec0*/  MOV R49, c[0x0][0xc] ;  /* 0x0000030000317a02 */ /* 0x000fe20000000f00 */
[----:B------:R-:W-:Y:S01]  /*1ed0*/  BSSY B0, `(.L_x_12) ;  /* 0x0000012000007945 */ /* 0x000fe20003800000 */
[----:B------:R-:W-:-:S02]  /*1ee0*/  HFMA2.MMA R55, -RZ, RZ, 0, 2.384185791015625e-07 ;  /* 0x00000004ff377435 */ /* 0x000fc400000001ff */
[----:B------:R-:W-:Y:S01]  /*1ef0*/  ISETP.GE.U32.AND P0, PT, R49, 0x2, PT ;  /* 0x000000023100780c */ /* 0x000fe20003f06070 */
[----:B------:R-:W-:Y:S07]  /*1f00*/  @P5 BRA `(.L_x_13) ;  /* 0x000000e000005947 */ /* 0x000fee0003800000 */
[----:B------:R-:W-:-:S04]  /*1f10*/  IMAD R24, R9, 0x2a, R48 ;  /* 0x0000002a09187824 */ /* 0x000fc800078e0230 */
[----:B------:R-:W-:Y:S01]  /*1f20*/  IMAD.WIDE R24, R24, R55, c[0x0][0x1b8] ;  /* 0x00006e0018187625 */ /* 0x000fe200078e0237 */
[----:B------:R-:W-:-:S04]  /*1f30*/  MOV R9, c[0x0][0x1d8] ;  /* 0x0000760000097a02 */ /* 0x000fc80000000f00 */
[----:B------:R-:W-:Y:S01]  /*1f40*/  LEA R28, P3, R5, R24, 0x2 ;  /* 0x00000018051c7211 */ /* 0x000fe200078610ff */
[----:B------:R1:W-:Y:S01]  /*1f50*/  RED.E.ADD.F32.FTZ.RN.STRONG.GPU [R24.64], R20 ;  /* 0x000000141800798e */ /* 0x0003e2000c10e786 */
[----:B------:R-:W-:Y:S02]  /*1f60*/  MOV R27, c[0x0][0x1dc] ;  /* 0x00007700001b7a02 */ /* 0x000fe40000000f00 */
[----:B------:R-:W-:Y:S02]  /*1f70*/  IADD3.X R29, R25, R6, RZ, P3, !PT ;  /* 0x00000006191d7210 */ /* 0x000fe40001ffe4ff */
[-C--:B------:R-:W-:Y:S02]  /*1f80*/  LEA R26, P3, R9, R24.reuse, 0x2 ;  /* 0x00000018091a7211 */ /* 0x080fe400078610ff */
[----:B------:R-:W-:Y:S01]  /*1f90*/  LEA R30, P5, R7, R24, 0x2 ;  /* 0x00000018071e7211 */ /* 0x000fe200078a10ff */
[----:B------:R1:W-:Y:S01]  /*1fa0*/  RED.E.ADD.F32.FTZ.RN.STRONG.GPU [R28.64], R21 ;  /* 0x000000151c00798e */ /* 0x0003e2000c10e786 */
[----:B------:R-:W-:-:S02]  /*1fb0*/  LEA.HI.X R27, R9, R25, R27, 0x2, P3 ;  /* 0x00000019091b7211 */ /* 0x000fc400018f141b */
[----:B------:R-:W-:-:S03]  /*1fc0*/  IADD3.X R31, R25, R8, RZ, P5, !PT ;  /* 0x00000008191f7210 */ /* 0x000fc60002ffe4ff */
[----:B------:R1:W-:Y:S04]  /*1fd0*/  RED.E.ADD.F32.FTZ.RN.STRONG.GPU [R26.64], R22 ;  /* 0x000000161a00798e */ /* 0x0003e8000c10e786 */
[----:B------:R1:W-:Y:S02]  /*1fe0*/  RED.E.ADD.F32.FTZ.RN.STRONG.GPU [R30.64], R23 ;  /* 0x000000171e00798e */ /* 0x0003e4000c10e786 */
.L_x_13:
[----:B------:R-:W-:Y:S05]  /*1ff0*/  BSYNC B0 ;  /* 0x0000000000007941 */ /* 0x000fea0003800000 */
.L_x_12:
[----:B------:R-:W-:Y:S05]  /*2000*/  @!P0 BRA `(.L_x_14) ;  /* 0x000011f000008947 */ /* 0x000fea0003800000 */
[----:B------:R-:W2:Y:S01]  /*2010*/  S2R R9, SR_CTAID.Y ;  /* 0x0000000000097919 */ /* 0x000ea20000002600 */
[----:B-1----:R-:W-:-:S05]  /*2020*/  LOP3.LUT R20, R41, 0x1, RZ, 0xc0, !PT ;  /* 0x0000000129147812 */ /* 0x002fca00078ec0ff */
[----:B------:R-:W-:-:S04]  /*2030*/  IMAD R20, R20, c[0x0][0x10], RZ ;  /* 0x0000040014147a24 */ /* 0x000fc800078e02ff */
[----:B------:R-:W-:-:S05]  /*2040*/  IMAD R21, R20, c[0x0][0xc], RZ ;  /* 0x0000030014157a24 */ /* 0x000fca00078e02ff */
[----:B------:R-:W-:-:S05]  /*2050*/  SHF.L.U32 R30, R21, 0x1, RZ ;  /* 0x00000001151e7819 */ /* 0x000fca00000006ff */
[----:B------:R-:W-:Y:S01]  /*2060*/  IMAD.WIDE R30, R30, R55, c[0x0][0x1b0] ;  /* 0x00006c001e1e7625 */ /* 0x000fe200078e0237 */
[----:B--2---:R-:W-:-:S05]  /*2070*/  IADD3 R20, R20, R9, RZ ;  /* 0x0000000914147210 */ /* 0x004fca0007ffe0ff */
[----:B------:R-:W-:Y:S01]  /*2080*/  IMAD.WIDE.U32 R20, R20, R55, c[0x0][0x1a8] ;  /* 0x00006a0014147625 */ /* 0x000fe200078e0037 */
[----:B------:R-:W-:Y:S05]  /*2090*/  @P2 BRA `(.L_x_15) ;  /* 0x0000017000002947 */ /* 0x000fea0003800000 */
[----:B------:R-:W-:Y:S01]  /*20a0*/  IMAD R23, R0, c[0x0][0x10], R9 ;  /* 0x0000040000177a24 */ /* 0x000fe200078e0209 */
[----:B------:R-:W1:Y:S03]  /*20b0*/  S2R R2, SR_LANEID ;  /* 0x0000000000027919 */ /* 0x000e660000000000 */
[----:B------:R-:W-:-:S05]  /*20c0*/  IMAD.WIDE.U32 R22, R23, 0x8, R30 ;  /* 0x0000000817167825 */ /* 0x000fca00078e001e */
[----:B------:R2:W-:Y:S01]  /*20d0*/  STG.E.64 [R22.64], R32 ;  /* 0x0000002016007986 */ /* 0x0005e2000c101b06 */
[----:B------:R-:W-:Y:S06]  /*20e0*/  MEMBAR.ALL.GPU ;  /* 0x0000000000007992 */ /* 0x000fec000000a000 */
[----:B------:R-:W-:Y:S01]  /*20f0*/  VOTEU.ANY UR5, UPT, PT ;  /* 0x0000000000057886 */ /* 0x000fe200038e0100 */
[----:B------:R-:W-:Y:S01]  /*2100*/  LOP3.LUT P0, RZ, R41, 0x2, RZ, 0xc0, !PT ;  /* 0x0000000229ff7812 */ /* 0x000fe2000780c0ff */
[----:B------:R-:W-:Y:S01]  /*2110*/  UFLO.U32 UR8, UR5 ;  /* 0x00000005000872bd */ /* 0x000fe200080e0000 */
[----:B--2---:R-:W-:Y:S01]  /*2120*/  MOV R22, 0x1 ;  /* 0x0000000100167802 */ /* 0x004fe20000000f00 */
[----:B------:R-:W-:Y:S01]  /*2130*/  UPOPC UR5, UR5 ;  /* 0x00000005000572bf */ /* 0x000fe20008000000 */
[----:B------:R-:W-:Y:S01]  /*2140*/  SEL R25, RZ, c[0x0][0xc], P0 ;  /* 0x00000300ff197a07 */ /* 0x000fe20000000000 */
[----:B------:R-:W-:-:S00]  /*2150*/  ERRBAR ;  /* 0x00000000000079ab */ /* 0x000fc00000000000 */
[----:B------:R-:W-:Y:S02]  /*2160*/  SEL R22, R22, 0xffffffff, !P0 ;  /* 0xffffffff16167807 */ /* 0x000fe40004000000 */
[----:B-1----:R-:W-:-:S02]  /*2170*/  ISETP.EQ.U32.AND P3, PT, R2, UR8, PT ;  /* 0x0000000802007c0c */ /* 0x002fc4000bf62070 */
[----:B------:R-:W-:Y:S01]  /*2180*/  ISETP.NE.AND P0, PT, R25, -0x1, PT ;  /* 0xffffffff1900780c */ /* 0x000fe20003f05270 */
[----:B------:R-:W-:-:S10]  /*2190*/  IMAD R23, R22, UR5, RZ ;  /* 0x0000000516177c24 */ /* 0x000fd4000f8e02ff */
[----:B------:R1:W-:Y:S02]  /*21a0*/  @P3 RED.E.ADD.S32.STRONG.GPU [R20.64], R23 ;  /* 0x000000171400398e */ /* 0x0003e4000c10e386 */
[----:B------:R-:W-:Y:S05]  /*21b0*/  @!P0 BRA `(.L_x_15) ;  /* 0x0000005000008947 */ /* 0x000fea0003800000 */
.L_x_16:
[----:B------:R-:W2:Y:S01]  /*21c0*/  LDG.E.STRONG.GPU R22, [R20.64] ;  /* 0x0000000614167981 */ /* 0x000ea2000c1ef900 */
[----:B------:R-:W-:Y:S01]  /*21d0*/  YIELD ;  /* 0x0000000000007946 */ /* 0x000fe20003800000 */
[----:B--2---:R-:W-:Y:S01]  /*21e0*/  ISETP.NE.AND P0, PT, R22, R25, PT ;  /* 0x000000191600720c */ /* 0x004fe20003f05270 */
[----:B------:R-:W-:-:S12]  /*21f0*/  CCTL.IVALL ;  /* 0x00000000ff00798f */ /* 0x000fd80002000000 */
[----:B------:R-:W-:Y:S05]  /*2200*/  @P0 BRA `(.L_x_16) ;  /* 0xffffffb000000947 */ /* 0x000fea000383ffff */
.L_x_15:
[----:B------:R-:W-:Y:S01]  /*2210*/  ISETP.NE.AND P0, PT, RZ, c[0x0][0xc], PT ;  /* 0x00000300ff007a0c */ /* 0x000fe20003f05270 */
[----:B------:R-:W-:Y:S01]  /*2220*/  WARPSYNC 0xffffffff ;  /* 0xffffffff00007948 */ /* 0x000fe20003800000 */
[----:B------:R-:W-:Y:S11]  /*2230*/  BAR.SYNC.DEFER_BLOCKING 0x0 ;  /* 0x0000000000007b1d */ /* 0x000ff60000010000 */
[----:B------:R-:W-:Y:S05]  /*2240*/  @!P0 BRA `(.L_x_14) ;  /* 0x00000fb000008947 */ /* 0x000fea0003800000 */
[----:B-1----:R-:W-:Y:S01]  /*2250*/  IADD3 R20, R49, -0x1, RZ ;  /* 0xffffffff31147810 */ /* 0x002fe20007ffe0ff */
[----:B------:R-:W-:-:S03]  /*2260*/  HFMA2.MMA R29, -RZ, RZ, 0, 0 ;  /* 0x00000000ff1d7435 */ /* 0x000fc600000001ff */
[----:B------:R-:W-:-:S13]  /*2270*/  ISETP.GE.U32.AND P0, PT, R20, 0x3, PT ;  /* 0x000000031400780c */ /* 0x000fda0003f06070 */
[----:B------:R-:W-:Y:S05]  /*2280*/  @!P0 BRA `(.L_x_17) ;  /* 0x00000da000008947 */ /* 0x000fea0003800000 */
[----:B------:R-:W-:Y:S02]  /*2290*/  LOP3.LUT R28, R49, 0x3, RZ, 0xc0, !PT ;  /* 0x00000003311c7812 */ /* 0x000fe400078ec0ff */
[----:B------:R-:W-:Y:S02]  /*22a0*/  MOV R29, RZ ;  /* 0x000000ff001d7202 */ /* 0x000fe40000000f00 */
[----:B------:R-:W-:-:S04]  /*22b0*/  IADD3 R28, -R28, c[0x0][0xc], RZ ;  /* 0x000003001c1c7a10 */ /* 0x000fc80007ffe1ff */
[----:B------:R-:W-:-:S13]  /*22c0*/  ISETP.GT.AND P0, PT, R28, RZ, PT ;  /* 0x000000ff1c00720c */ /* 0x000fda0003f04270 */
[----:B------:R-:W-:Y:S05]  /*22d0*/  @!P0 BRA `(.L_x_18) ;  /* 0x00000b6000008947 */ /* 0x000fea0003800000 */
[----:B------:R-:W-:Y:S02]  /*22e0*/  ISETP.GT.AND P3, PT, R28, 0xc, PT ;  /* 0x0000000c1c00780c */ /* 0x000fe40003f64270 */
[----:B------:R-:W-:-:S11]  /*22f0*/  PLOP3.LUT P0, PT, PT, PT, PT, 0x80, 0x0 ;  /* 0x000000000000781c */ /* 0x000fd60003f0f070 */
[----:B------:R-:W-:Y:S05]  /*2300*/  @!P3 BRA `(.L_x_19) ;  /* 0x000007400000b947 */ /* 0x000fea0003800000 */
[----:B------:R-:W-:Y:S02]  /*2310*/  PLOP3.LUT P0, PT, PT, PT, PT, 0x8, 0x0 ;  /* 0x000000000000781c */ /* 0x000fe40003f0e170 */
.L_x_20:
[----:B------:R-:W-:-:S13]  /*2320*/  ISETP.EQ.OR P6, PT, R29, R0, P2 ;  /* 0x000000001d00720c */ /* 0x000fda00017c2670 */
[----:B------:R-:W-:-:S04]  /*2330*/  @!P6 IMAD R23, R29, c[0x0][0x10], R9 ;  /* 0x000004001d17ea24 */ /* 0x000fc800078e0209 */
[----:B------:R-:W-:-:S05]  /*2340*/  @!P6 IMAD.WIDE.U32 R22, R23, 0x8, R30 ;  /* 0x000000081716e825 */ /* 0x000fca00078e001e */
[----:B------:R-:W2:Y:S01]  /*2350*/  @!P6 LDG.E.64 R20, [R22.64] ;  /* 0x000000061614e981 */ /* 0x000ea2000c1e1b00 */
[C---:B------:R-:W-:Y:S02]  /*2360*/  IADD3 R25, R29.reuse, 0x1, RZ ;  /* 0x000000011d197810 */ /* 0x040fe40007ffe0ff */
[----:B------:R-:W-:Y:S02]  /*2370*/  IADD3 R24, R29, 0x2, RZ ;  /* 0x000000021d187810 */ /* 0x000fe40007ffe0ff */
[-C--:B------:R-:W-:Y:S02]  /*2380*/  ISETP.EQ.OR P3, PT, R25, R0.reuse, P2 ;  /* 0x000000001900720c */ /* 0x080fe40001762670 */
[----:B------:R-:W-:Y:S02]  /*2390*/  ISETP.EQ.OR P5, PT, R24, R0, P2 ;  /* 0x000000001800720c */ /* 0x000fe400017a2670 */
[----:B------:R-:W-:-:S09]  /*23a0*/  IADD3 R26, R29, 0x3, RZ ;  /* 0x000000031d1a7810 */ /* 0x000fd20007ffe0ff */
[----:B------:R-:W-:Y:S02]  /*23b0*/  @!P3 IMAD R25, R25, c[0x0][0x10], R9 ;  /* 0x000004001919ba24 */ /* 0x000fe400078e0209 */
[----:B0-2---:R-:W-:Y:S02]  /*23c0*/  @!P6 FADD.FTZ R32, R32, R20 ;  /* 0x000000142020e221 */ /* 0x005fe40000010000 */
[----:B------:R-:W-:Y:S01]  /*23d0*/  @!P6 FADD.FTZ R33, R33, R21 ;  /* 0x000000152121e221 */ /* 0x000fe20000010000 */
[----:B------:R-:W-:Y:S01]  /*23e0*/  ISETP.EQ.OR P6, PT, R26, R0, P2 ;  /* 0x000000001a00720c */ /* 0x000fe200017c2670 */
[----:B------:R-:W-:-:S04]  /*23f0*/  @!P3 IMAD.WIDE.U32 R20, R25, 0x8, R30 ;  /* 0x000000081914b825 */ /* 0x000fc800078e001e */
[----:B------:R-:W-:Y:S02]  /*2400*/  @!P5 IMAD R25, R24, c[0x0][0x10], R9 ;  /* 0x000004001819da24 */ /* 0x000fe400078e0209 */
[----:B------:R-:W2:Y:S02]  /*2410*/  @!P3 LDG.E.64 R20, [R20.64] ;  /* 0x000000061414b981 */ /* 0x000ea4000c1e1b00 */
[----:B------:R-:W-:-:S04]  /*2420*/  @!P5 IMAD.WIDE.U32 R22, R25, 0x8, R30 ;  /* 0x000000081916d825 */ /* 0x000fc800078e001e */
[----:B------:R-:W-:Y:S02]  /*2430*/  @!P6 IMAD R25, R26, c[0x0][0x10], R9 ;  /* 0x000004001a19ea24 */ /* 0x000fe400078e0209 */
[----:B------:R-:W3:Y:S02]  /*2440*/  @!P5 LDG.E.64 R22, [R22.64] ;  /* 0x000000061616d981 */ /* 0x000ee4000c1e1b00 */
[----:B------:R-:W-:-:S06]  /*2450*/  @!P6 IMAD.WIDE.U32 R24, R25, 0x8, R30 ;  /* 0x000000081918e825 */ /* 0x000fcc00078e001e */
[----:B------:R-:W4:Y:S01]  /*2460*/  @!P6 LDG.E.64 R24, [R24.64] ;  /* 0x000000061818e981 */ /* 0x000f22000c1e1b00 */
[C---:B------:R-:W-:Y:S02]  /*2470*/  IADD3 R26, R29.reuse, 0x4, RZ ;  /* 0x000000041d1a7810 */ /* 0x040fe40007ffe0ff */
[----:B------:R-:W-:Y:S01]  /*2480*/  IADD3 R27, R29, 0x5, RZ ;  /* 0x000000051d1b7810 */ /* 0x000fe20007ffe0ff */
[----:B--2---:R-:W-:Y:S02]  /*2490*/  @!P3 FADD.FTZ R32, R32, R20 ;  /* 0x000000142020b221 */ /* 0x004fe40000010000 */
[----:B------:R-:W-:Y:S01]  /*24a0*/  @!P3 FADD.FTZ R33, R33, R21 ;  /* 0x000000152121b221 */ /* 0x000fe20000010000 */
[-C--:B------:R-:W-:Y:S01]  /*24b0*/  ISETP.EQ.OR P3, PT, R26, R0.reuse, P2 ;  /* 0x000000001a00720c */ /* 0x080fe20001762670 */
[----:B---3--:R-:W-:Y:S02]  /*24c0*/  @!P5 FADD.FTZ R32, R32, R22 ;  /* 0x000000162020d221 */ /* 0x008fe40000010000 */
[----:B------:R-:W-:Y:S01]  /*24d0*/  @!P5 FADD.FTZ R33, R33, R23 ;  /* 0x000000172121d221 */ /* 0x000fe20000010000 */
[----:B------:R-:W-:-:S03]  /*24e0*/  ISETP.EQ.OR P5, PT, R27, R0, P2 ;  /* 0x000000001b00720c */ /* 0x000fc600017a2670 */
[----:B----4-:R-:W-:Y:S01]  /*24f0*/  @!P6 FADD.FTZ R33, R33, R25 ;  /* 0x000000192121e221 */ /* 0x010fe20000010000 */
[----:B------:R-:W-:-:S05]  /*2500*/  IADD3 R25, R29, 0x6, RZ ;  /* 0x000000061d197810 */ /* 0x000fca0007ffe0ff */
[----:B------:R-:W-:Y:S02]  /*2510*/  @!P3 IMAD R21, R26, c[0x0][0x10], R9 ;  /* 0x000004001a15ba24 */ /* 0x000fe400078e0209 */
        /* <DEDUP_REMOVED lines=17> */
[----:B------:R-:W-:-:S09]  /*2630*/  ISETP.EQ.OR P5, PT, R27, R0, P2 ;  /* 0x000000001b00720c */ /* 0x000fd200017a2670 */
[----:B------:R-:W-:Y:S02]  /*2640*/  @!P3 IMAD R21, R26, c[0x0][0x10], R9 ;  /* 0x000004001a15ba24 */ /* 0x000fe400078e0209 */
[----:B----4-:R-:W-:Y:S01]  /*2650*/  @!P6 FADD.FTZ R33, R33, R25 ;  /* 0x000000192121e221 */ /* 0x010fe20000010000 */
[----:B------:R-:W-:Y:S01]  /*2660*/  IADD3 R25, R29, 0x9, RZ ;  /* 0x000000091d197810 */ /* 0x000fe20007ffe0ff */
[----:B------:R-:W-:-:S04]  /*2670*/  @!P3 IMAD.WIDE.U32 R20, R21, 0x8, R30 ;  /* 0x000000081514b825 */ /* 0x000fc800078e001e */
[----:B------:R-:W-:Y:S02]  /*2680*/  @!P5 IMAD R23, R27, c[0x0][0x10], R9 ;  /* 0x000004001b17da24 */ /* 0x000fe400078e0209 */
[----:B------:R-:W-:Y:S01]  /*2690*/  @!P6 FADD.FTZ R32, R32, R24 ;  /* 0x000000182020e221 */ /* 0x000fe20000010000 */
[----:B------:R-:W-:Y:S01]  /*26a0*/  ISETP.EQ.OR P6, PT, R25, R0, P2 ;  /* 0x000000001900720c */ /* 0x000fe200017c2670 */
[----:B------:R-:W-:Y:S01]  /*26b0*/  @!P5 IMAD.WIDE.U32 R22, R23, 0x8, R30 ;  /* 0x000000081716d825 */ /* 0x000fe200078e001e */
[----:B------:R-:W2:Y:S05]  /*26c0*/  @!P3 LDG.E.64 R20, [R20.64] ;  /* 0x000000061414b981 */ /* 0x000eaa000c1e1b00 */
[----:B------:R-:W3:Y:S06]  /*26d0*/  @!P5 LDG.E.64 R22, [R22.64] ;  /* 0x000000061616d981 */ /* 0x000eec000c1e1b00 */
[----:B------:R-:W-:-:S04]  /*26e0*/  @!P6 IMAD R25, R25, c[0x0][0x10], R9 ;  /* 0x000004001919ea24 */ /* 0x000fc800078e0209 */
[----:B------:R-:W-:-:S06]  /*26f0*/  @!P6 IMAD.WIDE.U32 R24, R25, 0x8, R30 ;  /* 0x000000081918e825 */ /* 0x000fcc00078e001e */
[----:B------:R-:W4:Y:S01]  /*2700*/  @!P6 LDG.E.64 R24, [R24.64] ;  /* 0x000000061818e981 */ /* 0x000f22000c1e1b00 */
[C---:B------:R-:W-:Y:S02]  /*2710*/  IADD3 R26, R29.reuse, 0xa, RZ ;  /* 0x0000000a1d1a7810 */ /* 0x040fe40007ffe0ff */
[C---:B------:R-:W-:Y:S02]  /*2720*/  IADD3 R27, R29.reuse, 0xb, RZ ;  /* 0x0000000b1d1b7810 */ /* 0x040fe40007ffe0ff */
[----:B------:R-:W-:Y:S01]  /*2730*/  IADD3 R49, R29, 0xc, RZ ;  /* 0x0000000c1d317810 */ /* 0x000fe20007ffe0ff */
[----:B--2---:R-:W-:Y:S02]  /*2740*/  @!P3 FADD.FTZ R32, R32, R20 ;  /* 0x000000142020b221 */ /* 0x004fe40000010000 */
[----:B------:R-:W-:Y:S01]  /*2750*/  @!P3 FADD.FTZ R33, R33, R21 ;  /* 0x000000152121b221 */ /* 0x000fe20000010000 */
[----:B------:R-:W-:Y:S01]  /*2760*/  ISETP.EQ.OR P3, PT, R27, R0, P2 ;  /* 0x000000001b00720c */ /* 0x000fe20001762670 */
[----:B---3--:R-:W-:-:S02]  /*2770*/  @!P5 FADD.FTZ R32, R32, R22 ;  /* 0x000000162020d221 */ /* 0x008fc40000010000 */
[----:B------:R-:W-:Y:S01]  /*2780*/  @!P5 FADD.FTZ R33, R33, R23 ;  /* 0x000000172121d221 */ /* 0x000fe20000010000 */
[----:B------:R-:W-:-:S09]  /*2790*/  ISETP.EQ.OR P5, PT, R26, R0, P2 ;  /* 0x000000001a00720c */ /* 0x000fd200017a2670 */
[----:B------:R-:W-:-:S04]  /*27a0*/  @!P3 IMAD R23, R27, c[0x0][0x10], R9 ;  /* 0x000004001b17ba24 */ /* 0x000fc800078e0209 */
[----:B------:R-:W-:Y:S02]  /*27b0*/  @!P5 IMAD R21, R26, c[0x0][0x10], R9 ;  /* 0x000004001a15da24 */ /* 0x000fe400078e0209 */
[----:B----4-:R-:W-:Y:S02]  /*27c0*/  @!P6 FADD.FTZ R32, R32, R24 ;  /* 0x000000182020e221 */ /* 0x010fe40000010000 */
[----:B------:R-:W-:Y:S01]  /*27d0*/  @!P6 FADD.FTZ R33, R33, R25 ;  /* 0x000000192121e221 */ /* 0x000fe20000010000 */
[----:B------:R-:W-:Y:S01]  /*27e0*/  ISETP.EQ.OR P6, PT, R49, R0, P2 ;  /* 0x000000003100720c */ /* 0x000fe200017c2670 */
[----:B------:R-:W-:-:S06]  /*27f0*/  @!P5 IMAD.WIDE.U32 R20, R21, 0x8, R30 ;  /* 0x000000081514d825 */ /* 0x000fcc00078e001e */
[----:B------:R-:W2:Y:S01]  /*2800*/  @!P5 LDG.E.64 R20, [R20.64] ;  /* 0x000000061414d981 */ /* 0x000ea2000c1e1b00 */
[----:B------:R-:W-:-:S05]  /*2810*/  @!P3 IMAD.WIDE.U32 R22, R23, 0x8, R30 ;  /* 0x000000081716b825 */ /* 0x000fca00078e001e */
[----:B------:R-:W-:Y:S01]  /*2820*/  @!P6 IMAD R25, R49, c[0x0][0x10], R9 ;  /* 0x000004003119ea24 */ /* 0x000fe200078e0209 */
[----:B------:R-:W3:Y:S03]  /*2830*/  @!P3 LDG.E.64 R22, [R22.64] ;  /* 0x000000061616b981 */ /* 0x000ee6000c1e1b00 */
        /* <DEDUP_REMOVED lines=11> */
[----:B------:R-:W-:Y:S02]  /*28f0*/  @!P5 IMAD R21, R26, c[0x0][0x10], R9 ;  /* 0x000004001a15da24 */ /* 0x000fe400078e0209 */
[----:B----4-:R-:W-:Y:S02]  /*2900*/  @!P6 FADD.FTZ R32, R32, R24 ;  /* 0x000000182020e221 */ /* 0x010fe40000010000 */
        /* <DEDUP_REMOVED lines=10> */
[----:B------:R-:W-:Y:S02]  /*29b0*/  IADD3 R28, R28, -0x10, RZ ;  /* 0xfffffff01c1c7810 */ /* 0x000fe40007ffe0ff */
[----:B------:R-:W-:Y:S01]  /*29c0*/  IADD3 R29, R29, 0x10, RZ ;  /* 0x000000101d1d7810 */ /* 0x000fe20007ffe0ff */
[----:B--2---:R-:W-:Y:S02]  /*29d0*/  @!P5 FADD.FTZ R32, R32, R20 ;  /* 0x000000142020d221 */ /* 0x004fe40000010000 */
[----:B------:R-:W-:Y:S01]  /*29e0*/  @!P5 FADD.FTZ R33, R33, R21 ;  /* 0x000000152121d221 */ /* 0x000fe20000010000 */
[----:B------:R-:W-:Y:S01]  /*29f0*/  ISETP.GT.AND P5, PT, R28, 0xc, PT ;  /* 0x0000000c1c00780c */ /* 0x000fe20003fa4270 */
[----:B---3--:R-:W-:Y:S02]  /*2a00*/  @!P3 FADD.FTZ R32, R32, R22 ;  /* 0x000000162020b221 */ /* 0x008fe40000010000 */
[----:B------:R-:W-:-:S02]  /*2a10*/  @!P3 FADD.FTZ R33, R33, R23 ;  /* 0x000000172121b221 */ /* 0x000fc40000010000 */
[----:B----4-:R-:W-:Y:S02]  /*2a20*/  @!P6 FADD.FTZ R32, R32, R24 ;  /* 0x000000182020e221 */ /* 0x010fe40000010000 */
[----:B------:R-:W-:-:S06]  /*2a30*/  @!P6 FADD.FTZ R33, R33, R25 ;  /* 0x000000192121e221 */ /* 0x000fcc0000010000 */
[----:B------:R-:W-:Y:S05]  /*2a40*/  @P5 BRA `(.L_x_20) ;  /* 0xfffff8d000005947 */ /* 0x000fea000383ffff */
.L_x_19:
[----:B------:R-:W-:-:S13]  /*2a50*/  ISETP.GT.AND P3, PT, R28, 0x4, PT ;  /* 0x000000041c00780c */ /* 0x000fda0003f64270 */
[----:B------:R-:W-:Y:S05]  /*2a60*/  @!P3 BRA `(.L_x_21) ;  /* 0x000003b00000b947 */ /* 0x000fea0003800000 */
[CC--:B------:R-:W-:Y:S02]  /*2a70*/  ISETP.EQ.OR P0, PT, R29.reuse, R0.reuse, P2 ;  /* 0x000000001d00720c */ /* 0x0c0fe40001702670 */
[C---:B------:R-:W-:Y:S02]  /*2a80*/  IADD3 R23, R29.reuse, 0x1, RZ ;  /* 0x000000011d177810 */ /* 0x040fe40007ffe0ff */
[----:B------:R-:W-:Y:S02]  /*2a90*/  IADD3 R25, R29, 0x2, RZ ;  /* 0x000000021d197810 */ /* 0x000fe40007ffe0ff */
[-C--:B------:R-:W-:Y:S02]  /*2aa0*/  ISETP.EQ.OR P3, PT, R23, R0.reuse, P2 ;  /* 0x000000001700720c */ /* 0x080fe40001762670 */
[----:B------:R-:W-:Y:S02]  /*2ab0*/  ISETP.EQ.OR P5, PT, R25, R0, P2 ;  /* 0x000000001900720c */ /* 0x000fe400017a2670 */
[----:B------:R-:W-:-:S03]  /*2ac0*/  IADD3 R27, R29, 0x3, RZ ;  /* 0x000000031d1b7810 */ /* 0x000fc60007ffe0ff */
[----:B------:R-:W-:Y:S01]  /*2ad0*/  @!P0 IMAD R21, R29, c[0x0][0x10], R9 ;  /* 0x000004001d158a24 */ /* 0x000fe200078e0209 */
[----:B------:R-:W-:-:S03]  /*2ae0*/  ISETP.EQ.OR P6, PT, R27, R0, P2 ;  /* 0x000000001b00720c */ /* 0x000fc600017c2670 */
[----:B------:R-:W-:-:S04]  /*2af0*/  @!P0 IMAD.WIDE.U32 R20, R21, 0x8, R30 ;  /* 0x0000000815148825 */ /* 0x000fc800078e001e */
[--C-:B------:R-:W-:Y:S02]  /*2b00*/  @!P3 IMAD R23, R23, c[0x0][0x10], R9.reuse ;  /* 0x000004001717ba24 */ /* 0x100fe400078e0209 */
[----:B------:R-:W-:Y:S01]  /*2b10*/  @!P5 IMAD R25, R25, c[0x0][0x10], R9 ;  /* 0x000004001919da24 */ /* 0x000fe200078e0209 */
[----:B------:R-:W2:Y:S01]  /*2b20*/  @!P0 LDG.E.64 R20, [R20.64] ;  /* 0x0000000614148981 */ /* 0x000ea2000c1e1b00 */
[----:B------:R-:W-:-:S04]  /*2b30*/  @!P3 IMAD.WIDE.U32 R22, R23, 0x8, R30 ;  /* 0x000000081716b825 */ /* 0x000fc800078e001e */
[----:B------:R-:W-:Y:S02]  /*2b40*/  @!P5 IMAD.WIDE.U32 R24, R25, 0x8, R30 ;  /* 0x000000081918d825 */ /* 0x000fe400078e001e */
[----:B------:R-:W3:Y:S01]  /*2b50*/  @!P3 LDG.E.64 R22, [R22.64] ;  /* 0x000000061616b981 */ /* 0x000ee2000c1e1b00 */
[----:B------:R-:W-:Y:S01]  /*2b60*/  IADD3 R29, R29, 0x4, RZ ;  /* 0x000000041d1d7810 */ /* 0x000fe20007ffe0ff */
[----:B------:R-:W-:Y:S02]  /*2b70*/  @!P6 IMAD R27, R27, c[0x0][0x10], R9 ;  /* 0x000004001b1bea24 */ /* 0x000fe400078e0209 */
[----:B------:R-:W4:Y:S02]  /*2b80*/  @!P5 LDG.E.64 R24, [R24.64] ;  /* 0x000000061818d981 */ /* 0x000f24000c1e1b00 */
[----:B------:R-:W-:-:S06]  /*2b90*/  @!P6 IMAD.WIDE.U32 R26, R27, 0x8, R30 ;  /* 0x000000081b1ae825 */ /* 0x000fcc00078e001e */
[----:B------:R-:W5:Y:S01]  /*2ba0*/  @!P6 LDG.E.64 R26, [R26.64] ;  /* 0x000000061a1ae981 */ /* 0x000f62000c1e1b00 */
[----:B0-2---:R-:W-:Y:S02]  /*2bb0*/  @!P0 FADD.FTZ R32, R32, R20 ;  /* 0x0000001420208221 */ /* 0x005fe40000010000 */
[----:B------:R-:W-:Y:S01]  /*2bc0*/  @!P0 FADD.FTZ R33, R33, R21 ;  /* 0x0000001521218221 */ /* 0x000fe20000010000 */
[----:B------:R-:W-:Y:S01]  /*2bd0*/  ISETP.EQ.OR P0, PT, R29, R0, P2 ;  /* 0x000000001d00720c */ /* 0x000fe20001702670 */
[----:B---3--:R-:W-:Y:S02]  /*2be0*/  @!P3 FADD.FTZ R32, R32, R22 ;  /* 0x000000162020b221 */ /* 0x008fe40000010000 */
[----:B------:R-:W-:Y:S01]  /*2bf0*/  @!P3 FADD.FTZ R33, R33, R23 ;  /* 0x000000172121b221 */ /* 0x000fe20000010000 */
[----:B------:R-:W-:Y:S01]  /*2c00*/  IADD3 R23, R29, 0x1, RZ ;  /* 0x000000011d177810 */ /* 0x000fe20007ffe0ff */
[----:B----4-:R-:W-:Y:S02]  /*2c10*/  @!P5 FADD.FTZ R32, R32, R24 ;  /* 0x000000182020d221 */ /* 0x010fe40000010000 */
[----:B------:R-:W-:Y:S01]  /*2c20*/  @!P5 FADD.FTZ R33, R33, R25 ;  /* 0x000000192121d221 */ /* 0x000fe20000010000 */
[----:B------:R-:W-:-:S02]  /*2c30*/  IADD3 R25, R29, 0x2, RZ ;  /* 0x000000021d197810 */ /* 0x000fc40007ffe0ff */
[-C--:B------:R-:W-:Y:S01]  /*2c40*/  ISETP.EQ.OR P5, PT, R23, R0.reuse, P2 ;  /* 0x000000001700720c */ /* 0x080fe200017a2670 */
[----:B-----5:R-:W-:Y:S02]  /*2c50*/  @!P6 FADD.FTZ R32, R32, R26 ;  /* 0x0000001a2020e221 */ /* 0x020fe40000010000 */
[----:B------:R-:W-:Y:S01]  /*2c60*/  @!P6 FADD.FTZ R33, R33, R27 ;  /* 0x0000001b2121e221 */ /* 0x000fe20000010000 */
[----:B------:R-:W-:Y:S02]  /*2c70*/  ISETP.EQ.OR P6, PT, R25, R0, P2 ;  /* 0x000000001900720c */ /* 0x000fe400017c2670 */
[C---:B------:R-:W-:Y:S01]  /*2c80*/  IADD3 R27, R29.reuse, 0x3, RZ ;  /* 0x000000031d1b7810 */ /* 0x040fe20007ffe0ff */
[----:B------:R-:W-:-:S03]  /*2c90*/  @!P0 IMAD R21, R29, c[0x0][0x10], R9 ;  /* 0x000004001d158a24 */ /* 0x000fc600078e0209 */
[----:B------:R-:W-:Y:S01]  /*2ca0*/  ISETP.EQ.OR P3, PT, R27, R0, P2 ;  /* 0x000000001b00720c */ /* 0x000fe20001762670 */
[----:B------:R-:W-:-:S04]  /*2cb0*/  @!P0 IMAD.WIDE.U32 R20, R21, 0x8, R30 ;  /* 0x0000000815148825 */ /* 0x000fc800078e001e */
[--C-:B------:R-:W-:Y:S02]  /*2cc0*/  @!P5 IMAD R23, R23, c[0x0][0x10], R9.reuse ;  /* 0x000004001717da24 */ /* 0x100fe400078e0209 */
[----:B------:R-:W-:Y:S01]  /*2cd0*/  @!P6 IMAD R25, R25, c[0x0][0x10], R9 ;  /* 0x000004001919ea24 */ /* 0x000fe200078e0209 */
[----:B------:R-:W2:Y:S01]  /*2ce0*/  @!P0 LDG.E.64 R20, [R20.64] ;  /* 0x0000000614148981 */ /* 0x000ea2000c1e1b00 */
[----:B------:R-:W-:-:S04]  /*2cf0*/  @!P5 IMAD.WIDE.U32 R22, R23, 0x8, R30 ;  /* 0x000000081716d825 */ /* 0x000fc800078e001e */
[----:B------:R-:W-:Y:S02]  /*2d00*/  @!P3 IMAD R27, R27, c[0x0][0x10], R9 ;  /* 0x000004001b1bba24 */ /* 0x000fe400078e0209 */
[--C-:B------:R-:W-:Y:S01]  /*2d10*/  @!P6 IMAD.WIDE.U32 R24, R25, 0x8, R30.reuse ;  /* 0x000000081918e825 */ /* 0x100fe200078e001e */
[----:B------:R-:W3:Y:S03]  /*2d20*/  @!P5 LDG.E.64 R22, [R22.64] ;  /* 0x000000061616d981 */ /* 0x000ee6000c1e1b00 */
[----:B------:R-:W-:Y:S02]  /*2d30*/  @!P3 IMAD.WIDE.U32 R26, R27, 0x8, R30 ;  /* 0x000000081b1ab825 */ /* 0x000fe400078e001e */
[----:B------:R-:W4:Y:S04]  /*2d40*/  @!P6 LDG.E.64 R24, [R24.64] ;  /* 0x000000061818e981 */ /* 0x000f28000c1e1b00 */
[----:B------:R-:W5:Y:S01]  /*2d50*/  @!P3 LDG.E.64 R26, [R26.64] ;  /* 0x000000061a1ab981 */ /* 0x000f62000c1e1b00 */
[----:B------:R-:W-:-:S02]  /*2d60*/  IADD3 R28, R28, -0x4, RZ ;  /* 0xfffffffc1c1c7810 */ /* 0x000fc40007ffe0ff */
[----:B------:R-:W-:Y:S02]  /*2d70*/  IADD3 R29, R29, 0x4, RZ ;  /* 0x000000041d1d7810 */ /* 0x000fe40007ffe0ff */
[----:B------:R-:W-:Y:S01]  /*2d80*/  IADD3 R28, R28, -0x4, RZ ;  /* 0xfffffffc1c1c7810 */ /* 0x000fe20007ffe0ff */
[----:B--2---:R-:W-:Y:S02]  /*2d90*/  @!P0 FADD.FTZ R32, R32, R20 ;  /* 0x0000001420208221 */ /* 0x004fe40000010000 */
[----:B------:R-:W-:Y:S02]  /*2da0*/  @!P0 FADD.FTZ R33, R33, R21 ;  /* 0x0000001521218221 */ /* 0x000fe40000010000 */
[----:B---3--:R-:W-:Y:S02]  /*2db0*/  @!P5 FADD.FTZ R32, R32, R22 ;  /* 0x000000162020d221 */ /* 0x008fe40000010000 */
[----:B------:R-:W-:Y:S02]  /*2dc0*/  @!P5 FADD.FTZ R33, R33, R23 ;  /* 0x000000172121d221 */ /* 0x000fe40000010000 */
[----:B----4-:R-:W-:-:S02]  /*2dd0*/  @!P6 FADD.FTZ R32, R32, R24 ;  /* 0x000000182020e221 */ /* 0x010fc40000010000 */
[----:B------:R-:W-:Y:S01]  /*2de0*/  @!P6 FADD.FTZ R33, R33, R25 ;  /* 0x000000192121e221 */ /* 0x000fe20000010000 */
[----:B------:R-:W-:Y:S01]  /*2df0*/  PLOP3.LUT P0, PT, PT, PT, PT, 0x8, 0x0 ;  /* 0x000000000000781c */ /* 0x000fe20003f0e170 */
[----:B-----5:R-:W-:Y:S02]  /*2e00*/  @!P3 FADD.FTZ R32, R32, R26 ;  /* 0x0000001a2020b221 */ /* 0x020fe40000010000 */
[----:B------:R-:W-:Y:S02]  /*2e10*/  @!P3 FADD.FTZ R33, R33, R27 ;  /* 0x0000001b2121b221 */ /* 0x000fe40000010000 */
.L_x_21:
[----:B------:R-:W-:-:S13]  /*2e20*/  ISETP.NE.OR P0, PT, R28, RZ, P0 ;  /* 0x000000ff1c00720c */ /* 0x000fda0000705670 */
[----:B------:R-:W-:Y:S05]  /*2e30*/  @!P0 BRA `(.L_x_17) ;  /* 0x000001f000008947 */ /* 0x000fea0003800000 */
.L_x_18:
        /* <DEDUP_REMOVED lines=10> */
[----:B------:R-:W2:Y:S01]  /*2ee0*/  @!P5 LDG.E.64 R20, [R20.64] ;  /* 0x000000061414d981 */ /* 0x000ea2000c1e1b00 */
[----:B------:R-:W-:Y:S02]  /*2ef0*/  @!P3 IMAD R25, R25, c[0x0][0x10], R9 ;  /* 0x000004001919ba24 */ /* 0x000fe400078e0209 */
[----:B------:R-:W-:-:S04]  /*2f00*/  @!P6 IMAD.WIDE.U32 R22, R23, 0x8, R30 ;  /* 0x000000081716e825 */ /* 0x000fc800078e001e */
[----:B------:R-:W-:Y:S02]  /*2f10*/  @!P3 IMAD.WIDE.U32 R24, R25, 0x8, R30 ;  /* 0x000000081918b825 */ /* 0x000fe400078e001e */
[----:B------:R-:W3:Y:S02]  /*2f20*/  @!P6 LDG.E.64 R22, [R22.64] ;  /* 0x000000061616e981 */ /* 0x000ee4000c1e1b00 */
[----:B------:R-:W-:Y:S02]  /*2f30*/  @!P0 IMAD R27, R27, c[0x0][0x10], R9 ;  /* 0x000004001b1b8a24 */ /* 0x000fe400078e0209 */
[----:B------:R-:W4:Y:S02]  /*2f40*/  @!P3 LDG.E.64 R24, [R24.64] ;  /* 0x000000061818b981 */ /* 0x000f24000c1e1b00 */
[----:B------:R-:W-:-:S06]  /*2f50*/  @!P0 IMAD.WIDE.U32 R26, R27, 0x8, R30 ;  /* 0x000000081b1a8825 */ /* 0x000fcc00078e001e */
[----:B------:R-:W5:Y:S01]  /*2f60*/  @!P0 LDG.E.64 R26, [R26.64] ;  /* 0x000000061a1a8981 */ /* 0x000f62000c1e1b00 */
[----:B------:R-:W-:Y:S02]  /*2f70*/  IADD3 R28, R28, -0x4, RZ ;  /* 0xfffffffc1c1c7810 */ /* 0x000fe40007ffe0ff */
[----:B------:R-:W-:Y:S01]  /*2f80*/  IADD3 R29, R29, 0x4, RZ ;  /* 0x000000041d1d7810 */ /* 0x000fe20007ffe0ff */
[----:B0-2---:R-:W-:Y:S02]  /*2f90*/  @!P5 FADD.FTZ R32, R32, R20 ;  /* 0x000000142020d221 */ /* 0x005fe40000010000 */
[----:B------:R-:W-:Y:S01]  /*2fa0*/  @!P5 FADD.FTZ R33, R33, R21 ;  /* 0x000000152121d221 */ /* 0x000fe20000010000 */
[----:B------:R-:W-:Y:S01]  /*2fb0*/  ISETP.NE.AND P5, PT, R28, RZ, PT ;  /* 0x000000ff1c00720c */ /* 0x000fe20003fa5270 */
[----:B---3--:R-:W-:Y:S02]  /*2fc0*/  @!P6 FADD.FTZ R32, R32, R22 ;  /* 0x000000162020e221 */ /* 0x008fe40000010000 */
[----:B------:R-:W-:-:S02]  /*2fd0*/  @!P6 FADD.FTZ R33, R33, R23 ;  /* 0x000000172121e221 */ /* 0x000fc40000010000 */
[----:B----4-:R-:W-:Y:S02]  /*2fe0*/  @!P3 FADD.FTZ R32, R32, R24 ;  /* 0x000000182020b221 */ /* 0x010fe40000010000 */
[----:B------:R-:W-:Y:S02]  /*2ff0*/  @!P3 FADD.FTZ R33, R33, R25 ;  /* 0x000000192121b221 */ /* 0x000fe40000010000 */
[----:B-----5:R-:W-:Y:S02]  /*3000*/  @!P0 FADD.FTZ R32, R32, R26 ;  /* 0x0000001a20208221 */ /* 0x020fe40000010000 */
[----:B------:R-:W-:Y:S02]  /*3010*/  @!P0 FADD.FTZ R33, R33, R27 ;  /* 0x0000001b21218221 */ /* 0x000fe40000010000 */
[----:B------:R-:W-:Y:S05]  /*3020*/  @P5 BRA `(.L_x_18) ;  /* 0xfffffe1000005947 */ /* 0x000fea000383ffff */
.L_x_17:
[----:B------:R-:W-:-:S04]  /*3030*/  MOV R22, c[0x0][0xc] ;  /* 0x0000030000167a02 */ /* 0x000fc80000000f00 */
[----:B------:R-:W-:-:S13]  /*3040*/  LOP3.LUT P0, R22, R22, 0x3, RZ, 0xc0, !PT ;  /* 0x0000000316167812 */ /* 0x000fda000780c0ff */
[----:B------:R-:W-:Y:S05]  /*3050*/  @!P0 BRA `(.L_x_14) ;  /* 0x000001a000008947 */ /* 0x000fea0003800000 */
[----:B------:R-:W-:Y:S01]  /*3060*/  ISETP.EQ.OR P0, PT, R29, R0, P2 ;  /* 0x000000001d00720c */ /* 0x000fe20001702670 */
[----:B------:R-:W-:Y:S01]  /*3070*/  BSSY B0, `(.L_x_22) ;  /* 0x0000008000007945 */ /* 0x000fe20003800000 */
[----:B------:R-:W-:-:S11]  /*3080*/  ISETP.NE.AND P3, PT, R22, 0x1, PT ;  /* 0x000000011600780c */ /* 0x000fd60003f65270 */
[----:B------:R-:W-:Y:S05]  /*3090*/  @P0 BRA `(.L_x_23) ;  /* 0x0000005000000947 */ /* 0x000fea0003800000 */
[----:B------:R-:W-:-:S04]  /*30a0*/  IMAD R21, R29, c[0x0][0x10], R9 ;  /* 0x000004001d157a24 */ /* 0x000fc800078e0209 */
[----:B------:R-:W-:-:S06]  /*30b0*/  IMAD.WIDE.U32 R20, R21, 0x8, R30 ;  /* 0x0000000815147825 */ /* 0x000fcc00078e001e */
[----:B------:R-:W2:Y:S02]  /*30c0*/  LDG.E.64 R20, [R20.64] ;  /* 0x0000000614147981 */ /* 0x000ea4000c1e1b00 */
[----:B0-2---:R-:W-:Y:S02]  /*30d0*/  FADD.FTZ R32, R32, R20 ;  /* 0x0000001420207221 */ /* 0x005fe40000010000 */
[----:B------:R-:W-:Y:S02]  /*30e0*/  FADD.FTZ R33, R33, R21 ;  /* 0x0000001521217221 */ /* 0x000fe40000010000 */
.L_x_23:
[----:B------:R-:W-:Y:S05]  /*30f0*/  BSYNC B0 ;  /* 0x0000000000007941 */ /* 0x000fea0003800000 */
.L_x_22:
[----:B------:R-:W-:Y:S05]  /*3100*/  @!P3 BRA `(.L_x_14) ;  /* 0x000000f00000b947 */ /* 0x000fea0003800000 */
[C---:B------:R-:W-:Y:S02]  /*3110*/  IADD3 R20, R29.reuse, 0x2, RZ ;  /* 0x000000021d147810 */ /* 0x040fe40007ffe0ff */
[----:B------:R-:W-:Y:S02]  /*3120*/  IADD3 R21, R29, 0x1, RZ ;  /* 0x000000011d157810 */ /* 0x000fe40007ffe0ff */
[-C--:B------:R-:W-:Y:S02]  /*3130*/  ISETP.EQ.OR P0, PT, R20, R0.reuse, P2 ;  /* 0x000000001400720c */ /* 0x080fe40001702670 */
[----:B------:R-:W-:-:S02]  /*3140*/  ISETP.EQ.OR P3, PT, R21, R0, P2 ;  /* 0x000000001500720c */ /* 0x000fc40001762670 */
[----:B------:R-:W-:-:S11]  /*3150*/  ISETP.EQ.OR P0, PT, R22, 0x2, P0 ;  /* 0x000000021600780c */ /* 0x000fd60000702670 */
[--C-:B------:R-:W-:Y:S02]  /*3160*/  @!P3 IMAD R21, R21, c[0x0][0x10], R9.reuse ;  /* 0x000004001515ba24 */ /* 0x100fe400078e0209 */
[----:B------:R-:W-:Y:S02]  /*3170*/  @!P0 IMAD R9, R20, c[0x0][0x10], R9 ;  /* 0x0000040014098a24 */ /* 0x000fe400078e0209 */
[----:B------:R-:W-:-:S04]  /*3180*/  @!P3 IMAD.WIDE.U32 R20, R21, 0x8, R30 ;  /* 0x000000081514b825 */ /* 0x000fc800078e001e */
[----:B------:R-:W-:Y:S02]  /*3190*/  @!P0 IMAD.WIDE.U32 R30, R9, 0x8, R30 ;  /* 0x00000008091e8825 */ /* 0x000fe400078e001e */
[----:B------:R-:W2:Y:S04]  /*31a0*/  @!P3 LDG.E.64 R20, [R20.64] ;  /* 0x000000061414b981 */ /* 0x000ea8000c1e1b00 */
[----:B------:R-:W3:Y:S01]  /*31b0*/  @!P0 LDG.E.64 R30, [R30.64] ;  /* 0x000000061e1e8981 */ /* 0x000ee2000c1e1b00 */
[----:B0-2---:R-:W-:Y:S02]  /*31c0*/  @!P3 FADD.FTZ R32, R32, R20 ;  /* 0x000000142020b221 */ /* 0x005fe40000010000 */
[----:B------:R-:W-:Y:S02]  /*31d0*/  @!P3 FADD.FTZ R33, R33, R21 ;  /* 0x000000152121b221 */ /* 0x000fe40000010000 */
[----:B---3--:R-:W-:-:S02]  /*31e0*/  @!P0 FADD.FTZ R32, R32, R30 ;  /* 0x0000001e20208221 */ /* 0x008fc40000010000 */
[----:B------:R-:W-:-:S05]  /*31f0*/  @!P0 FADD.FTZ R33, R33, R31 ;  /* 0x0000001f21218221 */ /* 0x000fca0000010000 */
.L_x_14:
[----:B------:R2:W-:Y:S01]  /*3200*/  @!P2 STS.64 [0xc8], R32 ;  /* 0x0000c820ff00a388 */ /* 0x0005e20000000a00 */
[--C-:B------:R-:W-:Y:S02]  /*3210*/  PRMT R9, RZ, 0x5410, R39.reuse ;  /* 0x00005410ff097816 */ /* 0x100fe40000000027 */
[----:B------:R-:W-:Y:S01]  /*3220*/  PRMT R39, RZ, 0x7610, R39 ;  /* 0x00007610ff277816 */ /* 0x000fe20000000027 */
[----:B------:R-:W-:Y:S01]  /*3230*/  BAR.SYNC.DEFER_BLOCKING 0x0 ;  /* 0x0000000000007b1d */ /* 0x000fe20000010000 */
[----:B------:R-:W-:Y:S01]  /*3240*/  ISETP.GE.U32.AND P0, PT, R44, c[0x0][0x1e0], PT ;  /* 0x000078002c007a0c */ /* 0x000fe20003f06070 */
[C---:B-1----:R-:W-:Y:S01]  /*3250*/  FADD.FTZ R24, -R14.reuse, R9 ;  /* 0x000000090e187221 */ /* 0x042fe20000010100 */
[----:B------:R-:W-:Y:S01]  /*3260*/  ISETP.GE.U32.AND P2, PT, R43, c[0x0][0x1e0], PT ;  /* 0x000078002b007a0c */ /* 0x000fe20003f46070 */
[----:B------:R-:W-:Y:S01]  /*3270*/  FADD.FTZ R30, -R14, R39 ;  /* 0x000000270e1e7221 */ /* 0x000fe20000010100 */
[----:B------:R-:W-:Y:S02]  /*3280*/  ISETP.GE.U32.AND P3, PT, R42, c[0x0][0x1e0], PT ;  /* 0x000078002a007a0c */ /* 0x000fe40003f66070 */
[----:B------:R-:W-:-:S02]  /*3290*/  PRMT R27, RZ, 0x5410, R35 ;  /* 0x00005410ff1b7816 */ /* 0x000fc40000000023 */
[--C-:B------:R-:W-:Y:S02]  /*32a0*/  PRMT R23, RZ, 0x5410, R40.reuse ;  /* 0x00005410ff177816 */ /* 0x100fe40000000028 */
[----:B------:R-:W-:Y:S01]  /*32b0*/  PRMT R25, RZ, 0x7610, R40 ;  /* 0x00007610ff197816 */ /* 0x000fe20000000028 */
[----:B------:R-:W-:Y:S01]  /*32c0*/  FADD.FTZ R28, -R14, R27 ;  /* 0x0000001b0e1c7221 */ /* 0x000fe20000010100 */
[----:B------:R-:W-:Y:S01]  /*32d0*/  PRMT R35, RZ, 0x7610, R35 ;  /* 0x00007610ff237816 */ /* 0x000fe20000000023 */
[-C--:B------:R-:W-:Y:S01]  /*32e0*/  FMUL.FTZ R40, R30, R15.reuse ;  /* 0x0000000f1e287220 */ /* 0x080fe20000410000 */
[--C-:B------:R-:W-:Y:S01]  /*32f0*/  PRMT R29, RZ, 0x5410, R36.reuse ;  /* 0x00005410ff1d7816 */ /* 0x100fe20000000024 */
[C---:B0-2---:R-:W-:Y:S01]  /*3300*/  FADD.FTZ R32, -R14.reuse, R25 ;  /* 0x000000190e207221 */ /* 0x045fe20000010100 */
[----:B------:R-:W-:Y:S01]  /*3310*/  PRMT R31, RZ, 0x7610, R36 ;  /* 0x00007610ff1f7816 */ /* 0x000fe20000000024 */
[----:B------:R-:W-:Y:S01]  /*3320*/  FADD.FTZ R36, -R14, R23 ;  /* 0x000000170e247221 */ /* 0x000fe20000010100 */
[----:B------:R-:W-:Y:S01]  /*3330*/  ISETP.GE.AND.EX P0, PT, R10, c[0x0][0x1e4], PT, P0 ;  /* 0x000079000a007a0c */ /* 0x000fe20003f06300 */
[C---:B------:R-:W-:Y:S01]  /*3340*/  FADD.FTZ R26, -R14.reuse, R35 ;  /* 0x000000230e1a7221 */ /* 0x040fe20000010100 */
[----:B------:R-:W-:Y:S01]  /*3350*/  ISETP.GE.AND.EX P2, PT, R11, c[0x0][0x1e4], PT, P2 ;  /* 0x000079000b007a0c */ /* 0x000fe20003f46320 */
[----:B------:R-:W-:Y:S01]  /*3360*/  FADD.FTZ R22, -R14, R29 ;  /* 0x0000001d0e167221 */ /* 0x000fe20000010100 */
[----:B------:R-:W-:Y:S01]  /*3370*/  ISETP.GE.AND.EX P3, PT, R12, c[0x0][0x1e4], PT, P3 ;  /* 0x000079000c007a0c */ /* 0x000fe20003f66330 */
[----:B------:R-:W0:Y:S01]  /*3380*/  LDS.64 R20, [0xc8] ;  /* 0x0000c800ff147984 */ /* 0x000e220000000a00 */
[----:B------:R-:W-:Y:S01]  /*3390*/  PRMT R9, RZ, 0x5410, R38 ;  /* 0x00005410ff097816 */ /* 0x000fe20000000026 */
[----:B------:R-:W-:Y:S01]  /*33a0*/  FADD.FTZ R14, -R14, R31 ;  /* 0x0000001f0e0e7221 */ /* 0x000fe20000010100 */
[----:B------:R-:W-:Y:S01]  /*33b0*/  ISETP.GT.U32.OR P0, PT, R48, 0x29f, P0 ;  /* 0x0000029f3000780c */ /* 0x000fe20000704470 */
[----:B------:R-:W-:Y:S01]  /*33c0*/  FMUL.FTZ R35, R24, R15 ;  /* 0x0000000f18237220 */ /* 0x000fe20000410000 */
[----:B------:R-:W-:-:S02]  /*33d0*/  ISETP.GT.U32.OR P2, PT, R48, 0x29f, P2 ;  /* 0x0000029f3000780c */ /* 0x000fc40001744470 */
[----:B------:R-:W-:Y:S02]  /*33e0*/  ISETP.GT.U32.OR P3, PT, R48, 0x29f, P3 ;  /* 0x0000029f3000780c */ /* 0x000fe40001f64470 */
[----:B------:R-:W-:Y:S01]  /*33f0*/  PRMT R38, RZ, 0x7610, R38 ;  /* 0x00007610ff267816 */ /* 0x000fe20000000026 */
[----:B0-----:R-:W-:Y:S02]  /*3400*/  FMUL.FTZ R20, R20, c[0x0][0x20c] ;  /* 0x0000830014147a20 */ /* 0x001fe40000410000 */
[----:B------:R-:W-:Y:S01]  /*3410*/  FMUL.FTZ R21, R21, c[0x0][0x20c] ;  /* 0x0000830015157a20 */ /* 0x000fe20000410000 */
        /* <DEDUP_REMOVED lines=14> */
[----:B-1----:R-:W-:Y:S02]  /*3500*/  FMUL.FTZ R9, R9, R30 ;  /* 0x0000001e09097220 */ /* 0x002fe40000410000 */
[----:B------:R-:W-:Y:S02]  /*3510*/  FADD.FTZ R30, -R30, 1 ;  /* 0x3f8000001e1e7421 */ /* 0x000fe40000010100 */
[----:B------:R-:W-:-:S02]  /*3520*/  FMUL.FTZ R38, R38, R33 ;  /* 0x0000002126267220 */ /* 0x000fc40000410000 */
[----:B------:R-:W-:-:S04]  /*3530*/  FFMA.FTZ R30, R23, R30, 1 ;  /* 0x3f800000171e7423 */ /* 0x000fc8000001001e */
[----:B------:R-:W-:Y:S02]  /*3540*/  FMUL.FTZ R9, R9, R30 ;  /* 0x0000001e09097220 */ /* 0x000fe40000410000 */
.L_x_24:
[----:B------:R-:W-:Y:S01]  /*3550*/  BSSY B0, `(.L_x_25) ;  /* 0x0000012000007945 */ /* 0x000fe20003800000 */
[----:B------:R-:W-:Y:S05]  /*3560*/  @!P1 BRA `(.L_x_26) ;  /* 0x0000010000009947 */ /* 0x000fea0003800000 */
[C-C-:B------:R-:W-:Y:S01]  /*3570*/  FFMA.FTZ R24, R20.reuse, R40, R21.reuse ;  /* 0x0000002814187223 */ /* 0x140fe20000010015 */
[----:B------:R-:W-:Y:S01]  /*3580*/  MOV R25, R53 ;  /* 0x0000003500197202 */ /* 0x000fe20000000f00 */
[----:B------:R-:W-:Y:S02]  /*3590*/  FFMA.FTZ R23, R20, R35, R21 ;  /* 0x0000002314177223 */ /* 0x000fe40000010015 */
[----:B------:R-:W-:Y:S01]  /*35a0*/  FFMA.FTZ R40, R38, R17, -R24 ;  /* 0x0000001126287223 */ /* 0x000fe20000010818 */
[----:B------:R-:W-:Y:S01]  /*35b0*/  MOV R24, R50 ;  /* 0x0000003200187202 */ /* 0x000fe20000000f00 */
[----:B------:R-:W-:Y:S02]  /*35c0*/  IMAD R54, R3, c[0x0][0x1d8], RZ ;  /* 0x0000760003367a24 */ /* 0x000fe400078e02ff */
[----:B------:R-:W-:Y:S02]  /*35d0*/  FFMA.FTZ R30, R9, R16, -R23 ;  /* 0x00000010091e7223 */ /* 0x000fe40000010817 */
[----:B------:R-:W-:-:S04]  /*35e0*/  IMAD.WIDE.U32 R24, R45, c[0x0][0x1d8], R24 ;  /* 0x000076002d187a25 */ /* 0x000fc800078e0018 */
[----:B------:R-:W-:Y:S02]  /*35f0*/  IMAD R23, R45, c[0x0][0x1dc], R54 ;  /* 0x000077002d177a24 */ /* 0x000fe400078e0236 */
[-C--:B------:R-:W-:Y:S01]  /*3600*/  FMUL.FTZ R38, R30, R15.reuse ;  /* 0x0000000f1e267220 */ /* 0x080fe20000410000 */
[----:B------:R-:W-:Y:S01]  /*3610*/  LEA R30, P5, R24, c[0x0][0x160], 0x1 ;  /* 0x00005800181e7a11 */ /* 0x000fe200078a08ff */
[----:B------:R-:W-:Y:S01]  /*3620*/  FMUL.FTZ R9, R40, R15 ;  /* 0x0000000f28097220 */ /* 0x000fe20000410000 */
[----:B------:R-:W-:-:S04]  /*3630*/  IADD3 R23, R25, R23, RZ ;  /* 0x0000001719177210 */ /* 0x000fc80007ffe0ff */
[----:B------:R-:W-:Y:S02]  /*3640*/  LEA.HI.X R31, R24, c[0x0][0x164], R23, 0x1, P5 ;  /* 0x00005900181f7a11 */ /* 0x000fe400028f0c17 */
[----:B------:R-:W-:-:S05]  /*3650*/  F2FP.BF16.PACK_AB R9, R9, R38 ;  /* 0x000000260909723e */ /* 0x000fca00000010ff */
[----:B------:R0:W-:Y:S02]  /*3660*/  STG.E [R30.64], R9 ;  /* 0x000000091e007986 */ /* 0x0001e4000c101906 */
.L_x_26:
[----:B------:R-:W-:Y:S05]  /*3670*/  BSYNC B0 ;  /* 0x0000000000007941 */ /* 0x000fea0003800000 */
.L_x_25:
[--C-:B0-----:R-:W-:Y:S01]  /*3680*/  PRMT R9, RZ, 0x5410, R37.reuse ;  /* 0x00005410ff097816 */ /* 0x101fe20000000025 */
[-C--:B------:R-:W-:Y:S01]  /*3690*/  FMUL.FTZ R35, R36, R15.reuse ;  /* 0x0000000f24237220 */ /* 0x080fe20000410000 */
[----:B------:R-:W-:Y:S01]  /*36a0*/  PRMT R24, RZ, 0x7610, R37 ;  /* 0x00007610ff187816 */ /* 0x000fe20000000025 */
[----:B------:R-:W-:Y:S01]  /*36b0*/  FMUL.FTZ R40, R32, R15 ;  /* 0x0000000f20287220 */ /* 0x000fe20000410000 */
[----:B------:R-:W-:Y:S05]  /*36c0*/  @!P4 BRA `(.L_x_27) ;  /* 0x000001200000c947 */ /* 0x000fea0003800000 */
[----:B------:R-:W-:Y:S02]  /*36d0*/  FFMA.FTZ R23, R35, R16, R18 ;  /* 0x0000001023177223 */ /* 0x000fe40000010012 */
[----:B------:R-:W-:Y:S02]  /*36e0*/  FFMA.FTZ R25, R40, R17, R19 ;  /* 0x0000001128197223 */ /* 0x000fe40000010013 */
[----:B------:R-:W-:Y:S02]  /*36f0*/  FMUL.FTZ R27, R23, -1.4426950216293334961 ;  /* 0xbfb8aa3b171b7820 */ /* 0x000fe40000410000 */
        /* <DEDUP_REMOVED lines=15> */
.L_x_27:
[----:B------:R-:W-:Y:S01]  /*37f0*/  BSSY B0, `(.L_x_28) ;  /* 0x0000012000007945 */ /* 0x000fe20003800000 */
[----:B------:R-:W-:Y:S05]  /*3800*/  @P0 BRA `(.L_x_29) ;  /* 0x0000010000000947 */ /* 0x000fea0003800000 */
[C-C-:B------:R-:W-:Y:S02]  /*3810*/  FFMA.FTZ R25, R20.reuse, R40, R21.reuse ;  /* 0x0000002814197223 */ /* 0x140fe40000010015 */
[----:B------:R-:W-:Y:S02]  /*3820*/  FFMA.FTZ R23, R20, R35, R21 ;  /* 0x0000002314177223 */ /* 0x000fe40000010015 */
[----:B------:R-:W-:Y:S01]  /*3830*/  FFMA.FTZ R30, R24, R17, -R25 ;  /* 0x00000011181e7223 */ /* 0x000fe20000010819 */
[----:B------:R-:W-:Y:S01]  /*3840*/  MOV R24, R50 ;  /* 0x0000003200187202 */ /* 0x000fe20000000f00 */
[----:B------:R-:W-:Y:S01]  /*3850*/  IMAD R27, R10, c[0x0][0x1d8], RZ ;  /* 0x000076000a1b7a24 */ /* 0x000fe200078e02ff */
[----:B------:R-:W-:Y:S01]  /*3860*/  MOV R25, R53 ;  /* 0x0000003500197202 */ /* 0x000fe20000000f00 */
[----:B------:R-:W-:-:S02]  /*3870*/  FFMA.FTZ R10, R9, R16, -R23 ;  /* 0x00000010090a7223 */ /* 0x000fc40000010817 */
[C---:B------:R-:W-:Y:S02]  /*3880*/  IMAD R27, R44.reuse, c[0x0][0x1dc], R27 ;  /* 0x000077002c1b7a24 */ /* 0x040fe400078e021b */
[----:B------:R-:W-:-:S04]  /*3890*/  IMAD.WIDE.U32 R24, R44, c[0x0][0x1d8], R24 ;  /* 0x000076002c187a25 */ /* 0x000fc800078e0018 */
[----:B------:R-:W-:Y:S01]  /*38a0*/  FMUL.FTZ R10, R10, R15 ;  /* 0x0000000f0a0a7220 */ /* 0x000fe20000410000 */
[----:B------:R-:W-:Y:S01]  /*38b0*/  IADD3 R27, R25, R27, RZ ;  /* 0x0000001b191b7210 */ /* 0x000fe20007ffe0ff */
[----:B------:R-:W-:Y:S01]  /*38c0*/  FMUL.FTZ R9, R30, R15 ;  /* 0x0000000f1e097220 */ /* 0x000fe20000410000 */
[----:B------:R-:W-:-:S04]  /*38d0*/  LEA R30, P0, R24, c[0x0][0x160], 0x1 ;  /* 0x00005800181e7a11 */ /* 0x000fc800078008ff */
[----:B------:R-:W-:Y:S02]  /*38e0*/  LEA.HI.X R31, R24, c[0x0][0x164], R27, 0x1, P0 ;  /* 0x00005900181f7a11 */ /* 0x000fe400000f0c1b */
[----:B------:R-:W-:-:S05]  /*38f0*/  F2FP.BF16.PACK_AB R9, R9, R10 ;  /* 0x0000000a0909723e */ /* 0x000fca00000010ff */
[----:B------:R0:W-:Y:S02]  /*3900*/  STG.E [R30.64], R9 ;  /* 0x000000091e007986 */ /* 0x0001e4000c101906 */
.L_x_29:
[----:B------:R-:W-:Y:S05]  /*3910*/  BSYNC B0 ;  /* 0x0000000000007941 */ /* 0x000fea0003800000 */
.L_x_28:
        /* <DEDUP_REMOVED lines=23> */
.L_x_30:
[----:B------:R-:W-:Y:S01]  /*3a90*/  BSSY B0, `(.L_x_31) ;  /* 0x0000012000007945 */ /* 0x000fe20003800000 */
[----:B------:R-:W-:Y:S05]  /*3aa0*/  @P2 BRA `(.L_x_32) ;  /* 0x0000010000002947 */ /* 0x000fea0003800000 */
[C-C-:B------:R-:W-:Y:S02]  /*3ab0*/  FFMA.FTZ R10, R20.reuse, R33, R21.reuse ;  /* 0x00000021140a7223 */ /* 0x140fe40000010015 */
[----:B------:R-:W-:Y:S02]  /*3ac0*/  FFMA.FTZ R23, R20, R32, R21 ;  /* 0x0000002014177223 */ /* 0x000fe40000010015 */
[----:B------:R-:W-:Y:S01]  /*3ad0*/  IMAD R24, R11, c[0x0][0x1d8], RZ ;  /* 0x000076000b187a24 */ /* 0x000fe200078e02ff */
[----:B------:R-:W-:Y:S01]  /*3ae0*/  MOV R11, R53 ;  /* 0x00000035000b7202 */ /* 0x000fe20000000f00 */
[----:B------:R-:W-:Y:S01]  /*3af0*/  FFMA.FTZ R26, R9, R16, -R10 ;  /* 0x00000010091a7223 */ /* 0x000fe2000001080a */
        /* <DEDUP_REMOVED lines=11> */
.L_x_32:
[----:B------:R-:W-:Y:S05]  /*3bb0*/  BSYNC B0 ;  /* 0x0000000000007941 */ /* 0x000fea0003800000 */
.L_x_31:
        /* <DEDUP_REMOVED lines=23> */
.L_x_33:
[----:B------:R-:W-:Y:S01]  /*3d30*/  BSSY B0, `(.L_x_34) ;  /* 0x0000011000007945 */ /* 0x000fe20003800000 */
[----:B------:R-:W-:Y:S05]  /*3d40*/  @P3 BRA `(.L_x_35) ;  /* 0x000000f000003947 */ /* 0x000fea0003800000 */
[C-C-:B------:R-:W-:Y:S01]  /*3d50*/  FFMA.FTZ R11, R20.reuse, R27, R21.reuse ;  /* 0x0000001b140b7223 */ /* 0x140fe20000010015 */
[----:B------:R-:W-:Y:S01]  /*3d60*/  MOV R51, R53 ;  /* 0x0000003500337202 */ /* 0x000fe20000000f00 */
[----:B------:R-:W-:Y:S02]  /*3d70*/  FFMA.FTZ R20, R20, R26, R21 ;  /* 0x0000001a14147223 */ /* 0x000fe40000010015 */
[----:B------:R-:W-:Y:S02]  /*3d80*/  IMAD R13, R12, c[0x0][0x1d8], RZ ;  /* 0x000076000c0d7a24 */ /* 0x000fe400078e02ff */
[----:B------:R-:W-:Y:S02]  /*3d90*/  FFMA.FTZ R16, R9, R16, -R11 ;  /* 0x0000001009107223 */ /* 0x000fe4000001080b */
[----:B------:R-:W-:-:S02]  /*3da0*/  FFMA.FTZ R20, R10, R17, -R20 ;  /* 0x000000110a147223 */ /* 0x000fc40000010814 */
[----:B------:R-:W-:-:S04]  /*3db0*/  IMAD.WIDE.U32 R50, R42, c[0x0][0x1d8], R50 ;  /* 0x000076002a327a25 */ /* 0x000fc800078e0032 */
[----:B------:R-:W-:Y:S01]  /*3dc0*/  IMAD R13, R42, c[0x0][0x1dc], R13 ;  /* 0x000077002a0d7a24 */ /* 0x000fe200078e020d */
[----:B------:R-:W-:Y:S01]  /*3dd0*/  LEA R10, P0, R50, c[0x0][0x160], 0x1 ;  /* 0x00005800320a7a11 */ /* 0x000fe200078008ff */
[-C--:B------:R-:W-:Y:S02]  /*3de0*/  FMUL.FTZ R9, R16, R15.reuse ;  /* 0x0000000f10097220 */ /* 0x080fe40000410000 */
[----:B------:R-:W-:Y:S01]  /*3df0*/  FMUL.FTZ R20, R20, R15 ;  /* 0x0000000f14147220 */ /* 0x000fe20000410000 */
[----:B------:R-:W-:-:S04]  /*3e00*/  IADD3 R13, R51, R13, RZ ;  /* 0x0000000d330d7210 */ /* 0x000fc80007ffe0ff */
[----:B------:R-:W-:Y:S02]  /*3e10*/  LEA.HI.X R11, R50, c[0x0][0x164], R13, 0x1, P0 ;  /* 0x00005900320b7a11 */ /* 0x000fe400000f0c0d */
[----:B------:R-:W-:-:S05]  /*3e20*/  F2FP.BF16.PACK_AB R9, R20, R9 ;  /* 0x000000091409723e */ /* 0x000fca00000010ff */
[----:B------:R0:W-:Y:S02]  /*3e30*/  STG.E [R10.64], R9 ;  /* 0x000000090a007986 */ /* 0x0001e4000c101906 */
.L_x_35:
[----:B------:R-:W-:Y:S05]  /*3e40*/  BSYNC B0 ;  /* 0x0000000000007941 */ /* 0x000fea0003800000 */
.L_x_34:
[----:B------:R-:W-:Y:S02]  /*3e50*/  IADD3 R46, R46, c[0x0][0x10], RZ ;  /* 0x000004002e2e7a10 */ /* 0x000fe40007ffe0ff */
[----:B------:R-:W-:Y:S02]  /*3e60*/  IADD3 R41, R41, 0x1, RZ ;  /* 0x0000000129297810 */ /* 0x000fe40007ffe0ff */
[----:B------:R-:W-:-:S13]  /*3e70*/  ISETP.GE.AND P0, PT, R46, UR4, PT ;  /* 0x000000042e007c0c */ /* 0x000fda000bf06270 */
[----:B------:R-:W-:Y:S01]  /*3e80*/  @P0 CALL.REL.NOINC `(.L_x_1) ;  /* 0x0000001000000944 */ /* 0x000fe20003c00000 */
[----:B------:R-:W-:Y:S05]  /*3e90*/  BRA `(.L_x_36) ;  /* 0xffffc42000007947 */ /* 0x000fea000383ffff */
.L_x_1:
[----:B-1----:R-:W-:Y:S01]  /*3ea0*/  ISETP.NE.AND P1, PT, R48, RZ, PT ;  /* 0x000000ff3000720c */ /* 0x002fe20003f25270 */
[----:B------:R-:W-:Y:S01]  /*3eb0*/  HFMA2.MMA R25, -RZ, RZ, 0, 2.384185791015625e-07 ;  /* 0x00000004ff197435 */ /* 0x000fe200000001ff */
[----:B------:R-:W-:Y:S01]  /*3ec0*/  MOV R6, c[0x0][0xc] ;  /* 0x0000030000067a02 */ /* 0x000fe20000000f00 */
[----:B------:R-:W-:Y:S01]  /*3ed0*/  BSSY B0, `(.L_x_37) ;  /* 0x000000f000007945 */ /* 0x000fe20003800000 */
[----:B------:R-:W-:Y:S02]  /*3ee0*/  MOV R4, c[0x0][0x10] ;  /* 0x0000040000047a02 */ /* 0x000fe40000000f00 */
[----:B------:R-:W-:Y:S02]  /*3ef0*/  ISETP.NE.AND P0, PT, R6, 0x1, PT ;  /* 0x000000010600780c */ /* 0x000fe40003f05270 */
[----:B------:R-:W-:-:S04]  /*3f00*/  SHF.L.U32 R0, R4, 0x1, RZ ;  /* 0x0000000104007819 */ /* 0x000fc800000006ff */
[----:B------:R-:W-:-:S05]  /*3f10*/  SEL R0, R0, RZ, P0 ;  /* 0x000000ff00007207 */ /* 0x000fca0000000000 */
[----:B------:R-:W-:Y:S01]  /*3f20*/  IMAD.WIDE.U32 R2, R0, R25, c[0x0][0x1a8] ;  /* 0x00006a0000027625 */ /* 0x000fe200078e0019 */
[----:B------:R-:W-:Y:S05]  /*3f30*/  @P1 BRA `(.L_x_38) ;  /* 0x0000008000001947 */ /* 0x000fea0003800000 */
[----:B------:R-:W-:Y:S06]  /*3f40*/  MEMBAR.ALL.GPU ;  /* 0x0000000000007992 */ /* 0x000fec000000a000 */
[----:B------:R-:W1:Y:S01]  /*3f50*/  S2R R0, SR_LANEID ;  /* 0x0000000000007919 */ /* 0x000e620000000000 */
[----:B------:R-:W-:Y:S01]  /*3f60*/  VOTEU.ANY UR4, UPT, PT ;  /* 0x0000000000047886 */ /* 0x000fe200038e0100 */
[----:B------:R-:W-:-:S00]  /*3f70*/  ERRBAR ;  /* 0x00000000000079ab */ /* 0x000fc00000000000 */
[----:B------:R-:W-:Y:S01]  /*3f80*/  UFLO.U32 UR5, UR4 ;  /* 0x00000004000572bd */ /* 0x000fe200080e0000 */
[----:B------:R-:W2:Y:S05]  /*3f90*/  POPC R5, UR4 ;  /* 0x0000000400057d09 */ /* 0x000eaa0008000000 */
[----:B-1----:R-:W-:-:S13]  /*3fa0*/  ISETP.EQ.U32.AND P0, PT, R0, UR5, PT ;  /* 0x0000000500007c0c */ /* 0x002fda000bf02070 */
[----:B--2---:R1:W-:Y:S02]  /*3fb0*/  @P0 RED.E.ADD.S32.STRONG.GPU [R2.64], R5 ;  /* 0x000000050200098e */ /* 0x0043e4000c10e386 */
.L_x_38:
[----:B------:R-:W-:Y:S05]  /*3fc0*/  BSYNC B0 ;  /* 0x0000000000007941 */ /* 0x000fea0003800000 */
.L_x_37:
[----:B------:R-:W2:Y:S01]  /*3fd0*/  S2UR UR4, SR_CTAID.X ;  /* 0x00000000000479c3 */ /* 0x000ea20000002500 */
[----:B-1----:R-:W-:Y:S02]  /*3fe0*/  IADD3 R5, R6, -0x1, RZ ;  /* 0xffffffff06057810 */ /* 0x002fe40007ffe0ff */
[----:B------:R-:W-:-:S05]  /*3ff0*/  IADD3 R0, R4, -0x1, RZ ;  /* 0xffffffff04007810 */ /* 0x000fca0007ffe0ff */
[----:B------:R-:W1:Y:S01]  /*4000*/  S2UR UR5, SR_CTAID.Y ;  /* 0x00000000000579c3 */ /* 0x000e620000002600 */
[----:B--2---:R-:W-:-:S04]  /*4010*/  ISETP.NE.AND P0, PT, R5, UR4, PT ;  /* 0x0000000405007c0c */ /* 0x004fc8000bf05270 */
[----:B-1----:R-:W-:-:S13]  /*4020*/  ISETP.NE.OR P0, PT, R0, UR5, P0 ;  /* 0x0000000500007c0c */ /* 0x002fda0008705670 */
[----:B------:R-:W-:Y:S05]  /*4030*/  @P0 EXIT ;  /* 0x000000000000094d */ /* 0x000fea0003800000 */
[----:B------:R-:W-:Y:S05]  /*4040*/  @P1 BRA `(.L_x_39) ;  /* 0x0000008000001947 */ /* 0x000fea0003800000 */
[----:B------:R-:W-:-:S05]  /*4050*/  IMAD R0, R6, c[0x0][0x10], RZ ;  /* 0x0000040006007a24 */ /* 0x000fca00078e02ff */
[----:B------:R-:W-:-:S13]  /*4060*/  ISETP.NE.AND P0, PT, R0, -0x1, PT ;  /* 0xffffffff0000780c */ /* 0x000fda0003f05270 */
[----:B------:R-:W-:Y:S05]  /*4070*/  @!P0 BRA `(.L_x_39) ;  /* 0x0000005000008947 */ /* 0x000fea0003800000 */
.L_x_40:
[----:B------:R-:W2:Y:S01]  /*4080*/  LDG.E.STRONG.GPU R5, [R2.64] ;  /* 0x0000000602057981 */ /* 0x000ea2000c1ef900 */
[----:B------:R-:W-:Y:S01]  /*4090*/  YIELD ;  /* 0x0000000000007946 */ /* 0x000fe20003800000 */
[----:B--2---:R-:W-:Y:S01]  /*40a0*/  ISETP.NE.AND P0, PT, R5, R0, PT ;  /* 0x000000000500720c */ /* 0x004fe20003f05270 */
[----:B------:R-:W-:-:S12]  /*40b0*/  CCTL.IVALL ;  /* 0x00000000ff00798f */ /* 0x000fd80002000000 */
[----:B------:R-:W-:Y:S05]  /*40c0*/  @P0 BRA `(.L_x_40) ;  /* 0xffffffb000000947 */ /* 0x000fea000383ffff */
.L_x_39:
[----:B------:R-:W-:Y:S02]  /*40d0*/  WARPSYNC 0xffffffff ;  /* 0xffffffff00007948 */ /* 0x000fe40003800000 */
[----:B------:R-:W-:Y:S01]  /*40e0*/  MOV R19, c[0x0][0x1dc] ;  /* 0x0000770000137a02 */ /* 0x000fe20000000f00 */
[----:B------:R-:W-:Y:S03]  /*40f0*/  BAR.SYNC.DEFER_BLOCKING 0x0 ;  /* 0x0000000000007b1d */ /* 0x000fe60000010000 */
[----:B------:R-:W-:-:S04]  /*4100*/  LEA.HI R0, P0, R19, c[0x0][0x1d8], RZ, 0x1 ;  /* 0x0000760013007a11 */ /* 0x000fc800078108ff */
[----:B------:R-:W-:-:S04]  /*4110*/  IADD3.X R3, RZ, c[0x0][0x1dc], RZ, P0, !PT ;  /* 0x00007700ff037a10 */ /* 0x000fc800007fe4ff */
[--C-:B------:R-:W-:Y:S02]  /*4120*/  SHF.R.S64 R27, R0, 0x1, R3.reuse ;  /* 0x00000001001b7819 */ /* 0x100fe40000001003 */
[----:B------:R-:W-:Y:S02]  /*4130*/  SHF.R.S32.HI R0, RZ, 0x1f, R48 ;  /* 0x0000001fff007819 */ /* 0x000fe40000011430 */
[----:B------:R-:W-:Y:S02]  /*4140*/  SHF.R.S32.HI R18, RZ, 0x1, R3 ;  /* 0x00000001ff127819 */ /* 0x000fe40000011403 */
[----:B------:R-:W-:-:S04]  /*4150*/  ISETP.GT.U32.AND P0, PT, R27, R48, PT ;  /* 0x000000301b00720c */ /* 0x000fc80003f04070 */
[----:B------:R-:W-:-:S13]  /*4160*/  ISETP.GT.AND.EX P0, PT, R18, R0, PT, P0 ;  /* 0x000000001200720c */ /* 0x000fda0003f04300 */
[----:B------:R-:W-:Y:S05]  /*4170*/  @!P0 EXIT ;  /* 0x000000000000894d */ /* 0x000fea0003800000 */
[----:B------:R-:W-:Y:S01]  /*4180*/  UMOV UR4, 0x3 ;  /* 0x0000000300047882 */ /* 0x000fe20000000000 */
[----:B------:R-:W-:Y:S01]  /*4190*/  LEA R2, R19, R19, 0x1 ;  /* 0x0000001313027211 */ /* 0x000fe200078e08ff */
[----:B------:R-:W-:Y:S01]  /*41a0*/  ULDC UR5, c[0x0][0x1d8] ;  /* 0x0000760000057ab9 */ /* 0x000fe20000000800 */
[----:B------:R-:W-:Y:S01]  /*41b0*/  MOV R7, R0 ;  /* 0x0000000000077202 */ /* 0x000fe20000000f00 */
[----:B------:R-:W-:Y:S01]  /*41c0*/  UIMAD.WIDE.U32 UR4, UR4, UR5, URZ ;  /* 0x00000005040472a5 */ /* 0x000fe2000f8e003f */
[----:B------:R-:W-:Y:S02]  /*41d0*/  MOV R20, c[0x0][0x1d8] ;  /* 0x0000760000147a02 */ /* 0x000fe40000000f00 */
[----:B------:R-:W-:Y:S02]  /*41e0*/  SHF.L.U64.HI R29, R27, 0x2, R18 ;  /* 0x000000021b1d7819 */ /* 0x000fe40000010212 */
[----:B------:R-:W-:Y:S02]  /*41f0*/  SHF.L.U64.HI R19, R20, 0x2, R19 ;  /* 0x0000000214137819 */ /* 0x000fe40000010213 */
[----:B------:R-:W-:-:S04]  /*4200*/  IADD3 R2, R2, UR5, RZ ;  /* 0x0000000502027c10 */ /* 0x000fc8000fffe0ff */
[----:B------:R-:W-:-:S04]  /*4210*/  LEA.HI R23, P0, R2, UR4, RZ, 0x1 ;  /* 0x0000000402177c11 */ /* 0x000fc8000f8108ff */
[----:B------:R-:W-:-:S04]  /*4220*/  IADD3.X R2, RZ, R2, RZ, P0, !PT ;  /* 0x00000002ff027210 */ /* 0x000fc800007fe4ff */
[--C-:B------:R-:W-:Y:S02]  /*4230*/  SHF.R.S64 R23, R23, 0x1, R2.reuse ;  /* 0x0000000117177819 */ /* 0x100fe40000001002 */
[----:B------:R-:W-:-:S04]  /*4240*/  SHF.R.S32.HI R0, RZ, 0x1, R2 ;  /* 0x00000001ff007819 */ /* 0x000fc80000011402 */
[----:B------:R-:W-:Y:S02]  /*4250*/  SHF.L.U64.HI R21, R23, 0x2, R0 ;  /* 0x0000000217157819 */ /* 0x000fe40000010200 */
.L_x_41:
[----:B------:R-:W-:-:S04]  /*4260*/  LEA R6, P0, R48, c[0x0][0x1b8], 0x2 ;  /* 0x00006e0030067a11 */ /* 0x000fc800078010ff */
[----:B------:R-:W-:Y:S02]  /*4270*/  LEA.HI.X R7, R48, c[0x0][0x1bc], R7, 0x2, P0 ;  /* 0x00006f0030077a11 */ /* 0x000fe400000f1407 */
[-C--:B------:R-:W-:Y:S02]  /*4280*/  LEA R8, P0, R27, R6.reuse, 0x2 ;  /* 0x000000061b087211 */ /* 0x080fe400078010ff */
[-C--:B------:R-:W-:Y:S01]  /*4290*/  LEA R12, P1, R20, R6.reuse, 0x2 ;  /* 0x00000006140c7211 */ /* 0x080fe200078210ff */
[----:B0-----:R1:W2:Y:S01]  /*42a0*/  LDG.E R14, [R6.64] ;  /* 0x00000006060e7981 */ /* 0x0012a2000c1e1900 */
[----:B0-----:R-:W-:Y:S02]  /*42b0*/  LEA R10, P2, R23, R6, 0x2 ;  /* 0x00000006170a7211 */ /* 0x001fe400078410ff */
[----:B------:R-:W-:Y:S02]  /*42c0*/  IADD3.X R9, R7, R29, RZ, P0, !PT ;  /* 0x0000001d07097210 */ /* 0x000fe400007fe4ff */
[----:B------:R-:W-:-:S02]  /*42d0*/  IADD3.X R13, R19, R7, RZ, P1, !PT ;  /* 0x00000007130d7210 */ /* 0x000fc40000ffe4ff */
[----:B------:R-:W-:Y:S01]  /*42e0*/  IADD3.X R11, R7, R21, RZ, P2, !PT ;  /* 0x00000015070b7210 */ /* 0x000fe200017fe4ff */
[----:B------:R-:W2:Y:S04]  /*42f0*/  LDG.E R15, [R8.64] ;  /* 0x00000006080f7981 */ /* 0x000ea8000c1e1900 */
[----:B------:R-:W3:Y:S04]  /*4300*/  LDG.E R16, [R12.64] ;  /* 0x000000060c107981 */ /* 0x000ee8000c1e1900 */
[----:B------:R-:W3:Y:S01]  /*4310*/  LDG.E R17, [R10.64] ;  /* 0x000000060a117981 */ /* 0x000ee2000c1e1900 */
[----:B------:R-:W-:-:S02]  /*4320*/  SHF.L.U32 R4, R48, 0x1, RZ ;  /* 0x0000000130047819 */ /* 0x000fc400000006ff */
[----:B------:R-:W-:-:S03]  /*4330*/  IADD3 R48, R48, 0x2a0, RZ ;  /* 0x000002a030307810 */ /* 0x000fc60007ffe0ff */
[----:B------:R-:W-:-:S04]  /*4340*/  IMAD.WIDE R2, R4, R25, c[0x0][0x168] ;  /* 0x00005a0004027625 */ /* 0x000fc800078e0219 */
[----:B------:R-:W-:Y:S01]  /*4350*/  IMAD.WIDE R4, R4, R25, c[0x0][0x170] ;  /* 0x00005c0004047625 */ /* 0x000fe200078e0219 */
[----:B------:R-:W-:Y:S02]  /*4360*/  ISETP.GT.U32.AND P0, PT, R27, R48, PT ;  /* 0x000000301b00720c */ /* 0x000fe40003f04070 */
[----:B-1----:R-:W-:-:S04]  /*4370*/  SHF.R.S32.HI R7, RZ, 0x1f, R48 ;  /* 0x0000001fff077819 */ /* 0x002fc80000011430 */
[----:B------:R-:W-:Y:S01]  /*4380*/  ISETP.GT.AND.EX P0, PT, R18, R7, PT, P0 ;  /* 0x000000071200720c */ /* 0x000fe20003f04300 */
[----:B--2---:R0:W-:Y:S04]  /*4390*/  STG.E.64 [R2.64], R14 ;  /* 0x0000000e02007986 */ /* 0x0041e8000c101b06 */
[----:B---3--:R0:W-:Y:S08]  /*43a0*/  STG.E.64 [R4.64], R16 ;  /* 0x0000001004007986 */ /* 0x0081f0000c101b06 */
[----:B------:R-:W-:Y:S05]  /*43b0*/  @P0 BRA `(.L_x_41) ;  /* 0xfffffea000000947 */ /* 0x000fea000383ffff */
[----:B------:R-:W-:Y:S05]  /*43c0*/  EXIT ;  /* 0x000000000000794d */ /* 0x000fea0003800000 */
.L_x_42:
        /* <DEDUP_REMOVED lines=11> */
.L_x_5150:


//--------------------- .text._Z35group_norm_nhwc_bwd_one_pass_kernelI11Bf16IOFp32WLi128ELi84ELi672EEv26Group_norm_nhwc_bwd_params --------------------------
	.section	.text._Z35group_norm_nhwc_bwd_one_pass_kernelI11Bf16IOFp32WLi128ELi84ELi672EEv26Group_norm_nhwc_bwd_params,"ax",@progbits
	.sectioninfo	@"SHI_REGISTERS=80"
	.align	128
        .global         _Z35group_norm_nhwc_bwd_one_pass_kernelI11Bf16IOFp32WLi128ELi84ELi672EEv26Group_norm_nhwc_bwd_params
        .type           _Z35group_norm_nhwc_bwd_one_pass_kernelI11Bf16IOFp32WLi128ELi84ELi672EEv26Group_norm_nhwc_bwd_params,@function
        .size           _Z35group_norm_nhwc_bwd_one_pass_kernelI11Bf16IOFp32WLi128ELi84ELi672EEv26Group_norm_nhwc_bwd_params,(.L_x_5151 - _Z35group_norm_nhwc_bwd_one_pass_kernelI11Bf16IOFp32WLi128ELi84ELi672EEv26Group_norm_nhwc_bwd_params)
        .other          _Z35group_norm_nhwc_bwd_one_pass_kernelI11Bf16IOFp32WLi128ELi84ELi672EEv26Group_norm_nhwc_bwd_params,@"STO_CUDA_ENTRY STV_DEFAULT"
_Z35group_norm_nhwc_bwd_one_pass_kernelI11Bf16IOFp32WLi128ELi84ELi672EEv26Group_norm_nhwc_bwd_params:
.text._Z35group_norm_nhwc_bwd_one_pass_kernelI11Bf16IOFp32WLi128ELi84ELi672EEv26Group_norm_nhwc_bwd_params:
        /* <DEDUP_REMOVED lines=13> */
[----:B------:R-:W1:Y:S01]  /*00d0*/  S2R R42, SR_LANEID ;  /* 0x00000000002a7919 */ /* 0x000e620000000000 */
[----:B------:R-:W-:Y:S02]  /*00e0*/  ULDC.U8 UR9, c[0x0][0x1f4] ;  /* 0x00007d0000097ab9 */ /* 0x000fe40000000000 */
[----:B------:R-:W-:Y:S01]  /*00f0*/  IMAD.WIDE.U32 R2, R2, 0x30c30c31, RZ ;  /* 0x30c30c3102027825 */ /* 0x000fe200078e00ff */
[----:B------:R-:W-:-:S03]  /*0100*/  MOV R2, c[0x0][0x1dc] ;  /* 0x0000770000027a02 */ /* 0x000fc60000000f00 */
[C---:B------:R-:W-:Y:S01]  /*0110*/  IMAD R7, R4.reuse, c[0x0][0x1dc], RZ ;  /* 0x0000770004077a24 */ /* 0x040fe200078e02ff */
[----:B------:R-:W-:Y:S01]  /*0120*/  SHF.R.U32.HI R68, RZ, 0x2, R3 ;  /* 0x00000002ff447819 */ /* 0x000fe20000011603 */
[----:B------:R-:W-:Y:S01]  /*0130*/  IMAD.WIDE.U32 R4, R4, c[0x0][0x1d8], RZ ;  /* 0x0000760004047a25 */ /* 0x000fe200078e00ff */
[--C-:B------:R-:W-:Y:S02]  /*0140*/  SHF.R.S32.HI R3, RZ, 0x1f, R70.reuse ;  /* 0x0000001fff037819 */ /* 0x100fe40000011446 */
[----:B------:R-:W-:Y:S01]  /*0150*/  LEA.HI R2, P0, R2, c[0x0][0x1d8], RZ, 0x1 ;  /* 0x0000760002027a11 */ /* 0x000fe200078108ff */
[----:B------:R-:W-:Y:S01]  /*0160*/  IMAD R71, R68, -0x2a, R70 ;  /* 0xffffffd644477824 */ /* 0x000fe200078e0246 */
[----:B------:R-:W-:Y:S02]  /*0170*/  IADD3 R5, R5, R7, RZ ;  /* 0x0000000705057210 */ /* 0x000fe40007ffe0ff */
[----:B------:R-:W-:Y:S02]  /*0180*/  LEA.HI R0, R3, R70, RZ, 0x5 ;  /* 0x0000004603007211 */ /* 0x000fe400078f28ff */
[----:B------:R-:W-:Y:S01]  /*0190*/  LEA.HI R4, P2, R5, R4, RZ, 0x1 ;  /* 0x0000000405047211 */ /* 0x000fe200078508ff */
[----:B0-----:R-:W-:Y:S01]  /*01a0*/  IMAD R68, R43, c[0x0][0x1fc], R68 ;  /* 0x00007f002b447a24 */ /* 0x001fe200078e0244 */
[----:B------:R-:W-:-:S02]  /*01b0*/  IADD3.X R3, RZ, c[0x0][0x1dc], RZ, P0, !PT ;  /* 0x00007700ff037a10 */ /* 0x000fc400007fe4ff */
[----:B------:R-:W-:Y:S02]  /*01c0*/  IADD3.X R5, RZ, R5, RZ, P2, !PT ;  /* 0x00000005ff057210 */ /* 0x000fe400017fe4ff */
[----:B------:R-:W-:Y:S02]  /*01d0*/  ISETP.GE.U32.AND P1, PT, R68, c[0x0][0x1e0], PT ;  /* 0x0000780044007a0c */ /* 0x000fe40003f26070 */
[----:B------:R-:W-:Y:S02]  /*01e0*/  SHF.R.S32.HI R41, RZ, 0x1f, R68 ;  /* 0x0000001fff297819 */ /* 0x000fe40000011444 */
[----:B------:R-:W-:Y:S02]  /*01f0*/  SHF.R.S64 R2, R2, 0x1, R3 ;  /* 0x0000000102027819 */ /* 0x000fe40000001003 */
[----:B------:R-:W-:Y:S02]  /*0200*/  SHF.R.S64 R4, R4, 0x1, R5 ;  /* 0x0000000104047819 */ /* 0x000fe40000001005 */
[----:B------:R-:W-:-:S02]  /*0210*/  SHF.R.S32.HI R3, RZ, 0x1, R3 ;  /* 0x00000001ff037819 */ /* 0x000fc40000011403 */
[----:B------:R-:W-:Y:S02]  /*0220*/  ISETP.GE.AND.EX P1, PT, R41, c[0x0][0x1e4], PT, P1 ;  /* 0x0000790029007a0c */ /* 0x000fe40003f26310 */
[----:B------:R-:W-:Y:S02]  /*0230*/  SHF.R.S32.HI R5, RZ, 0x1, R5 ;  /* 0x00000001ff057819 */ /* 0x000fe40000011405 */
[----:B------:R-:W-:Y:S02]  /*0240*/  SHF.R.S32.HI R0, RZ, 0x5, R0 ;  /* 0x00000005ff007819 */ /* 0x000fe40000011400 */
[----:B------:R-:W-:Y:S02]  /*0250*/  SHF.L.U32 R71, R71, 0x1, RZ ;  /* 0x0000000147477819 */ /* 0x000fe400000006ff */
[----:B------:R-:W-:Y:S02]  /*0260*/  SHF.L.U64.HI R3, R2, 0x2, R3 ;  /* 0x0000000202037819 */ /* 0x000fe40000010203 */
[----:B------:R-:W-:-:S02]  /*0270*/  IADD3 R67, R68, 0x10, RZ ;  /* 0x0000001044437810 */ /* 0x000fc40007ffe0ff */
[C---:B------:R-:W-:Y:S02]  /*0280*/  IADD3 R66, R68.reuse, 0x20, RZ ;  /* 0x0000002044427810 */ /* 0x040fe40007ffe0ff */
[C---:B------:R-:W-:Y:S02]  /*0290*/  IADD3 R65, R68.reuse, 0x30, RZ ;  /* 0x0000003044417810 */ /* 0x040fe40007ffe0ff */
[----:B------:R-:W-:Y:S02]  /*02a0*/  IADD3 R64, R68, 0x40, RZ ;  /* 0x0000004044407810 */ /* 0x000fe40007ffe0ff */
[----:B------:R-:W-:Y:S02]  /*02b0*/  ISETP.LT.U32.AND P1, PT, R70, 0x2a0, !P1 ;  /* 0x000002a04600780c */ /* 0x000fe40004f21070 */
[C---:B------:R-:W-:Y:S02]  /*02c0*/  IADD3 R63, R68.reuse, 0x50, RZ ;  /* 0x00000050443f7810 */ /* 0x040fe40007ffe0ff */
[----:B------:R-:W-:-:S02]  /*02d0*/  IADD3 R62, R68, 0x60, RZ ;  /* 0x00000060443e7810 */ /* 0x000fc40007ffe0ff */
[----:B------:R-:W-:Y:S02]  /*02e0*/  IADD3 R61, R68, 0x70, RZ ;  /* 0x00000070443d7810 */ /* 0x000fe40007ffe0ff */
[----:B-1----:R-:W-:Y:S02]  /*02f0*/  SHF.L.U64.HI R5, R4, 0x2, R5 ;  /* 0x0000000204057819 */ /* 0x002fe40000010205 */
.L_x_94:
[----:B0-----:R-:W-:Y:S01]  /*0300*/  IABS R9, c[0x0][0x1f0] ;  /* 0x00007c0000097a13 */ /* 0x001fe20000000000 */
[----:B------:R-:W-:Y:S01]  /*0310*/  CS2R R58, SRZ ;  /* 0x00000000003a7805 */ /* 0x000fe2000001ff00 */
[----:B------:R-:W-:Y:S01]  /*0320*/  ISETP.GE.AND P4, PT, R69, RZ, PT ;  /* 0x000000ff4500720c */ /* 0x000fe20003f86270 */
[----:B------:R-:W-:Y:S01]  /*0330*/  CS2R R56, SRZ ;  /* 0x0000000000387805 */ /* 0x000fe2000001ff00 */
[----:B------:R-:W0:Y:S01]  /*0340*/  I2F.RP R8, R9 ;  /* 0x0000000900087306 */ /* 0x000e220000209400 */
[----:B------:R-:W-:-:S07]  /*0350*/  SHF.R.S32.HI R40, RZ, 0x1f, R67 ;  /* 0x0000001fff287819 */ /* 0x000fce0000011443 */
[----:B0-----:R-:W0:Y:S02]  /*0360*/  MUFU.RCP R8, R8 ;  /* 0x0000000800087308 */ /* 0x001e240000001000 */
[----:B0-----:R-:W-:-:S06]  /*0370*/  IADD3 R6, R8, 0xffffffe, RZ ;  /* 0x0ffffffe08067810 */ /* 0x001fcc0007ffe0ff */
[----:B------:R0:W1:Y:S02]  /*0380*/  F2I.FTZ.U32.TRUNC.NTZ R7, R6 ;  /* 0x0000000600077305 */ /* 0x000064000021f000 */
[----:B0-----:R-:W-:Y:S02]  /*0390*/  MOV R6, RZ ;  /* 0x000000ff00067202 */ /* 0x001fe40000000f00 */
[----:B-1----:R-:W-:-:S05]  /*03a0*/  IADD3 R10, RZ, -R7, RZ ;  /* 0x80000007ff0a7210 */ /* 0x002fca0007ffe0ff */
[----:B------:R-:W-:Y:S01]  /*03b0*/  IMAD R11, R10, R9, RZ ;  /* 0x000000090a0b7224 */ /* 0x000fe200078e02ff */
[----:B------:R-:W-:-:S03]  /*03c0*/  IABS R10, R69 ;  /* 0x00000045000a7213 */ /* 0x000fc60000000000 */
[----:B------:R-:W-:Y:S01]  /*03d0*/  IMAD.HI.U32 R7, R7, R11, R6 ;  /* 0x0000000b07077227 */ /* 0x000fe200078e0006 */
[----:B------:R-:W-:Y:S02]  /*03e0*/  LOP3.LUT R6, R69, c[0x0][0x1f0], RZ, 0x3c, !PT ;  /* 0x00007c0045067a12 */ /* 0x000fe400078e3cff */
[----:B------:R-:W-:Y:S02]  /*03f0*/  SHF.R.S32.HI R11, RZ, 0x1f, R66 ;  /* 0x0000001fff0b7819 */ /* 0x000fe40000011442 */
[----:B------:R-:W-:Y:S01]  /*0400*/  ISETP.GE.AND P5, PT, R6, RZ, PT ;  /* 0x000000ff0600720c */ /* 0x000fe20003fa6270 */
[----:B------:R-:W-:-:S05]  /*0410*/  IMAD.HI.U32 R7, R7, R10, RZ ;  /* 0x0000000a07077227 */ /* 0x000fca00078e00ff */
[----:B------:R-:W-:-:S05]  /*0420*/  IADD3 R8, -R7, RZ, RZ ;  /* 0x000000ff07087210 */ /* 0x000fca0007ffe1ff */
[----:B------:R-:W-:-:S05]  /*0430*/  IMAD R8, R9, R8, R10 ;  /* 0x0000000809087224 */ /* 0x000fca00078e020a */
[----:B------:R-:W-:-:S13]  /*0440*/  ISETP.GT.U32.AND P2, PT, R9, R8, PT ;  /* 0x000000080900720c */ /* 0x000fda0003f44070 */
[-C--:B------:R-:W-:Y:S02]  /*0450*/  @!P2 IADD3 R8, R8, -R9.reuse, RZ ;  /* 0x800000090808a210 */ /* 0x080fe40007ffe0ff */
[----:B------:R-:W-:Y:S02]  /*0460*/  @!P2 IADD3 R7, R7, 0x1, RZ ;  /* 0x000000010707a810 */ /* 0x000fe40007ffe0ff */
[CC--:B------:R-:W-:Y:S02]  /*0470*/  ISETP.GE.U32.AND P0, PT, R8.reuse, R9.reuse, PT ;  /* 0x000000090800720c */ /* 0x0c0fe40003f06070 */
[----:B------:R-:W-:Y:S02]  /*0480*/  ISETP.GT.U32.AND P3, PT, R9, R8, PT ;  /* 0x000000080900720c */ /* 0x000fe40003f64070 */
[----:B------:R-:W-:Y:S02]  /*0490*/  IADD3 R9, R8, -R9, RZ ;  /* 0x8000000908097210 */ /* 0x000fe40007ffe0ff */
[----:B------:R-:W-:-:S02]  /*04a0*/  ISETP.NE.AND P2, PT, RZ, c[0x0][0x1f0], PT ;  /* 0x00007c00ff007a0c */ /* 0x000fc40003f45270 */
[----:B------:R-:W-:Y:S02]  /*04b0*/  SEL R8, R9, R8, !P3 ;  /* 0x0000000809087207 */ /* 0x000fe40005800000 */
[----:B------:R-:W-:Y:S02]  /*04c0*/  LOP3.LUT R9, RZ, c[0x0][0x1f0], RZ, 0x33, !PT ;  /* 0x00007c00ff097a12 */ /* 0x000fe400078e33ff */
[----:B------:R-:W-:Y:S02]  /*04d0*/  @!P4 IADD3 R8, -R8, RZ, RZ ;  /* 0x000000ff0808c210 */ /* 0x000fe40007ffe1ff */
[----:B------:R-:W-:Y:S02]  /*04e0*/  @P0 IADD3 R7, R7, 0x1, RZ ;  /* 0x0000000107070810 */ /* 0x000fe40007ffe0ff */
[----:B------:R-:W-:Y:S02]  /*04f0*/  SEL R73, R9, R8, !P2 ;  /* 0x0000000809497207 */ /* 0x000fe40005000000 */
[----:B------:R-:W-:-:S02]  /*0500*/  @!P5 IADD3 R7, -R7, RZ, RZ ;  /* 0x000000ff0707d210 */ /* 0x000fc40007ffe1ff */
[----:B------:R-:W-:Y:S01]  /*0510*/  ISETP.GE.U32.AND P0, PT, R67, c[0x0][0x1e0], PT ;  /* 0x0000780043007a0c */ /* 0x000fe20003f06070 */
[----:B------:R-:W-:Y:S01]  /*0520*/  IMAD R26, R73, 0x54, RZ ;  /* 0x00000054491a7824 */ /* 0x000fe200078e02ff */
[----:B------:R-:W-:Y:S02]  /*0530*/  SEL R7, R9, R7, !P2 ;  /* 0x0000000709077207 */ /* 0x000fe40005000000 */
[----:B------:R-:W-:Y:S02]  /*0540*/  SHF.R.S32.HI R9, RZ, 0x1f, R71 ;  /* 0x0000001fff097819 */ /* 0x000fe40000011447 */
[----:B------:R-:W-:Y:S02]  /*0550*/  IADD3 R74, P2, R71, R26, RZ ;  /* 0x0000001a474a7210 */ /* 0x000fe40007f5e0ff */
[----:B------:R-:W-:Y:S02]  /*0560*/  SHF.R.S32.HI R6, RZ, 0x1f, R7 ;  /* 0x0000001fff067819 */ /* 0x000fe40000011407 */
[----:B------:R-:W-:-:S02]  /*0570*/  ISETP.GE.AND.EX P0, PT, R40, c[0x0][0x1e4], PT, P0 ;  /* 0x0000790028007a0c */ /* 0x000fc40003f06300 */
[----:B------:R-:W-:Y:S01]  /*0580*/  LEA.HI.X.SX32 R75, R26, R9, 0x1, P2 ;  /* 0x000000091a4b7211 */ /* 0x000fe200010f0eff */
[----:B------:R-:W-:Y:S01]  /*0590*/  IMAD R6, R6, c[0x0][0x1e8], RZ ;  /* 0x00007a0006067a24 */ /* 0x000fe200078e02ff */
[----:B------:R-:W-:Y:S02]  /*05a0*/  ISETP.GT.U32.OR P2, PT, R70, 0x29f, P0 ;  /* 0x0000029f4600780c */ /* 0x000fe40000744470 */
[----:B------:R-:W-:Y:S01]  /*05b0*/  ISETP.GE.U32.AND P3, PT, R66, c[0x0][0x1e0], PT ;  /* 0x0000780042007a0c */ /* 0x000fe20003f66070 */
[C---:B------:R-:W-:Y:S02]  /*05c0*/  IMAD R77, R7.reuse, c[0x0][0x1ec], R6 ;  /* 0x00007b00074d7a24 */ /* 0x040fe400078e0206 */
[----:B------:R-:W-:Y:S01]  /*05d0*/  IMAD.WIDE.U32 R74, R7, c[0x0][0x1e8], R74 ;  /* 0x00007a00074a7a25 */ /* 0x000fe200078e004a */
[----:B------:R-:W-:-:S03]  /*05e0*/  ISETP.GE.AND.EX P3, PT, R11, c[0x0][0x1e4], PT, P3 ;  /* 0x000079000b007a0c */ /* 0x000fc60003f66330 */
[----:B------:R-:W-:Y:S01]  /*05f0*/  @P1 IMAD R7, R41, c[0x0][0x1d8], RZ ;  /* 0x0000760029071a24 */ /* 0x000fe200078e02ff */
[----:B------:R-:W-:Y:S02]  /*0600*/  IADD3 R77, R75, R77, RZ ;  /* 0x0000004d4b4d7210 */ /* 0x000fe40007ffe0ff */
[----:B------:R-:W-:Y:S01]  /*0610*/  @P1 MOV R76, R74 ;  /* 0x0000004a004c1202 */ /* 0x000fe20000000f00 */
[----:B------:R-:W-:Y:S01]  /*0620*/  @!P2 IMAD R8, R40, c[0x0][0x1d8], RZ ;  /* 0x000076002808aa24 */ /* 0x000fe200078e02ff */
[----:B------:R-:W-:Y:S01]  /*0630*/  ISETP.GT.U32.OR P0, PT, R70, 0x29f, P3 ;  /* 0x0000029f4600780c */ /* 0x000fe20001f04470 */
[C---:B------:R-:W-:Y:S01]  /*0640*/  @P1 IMAD R13, R68.reuse, c[0x0][0x1dc], R7 ;  /* 0x00007700440d1a24 */ /* 0x040fe200078e0207 */
[----:B------:R-:W-:Y:S01]  /*0650*/  @!P2 MOV R9, R77 ;  /* 0x0000004d0009a202 */ /* 0x000fe20000000f00 */
[----:B------:R-:W-:-:S04]  /*0660*/  @P1 IMAD.WIDE.U32 R6, R68, c[0x0][0x1d8], R76 ;  /* 0x0000760044061a25 */ /* 0x000fc800078e004c */
[----:B------:R-:W-:Y:S01]  /*0670*/  @!P2 IMAD R15, R67, c[0x0][0x1dc], R8 ;  /* 0x00007700430faa24 */ /* 0x000fe200078e0208 */
[-C--:B------:R-:W-:Y:S02]  /*0680*/  @!P2 MOV R8, R74.reuse ;  /* 0x0000004a0008a202 */ /* 0x080fe40000000f00 */
[----:B------:R-:W-:Y:S02]  /*0690*/  @P1 IADD3 R7, R7, R13, RZ ;  /* 0x0000000d07071210 */ /* 0x000fe40007ffe0ff */
[C---:B------:R-:W-:Y:S01]  /*06a0*/  @P1 SHF.L.U32 R16, R6.reuse, 0x1, RZ ;  /* 0x0000000106101819 */ /* 0x040fe200000006ff */
[----:B------:R-:W-:Y:S01]  /*06b0*/  @!P2 IMAD.WIDE.U32 R8, R67, c[0x0][0x1d8], R8 ;  /* 0x000076004308aa25 */ /* 0x000fe200078e0008 */
[----:B------:R-:W-:Y:S02]  /*06c0*/  @P1 SHF.L.U64.HI R14, R6, 0x1, R7 ;  /* 0x00000001060e1819 */ /* 0x000fe40000010207 */
[----:B------:R-:W-:Y:S01]  /*06d0*/  @!P0 MOV R6, R74 ;  /* 0x0000004a00068202 */ /* 0x000fe20000000f00 */
[----:B------:R-:W-:Y:S01]  /*06e0*/  @!P0 IMAD R17, R11, c[0x0][0x1d8], RZ ;  /* 0x000076000b118a24 */ /* 0x000fe200078e02ff */
[----:B------:R-:W-:-:S02]  /*06f0*/  @!P0 MOV R7, R77 ;  /* 0x0000004d00078202 */ /* 0x000fc40000000f00 */
[----:B------:R-:W-:Y:S01]  /*0700*/  @!P2 IADD3 R9, R9, R15, RZ ;  /* 0x0000000f0909a210 */ /* 0x000fe20007ffe0ff */
[----:B------:R-:W-:Y:S01]  /*0710*/  @!P0 IMAD R17, R66, c[0x0][0x1dc], R17 ;  /* 0x0000770042118a24 */ /* 0x000fe200078e0211 */
[----:B------:R-:W-:Y:S01]  /*0720*/  @!P2 SHF.L.U32 R12, R8, 0x1, RZ ;  /* 0x00000001080ca819 */ /* 0x000fe200000006ff */
[----:B------:R-:W-:Y:S01]  /*0730*/  @!P0 IMAD.WIDE.U32 R6, R66, c[0x0][0x1d8], R6 ;  /* 0x0000760042068a25 */ /* 0x000fe200078e0006 */
[----:B------:R-:W-:Y:S02]  /*0740*/  @!P2 SHF.L.U64.HI R10, R8, 0x1, R9 ;  /* 0x00000001080aa819 */ /* 0x000fe40000010209 */
[C---:B------:R-:W-:Y:S02]  /*0750*/  @!P2 IADD3 R8, P3, R12.reuse, c[0x0][0x180], RZ ;  /* 0x000060000c08aa10 */ /* 0x040fe40007f7e0ff */
[----:B------:R-:W-:Y:S02]  /*0760*/  @!P2 IADD3 R12, P4, R12, c[0x0][0x178], RZ ;  /* 0x00005e000c0caa10 */ /* 0x000fe40007f9e0ff */
[----:B------:R-:W-:-:S02]  /*0770*/  @!P0 IADD3 R15, R7, R17, RZ ;  /* 0x00000011070f8210 */ /* 0x000fc40007ffe0ff */
[C---:B------:R-:W-:Y:S02]  /*0780*/  @!P2 IADD3.X R9, R10.reuse, c[0x0][0x184], RZ, P3, !PT ;  /* 0x000061000a09aa10 */ /* 0x040fe40001ffe4ff */
[----:B------:R-:W-:Y:S02]  /*0790*/  @!P2 IADD3.X R13, R10, c[0x0][0x17c], RZ, P4, !PT ;  /* 0x00005f000a0daa10 */ /* 0x000fe400027fe4ff */
[C---:B------:R-:W-:Y:S01]  /*07a0*/  @!P0 SHF.L.U32 R7, R6.reuse, 0x1, RZ ;  /* 0x0000000106078819 */ /* 0x040fe200000006ff */
[----:B------:R0:W5:Y:S01]  /*07b0*/  @!P2 LDG.E R59, [R8.64] ;  /* 0x00000006083ba981 */ /* 0x000162000c1e1900 */
[----:B------:R-:W-:Y:S02]  /*07c0*/  @!P0 SHF.L.U64.HI R10, R6, 0x1, R15 ;  /* 0x00000001060a8819 */ /* 0x000fe4000001020f */
[----:B------:R-:W-:Y:S01]  /*07d0*/  ISETP.GE.U32.AND P4, PT, R65, c[0x0][0x1e0], PT ;  /* 0x0000780041007a0c */ /* 0x000fe20003f86070 */
[----:B------:R1:W5:Y:S01]  /*07e0*/  @!P2 LDG.E R56, [R12.64] ;  /* 0x000000060c38a981 */ /* 0x000362000c1e1900 */
[----:B------:R-:W-:-:S04]  /*07f0*/  SHF.R.S32.HI R6, RZ, 0x1f, R65 ;  /* 0x0000001fff067819 */ /* 0x000fc80000011441 */
[----:B------:R-:W-:-:S04]  /*0800*/  ISETP.GE.AND.EX P4, PT, R6, c[0x0][0x1e4], PT, P4 ;  /* 0x0000790006007a0c */ /* 0x000fc80003f86340 */
[----:B------:R-:W-:Y:S02]  /*0810*/  ISETP.GT.U32.OR P4, PT, R70, 0x29f, P4 ;  /* 0x0000029f4600780c */ /* 0x000fe40002784470 */
[C---:B------:R-:W-:Y:S02]  /*0820*/  @P1 IADD3 R18, P2, R16.reuse, c[0x0][0x180], RZ ;  /* 0x0000600010121a10 */ /* 0x040fe40007f5e0ff */
[----:B------:R-:W-:Y:S02]  /*0830*/  @P1 IADD3 R16, P3, R16, c[0x0][0x178], RZ ;  /* 0x00005e0010101a10 */ /* 0x000fe40007f7e0ff */
[C---:B------:R-:W-:Y:S02]  /*0840*/  @P1 IADD3.X R19, R14.reuse, c[0x0][0x184], RZ, P2, !PT ;  /* 0x000061000e131a10 */ /* 0x040fe400017fe4ff */
[C---:B------:R-:W-:Y:S02]  /*0850*/  @!P0 IADD3 R20, P2, R7.reuse, c[0x0][0x180], RZ ;  /* 0x0000600007148a10 */ /* 0x040fe40007f5e0ff */
[----:B-1----:R-:W-:Y:S01]  /*0860*/  @!P0 IADD3 R12, P6, R7, c[0x0][0x178], RZ ;  /* 0x00005e00070c8a10 */ /* 0x002fe20007fde0ff */
[----:B------:R-:W-:Y:S01]  /*0870*/  CS2R R52, SRZ ;  /* 0x0000000000347805 */ /* 0x000fe2000001ff00 */
[----:B------:R-:W-:Y:S01]  /*0880*/  @P1 IADD3.X R17, R14, c[0x0][0x17c], RZ, P3, !PT ;  /* 0x00005f000e111a10 */ /* 0x000fe20001ffe4ff */
[----:B------:R-:W-:Y:S01]  /*0890*/  @!P4 IMAD R14, R6, c[0x0][0x1d8], RZ ;  /* 0x00007600060eca24 */ /* 0x000fe200078e02ff */
[----:B------:R-:W-:Y:S01]  /*08a0*/  ISETP.GE.U32.AND P5, PT, R64, c[0x0][0x1e0], PT ;  /* 0x0000780040007a0c */ /* 0x000fe20003fa6070 */
[----:B------:R-:W-:Y:S01]  /*08b0*/  CS2R R54, SRZ ;  /* 0x0000000000367805 */ /* 0x000fe2000001ff00 */
[----:B------:R-:W-:Y:S01]  /*08c0*/  ISETP.GE.U32.AND P3, PT, R63, c[0x0][0x1e0], PT ;  /* 0x000078003f007a0c */ /* 0x000fe20003f66070 */
[----:B------:R1:W5:Y:S01]  /*08d0*/  @P1 LDG.E R58, [R18.64] ;  /* 0x00000006123a1981 */ /* 0x000362000c1e1900 */
[----:B------:R-:W-:-:S02]  /*08e0*/  SHF.R.S32.HI R7, RZ, 0x1f, R64 ;  /* 0x0000001fff077819 */ /* 0x000fc40000011440 */
[----:B0-----:R-:W-:Y:S02]  /*08f0*/  SHF.R.S32.HI R8, RZ, 0x1f, R63 ;  /* 0x0000001fff087819 */ /* 0x001fe4000001143f */
[C---:B------:R-:W-:Y:S01]  /*0900*/  @!P0 IADD3.X R21, R10.reuse, c[0x0][0x184], RZ, P2, !PT ;  /* 0x000061000a158a10 */ /* 0x040fe200017fe4ff */
[----:B------:R0:W5:Y:S01]  /*0910*/  @P1 LDG.E R57, [R16.64] ;  /* 0x0000000610391981 */ /* 0x000162000c1e1900 */
[----:B------:R-:W-:Y:S02]  /*0920*/  @!P0 IADD3.X R13, R10, c[0x0][0x17c], RZ, P6, !PT ;  /* 0x00005f000a0d8a10 */ /* 0x000fe400037fe4ff */
[----:B------:R-:W-:Y:S02]  /*0930*/  ISETP.GE.U32.AND P2, PT, R62, c[0x0][0x1e0], PT ;  /* 0x000078003e007a0c */ /* 0x000fe40003f46070 */
[----:B------:R-:W-:Y:S01]  /*0940*/  SHF.R.S32.HI R9, RZ, 0x1f, R62 ;  /* 0x0000001fff097819 */ /* 0x000fe2000001143e */
[----:B------:R-:W-:Y:S01]  /*0950*/  @!P4 IMAD R23, R65, c[0x0][0x1dc], R14 ;  /* 0x000077004117ca24 */ /* 0x000fe200078e020e */
[----:B------:R-:W-:Y:S01]  /*0960*/  ISETP.GE.U32.AND P6, PT, R61, c[0x0][0x1e0], PT ;  /* 0x000078003d007a0c */ /* 0x000fe20003fc6070 */
[----:B------:R2:W5:Y:S01]  /*0970*/  @!P0 LDG.E R53, [R12.64] ;  /* 0x000000060c358981 */ /* 0x000562000c1e1900 */
[----:B------:R-:W-:-:S02]  /*0980*/  SHF.R.S32.HI R10, RZ, 0x1f, R61 ;  /* 0x0000001fff0a7819 */ /* 0x000fc4000001143d */
[----:B------:R-:W-:Y:S01]  /*0990*/  ISETP.GE.AND.EX P5, PT, R7, c[0x0][0x1e4], PT, P5 ;  /* 0x0000790007007a0c */ /* 0x000fe20003fa6350 */
[----:B------:R3:W5:Y:S01]  /*09a0*/  @!P0 LDG.E R54, [R20.64] ;  /* 0x0000000614368981 */ /* 0x000762000c1e1900 */
[----:B------:R-:W-:Y:S02]  /*09b0*/  ISETP.GE.AND.EX P3, PT, R8, c[0x0][0x1e4], PT, P3 ;  /* 0x0000790008007a0c */ /* 0x000fe40003f66330 */
[----:B------:R-:W-:Y:S02]  /*09c0*/  ISETP.GE.AND.EX P2, PT, R9, c[0x0][0x1e4], PT, P2 ;  /* 0x0000790009007a0c */ /* 0x000fe40003f46320 */
[----:B------:R-:W-:Y:S02]  /*09d0*/  ISETP.GE.AND.EX P6, PT, R10, c[0x0][0x1e4], PT, P6 ;  /* 0x000079000a007a0c */ /* 0x000fe40003fc6360 */
[----:B------:R-:W-:Y:S02]  /*09e0*/  @!P4 MOV R14, R74 ;  /* 0x0000004a000ec202 */ /* 0x000fe40000000f00 */
[----:B------:R-:W-:-:S02]  /*09f0*/  @!P4 MOV R15, R77 ;  /* 0x0000004d000fc202 */ /* 0x000fc40000000f00 */
[C---:B------:R-:W-:Y:S02]  /*0a00*/  ISETP.GT.U32.OR P5, PT, R70.reuse, 0x29f, P5 ;  /* 0x0000029f4600780c */ /* 0x040fe40002fa4470 */
[C---:B------:R-:W-:Y:S01]  /*0a10*/  ISETP.GT.U32.OR P3, PT, R70.reuse, 0x29f, P3 ;  /* 0x0000029f4600780c */ /* 0x040fe20001f64470 */
[----:B------:R-:W-:Y:S01]  /*0a20*/  @!P4 IMAD.WIDE.U32 R14, R65, c[0x0][0x1d8], R14 ;  /* 0x00007600410eca25 */ /* 0x000fe200078e000e */
[C---:B------:R-:W-:Y:S02]  /*0a30*/  ISETP.GT.U32.OR P2, PT, R70.reuse, 0x29f, P2 ;  /* 0x0000029f4600780c */ /* 0x040fe40001744470 */
[----:B------:R-:W-:Y:S02]  /*0a40*/  ISETP.GT.U32.OR P6, PT, R70, 0x29f, P6 ;  /* 0x0000029f4600780c */ /* 0x000fe400037c4470 */
[----:B------:R-:W-:Y:S02]  /*0a50*/  @!P4 IADD3 R15, R15, R23, RZ ;  /* 0x000000170f0fc210 */ /* 0x000fe40007ffe0ff */
[----:B------:R-:W-:-:S02]  /*0a60*/  @!P4 SHF.L.U32 R33, R14, 0x1, RZ ;  /* 0x000000010e21c819 */ /* 0x000fc400000006ff */
[----:B------:R-:W-:Y:S01]  /*0a70*/  @!P4 SHF.L.U64.HI R32, R14, 0x1, R15 ;  /* 0x000000010e20c819 */ /* 0x000fe2000001020f */
[----:B------:R-:W-:Y:S02]  /*0a80*/  @!P5 IMAD R15, R7, c[0x0][0x1d8], RZ ;  /* 0x00007600070fda24 */ /* 0x000fe400078e02ff */
[----:B------:R-:W-:Y:S02]  /*0a90*/  @!P3 IMAD R14, R8, c[0x0][0x1d8], RZ ;  /* 0x00007600080eba24 */ /* 0x000fe400078e02ff */
[----:B------:R-:W-:Y:S02]  /*0aa0*/  @!P2 IMAD R23, R9, c[0x0][0x1d8], RZ ;  /* 0x000076000917aa24 */ /* 0x000fe400078e02ff */
[----:B------:R-:W-:Y:S01]  /*0ab0*/  @!P6 IMAD R22, R10, c[0x0][0x1d8], RZ ;  /* 0x000076000a16ea24 */ /* 0x000fe200078e02ff */
[-C--:B------:R-:W-:Y:S01]  /*0ac0*/  @!P5 MOV R24, R74.reuse ;  /* 0x0000004a0018d202 */ /* 0x080fe20000000f00 */
[----:B------:R-:W-:Y:S01]  /*0ad0*/  @!P5 IMAD R27, R64, c[0x0][0x1dc], R15 ;  /* 0x00007700401bda24 */ /* 0x000fe200078e020f */
[-C--:B------:R-:W-:Y:S01]  /*0ae0*/  @!P5 MOV R25, R77.reuse ;  /* 0x0000004d0019d202 */ /* 0x080fe20000000f00 */
[----:B------:R-:W-:Y:S01]  /*0af0*/  @!P3 IMAD R31, R63, c[0x0][0x1dc], R14 ;  /* 0x000077003f1fba24 */ /* 0x000fe200078e020e */
[----:B------:R-:W-:Y:S01]  /*0b00*/  @!P6 MOV R14, R74 ;  /* 0x0000004a000ee202 */ /* 0x000fe20000000f00 */
[----:B------:R-:W-:Y:S01]  /*0b10*/  @!P2 IMAD R35, R62, c[0x0][0x1dc], R23 ;  /* 0x000077003e23aa24 */ /* 0x000fe200078e0217 */
[----:B------:R-:W-:Y:S01]  /*0b20*/  @!P6 MOV R15, R77 ;  /* 0x0000004d000fe202 */ /* 0x000fe20000000f00 */
[----:B------:R-:W-:Y:S01]  /*0b30*/  @!P6 IMAD R37, R61, c[0x0][0x1dc], R22 ;  /* 0x000077003d25ea24 */ /* 0x000fe200078e0216 */
[----:B------:R-:W-:-:S02]  /*0b40*/  MOV R36, 0x8 ;  /* 0x0000000800247802 */ /* 0x000fc40000000f00 */
[-C--:B------:R-:W-:Y:S02]  /*0b50*/  @!P3 MOV R22, R74.reuse ;  /* 0x0000004a0016b202 */ /* 0x080fe40000000f00 */
[-C--:B------:R-:W-:Y:S01]  /*0b60*/  @!P3 MOV R23, R77.reuse ;  /* 0x0000004d0017b202 */ /* 0x080fe20000000f00 */
[----:B------:R-:W-:Y:S01]  /*0b70*/  @!P5 IMAD.WIDE.U32 R24, R64, c[0x0][0x1d8], R24 ;  /* 0x000076004018da25 */ /* 0x000fe200078e0018 */
[----:B------:R-:W-:Y:S02]  /*0b80*/  @!P2 MOV R28, R74 ;  /* 0x0000004a001ca202 */ /* 0x000fe40000000f00 */
[----:B------:R-:W-:Y:S01]  /*0b90*/  @!P2 MOV R29, R77 ;  /* 0x0000004d001da202 */ /* 0x000fe20000000f00 */
[----:B------:R-:W-:Y:S01]  /*0ba0*/  @!P6 IMAD.WIDE.U32 R14, R61, c[0x0][0x1d8], R14 ;  /* 0x000076003d0eea25 */ /* 0x000fe200078e000e */
[----:B------:R-:W-:-:S03]  /*0bb0*/  @!P5 IADD3 R25, R25, R27, RZ ;  /* 0x0000001b1919d210 */ /* 0x000fc60007ffe0ff */
[----:B--2---:R-:W-:Y:S01]  /*0bc0*/  IMAD.WIDE R12, R69, R36, c[0x0][0x198] ;  /* 0x00006600450c7625 */ /* 0x004fe200078e0224 */
[----:B------:R-:W-:-:S03]  /*0bd0*/  @!P6 IADD3 R27, R15, R37, RZ ;  /* 0x000000250f1be210 */ /* 0x000fc60007ffe0ff */
[----:B------:R-:W-:Y:S02]  /*0be0*/  @!P3 IMAD.WIDE.U32 R22, R63, c[0x0][0x1d8], R22 ;  /* 0x000076003f16ba25 */ /* 0x000fe400078e0016 */
[----:B------:R-:W2:Y:S02]  /*0bf0*/  LDG.E.64 R12, [R12.64] ;  /* 0x000000060c0c7981 */ /* 0x000ea4000c1e1b00 */
[----:B------:R-:W-:Y:S01]  /*0c00*/  @!P2 IMAD.WIDE.U32 R28, R62, c[0x0][0x1d8], R28 ;  /* 0x000076003e1caa25 */ /* 0x000fe200078e001c */
[----:B------:R-:W-:Y:S02]  /*0c10*/  @!P3 IADD3 R31, R23, R31, RZ ;  /* 0x0000001f171fb210 */ /* 0x000fe40007ffe0ff */
[C---:B------:R-:W-:Y:S02]  /*0c20*/  @!P6 SHF.L.U64.HI R27, R14.reuse, 0x1, R27 ;  /* 0x000000010e1be819 */ /* 0x040fe4000001021b */
[----:B------:R-:W-:Y:S02]  /*0c30*/  @!P2 IADD3 R23, R29, R35, RZ ;  /* 0x000000231d17a210 */ /* 0x000fe40007ffe0ff */
[----:B------:R-:W-:-:S02]  /*0c40*/  @!P6 SHF.L.U32 R29, R14, 0x1, RZ ;  /* 0x000000010e1de819 */ /* 0x000fc400000006ff */
[----:B------:R-:W-:Y:S02]  /*0c50*/  @!P4 IADD3 R14, P0, R33, c[0x0][0x180], RZ ;  /* 0x00006000210eca10 */ /* 0x000fe40007f1e0ff */
[C---:B------:R-:W-:Y:S02]  /*0c60*/  @!P5 SHF.L.U32 R34, R24.reuse, 0x1, RZ ;  /* 0x000000011822d819 */ /* 0x040fe400000006ff */
[----:B------:R-:W-:Y:S02]  /*0c70*/  @!P5 SHF.L.U64.HI R24, R24, 0x1, R25 ;  /* 0x000000011818d819 */ /* 0x000fe40000010219 */
[C---:B------:R-:W-:Y:S02]  /*0c80*/  @!P3 SHF.L.U32 R25, R22.reuse, 0x1, RZ ;  /* 0x000000011619b819 */ /* 0x040fe400000006ff */
[----:B------:R-:W-:Y:S02]  /*0c90*/  @!P3 SHF.L.U64.HI R31, R22, 0x1, R31 ;  /* 0x00000001161fb819 */ /* 0x000fe4000001021f */
[----:B------:R-:W-:-:S02]  /*0ca0*/  @!P4 IADD3.X R15, R32, c[0x0][0x184], RZ, P0, !PT ;  /* 0x00006100200fca10 */ /* 0x000fc400007fe4ff */
[----:B------:R-:W-:Y:S02]  /*0cb0*/  @!P4 IADD3 R22, P0, R33, c[0x0][0x178], RZ ;  /* 0x00005e002116ca10 */ /* 0x000fe40007f1e0ff */
[C---:B------:R-:W-:Y:S01]  /*0cc0*/  @!P2 SHF.L.U32 R30, R28.reuse, 0x1, RZ ;  /* 0x000000011c1ea819 */ /* 0x040fe200000006ff */
[----:B------:R4:W5:Y:S01]  /*0cd0*/  @!P4 LDG.E R55, [R14.64] ;  /* 0x000000060e37c981 */ /* 0x000962000c1e1900 */
[----:B------:R-:W-:Y:S02]  /*0ce0*/  @!P2 SHF.L.U64.HI R28, R28, 0x1, R23 ;  /* 0x000000011c1ca819 */ /* 0x000fe40000010217 */
[----:B------:R-:W-:Y:S02]  /*0cf0*/  @!P4 IADD3.X R23, R32, c[0x0][0x17c], RZ, P0, !PT ;  /* 0x00005f002017ca10 */ /* 0x000fe400007fe4ff */
[----:B---3--:R-:W-:-:S03]  /*0d00*/  @!P5 IADD3 R20, P0, R34, c[0x0][0x180], RZ ;  /* 0x000060002214da10 */ /* 0x008fc60007f1e0ff */
[----:B------:R3:W5:Y:S01]  /*0d10*/  @!P4 LDG.E R52, [R22.64] ;  /* 0x000000061634c981 */ /* 0x000762000c1e1900 */
[----:B------:R-:W-:Y:S02]  /*0d20*/  @!P5 IADD3.X R21, R24, c[0x0][0x184], RZ, P0, !PT ;  /* 0x000061001815da10 */ /* 0x000fe400007fe4ff */
[----:B-1----:R-:W-:Y:S02]  /*0d30*/  @!P5 IADD3 R18, P0, R34, c[0x0][0x178], RZ ;  /* 0x00005e002212da10 */ /* 0x002fe40007f1e0ff */
[C---:B0-----:R-:W-:Y:S02]  /*0d40*/  @!P3 IADD3 R16, P4, R25.reuse, c[0x0][0x178], RZ ;  /* 0x00005e001910ba10 */ /* 0x041fe40007f9e0ff */
[----:B------:R-:W-:Y:S02]  /*0d50*/  @!P5 IADD3.X R19, R24, c[0x0][0x17c], RZ, P0, !PT ;  /* 0x00005f001813da10 */ /* 0x000fe400007fe4ff */
[----:B------:R-:W-:Y:S01]  /*0d60*/  @!P3 IADD3 R24, P0, R25, c[0x0][0x180], RZ ;  /* 0x000060001918ba10 */ /* 0x000fe20007f1e0ff */
[----:B------:R-:W-:Y:S01]  /*0d70*/  CS2R R50, SRZ ;  /* 0x0000000000327805 */ /* 0x000fe2000001ff00 */
[----:B------:R-:W-:Y:S01]  /*0d80*/  CS2R R48, SRZ ;  /* 0x0000000000307805 */ /* 0x000fe2000001ff00 */
[----:B------:R-:W-:-:S02]  /*0d90*/  @!P3 IADD3.X R17, R31, c[0x0][0x17c], RZ, P4, !PT ;  /* 0x00005f001f11ba10 */ /* 0x000fc400027fe4ff */
[----:B------:R-:W-:Y:S02]  /*0da0*/  @!P3 IADD3.X R25, R31, c[0x0][0x184], RZ, P0, !PT ;  /* 0x000061001f19ba10 */ /* 0x000fe400007fe4ff */
[----:B------:R0:W5:Y:S01]  /*0db0*/  @!P5 LDG.E R50, [R20.64] ;  /* 0x000000061432d981 */ /* 0x000162000c1e1900 */
[----:B---3--:R-:W-:-:S03]  /*0dc0*/  @!P2 IADD3 R22, P0, R30, c[0x0][0x178], RZ ;  /* 0x00005e001e16aa10 */ /* 0x008fc60007f1e0ff */
[----:B------:R1:W5:Y:S04]  /*0dd0*/  @!P5 LDG.E R49, [R18.64] ;  /* 0x000000061231d981 */ /* 0x000368000c1e1900 */
[----:B------:R2:W5:Y:S04]  /*0de0*/  @!P3 LDG.E R51, [R24.64] ;  /* 0x000000061833b981 */ /* 0x000568000c1e1900 */
[----:B------:R3:W5:Y:S01]  /*0df0*/  @!P3 LDG.E R48, [R16.64] ;  /* 0x000000061030b981 */ /* 0x000762000c1e1900 */
[C---:B0-----:R-:W-:Y:S02]  /*0e00*/  @!P6 IADD3 R20, P3, R29.reuse, c[0x0][0x180], RZ ;  /* 0x000060001d14ea10 */ /* 0x041fe40007f7e0ff */
[----:B-1----:R-:W-:Y:S01]  /*0e10*/  @!P6 IADD3 R18, P4, R29, c[0x0][0x178], RZ ;  /* 0x00005e001d12ea10 */ /* 0x002fe20007f9e0ff */
[----:B------:R-:W-:Y:S01]  /*0e20*/  CS2R R46, SRZ ;  /* 0x00000000002e7805 */ /* 0x000fe2000001ff00 */
[----:B------:R-:W-:Y:S01]  /*0e30*/  CS2R R44, SRZ ;  /* 0x00000000002c7805 */ /* 0x000fe2000001ff00 */
[----:B------:R-:W-:-:S02]  /*0e40*/  @!P2 IADD3.X R23, R28, c[0x0][0x17c], RZ, P0, !PT ;  /* 0x00005f001c17aa10 */ /* 0x000fc400007fe4ff */
[C---:B------:R-:W-:Y:S02]  /*0e50*/  @!P6 IADD3.X R21, R27.reuse, c[0x0][0x184], RZ, P3, !PT ;  /* 0x000061001b15ea10 */ /* 0x040fe40001ffe4ff */
[----:B------:R-:W-:Y:S01]  /*0e60*/  @!P6 IADD3.X R19, R27, c[0x0][0x17c], RZ, P4, !PT ;  /* 0x00005f001b13ea10 */ /* 0x000fe200027fe4ff */
[----:B------:R0:W5:Y:S04]  /*0e70*/  @!P2 LDG.E R45, [R22.64] ;  /* 0x00000006162da981 */ /* 0x000168000c1e1900 */
[----:B------:R0:W5:Y:S04]  /*0e80*/  @!P6 LDG.E R47, [R20.64] ;  /* 0x00000006142fe981 */ /* 0x000168000c1e1900 */
[----:B------:R0:W5:Y:S01]  /*0e90*/  @!P6 LDG.E R44, [R18.64] ;  /* 0x00000006122ce981 */ /* 0x000162000c1e1900 */
[----:B----4-:R-:W-:Y:S01]  /*0ea0*/  @!P2 IADD3 R14, P5, R30, c[0x0][0x180], RZ ;  /* 0x000060001e0eaa10 */ /* 0x010fe20007fbe0ff */
[----:B------:R-:W-:Y:S03]  /*0eb0*/  BSSY B0, `(.L_x_44) ;  /* 0x0000015000007945 */ /* 0x000fe60003800000 */
[----:B------:R-:W-:Y:S01]  /*0ec0*/  @!P2 IADD3.X R15, R28, c[0x0][0x184], RZ, P5, !PT ;  /* 0x000061001c0faa10 */ /* 0x000fe20002ffe4ff */
[----:B---3--:R-:W-:-:S04]  /*0ed0*/  CS2R R16, SRZ ;  /* 0x0000000000107805 */ /* 0x008fc8000001ff00 */
[----:B------:R1:W5:Y:S02]  /*0ee0*/  @!P2 LDG.E R46, [R14.64] ;  /* 0x000000060e2ea981 */ /* 0x000364000c1e1900 */
[----:B-1----:R-:W-:Y:S01]  /*0ef0*/  CS2R R14, SRZ ;  /* 0x00000000000e7805 */ /* 0x002fe2000001ff00 */
[----:B--2---:R-:W-:-:S05]  /*0f00*/  FFMA.FTZ R24, -R12, R12, R13 ;  /* 0x0000000c0c187223 */ /* 0x004fca000001010d */
[----:B------:R-:W-:Y:S02]  /*0f10*/  FSETP.GTU.FTZ.AND P0, PT, R24, RZ, PT ;  /* 0x000000ff1800720b */ /* 0x000fe40003f1c000 */
[----:B------:R-:W-:-:S11]  /*0f20*/  MOV R13, 0x3f800000 ;  /* 0x3f800000000d7802 */ /* 0x000fd60000000f00 */
[----:B------:R-:W-:-:S04]  /*0f30*/  @P0 FADD.FTZ R24, R24, c[0x0][0x1a0] ;  /* 0x0000680018180621 */ /* 0x000fc80000010000 */
[----:B------:R0:W1:Y:S01]  /*0f40*/  @P0 MUFU.RSQ R13, R24 ;  /* 0x00000018000d0308 */ /* 0x0000620000001400 */
[----:B------:R-:W-:-:S13]  /*0f50*/  ISETP.GT.U32.AND P0, PT, R70, 0x29f, PT ;  /* 0x0000029f4600780c */ /* 0x000fda0003f04070 */
[----:B------:R-:W-:Y:S05]  /*0f60*/  @P0 BRA `(.L_x_45) ;  /* 0x0000009000000947 */ /* 0x000fea0003800000 */
[----:B0-----:R-:W-:Y:S01]  /*0f70*/  ISETP.NE.AND P0, PT, RZ, UR9, PT ;  /* 0x00000009ff007c0c */ /* 0x001fe2000bf05270 */
        /* <DEDUP_REMOVED lines=8> */
.L_x_45:
[----:B0-----:R-:W-:Y:S05]  /*1000*/  BSYNC B0 ;  /* 0x0000000000007941 */ /* 0x001fea0003800000 */
.L_x_44:
[----:B------:R-:W-:Y:S02]  /*1010*/  ISETP.NE.AND P5, PT, RZ, UR9, PT ;  /* 0x00000009ff007c0c */ /* 0x000fe4000bfa5270 */
[--C-:B-----5:R-:W-:Y:S02]  /*1020*/  PRMT R23, RZ, 0x5410, R58.reuse ;  /* 0x00005410ff177816 */ /* 0x120fe4000000003a */
[----:B------:R-:W-:Y:S02]  /*1030*/  PRMT R25, RZ, 0x7610, R58 ;  /* 0x00007610ff197816 */ /* 0x000fe4000000003a */
[----:B------:R-:W-:Y:S01]  /*1040*/  PRMT R27, RZ, 0x5410, R59 ;  /* 0x00005410ff1b7816 */ /* 0x000fe2000000003b */
[C---:B------:R-:W-:Y:S01]  /*1050*/  FADD.FTZ R22, -R12.reuse, R23 ;  /* 0x000000170c167221 */ /* 0x040fe20000010100 */
[----:B------:R-:W-:Y:S01]  /*1060*/  PRMT R29, RZ, 0x7610, R59 ;  /* 0x00007610ff1d7816 */ /* 0x000fe2000000003b */
[----:B------:R-:W-:Y:S01]  /*1070*/  FADD.FTZ R28, -R12, R25 ;  /* 0x000000190c1c7221 */ /* 0x000fe20000010100 */
[--C-:B------:R-:W-:Y:S01]  /*1080*/  PRMT R21, RZ, 0x5410, R57.reuse ;  /* 0x00005410ff157816 */ /* 0x100fe20000000039 */
[-C--:B-1----:R-:W-:Y:S01]  /*1090*/  FMUL.FTZ R23, R22, R13.reuse ;  /* 0x0000000d16177220 */ /* 0x082fe20000410000 */
[----:B------:R-:W-:Y:S01]  /*10a0*/  PRMT R20, RZ, 0x7610, R57 ;  /* 0x00007610ff147816 */ /* 0x000fe20000000039 */
[C---:B------:R-:W-:Y:S01]  /*10b0*/  FADD.FTZ R26, -R12.reuse, R27 ;  /* 0x0000001b0c1a7221 */ /* 0x040fe20000010100 */
[--C-:B------:R-:W-:Y:S01]  /*10c0*/  PRMT R19, RZ, 0x5410, R56.reuse ;  /* 0x00005410ff137816 */ /* 0x100fe20000000038 */
[----:B------:R-:W-:Y:S01]  /*10d0*/  FADD.FTZ R24, -R12, R29 ;  /* 0x0000001d0c187221 */ /* 0x000fe20000010100 */
[----:B------:R-:W-:Y:S01]  /*10e0*/  PRMT R18, RZ, 0x7610, R56 ;  /* 0x00007610ff127816 */ /* 0x000fe20000000038 */
[----:B------:R-:W-:Y:S01]  /*10f0*/  FMUL.FTZ R22, R28, R13 ;  /* 0x0000000d1c167220 */ /* 0x000fe20000410000 */
[----:B------:R-:W-:Y:S05]  /*1100*/  @!P5 BRA `(.L_x_46) ;  /* 0x000001200000d947 */ /* 0x000fea0003800000 */
[----:B------:R-:W-:Y:S02]  /*1110*/  FFMA.FTZ R25, R23, R14, R16 ;  /* 0x0000000e17197223 */ /* 0x000fe40000010010 */
[----:B------:R-:W-:-:S02]  /*1120*/  FFMA.FTZ R27, R22, R15, R17 ;  /* 0x0000000f161b7223 */ /* 0x000fc40000010011 */
        /* <DEDUP_REMOVED lines=16> */
.L_x_46:
[----:B------:R-:W-:Y:S02]  /*1230*/  FMUL.FTZ R28, R21, R14 ;  /* 0x0000000e151c7220 */ /* 0x000fe40000410000 */
[----:B------:R-:W-:Y:S02]  /*1240*/  FMUL.FTZ R25, R26, R13 ;  /* 0x0000000d1a197220 */ /* 0x000fe40000410000 */
[C---:B------:R-:W-:Y:S02]  /*1250*/  FFMA.FTZ R26, R23.reuse, R21, RZ ;  /* 0x00000015171a7223 */ /* 0x040fe400000100ff */
[----:B------:R-:W-:Y:S02]  /*1260*/  FFMA.FTZ R23, R23, R28, RZ ;  /* 0x0000001c17177223 */ /* 0x000fe400000100ff */
[----:B------:R-:W-:-:S02]  /*1270*/  FMUL.FTZ R27, R20, R15 ;  /* 0x0000000f141b7220 */ /* 0x000fc40000410000 */
[----:B------:R-:W-:Y:S02]  /*1280*/  FADD.FTZ R28, RZ, R28 ;  /* 0x0000001cff1c7221 */ /* 0x000fe40000010000 */
        /* <DEDUP_REMOVED lines=20> */
.L_x_47:
[----:B------:R-:W-:Y:S02]  /*13d0*/  FFMA.FTZ R23, R22, R27, R23 ;  /* 0x0000001b16177223 */ /* 0x000fe40000010017 */
[----:B------:R-:W-:Y:S02]  /*13e0*/  FMUL.FTZ R30, R19, R14 ;  /* 0x0000000e131e7220 */ /* 0x000fe40000410000 */
[----:B------:R-:W-:Y:S02]  /*13f0*/  FADD.FTZ R29, R27, R28 ;  /* 0x0000001c1b1d7221 */ /* 0x000fe40000010000 */
[----:B------:R-:W-:Y:S02]  /*1400*/  FADD.FTZ R28, RZ, R21 ;  /* 0x00000015ff1c7221 */ /* 0x000fe40000010000 */
[----:B------:R-:W-:-:S02]  /*1410*/  FFMA.FTZ R26, R25, R19, R26 ;  /* 0x00000013191a7223 */ /* 0x000fc4000001001a */
[----:B------:R-:W-:Y:S01]  /*1420*/  FFMA.FTZ R27, R22, R20, RZ ;  /* 0x00000014161b7223 */ /* 0x000fe200000100ff */
[----:B------:R-:W-:Y:S01]  /*1430*/  PRMT R22, RZ, 0x7610, R53 ;  /* 0x00007610ff167816 */ /* 0x000fe20000000035 */
[----:B------:R-:W-:Y:S02]  /*1440*/  FFMA.FTZ R25, R25, R30, R23 ;  /* 0x0000001e19197223 */ /* 0x000fe40000010017 */
[----:B------:R-:W-:Y:S02]  /*1450*/  FMUL.FTZ R21, R18, R15 ;  /* 0x0000000f12157220 */ /* 0x000fe40000410000 */
[----:B------:R-:W-:Y:S02]  /*1460*/  FADD.FTZ R23, R28, R19 ;  /* 0x000000131c177221 */ /* 0x000fe40000010000 */
[C---:B------:R-:W-:Y:S01]  /*1470*/  FFMA.FTZ R19, R24.reuse, R18, R27 ;  /* 0x0000001218137223 */ /* 0x040fe2000001001b */
[--C-:B------:R-:W-:Y:S01]  /*1480*/  PRMT R27, RZ, 0x7610, R54.reuse ;  /* 0x00007610ff1b7816 */ /* 0x100fe20000000036 */
[----:B------:R-:W-:Y:S01]  /*1490*/  FFMA.FTZ R24, R24, R21, R25 ;  /* 0x0000001518187223 */ /* 0x000fe20000010019 */
[----:B------:R-:W-:Y:S01]  /*14a0*/  PRMT R25, RZ, 0x5410, R54 ;  /* 0x00005410ff197816 */ /* 0x000fe20000000036 */
[----:B------:R-:W-:-:S02]  /*14b0*/  FADD.FTZ R28, R29, R30 ;  /* 0x0000001e1d1c7221 */ /* 0x000fc40000010000 */
[C---:B------:R-:W-:Y:S02]  /*14c0*/  FADD.FTZ R32, -R12.reuse, R27 ;  /* 0x0000001b0c207221 */ /* 0x040fe40000010100 */
[----:B------:R-:W-:Y:S01]  /*14d0*/  FADD.FTZ R30, -R12, R25 ;  /* 0x000000190c1e7221 */ /* 0x000fe20000010100 */
[----:B------:R-:W-:Y:S01]  /*14e0*/  PRMT R25, RZ, 0x5410, R53 ;  /* 0x00005410ff197816 */ /* 0x000fe20000000035 */
[----:B------:R-:W-:Y:S02]  /*14f0*/  FADD.FTZ R29, RZ, R20 ;  /* 0x00000014ff1d7221 */ /* 0x000fe40000010000 */
[-C--:B------:R-:W-:Y:S02]  /*1500*/  FMUL.FTZ R27, R30, R13.reuse ;  /* 0x0000000d1e1b7220 */ /* 0x080fe40000410000 */
        /* <DEDUP_REMOVED lines=12> */
[----:B0-----:R-:W-:Y:S02]  /*15d0*/  FMUL.FTZ R25, R25, R34 ;  /* 0x0000002219197220 */ /* 0x001fe40000410000 */
[----:B------:R-:W-:-:S04]  /*15e0*/  FADD.FTZ R34, -R34, 1 ;  /* 0x3f80000022227421 */ /* 0x000fc80000010100 */
[----:B------:R-:W-:Y:S02]  /*15f0*/  FFMA.FTZ R34, R31, R34, 1 ;  /* 0x3f8000001f227423 */ /* 0x000fe40000010022 */
[----:B-1----:R-:W-:Y:S02]  /*1600*/  FMUL.FTZ R22, R22, R37 ;  /* 0x0000002516167220 */ /* 0x002fe40000410000 */
[----:B------:R-:W-:Y:S02]  /*1610*/  FADD.FTZ R37, -R37, 1 ;  /* 0x3f80000025257421 */ /* 0x000fe40000010100 */
[----:B------:R-:W-:Y:S02]  /*1620*/  FMUL.FTZ R25, R25, R34 ;  /* 0x0000002219197220 */ /* 0x000fe40000410000 */
[----:B------:R-:W-:-:S04]  /*1630*/  FFMA.FTZ R37, R30, R37, 1 ;  /* 0x3f8000001e257423 */ /* 0x000fc80000010025 */
[----:B------:R-:W-:Y:S02]  /*1640*/  FMUL.FTZ R22, R22, R37 ;  /* 0x0000002516167220 */ /* 0x000fe40000410000 */
.L_x_48:
[----:B------:R-:W-:Y:S02]  /*1650*/  FMUL.FTZ R30, R25, R14 ;  /* 0x0000000e191e7220 */ /* 0x000fe40000410000 */
[----:B------:R-:W-:Y:S02]  /*1660*/  FADD.FTZ R21, R21, R28 ;  /* 0x0000001c15157221 */ /* 0x000fe40000010000 */
[----:B------:R-:W-:Y:S02]  /*1670*/  FADD.FTZ R29, R29, R18 ;  /* 0x000000121d1d7221 */ /* 0x000fe40000010000 */
[C---:B------:R-:W-:Y:S02]  /*1680*/  FFMA.FTZ R26, R27.reuse, R25, R26 ;  /* 0x000000191b1a7223 */ /* 0x040fe4000001001a */
[----:B------:R-:W-:Y:S02]  /*1690*/  FFMA.FTZ R24, R27, R30, R24 ;  /* 0x0000001e1b187223 */ /* 0x000fe40000010018 */
[----:B------:R-:W-:Y:S01]  /*16a0*/  FADD.FTZ R28, R21, R30 ;  /* 0x0000001e151c7221 */ /* 0x000fe20000010000 */
[----:B------:R-:W-:Y:S01]  /*16b0*/  PRMT R21, RZ, 0x5410, R55 ;  /* 0x00005410ff157816 */ /* 0x000fe20000000037 */
[----:B------:R-:W-:-:S02]  /*16c0*/  FMUL.FTZ R27, R22, R15 ;  /* 0x0000000f161b7220 */ /* 0x000fc40000410000 */
[----:B------:R-:W-:Y:S01]  /*16d0*/  FADD.FTZ R18, R23, R25 ;  /* 0x0000001917127221 */ /* 0x000fe20000010000 */
[----:B------:R-:W-:Y:S01]  /*16e0*/  PRMT R23, RZ, 0x7610, R55 ;  /* 0x00007610ff177816 */ /* 0x000fe20000000037 */
[----:B------:R-:W-:Y:S02]  /*16f0*/  FFMA.FTZ R25, R20, R27, R24 ;  /* 0x0000001b14197223 */ /* 0x000fe40000010018 */
[C---:B------:R-:W-:Y:S01]  /*1700*/  FADD.FTZ R24, -R12.reuse, R21 ;  /* 0x000000150c187221 */ /* 0x040fe20000010100 */
[--C-:B------:R-:W-:Y:S01]  /*1710*/  PRMT R21, RZ, 0x5410, R52.reuse ;  /* 0x00005410ff157816 */ /* 0x100fe20000000034 */
[----:B------:R-:W-:Y:S02]  /*1720*/  FADD.FTZ R30, -R12, R23 ;  /* 0x000000170c1e7221 */ /* 0x000fe40000010100 */
[----:B------:R-:W-:Y:S01]  /*1730*/  FFMA.FTZ R19, R20, R22, R19 ;  /* 0x0000001614137223 */ /* 0x000fe20000010013 */
[----:B------:R-:W-:Y:S01]  /*1740*/  PRMT R20, RZ, 0x7610, R52 ;  /* 0x00007610ff147816 */ /* 0x000fe20000000034 */
[----:B------:R-:W-:-:S02]  /*1750*/  FMUL.FTZ R31, R24, R13 ;  /* 0x0000000d181f7220 */ /* 0x000fc40000410000 */
        /* <DEDUP_REMOVED lines=15> */
[----:B-1----:R-:W-:Y:S02]  /*1850*/  FADD.FTZ R34, -R37, 1 ;  /* 0x3f80000025227421 */ /* 0x002fe40000010100 */
[----:B------:R-:W-:Y:S02]  /*1860*/  FMUL.FTZ R20, R20, R37 ;  /* 0x0000002514147220 */ /* 0x000fe40000410000 */
[----:B------:R-:W-:Y:S02]  /*1870*/  FFMA.FTZ R23, R23, R34, 1 ;  /* 0x3f80000017177423 */ /* 0x000fe40000010022 */
[----:B------:R-:W-:Y:S02]  /*1880*/  FMUL.FTZ R21, R21, R30 ;  /* 0x0000001e15157220 */ /* 0x000fe40000410000 */
[----:B------:R-:W-:-:S02]  /*1890*/  FMUL.FTZ R20, R20, R23 ;  /* 0x0000001714147220 */ /* 0x000fc40000410000 */
.L_x_49:
[----:B------:R-:W-:Y:S02]  /*18a0*/  FMUL.FTZ R30, R21, R14 ;  /* 0x0000000e151e7220 */ /* 0x000fe40000410000 */
[----:B------:R-:W-:-:S02]  /*18b0*/  FADD.FTZ R27, R27, R28 ;  /* 0x0000001c1b1b7221 */ /* 0x000fc40000010000 */
[C---:B------:R-:W-:Y:S02]  /*18c0*/  FFMA.FTZ R23, R31.reuse, R21, R26 ;  /* 0x000000151f177223 */ /* 0x040fe4000001001a */
[----:B------:R-:W-:Y:S01]  /*18d0*/  FFMA.FTZ R31, R31, R30, R25 ;  /* 0x0000001e1f1f7223 */ /* 0x000fe20000010019 */
[----:B------:R-:W-:Y:S01]  /*18e0*/  PRMT R25, RZ, 0x5410, R50 ;  /* 0x00005410ff197816 */ /* 0x000fe20000000032 */
[----:B------:R-:W-:Y:S01]  /*18f0*/  FADD.FTZ R28, R27, R30 ;  /* 0x0000001e1b1c7221 */ /* 0x000fe20000010000 */
[----:B------:R-:W-:Y:S01]  /*1900*/  PRMT R27, RZ, 0x7610, R50 ;  /* 0x00007610ff1b7816 */ /* 0x000fe20000000032 */
[----:B------:R-:W-:Y:S01]  /*1910*/  FADD.FTZ R29, R29, R22 ;  /* 0x000000161d1d7221 */ /* 0x000fe20000010000 */
[----:B------:R-:W-:Y:S01]  /*1920*/  PRMT R22, RZ, 0x7610, R49 ;  /* 0x00007610ff167816 */ /* 0x000fe20000000031 */
[C---:B------:R-:W-:Y:S01]  /*1930*/  FADD.FTZ R26, -R12.reuse, R25 ;  /* 0x000000190c1a7221 */ /* 0x040fe20000010100 */
[----:B------:R-:W-:Y:S01]  /*1940*/  PRMT R25, RZ, 0x5410, R49 ;  /* 0x00005410ff197816 */ /* 0x000fe20000000031 */
[----:B------:R-:W-:-:S02]  /*1950*/  FADD.FTZ R30, -R12, R27 ;  /* 0x0000001b0c1e7221 */ /* 0x000fc40000010100 */
[----:B------:R-:W-:Y:S02]  /*1960*/  FMUL.FTZ R27, R26, R13 ;  /* 0x0000000d1a1b7220 */ /* 0x000fe40000410000 */
[----:B------:R-:W-:Y:S02]  /*1970*/  FMUL.FTZ R33, R20, R15 ;  /* 0x0000000f14217220 */ /* 0x000fe40000410000 */
        /* <DEDUP_REMOVED lines=20> */
.L_x_50:
[----:B------:R-:W-:Y:S02]  /*1ac0*/  FFMA.FTZ R31, R24, R33, R31 ;  /* 0x00000021181f7223 */ /* 0x000fe4000001001f */
[----:B------:R-:W-:Y:S02]  /*1ad0*/  FMUL.FTZ R30, R25, R14 ;  /* 0x0000000e191e7220 */ /* 0x000fe40000410000 */
[----:B------:R-:W-:Y:S02]  /*1ae0*/  FADD.FTZ R33, R33, R28 ;  /* 0x0000001c21217221 */ /* 0x000fe40000010000 */
[----:B------:R-:W-:Y:S02]  /*1af0*/  FADD.FTZ R28, R18, R21 ;  /* 0x00000015121c7221 */ /* 0x000fe40000010000 */
[----:B------:R-:W-:Y:S02]  /*1b00*/  FMUL.FTZ R32, R22, R15 ;  /* 0x0000000f16207220 */ /* 0x000fe40000410000 */
[----:B------:R-:W-:-:S02]  /*1b10*/  FFMA.FTZ R21, R27, R30, R31 ;  /* 0x0000001e1b157223 */ /* 0x000fc4000001001f */
[----:B------:R-:W-:Y:S02]  /*1b20*/  FADD.FTZ R33, R33, R30 ;  /* 0x0000001e21217221 */ /* 0x000fe40000010000 */
[----:B------:R-:W-:Y:S01]  /*1b30*/  FFMA.FTZ R31, R24, R20, R19 ;  /* 0x00000014181f7223 */ /* 0x000fe20000010013 */
[----:B------:R-:W-:Y:S01]  /*1b40*/  PRMT R19, RZ, 0x5410, R51 ;  /* 0x00005410ff137816 */ /* 0x000fe20000000033 */
[----:B------:R-:W-:Y:S01]  /*1b50*/  FFMA.FTZ R30, R26, R32, R21 ;  /* 0x000000201a1e7223 */ /* 0x000fe20000010015 */
[----:B------:R-:W-:Y:S01]  /*1b60*/  PRMT R21, RZ, 0x7610, R51 ;  /* 0x00007610ff157816 */ /* 0x000fe20000000033 */
[----:B------:R-:W-:Y:S01]  /*1b70*/  FADD.FTZ R29, R29, R20 ;  /* 0x000000141d1d7221 */ /* 0x000fe20000010000 */
[--C-:B------:R-:W-:Y:S01]  /*1b80*/  PRMT R20, RZ, 0x7610, R48.reuse ;  /* 0x00007610ff147816 */ /* 0x100fe20000000030 */
[C---:B------:R-:W-:Y:S02]  /*1b90*/  FADD.FTZ R18, -R12.reuse, R19 ;  /* 0x000000130c127221 */ /* 0x040fe40000010100 */
[----:B------:R-:W-:Y:S01]  /*1ba0*/  FADD.FTZ R24, -R12, R21 ;  /* 0x000000150c187221 */ /* 0x000fe20000010100 */
[----:B------:R-:W-:Y:S01]  /*1bb0*/  PRMT R21, RZ, 0x5410, R48 ;  /* 0x00005410ff157816 */ /* 0x000fe20000000030 */
[----:B------:R-:W-:-:S02]  /*1bc0*/  FMUL.FTZ R19, R18, R13 ;  /* 0x0000000d12137220 */ /* 0x000fc40000410000 */
[----:B------:R-:W-:Y:S02]  /*1bd0*/  FADD.FTZ R32, R32, R33 ;  /* 0x0000002120207221 */ /* 0x000fe40000010000 */
        /* <DEDUP_REMOVED lines=20> */
.L_x_51:
[----:B------:R-:W-:Y:S02]  /*1d20*/  FMUL.FTZ R33, R21, R14 ;  /* 0x0000000e15217220 */ /* 0x000fe40000410000 */
[----:B------:R-:W-:-:S02]  /*1d30*/  FFMA.FTZ R24, R27, R25, R23 ;  /* 0x000000191b187223 */ /* 0x000fc40000010017 */
[----:B------:R-:W-:Y:S02]  /*1d40*/  FMUL.FTZ R34, R20, R15 ;  /* 0x0000000f14227220 */ /* 0x000fe40000410000 */
[----:B------:R-:W-:Y:S02]  /*1d50*/  FFMA.FTZ R27, R19, R33, R30 ;  /* 0x00000021131b7223 */ /* 0x000fe4000001001e */
[----:B------:R-:W-:Y:S02]  /*1d60*/  FADD.FTZ R33, R32, R33 ;  /* 0x0000002120217221 */ /* 0x000fe40000010000 */
[----:B------:R-:W-:Y:S01]  /*1d70*/  FADD.FTZ R28, R28, R25 ;  /* 0x000000191c1c7221 */ /* 0x000fe20000010000 */
[--C-:B------:R-:W-:Y:S01]  /*1d80*/  PRMT R25, RZ, 0x5410, R46.reuse ;  /* 0x00005410ff197816 */ /* 0x100fe2000000002e */
[----:B------:R-:W-:Y:S01]  /*1d90*/  FFMA.FTZ R32, R18, R34, R27 ;  /* 0x0000002212207223 */ /* 0x000fe2000001001b */
[----:B------:R-:W-:Y:S01]  /*1da0*/  PRMT R27, RZ, 0x7610, R46 ;  /* 0x00007610ff1b7816 */ /* 0x000fe2000000002e */
[----:B------:R-:W-:Y:S01]  /*1db0*/  FFMA.FTZ R23, R26, R22, R31 ;  /* 0x000000161a177223 */ /* 0x000fe2000001001f */
[----:B------:R-:W-:Y:S01]  /*1dc0*/  PRMT R26, RZ, 0x7610, R45 ;  /* 0x00007610ff1a7816 */ /* 0x000fe2000000002d */
[----:B------:R-:W-:-:S02]  /*1dd0*/  FADD.FTZ R31, R34, R33 ;  /* 0x00000021221f7221 */ /* 0x000fc40000010000 */
[C---:B------:R-:W-:Y:S02]  /*1de0*/  FADD.FTZ R30, -R12.reuse, R25 ;  /* 0x000000190c1e7221 */ /* 0x040fe40000010100 */
[----:B------:R-:W-:Y:S01]  /*1df0*/  FADD.FTZ R34, -R12, R27 ;  /* 0x0000001b0c227221 */ /* 0x000fe20000010100 */
[----:B------:R-:W-:Y:S01]  /*1e00*/  PRMT R27, RZ, 0x5410, R45 ;  /* 0x00005410ff1b7816 */ /* 0x000fe2000000002d */
[-C--:B------:R-:W-:Y:S02]  /*1e10*/  FMUL.FTZ R25, R30, R13.reuse ;  /* 0x0000000d1e197220 */ /* 0x080fe40000410000 */
        /* <DEDUP_REMOVED lines=20> */
.L_x_52:
[----:B------:R-:W-:Y:S02]  /*1f60*/  FMUL.FTZ R34, R27, R14 ;  /* 0x0000000e1b227220 */ /* 0x000fe40000410000 */
[----:B------:R-:W-:Y:S01]  /*1f70*/  FADD.FTZ R37, R29, R22 ;  /* 0x000000161d257221 */ /* 0x000fe20000010000 */
[----:B------:R-:W-:Y:S01]  /*1f80*/  PRMT R29, RZ, 0x5410, R47 ;  /* 0x00005410ff1d7816 */ /* 0x000fe2000000002f */
[----:B------:R-:W-:Y:S02]  /*1f90*/  FFMA.FTZ R33, R25, R34, R32 ;  /* 0x0000002219217223 */ /* 0x000fe40000010020 */
[----:B------:R-:W-:Y:S02]  /*1fa0*/  FADD.FTZ R32, R31, R34 ;  /* 0x000000221f207221 */ /* 0x000fe40000010000 */
[----:B------:R-:W-:Y:S02]  /*1fb0*/  FMUL.FTZ R31, R26, R15 ;  /* 0x0000000f1a1f7220 */ /* 0x000fe40000410000 */
[----:B------:R-:W-:Y:S01]  /*1fc0*/  FADD.FTZ R22, -R12, R29 ;  /* 0x0000001d0c167221 */ /* 0x000fe20000010100 */
[----:B------:R-:W-:Y:S01]  /*1fd0*/  PRMT R29, RZ, 0x7610, R47 ;  /* 0x00007610ff1d7816 */ /* 0x000fe2000000002f */
[----:B------:R-:W-:-:S02]  /*1fe0*/  FFMA.FTZ R34, R30, R31, R33 ;  /* 0x0000001f1e227223 */ /* 0x000fc40000010021 */
[----:B------:R-:W-:Y:S02]  /*1ff0*/  FADD.FTZ R31, R31, R32 ;  /* 0x000000201f1f7221 */ /* 0x000fe40000010000 */
[----:B------:R-:W-:Y:S01]  /*2000*/  FADD.FTZ R32, -R12, R29 ;  /* 0x0000001d0c207221 */ /* 0x000fe20000010100 */
[--C-:B------:R-:W-:Y:S01]  /*2010*/  PRMT R29, RZ, 0x5410, R44.reuse ;  /* 0x00005410ff1d7816 */ /* 0x100fe2000000002c */
[-C--:B------:R-:W-:Y:S01]  /*2020*/  FMUL.FTZ R35, R22, R13.reuse ;  /* 0x0000000d16237220 */ /* 0x080fe20000410000 */
[----:B------:R-:W-:Y:S01]  /*2030*/  PRMT R22, RZ, 0x7610, R44 ;  /* 0x00007610ff167816 */ /* 0x000fe2000000002c */
        /* <DEDUP_REMOVED lines=20> */
.L_x_53:
[----:B------:R-:W-:Y:S01]  /*2180*/  FMUL.FTZ R36, R29, R14 ;  /* 0x0000000e1d247220 */ /* 0x000fe20000410000 */
[----:B------:R-:W-:Y:S01]  /*2190*/  ISETP.GT.AND P0, PT, R42, 0x1e, PT ;  /* 0x0000001e2a00780c */ /* 0x000fe20003f04270 */
[----:B------:R-:W-:Y:S01]  /*21a0*/  FFMA.FTZ R24, R19, R21, R24 ;  /* 0x0000001513187223 */ /* 0x000fe20000010018 */
[C---:B------:R-:W-:Y:S01]  /*21b0*/  ISETP.NE.AND P2, PT, R70.reuse, RZ, PT ;  /* 0x000000ff4600720c */ /* 0x040fe20003f45270 */
[----:B------:R-:W-:Y:S01]  /*21c0*/  FFMA.FTZ R33, R35, R36, R34 ;  /* 0x0000002423217223 */ /* 0x000fe20000010022 */
[----:B------:R-:W-:Y:S01]  /*21d0*/  BSSY B0, `(.L_x_54) ;  /* 0x0000063000007945 */ /* 0x000fe20003800000 */
[----:B------:R-:W-:Y:S01]  /*21e0*/  FADD.FTZ R36, R31, R36 ;  /* 0x000000241f247221 */ /* 0x000fe20000010000 */
[----:B------:R-:W-:Y:S01]  /*21f0*/  ISETP.GT.U32.AND P3, PT, R70, 0x29, PT ;  /* 0x000000294600780c */ /* 0x000fe20003f64070 */
[----:B------:R-:W-:Y:S01]  /*2200*/  FMUL.FTZ R31, R22, R15 ;  /* 0x0000000f161f7220 */ /* 0x000fe20000410000 */
[----:B------:R-:W-:Y:S01]  /*2210*/  SHF.L.U32 R72, R70, 0x4, RZ ;  /* 0x0000000446487819 */ /* 0x000fe200000006ff */
[----:B------:R-:W-:-:S02]  /*2220*/  FADD.FTZ R28, R28, R21 ;  /* 0x000000151c1c7221 */ /* 0x000fc40000010000 */
[----:B------:R-:W-:Y:S02]  /*2230*/  FFMA.FTZ R33, R32, R31, R33 ;  /* 0x0000001f20217223 */ /* 0x000fe40000010021 */
[----:B------:R-:W-:Y:S02]  /*2240*/  FADD.FTZ R31, R31, R36 ;  /* 0x000000241f1f7221 */ /* 0x000fe40000010000 */
[----:B------:R-:W-:Y:S01]  /*2250*/  FFMA.FTZ R23, R18, R20, R23 ;  /* 0x0000001412177223 */ /* 0x000fe20000010017 */
[----:B------:R-:W0:Y:S01]  /*2260*/  SHFL.DOWN PT, R34, R33, 0x1, 0x1f ;  /* 0x08201f0021227f89 */ /* 0x000e2200000e0000 */
[----:B------:R-:W-:Y:S02]  /*2270*/  FADD.FTZ R37, R37, R20 ;  /* 0x0000001425257221 */ /* 0x000fe40000010000 */
[----:B------:R-:W-:Y:S01]  /*2280*/  FFMA.FTZ R24, R25, R27, R24 ;  /* 0x0000001b19187223 */ /* 0x000fe20000010018 */
[----:B------:R-:W1:Y:S01]  /*2290*/  SHFL.DOWN PT, R36, R31, 0x1, 0x1f ;  /* 0x08201f001f247f89 */ /* 0x000e6200000e0000 */
[----:B------:R-:W-:-:S02]  /*22a0*/  FADD.FTZ R28, R28, R27 ;  /* 0x0000001b1c1c7221 */ /* 0x000fc40000010000 */
[----:B------:R-:W-:Y:S02]  /*22b0*/  FFMA.FTZ R23, R30, R26, R23 ;  /* 0x0000001a1e177223 */ /* 0x000fe40000010017 */
[----:B------:R-:W-:Y:S02]  /*22c0*/  FADD.FTZ R37, R37, R26 ;  /* 0x0000001a25257221 */ /* 0x000fe40000010000 */
[----:B------:R-:W-:Y:S02]  /*22d0*/  FFMA.FTZ R24, R35, R29, R24 ;  /* 0x0000001d23187223 */ /* 0x000fe40000010018 */
[----:B------:R-:W-:Y:S02]  /*22e0*/  FFMA.FTZ R25, R32, R22, R23 ;  /* 0x0000001620197223 */ /* 0x000fe40000010017 */
[----:B------:R-:W-:Y:S02]  /*22f0*/  FADD.FTZ R26, R28, R29 ;  /* 0x0000001d1c1a7221 */ /* 0x000fe40000010000 */
[----:B------:R-:W-:-:S05]  /*2300*/  FADD.FTZ R27, R37, R22 ;  /* 0x00000016251b7221 */ /* 0x000fca0000010000 */
[----:B------:R-:W-:Y:S01]  /*2310*/  STS.128 [R70.X16+0xd0], R24 ;  /* 0x0000d01846007388 */ /* 0x000fe2000000cc00 */
[----:B0-----:R-:W-:Y:S02]  /*2320*/  @!P0 FADD.FTZ R33, R33, R34 ;  /* 0x0000002221218221 */ /* 0x001fe40000010000 */
        /* <DEDUP_REMOVED lines=20> */
[----:B-1----:R-:W-:Y:S01]  /*2470*/  @!P0 FADD.FTZ R31, R31, R36 ;  /* 0x000000241f1f8221 */ /* 0x002fe20000010000 */
[----:B------:R-:W-:Y:S02]  /*2480*/  ISETP.NE.AND P0, PT, R42, RZ, PT ;  /* 0x000000ff2a00720c */ /* 0x000fe40003f05270 */
[----:B------:R-:W-:Y:S02]  /*2490*/  MOV R18, R33 ;  /* 0x0000002100127202 */ /* 0x000fe40000000f00 */
[----:B------:R-:W-:-:S09]  /*24a0*/  MOV R19, R31 ;  /* 0x0000001f00137202 */ /* 0x000fd20000000f00 */
[----:B------:R0:W-:Y:S04]  /*24b0*/  @!P0 STS.64 [R0.X8+0x18], R18 ;  /* 0x0000181200008388 */ /* 0x0001e80000008a00 */
[----:B------:R-:W-:Y:S06]  /*24c0*/  BAR.SYNC.DEFER_BLOCKING 0x0 ;  /* 0x0000000000007b1d */ /* 0x000fec0000010000 */
[----:B------:R-:W-:Y:S05]  /*24d0*/  @P2 BRA `(.L_x_55) ;  /* 0x0000032000002947 */ /* 0x000fea0003800000 */
[----:B------:R-:W1:Y:S04]  /*24e0*/  LDS.128 R20, [0x20] ;  /* 0x00002000ff147984 */ /* 0x000e680000000c00 */
[----:B------:R-:W2:Y:S04]  /*24f0*/  LDS.128 R32, [0x30] ;  /* 0x00003000ff207984 */ /* 0x000ea80000000c00 */
[----:B------:R-:W3:Y:S01]  /*2500*/  LDS.128 R28, [0x40] ;  /* 0x00004000ff1c7984 */ /* 0x000ee20000000c00 */
[----:B-1----:R-:W-:-:S02]  /*2510*/  FADD.FTZ R37, R18, R20 ;  /* 0x0000001412257221 */ /* 0x002fc40000010000 */
[----:B0-----:R-:W-:Y:S02]  /*2520*/  FADD.FTZ R18, R19, R21 ;  /* 0x0000001513127221 */ /* 0x001fe40000010000 */
[----:B------:R-:W-:Y:S02]  /*2530*/  FADD.FTZ R19, R37, R22 ;  /* 0x0000001625137221 */ /* 0x000fe40000010000 */
[----:B------:R-:W-:Y:S01]  /*2540*/  FADD.FTZ R18, R18, R23 ;  /* 0x0000001712127221 */ /* 0x000fe20000010000 */
[----:B------:R-:W0:Y:S01]  /*2550*/  LDS.128 R36, [0x50] ;  /* 0x00005000ff247984 */ /* 0x000e220000000c00 */
[----:B--2---:R-:W-:Y:S02]  /*2560*/  FADD.FTZ R19, R19, R32 ;  /* 0x0000002013137221 */ /* 0x004fe40000010000 */
[----:B------:R-:W-:Y:S01]  /*2570*/  FADD.FTZ R18, R18, R33 ;  /* 0x0000002112127221 */ /* 0x000fe20000010000 */
[----:B------:R-:W1:Y:S01]  /*2580*/  LDS.128 R20, [0x60] ;  /* 0x00006000ff147984 */ /* 0x000e620000000c00 */
[----:B------:R-:W-:-:S02]  /*2590*/  FADD.FTZ R19, R19, R34 ;  /* 0x0000002213137221 */ /* 0x000fc40000010000 */
[----:B------:R-:W-:Y:S02]  /*25a0*/  FADD.FTZ R18, R18, R35 ;  /* 0x0000002312127221 */ /* 0x000fe40000010000 */
[----:B---3--:R-:W-:Y:S01]  /*25b0*/  FADD.FTZ R19, R19, R28 ;  /* 0x0000001c13137221 */ /* 0x008fe20000010000 */
[----:B------:R-:W-:Y:S01]  /*25c0*/  LDS.128 R32, [0x80] ;  /* 0x00008000ff207984 */ /* 0x000fe20000000c00 */
[----:B------:R-:W-:Y:S02]  /*25d0*/  FADD.FTZ R18, R18, R29 ;  /* 0x0000001d12127221 */ /* 0x000fe40000010000 */
[----:B------:R-:W-:Y:S02]  /*25e0*/  FADD.FTZ R19, R19, R30 ;  /* 0x0000001e13137221 */ /* 0x000fe40000010000 */
[----:B------:R-:W-:Y:S02]  /*25f0*/  FADD.FTZ R18, R18, R31 ;  /* 0x0000001f12127221 */ /* 0x000fe40000010000 */
[----:B------:R-:W2:Y:S01]  /*2600*/  LDS.128 R28, [0x70] ;  /* 0x00007000ff1c7984 */ /* 0x000ea20000000c00 */
[----:B0-----:R-:W-:-:S02]  /*2610*/  FADD.FTZ R19, R19, R36 ;  /* 0x0000002413137221 */ /* 0x001fc40000010000 */
[----:B------:R-:W-:Y:S02]  /*2620*/  FADD.FTZ R18, R18, R37 ;  /* 0x0000002512127221 */ /* 0x000fe40000010000 */
[----:B------:R-:W-:Y:S02]  /*2630*/  FADD.FTZ R19, R19, R38 ;  /* 0x0000002613137221 */ /* 0x000fe40000010000 */
[----:B------:R-:W-:Y:S02]  /*2640*/  FADD.FTZ R18, R18, R39 ;  /* 0x0000002712127221 */ /* 0x000fe40000010000 */
[----:B-1----:R-:W-:Y:S01]  /*2650*/  FADD.FTZ R19, R19, R20 ;  /* 0x0000001413137221 */ /* 0x002fe20000010000 */
[----:B------:R-:W-:Y:S01]  /*2660*/  LDS.128 R36, [0xb0] ;  /* 0x0000b000ff247984 */ /* 0x000fe20000000c00 */
[----:B------:R-:W-:Y:S02]  /*2670*/  FADD.FTZ R18, R18, R21 ;  /* 0x0000001512127221 */ /* 0x000fe40000010000 */
[----:B------:R-:W-:-:S02]  /*2680*/  FADD.FTZ R19, R19, R22 ;  /* 0x0000001613137221 */ /* 0x000fc40000010000 */
[----:B------:R-:W-:Y:S02]  /*2690*/  FADD.FTZ R18, R18, R23 ;  /* 0x0000001712127221 */ /* 0x000fe40000010000 */
[----:B------:R-:W0:Y:S01]  /*26a0*/  LDS.128 R20, [0x90] ;  /* 0x00009000ff147984 */ /* 0x000e220000000c00 */
[----:B--2---:R-:W-:Y:S02]  /*26b0*/  FADD.FTZ R19, R19, R28 ;  /* 0x0000001c13137221 */ /* 0x004fe40000010000 */
[----:B------:R-:W-:Y:S02]  /*26c0*/  FADD.FTZ R18, R18, R29 ;  /* 0x0000001d12127221 */ /* 0x000fe40000010000 */
[----:B------:R-:W-:Y:S02]  /*26d0*/  FADD.FTZ R19, R19, R30 ;  /* 0x0000001e13137221 */ /* 0x000fe40000010000 */
[----:B------:R-:W-:Y:S02]  /*26e0*/  FADD.FTZ R18, R18, R31 ;  /* 0x0000001f12127221 */ /* 0x000fe40000010000 */
[----:B------:R-:W1:Y:S01]  /*26f0*/  LDS.128 R28, [0xa0] ;  /* 0x0000a000ff1c7984 */ /* 0x000e620000000c00 */
[----:B------:R-:W-:-:S02]  /*2700*/  FADD.FTZ R19, R19, R32 ;  /* 0x0000002013137221 */ /* 0x000fc40000010000 */
[----:B------:R-:W-:Y:S02]  /*2710*/  FADD.FTZ R18, R18, R33 ;  /* 0x0000002112127221 */ /* 0x000fe40000010000 */
[----:B------:R-:W-:Y:S02]  /*2720*/  FADD.FTZ R19, R19, R34 ;  /* 0x0000002213137221 */ /* 0x000fe40000010000 */
[----:B------:R-:W-:Y:S02]  /*2730*/  FADD.FTZ R18, R18, R35 ;  /* 0x0000002312127221 */ /* 0x000fe40000010000 */
[----:B0-----:R-:W-:Y:S02]  /*2740*/  FADD.FTZ R19, R19, R20 ;  /* 0x0000001413137221 */ /* 0x001fe40000010000 */
[----:B------:R-:W-:Y:S02]  /*2750*/  FADD.FTZ R18, R18, R21 ;  /* 0x0000001512127221 */ /* 0x000fe40000010000 */
[----:B------:R-:W-:-:S02]  /*2760*/  FADD.FTZ R19, R19, R22 ;  /* 0x0000001613137221 */ /* 0x000fc40000010000 */
[----:B------:R-:W-:Y:S02]  /*2770*/  FADD.FTZ R18, R18, R23 ;  /* 0x0000001712127221 */ /* 0x000fe40000010000 */
[----:B-1----:R-:W-:Y:S02]  /*2780*/  FADD.FTZ R19, R19, R28 ;  /* 0x0000001c13137221 */ /* 0x002fe40000010000 */
[----:B------:R-:W-:Y:S02]  /*2790*/  FADD.FTZ R18, R18, R29 ;  /* 0x0000001d12127221 */ /* 0x000fe40000010000 */
[----:B------:R-:W-:Y:S02]  /*27a0*/  FADD.FTZ R19, R19, R30 ;  /* 0x0000001e13137221 */ /* 0x000fe40000010000 */
[----:B------:R-:W-:Y:S02]  /*27b0*/  FADD.FTZ R18, R18, R31 ;  /* 0x0000001f12127221 */ /* 0x000fe40000010000 */
[----:B------:R-:W-:-:S02]  /*27c0*/  FADD.FTZ R19, R19, R36 ;  /* 0x0000002413137221 */ /* 0x000fc40000010000 */
[----:B------:R-:W-:Y:S02]  /*27d0*/  FADD.FTZ R20, R18, R37 ;  /* 0x0000002512147221 */ /* 0x000fe40000010000 */
[----:B------:R-:W-:Y:S02]  /*27e0*/  FADD.FTZ R18, R19, R38 ;  /* 0x0000002613127221 */ /* 0x000fe40000010000 */
[----:B------:R-:W-:Y:S02]  /*27f0*/  FADD.FTZ R19, R20, R39 ;  /* 0x0000002714137221 */ /* 0x000fe40000010000 */
.L_x_55:
[----:B------:R-:W-:Y:S05]  /*2800*/  BSYNC B0 ;  /* 0x0000000000007941 */ /* 0x000fea0003800000 */
.L_x_54:
[----:B------:R-:W-:Y:S06]  /*2810*/  BAR.SYNC.DEFER_BLOCKING 0x0 ;  /* 0x0000000000007b1d */ /* 0x000fec0000010000 */
[----:B------:R-:W-:Y:S01]  /*2820*/  BSSY B0, `(.L_x_56) ;  /* 0x000004d000007945 */ /* 0x000fe20003800000 */
[----:B------:R-:W-:Y:S05]  /*2830*/  @P3 BRA `(.L_x_57) ;  /* 0x000004b000003947 */ /* 0x000fea0003800000 */
[----:B------:R-:W1:Y:S04]  /*2840*/  LDS.128 R28, [R72+0x370] ;  /* 0x00037000481c7984 */ /* 0x000e680000000c00 */
[----:B------:R-:W2:Y:S04]  /*2850*/  LDS.128 R32, [R72+0x610] ;  /* 0x0006100048207984 */ /* 0x000ea80000000c00 */
[----:B------:R-:W3:Y:S01]  /*2860*/  LDS.128 R20, [R72+0x8b0] ;  /* 0x0008b00048147984 */ /* 0x000ee20000000c00 */
[----:B-1----:R-:W-:-:S02]  /*2870*/  FADD.FTZ R37, R24, R28 ;  /* 0x0000001c18257221 */ /* 0x002fc40000010000 */
[----:B------:R-:W-:Y:S02]  /*2880*/  FADD.FTZ R24, R25, R29 ;  /* 0x0000001d19187221 */ /* 0x000fe40000010000 */
[----:B------:R-:W-:Y:S02]  /*2890*/  FADD.FTZ R25, R26, R30 ;  /* 0x0000001e1a197221 */ /* 0x000fe40000010000 */
[----:B------:R-:W-:Y:S02]  /*28a0*/  FADD.FTZ R36, R27, R31 ;  /* 0x0000001f1b247221 */ /* 0x000fe40000010000 */
[----:B------:R-:W1:Y:S01]  /*28b0*/  LDS.128 R28, [R72+0xb50] ;  /* 0x000b5000481c7984 */ /* 0x000e620000000c00 */
[----:B--2---:R-:W-:Y:S02]  /*28c0*/  FADD.FTZ R37, R37, R32 ;  /* 0x0000002025257221 */ /* 0x004fe40000010000 */
[----:B------:R-:W-:Y:S02]  /*28d0*/  FADD.FTZ R24, R24, R33 ;  /* 0x0000002118187221 */ /* 0x000fe40000010000 */
[----:B------:R-:W-:-:S02]  /*28e0*/  FADD.FTZ R25, R25, R34 ;  /* 0x0000002219197221 */ /* 0x000fc40000010000 */
[----:B------:R-:W-:Y:S02]  /*28f0*/  FADD.FTZ R36, R36, R35 ;  /* 0x0000002324247221 */ /* 0x000fe40000010000 */
[----:B------:R-:W2:Y:S01]  /*2900*/  LDS.128 R32, [R72+0xdf0] ;  /* 0x000df00048207984 */ /* 0x000ea20000000c00 */
[----:B---3--:R-:W-:Y:S02]  /*2910*/  FADD.FTZ R37, R37, R20 ;  /* 0x0000001425257221 */ /* 0x008fe40000010000 */
[----:B------:R-:W-:Y:S02]  /*2920*/  FADD.FTZ R20, R24, R21 ;  /* 0x0000001518147221 */ /* 0x000fe40000010000 */
[----:B------:R-:W-:Y:S02]  /*2930*/  FADD.FTZ R21, R25, R22 ;  /* 0x0000001619157221 */ /* 0x000fe40000010000 */
[----:B------:R-:W3:Y:S01]  /*2940*/  LDS.128 R24, [R72+0x1090] ;  /* 0x0010900048187984 */ /* 0x000ee20000000c00 */
[----:B------:R-:W-:-:S02]  /*2950*/  FADD.FTZ R36, R36, R23 ;  /* 0x0000001724247221 */ /* 0x000fc40000010000 */
[----:B-1----:R-:W-:Y:S02]  /*2960*/  FADD.FTZ R37, R37, R28 ;  /* 0x0000001c25257221 */ /* 0x002fe40000010000 */
[----:B------:R-:W-:Y:S02]  /*2970*/  FADD.FTZ R20, R20, R29 ;  /* 0x0000001d14147221 */ /* 0x000fe40000010000 */
[----:B------:R-:W-:Y:S02]  /*2980*/  FADD.FTZ R21, R21, R30 ;  /* 0x0000001e15157221 */ /* 0x000fe40000010000 */
[----:B------:R-:W-:Y:S02]  /*2990*/  FADD.FTZ R36, R36, R31 ;  /* 0x0000001f24247221 */ /* 0x000fe40000010000 */
[----:B------:R-:W1:Y:S01]  /*29a0*/  LDS.128 R28, [R72+0x1330] ;  /* 0x00133000481c7984 */ /* 0x000e620000000c00 */
[----:B--2---:R-:W-:Y:S02]  /*29b0*/  FADD.FTZ R37, R37, R32 ;  /* 0x0000002025257221 */ /* 0x004fe40000010000 */
[----:B------:R-:W-:-:S02]  /*29c0*/  FADD.FTZ R20, R20, R33 ;  /* 0x0000002114147221 */ /* 0x000fc40000010000 */
[----:B------:R-:W-:Y:S02]  /*29d0*/  FADD.FTZ R21, R21, R34 ;  /* 0x0000002215157221 */ /* 0x000fe40000010000 */
        /* <DEDUP_REMOVED lines=26> */
[----:B--2---:R-:W-:Y:S02]  /*2b80*/  FADD.FTZ R39, R37, R32 ;  /* 0x0000002025277221 */ /* 0x004fe40000010000 */
[----:B------:R-:W-:-:S02]  /*2b90*/  FADD.FTZ R28, R20, R33 ;  /* 0x00000021141c7221 */ /* 0x000fc40000010000 */
[----:B------:R-:W-:Y:S02]  /*2ba0*/  FADD.FTZ R37, R21, R34 ;  /* 0x0000002215257221 */ /* 0x000fe40000010000 */
[----:B------:R-:W1:Y:S01]  /*2bb0*/  LDS.128 R20, [R72+0x22f0] ;  /* 0x0022f00048147984 */ /* 0x000e620000000c00 */
[----:B---3--:R-:W-:Y:S02]  /*2bc0*/  FADD.FTZ R39, R39, R24 ;  /* 0x0000001827277221 */ /* 0x008fe40000010000 */
[----:B------:R-:W-:Y:S02]  /*2bd0*/  FADD.FTZ R24, R28, R25 ;  /* 0x000000191c187221 */ /* 0x000fe40000010000 */
[----:B------:R-:W2:Y:S01]  /*2be0*/  LDS.128 R28, [R72+0x2590] ;  /* 0x00259000481c7984 */ /* 0x000ea20000000c00 */
[----:B------:R-:W-:Y:S02]  /*2bf0*/  FADD.FTZ R36, R36, R35 ;  /* 0x0000002324247221 */ /* 0x000fe40000010000 */
[----:B------:R-:W-:Y:S01]  /*2c00*/  FADD.FTZ R37, R37, R26 ;  /* 0x0000001a25257221 */ /* 0x000fe20000010000 */
        /* <DEDUP_REMOVED lines=9> */
[----:B------:R-:W-:Y:S02]  /*2ca0*/  FADD.FTZ R36, R36, R31 ;  /* 0x0000001f24247221 */ /* 0x000fe40000010000 */
[----:B---3--:R-:W-:Y:S02]  /*2cb0*/  FADD.FTZ R24, R39, R32 ;  /* 0x0000002027187221 */ /* 0x008fe40000010000 */
[----:B------:R-:W-:Y:S02]  /*2cc0*/  FADD.FTZ R25, R20, R33 ;  /* 0x0000002114197221 */ /* 0x000fe40000010000 */
[----:B------:R-:W-:Y:S02]  /*2cd0*/  FADD.FTZ R26, R37, R34 ;  /* 0x00000022251a7221 */ /* 0x000fe40000010000 */
[----:B------:R-:W-:-:S02]  /*2ce0*/  FADD.FTZ R27, R36, R35 ;  /* 0x00000023241b7221 */ /* 0x000fc40000010000 */
.L_x_57:
[----:B------:R-:W-:Y:S05]  /*2cf0*/  BSYNC B0 ;  /* 0x0000000000007941 */ /* 0x000fea0003800000 */
.L_x_56:
[----:B------:R-:W-:Y:S01]  /*2d00*/  MOV R34, c[0x0][0xc] ;  /* 0x0000030000227a02 */ /* 0x000fe20000000f00 */
[----:B------:R-:W-:Y:S01]  /*2d10*/  BSSY B0, `(.L_x_58) ;  /* 0x0000012000007945 */ /* 0x000fe20003800000 */
[----:B------:R-:W-:-:S02]  /*2d20*/  HFMA2.MMA R32, -RZ, RZ, 0, 2.384185791015625e-07 ;  /* 0x00000004ff207435 */ /* 0x000fc400000001ff */
[----:B------:R-:W-:Y:S01]  /*2d30*/  ISETP.GE.U32.AND P0, PT, R34, 0x2, PT ;  /* 0x000000022200780c */ /* 0x000fe20003f06070 */
[----:B------:R-:W-:Y:S07]  /*2d40*/  @P3 BRA `(.L_x_59) ;  /* 0x000000e000003947 */ /* 0x000fee0003800000 */
[----:B------:R-:W-:Y:S01]  /*2d50*/  IMAD R21, R73, 0x2a, R70 ;  /* 0x0000002a49157824 */ /* 0x000fe200078e0246 */
[----:B------:R-:W-:Y:S02]  /*2d60*/  MOV R23, c[0x0][0x1d8] ;  /* 0x0000760000177a02 */ /* 0x000fe40000000f00 */
[----:B------:R-:W-:Y:S01]  /*2d70*/  MOV R29, c[0x0][0x1dc] ;  /* 0x00007700001d7a02 */ /* 0x000fe20000000f00 */
[----:B------:R-:W-:-:S05]  /*2d80*/  IMAD.WIDE R20, R21, R32, c[0x0][0x1b8] ;  /* 0x00006e0015147625 */ /* 0x000fca00078e0220 */
[-C--:B------:R-:W-:Y:S01]  /*2d90*/  LEA R30, P3, R2, R20.reuse, 0x2 ;  /* 0x00000014021e7211 */ /* 0x080fe200078610ff */
[----:B------:R1:W-:Y:S01]  /*2da0*/  RED.E.ADD.F32.FTZ.RN.STRONG.GPU [R20.64], R24 ;  /* 0x000000181400798e */ /* 0x0003e2000c10e786 */
[-C--:B------:R-:W-:Y:S02]  /*2db0*/  LEA R28, P4, R23, R20.reuse, 0x2 ;  /* 0x00000014171c7211 */ /* 0x080fe400078810ff */
[----:B------:R-:W-:Y:S02]  /*2dc0*/  LEA R22, P6, R4, R20, 0x2 ;  /* 0x0000001404167211 */ /* 0x000fe400078c10ff */
[----:B------:R-:W-:Y:S02]  /*2dd0*/  IADD3.X R31, R21, R3, RZ, P3, !PT ;  /* 0x00000003151f7210 */ /* 0x000fe40001ffe4ff */
[----:B------:R-:W-:Y:S02]  /*2de0*/  LEA.HI.X R29, R23, R21, R29, 0x2, P4 ;  /* 0x00000015171d7211 */ /* 0x000fe400020f141d */
[----:B------:R-:W-:Y:S01]  /*2df0*/  IADD3.X R23, R21, R5, RZ, P6, !PT ;  /* 0x0000000515177210 */ /* 0x000fe200037fe4ff */
[----:B------:R1:W-:Y:S04]  /*2e00*/  RED.E.ADD.F32.FTZ.RN.STRONG.GPU [R30.64], R25 ;  /* 0x000000191e00798e */ /* 0x0003e8000c10e786 */
[----:B------:R1:W-:Y:S04]  /*2e10*/  RED.E.ADD.F32.FTZ.RN.STRONG.GPU [R28.64], R26 ;  /* 0x0000001a1c00798e */ /* 0x0003e8000c10e786 */
[----:B------:R1:W-:Y:S02]  /*2e20*/  RED.E.ADD.F32.FTZ.RN.STRONG.GPU [R22.64], R27 ;  /* 0x0000001b1600798e */ /* 0x0003e4000c10e786 */
.L_x_59:
[----:B------:R-:W-:Y:S05]  /*2e30*/  BSYNC B0 ;  /* 0x0000000000007941 */ /* 0x000fea0003800000 */
.L_x_58:
[----:B------:R-:W-:Y:S05]  /*2e40*/  @!P0 BRA `(.L_x_60) ;  /* 0x000011f000008947 */ /* 0x000fea0003800000 */
[----:B-1----:R-:W1:Y:S01]  /*2e50*/  S2R R28, SR_CTAID.Y ;  /* 0x00000000001c7919 */ /* 0x002e620000002600 */
[----:B------:R-:W-:-:S05]  /*2e60*/  LOP3.LUT R20, R60, 0x1, RZ, 0xc0, !PT ;  /* 0x000000013c147812 */ /* 0x000fca00078ec0ff */
[----:B------:R-:W-:-:S04]  /*2e70*/  IMAD R21, R20, c[0x0][0x10], RZ ;  /* 0x0000040014157a24 */ /* 0x000fc800078e02ff */
[----:B------:R-:W-:-:S05]  /*2e80*/  IMAD R20, R21, c[0x0][0xc], RZ ;  /* 0x0000030015147a24 */ /* 0x000fca00078e02ff */
[----:B------:R-:W-:Y:S02]  /*2e90*/  SHF.L.U32 R33, R20, 0x1, RZ ;  /* 0x0000000114217819 */ /* 0x000fe400000006ff */
[----:B-1----:R-:W-:-:S05]  /*2ea0*/  IADD3 R21, R21, R28, RZ ;  /* 0x0000001c15157210 */ /* 0x002fca0007ffe0ff */
[----:B------:R-:W-:-:S04]  /*2eb0*/  IMAD.WIDE.U32 R20, R21, R32, c[0x0][0x1a8] ;  /* 0x00006a0015147625 */ /* 0x000fc800078e0020 */
[----:B------:R-:W-:Y:S01]  /*2ec0*/  IMAD.WIDE R32, R33, R32, c[0x0][0x1b0] ;  /* 0x00006c0021207625 */ /* 0x000fe200078e0220 */
        /* <DEDUP_REMOVED lines=19> */
.L_x_62:
[----:B------:R-:W2:Y:S01]  /*3000*/  LDG.E.STRONG.GPU R22, [R20.64] ;  /* 0x0000000614167981 */ /* 0x000ea2000c1ef900 */
[----:B------:R-:W-:Y:S01]  /*3010*/  YIELD ;  /* 0x0000000000007946 */ /* 0x000fe20003800000 */
[----:B--2---:R-:W-:Y:S01]  /*3020*/  ISETP.NE.AND P0, PT, R22, R25, PT ;  /* 0x000000191600720c */ /* 0x004fe20003f05270 */
[----:B------:R-:W-:-:S12]  /*3030*/  CCTL.IVALL ;  /* 0x00000000ff00798f */ /* 0x000fd80002000000 */
[----:B------:R-:W-:Y:S05]  /*3040*/  @P0 BRA `(.L_x_62) ;  /* 0xffffffb000000947 */ /* 0x000fea000383ffff */
.L_x_61:
        /* <DEDUP_REMOVED lines=17> */
.L_x_66:
[----:B------:R-:W-:-:S13]  /*3160*/  ISETP.EQ.OR P6, PT, R30, R43, P2 ;  /* 0x0000002b1e00720c */ /* 0x000fda00017c2670 */
[----:B------:R-:W-:-:S04]  /*3170*/  @!P6 IMAD R21, R30, c[0x0][0x10], R28 ;  /* 0x000004001e15ea24 */ /* 0x000fc800078e021c */
[----:B------:R-:W-:-:S06]  /*3180*/  @!P6 IMAD.WIDE.U32 R20, R21, 0x8, R32 ;  /* 0x000000081514e825 */ /* 0x000fcc00078e0020 */
[----:B------:R-:W2:Y:S01]  /*3190*/  @!P6 LDG.E.64 R20, [R20.64] ;  /* 0x000000061414e981 */ /* 0x000ea2000c1e1b00 */
[C---:B------:R-:W-:Y:S02]  /*31a0*/  IADD3 R23, R30.reuse, 0x1, RZ ;  /* 0x000000011e177810 */ /* 0x040fe40007ffe0ff */
[C---:B------:R-:W-:Y:S02]  /*31b0*/  IADD3 R25, R30.reuse, 0x2, RZ ;  /* 0x000000021e197810 */ /* 0x040fe40007ffe0ff */
[-C--:B------:R-:W-:Y:S02]  /*31c0*/  ISETP.EQ.OR P3, PT, R23, R43.reuse, P2 ;  /* 0x0000002b1700720c */ /* 0x080fe40001762670 */
[----:B------:R-:W-:Y:S02]  /*31d0*/  ISETP.EQ.OR P4, PT, R25, R43, P2 ;  /* 0x0000002b1900720c */ /* 0x000fe40001782670 */
[----:B------:R-:W-:-:S09]  /*31e0*/  IADD3 R24, R30, 0x3, RZ ;  /* 0x000000031e187810 */ /* 0x000fd20007ffe0ff */
[--C-:B------:R-:W-:Y:S02]  /*31f0*/  @!P3 IMAD R23, R23, c[0x0][0x10], R28.reuse ;  /* 0x000004001717ba24 */ /* 0x100fe400078e021c */
[----:B------:R-:W-:Y:S02]  /*3200*/  @!P4 IMAD R25, R25, c[0x0][0x10], R28 ;  /* 0x000004001919ca24 */ /* 0x000fe400078e021c */
[----:B0-2---:R-:W-:Y:S02]  /*3210*/  @!P6 FADD.FTZ R18, R18, R20 ;  /* 0x000000141212e221 */ /* 0x005fe40000010000 */
[----:B------:R-:W-:Y:S01]  /*3220*/  @!P6 FADD.FTZ R19, R19, R21 ;  /* 0x000000151313e221 */ /* 0x000fe20000010000 */
[----:B------:R-:W-:Y:S01]  /*3230*/  ISETP.EQ.OR P6, PT, R24, R43, P2 ;  /* 0x0000002b1800720c */ /* 0x000fe200017c2670 */
[----:B------:R-:W-:-:S04]  /*3240*/  @!P3 IMAD.WIDE.U32 R20, R23, 0x8, R32 ;  /* 0x000000081714b825 */ /* 0x000fc800078e0020 */
[----:B------:R-:W-:Y:S02]  /*3250*/  @!P4 IMAD.WIDE.U32 R22, R25, 0x8, R32 ;  /* 0x000000081916c825 */ /* 0x000fe400078e0020 */
[----:B------:R-:W2:Y:S04]  /*3260*/  @!P3 LDG.E.64 R20, [R20.64] ;  /* 0x000000061414b981 */ /* 0x000ea8000c1e1b00 */
[----:B------:R-:W3:Y:S02]  /*3270*/  @!P4 LDG.E.64 R22, [R22.64] ;  /* 0x000000061616c981 */ /* 0x000ee4000c1e1b00 */
        /* <DEDUP_REMOVED lines=97> */
.L_x_65:
[----:B------:R-:W-:-:S13]  /*3890*/  ISETP.GT.AND P3, PT, R29, 0x4, PT ;  /* 0x000000041d00780c */ /* 0x000fda0003f64270 */
[----:B------:R-:W-:Y:S05]  /*38a0*/  @!P3 BRA `(.L_x_67) ;  /* 0x000003b00000b947 */ /* 0x000fea0003800000 */
[C---:B------:R-:W-:Y:S02]  /*38b0*/  IADD3 R23, R30.reuse, 0x1, RZ ;  /* 0x000000011e177810 */ /* 0x040fe40007ffe0ff */
[CC--:B------:R-:W-:Y:S02]  /*38c0*/  ISETP.EQ.OR P0, PT, R30.reuse, R43.reuse, P2 ;  /* 0x0000002b1e00720c */ /* 0x0c0fe40001702670 */
[-C--:B------:R-:W-:Y:S02]  /*38d0*/  ISETP.EQ.OR P4, PT, R23, R43.reuse, P2 ;  /* 0x0000002b1700720c */ /* 0x080fe40001782670 */
[C---:B------:R-:W-:Y:S02]  /*38e0*/  IADD3 R25, R30.reuse, 0x2, RZ ;  /* 0x000000021e197810 */ /* 0x040fe40007ffe0ff */
[----:B------:R-:W-:Y:S02]  /*38f0*/  IADD3 R27, R30, 0x3, RZ ;  /* 0x000000031e1b7810 */ /* 0x000fe40007ffe0ff */
[----:B------:R-:W-:-:S02]  /*3900*/  ISETP.EQ.OR P6, PT, R25, R43, P2 ;  /* 0x0000002b1900720c */ /* 0x000fc400017c2670 */
[----:B------:R-:W-:-:S03]  /*3910*/  ISETP.EQ.OR P3, PT, R27, R43, P2 ;  /* 0x0000002b1b00720c */ /* 0x000fc60001762670 */
[--C-:B------:R-:W-:Y:S02]  /*3920*/  @!P0 IMAD R21, R30, c[0x0][0x10], R28.reuse ;  /* 0x000004001e158a24 */ /* 0x100fe400078e021c */
[----:B------:R-:W-:Y:S02]  /*3930*/  @!P4 IMAD R23, R23, c[0x0][0x10], R28 ;  /* 0x000004001717ca24 */ /* 0x000fe400078e021c */
[----:B------:R-:W-:-:S04]  /*3940*/  @!P0 IMAD.WIDE.U32 R20, R21, 0x8, R32 ;  /* 0x0000000815148825 */ /* 0x000fc800078e0020 */
[----:B------:R-:W-:Y:S02]  /*3950*/  @!P4 IMAD.WIDE.U32 R22, R23, 0x8, R32 ;  /* 0x000000081716c825 */ /* 0x000fe400078e0020 */
[----:B------:R-:W2:Y:S02]  /*3960*/  @!P0 LDG.E.64 R20, [R20.64] ;  /* 0x0000000614148981 */ /* 0x000ea4000c1e1b00 */
[--C-:B------:R-:W-:Y:S02]  /*3970*/  @!P6 IMAD R25, R25, c[0x0][0x10], R28.reuse ;  /* 0x000004001919ea24 */ /* 0x100fe400078e021c */
[----:B------:R-:W-:Y:S01]  /*3980*/  @!P3 IMAD R27, R27, c[0x0][0x10], R28 ;  /* 0x000004001b1bba24 */ /* 0x000fe200078e021c */
[----:B------:R-:W3:Y:S01]  /*3990*/  @!P4 LDG.E.64 R22, [R22.64] ;  /* 0x000000061616c981 */ /* 0x000ee2000c1e1b00 */
[----:B------:R-:W-:-:S04]  /*39a0*/  @!P6 IMAD.WIDE.U32 R24, R25, 0x8, R32 ;  /* 0x000000081918e825 */ /* 0x000fc800078e0020 */
[----:B------:R-:W-:Y:S02]  /*39b0*/  @!P3 IMAD.WIDE.U32 R26, R27, 0x8, R32 ;  /* 0x000000081b1ab825 */ /* 0x000fe400078e0020 */
[----:B------:R-:W4:Y:S04]  /*39c0*/  @!P6 LDG.E.64 R24, [R24.64] ;  /* 0x000000061818e981 */ /* 0x000f28000c1e1b00 */
[----:B------:R-:W5:Y:S01]  /*39d0*/  @!P3 LDG.E.64 R26, [R26.64] ;  /* 0x000000061a1ab981 */ /* 0x000f62000c1e1b00 */
[----:B------:R-:W-:Y:S01]  /*39e0*/  IADD3 R30, R30, 0x4, RZ ;  /* 0x000000041e1e7810 */ /* 0x000fe20007ffe0ff */
[----:B0-2---:R-:W-:-:S03]  /*39f0*/  @!P0 FADD.FTZ R18, R18, R20 ;  /* 0x0000001412128221 */ /* 0x005fc60000010000 */
[C---:B------:R-:W-:Y:S01]  /*3a00*/  IADD3 R20, R30.reuse, 0x1, RZ ;  /* 0x000000011e147810 */ /* 0x040fe20007ffe0ff */
[----:B------:R-:W-:Y:S01]  /*3a10*/  @!P0 FADD.FTZ R19, R19, R21 ;  /* 0x0000001513138221 */ /* 0x000fe20000010000 */
[-C--:B------:R-:W-:Y:S01]  /*3a20*/  ISETP.EQ.OR P0, PT, R30, R43.reuse, P2 ;  /* 0x0000002b1e00720c */ /* 0x080fe20001702670 */
[----:B---3--:R-:W-:Y:S01]  /*3a30*/  @!P4 FADD.FTZ R18, R18, R22 ;  /* 0x000000161212c221 */ /* 0x008fe20000010000 */
[----:B------:R-:W-:Y:S01]  /*3a40*/  IADD3 R22, R30, 0x2, RZ ;  /* 0x000000021e167810 */ /* 0x000fe20007ffe0ff */
[----:B------:R-:W-:Y:S01]  /*3a50*/  @!P4 FADD.FTZ R19, R19, R23 ;  /* 0x000000171313c221 */ /* 0x000fe20000010000 */
[-C--:B------:R-:W-:Y:S01]  /*3a60*/  ISETP.EQ.OR P4, PT, R20, R43.reuse, P2 ;  /* 0x0000002b1400720c */ /* 0x080fe20001782670 */
[----:B----4-:R-:W-:Y:S01]  /*3a70*/  @!P6 FADD.FTZ R18, R18, R24 ;  /* 0x000000181212e221 */ /* 0x010fe20000010000 */
[----:B------:R-:W-:Y:S01]  /*3a80*/  IADD3 R24, R30, 0x3, RZ ;  /* 0x000000031e187810 */ /* 0x000fe20007ffe0ff */
[----:B------:R-:W-:Y:S01]  /*3a90*/  @!P6 FADD.FTZ R19, R19, R25 ;  /* 0x000000191313e221 */ /* 0x000fe20000010000 */
[----:B------:R-:W-:Y:S01]  /*3aa0*/  ISETP.EQ.OR P6, PT, R22, R43, P2 ;  /* 0x0000002b1600720c */ /* 0x000fe200017c2670 */
[----:B-----5:R-:W-:-:S02]  /*3ab0*/  @!P3 FADD.FTZ R18, R18, R26 ;  /* 0x0000001a1212b221 */ /* 0x020fc40000010000 */
[----:B------:R-:W-:Y:S01]  /*3ac0*/  @!P3 FADD.FTZ R19, R19, R27 ;  /* 0x0000001b1313b221 */ /* 0x000fe20000010000 */
[----:B------:R-:W-:Y:S01]  /*3ad0*/  ISETP.EQ.OR P3, PT, R24, R43, P2 ;  /* 0x0000002b1800720c */ /* 0x000fe20001762670 */
[----:B------:R-:W-:-:S04]  /*3ae0*/  @!P0 IMAD R21, R30, c[0x0][0x10], R28 ;  /* 0x000004001e158a24 */ /* 0x000fc800078e021c */
[----:B------:R-:W-:Y:S02]  /*3af0*/  @!P4 IMAD R23, R20, c[0x0][0x10], R28 ;  /* 0x000004001417ca24 */ /* 0x000fe400078e021c */
[----:B------:R-:W-:-:S04]  /*3b00*/  @!P0 IMAD.WIDE.U32 R20, R21, 0x8, R32 ;  /* 0x0000000815148825 */ /* 0x000fc800078e0020 */
[----:B------:R-:W-:Y:S02]  /*3b10*/  @!P6 IMAD R25, R22, c[0x0][0x10], R28 ;  /* 0x000004001619ea24 */ /* 0x000fe400078e021c */
[----:B------:R-:W-:Y:S01]  /*3b20*/  @!P4 IMAD.WIDE.U32 R22, R23, 0x8, R32 ;  /* 0x000000081716c825 */ /* 0x000fe200078e0020 */
[----:B------:R-:W2:Y:S03]  /*3b30*/  @!P0 LDG.E.64 R20, [R20.64] ;  /* 0x0000000614148981 */ /* 0x000ea6000c1e1b00 */
[----:B------:R-:W-:Y:S02]  /*3b40*/  @!P3 IMAD R27, R24, c[0x0][0x10], R28 ;  /* 0x00000400181bba24 */ /* 0x000fe400078e021c */
[--C-:B------:R-:W-:Y:S01]  /*3b50*/  @!P6 IMAD.WIDE.U32 R24, R25, 0x8, R32.reuse ;  /* 0x000000081918e825 */ /* 0x100fe200078e0020 */
[----:B------:R-:W3:Y:S03]  /*3b60*/  @!P4 LDG.E.64 R22, [R22.64] ;  /* 0x000000061616c981 */ /* 0x000ee6000c1e1b00 */
[----:B------:R-:W-:-:S02]  /*3b70*/  @!P3 IMAD.WIDE.U32 R26, R27, 0x8, R32 ;  /* 0x000000081b1ab825 */ /* 0x000fc400078e0020 */
[----:B------:R-:W4:Y:S04]  /*3b80*/  @!P6 LDG.E.64 R24, [R24.64] ;  /* 0x000000061818e981 */ /* 0x000f28000c1e1b00 */
[----:B------:R-:W5:Y:S01]  /*3b90*/  @!P3 LDG.E.64 R26, [R26.64] ;  /* 0x000000061a1ab981 */ /* 0x000f62000c1e1b00 */
[----:B------:R-:W-:Y:S02]  /*3ba0*/  IADD3 R29, R29, -0x4, RZ ;  /* 0xfffffffc1d1d7810 */ /* 0x000fe40007ffe0ff */
[----:B------:R-:W-:Y:S02]  /*3bb0*/  IADD3 R30, R30, 0x4, RZ ;  /* 0x000000041e1e7810 */ /* 0x000fe40007ffe0ff */
[----:B------:R-:W-:Y:S01]  /*3bc0*/  IADD3 R29, R29, -0x4, RZ ;  /* 0xfffffffc1d1d7810 */ /* 0x000fe20007ffe0ff */
[----:B--2---:R-:W-:-:S02]  /*3bd0*/  @!P0 FADD.FTZ R18, R18, R20 ;  /* 0x0000001412128221 */ /* 0x004fc40000010000 */
[----:B------:R-:W-:Y:S01]  /*3be0*/  @!P0 FADD.FTZ R19, R19, R21 ;  /* 0x0000001513138221 */ /* 0x000fe20000010000 */
[----:B------:R-:W-:Y:S01]  /*3bf0*/  PLOP3.LUT P0, PT, PT, PT, PT, 0x8, 0x0 ;  /* 0x000000000000781c */ /* 0x000fe20003f0e170 */
[----:B---3--:R-:W-:Y:S02]  /*3c00*/  @!P4 FADD.FTZ R18, R18, R22 ;  /* 0x000000161212c221 */ /* 0x008fe40000010000 */
[----:B------:R-:W-:Y:S02]  /*3c10*/  @!P4 FADD.FTZ R19, R19, R23 ;  /* 0x000000171313c221 */ /* 0x000fe40000010000 */
[----:B----4-:R-:W-:Y:S02]  /*3c20*/  @!P6 FADD.FTZ R18, R18, R24 ;  /* 0x000000181212e221 */ /* 0x010fe40000010000 */
[----:B------:R-:W-:Y:S02]  /*3c30*/  @!P6 FADD.FTZ R19, R19, R25 ;  /* 0x000000191313e221 */ /* 0x000fe40000010000 */
[----:B-----5:R-:W-:-:S02]  /*3c40*/  @!P3 FADD.FTZ R18, R18, R26 ;  /* 0x0000001a1212b221 */ /* 0x020fc40000010000 */
[----:B------:R-:W-:Y:S02]  /*3c50*/  @!P3 FADD.FTZ R19, R19, R27 ;  /* 0x0000001b1313b221 */ /* 0x000fe40000010000 */
.L_x_67:
[----:B------:R-:W-:-:S13]  /*3c60*/  ISETP.NE.OR P0, PT, R29, RZ, P0 ;  /* 0x000000ff1d00720c */ /* 0x000fda0000705670 */
[----:B------:R-:W-:Y:S05]  /*3c70*/  @!P0 BRA `(.L_x_63) ;  /* 0x000001f000008947 */ /* 0x000fea0003800000 */
.L_x_64:
[CC--:B------:R-:W-:Y:S02]  /*3c80*/  ISETP.EQ.OR P4, PT, R30.reuse, R43.reuse, P2 ;  /* 0x0000002b1e00720c */ /* 0x0c0fe40001782670 */
[C---:B------:R-:W-:Y:S02]  /*3c90*/  IADD3 R23, R30.reuse, 0x1, RZ ;  /* 0x000000011e177810 */ /* 0x040fe40007ffe0ff */
[C---:B------:R-:W-:Y:S02]  /*3ca0*/  IADD3 R25, R30.reuse, 0x2, RZ ;  /* 0x000000021e197810 */ /* 0x040fe40007ffe0ff */
[-C--:B------:R-:W-:Y:S02]  /*3cb0*/  ISETP.EQ.OR P6, PT, R23, R43.reuse, P2 ;  /* 0x0000002b1700720c */ /* 0x080fe400017c2670 */
[----:B------:R-:W-:Y:S02]  /*3cc0*/  IADD3 R27, R30, 0x3, RZ ;  /* 0x000000031e1b7810 */ /* 0x000fe40007ffe0ff */
[----:B------:R-:W-:-:S02]  /*3cd0*/  ISETP.EQ.OR P3, PT, R25, R43, P2 ;  /* 0x0000002b1900720c */ /* 0x000fc40001762670 */
[----:B------:R-:W-:Y:S01]  /*3ce0*/  ISETP.EQ.OR P0, PT, R27, R43, P2 ;  /* 0x0000002b1b00720c */ /* 0x000fe20001702670 */
[----:B------:R-:W-:-:S04]  /*3cf0*/  @!P4 IMAD R21, R30, c[0x0][0x10], R28 ;  /* 0x000004001e15ca24 */ /* 0x000fc800078e021c */
[----:B------:R-:W-:-:S04]  /*3d00*/  @!P4 IMAD.WIDE.U32 R20, R21, 0x8, R32 ;  /* 0x000000081514c825 */ /* 0x000fc800078e0020 */
[--C-:B------:R-:W-:Y:S02]  /*3d10*/  @!P6 IMAD R23, R23, c[0x0][0x10], R28.reuse ;  /* 0x000004001717ea24 */ /* 0x100fe400078e021c */
[----:B------:R-:W2:Y:S01]  /*3d20*/  @!P4 LDG.E.64 R20, [R20.64] ;  /* 0x000000061414c981 */ /* 0x000ea2000c1e1b00 */
[----:B------:R-:W-:Y:S02]  /*3d30*/  @!P3 IMAD R25, R25, c[0x0][0x10], R28 ;  /* 0x000004001919ba24 */ /* 0x000fe400078e021c */
        /* <DEDUP_REMOVED lines=8> */
[----:B------:R-:W-:Y:S01]  /*3dc0*/  IADD3 R30, R30, 0x4, RZ ;  /* 0x000000041e1e7810 */ /* 0x000fe20007ffe0ff */
[----:B0-2---:R-:W-:Y:S02]  /*3dd0*/  @!P4 FADD.FTZ R18, R18, R20 ;  /* 0x000000141212c221 */ /* 0x005fe40000010000 */
[----:B------:R-:W-:Y:S01]  /*3de0*/  @!P4 FADD.FTZ R19, R19, R21 ;  /* 0x000000151313c221 */ /* 0x000fe20000010000 */
[----:B------:R-:W-:Y:S01]  /*3df0*/  ISETP.NE.AND P4, PT, R29, RZ, PT ;  /* 0x000000ff1d00720c */ /* 0x000fe20003f85270 */
[----:B---3--:R-:W-:Y:S02]  /*3e00*/  @!P6 FADD.FTZ R18, R18, R22 ;  /* 0x000000161212e221 */ /* 0x008fe40000010000 */
[----:B------:R-:W-:Y:S02]  /*3e10*/  @!P6 FADD.FTZ R19, R19, R23 ;  /* 0x000000171313e221 */ /* 0x000fe40000010000 */
[----:B----4-:R-:W-:Y:S02]  /*3e20*/  @!P3 FADD.FTZ R18, R18, R24 ;  /* 0x000000181212b221 */ /* 0x010fe40000010000 */
[----:B------:R-:W-:-:S02]  /*3e30*/  @!P3 FADD.FTZ R19, R19, R25 ;  /* 0x000000191313b221 */ /* 0x000fc40000010000 */
[----:B-----5:R-:W-:Y:S02]  /*3e40*/  @!P0 FADD.FTZ R18, R18, R26 ;  /* 0x0000001a12128221 */ /* 0x020fe40000010000 */
[----:B------:R-:W-:Y:S02]  /*3e50*/  @!P0 FADD.FTZ R19, R19, R27 ;  /* 0x0000001b13138221 */ /* 0x000fe40000010000 */
[----:B------:R-:W-:Y:S05]  /*3e60*/  @P4 BRA `(.L_x_64) ;  /* 0xfffffe1000004947 */ /* 0x000fea000383ffff */
.L_x_63:
        /* <DEDUP_REMOVED lines=12> */
.L_x_69:
[----:B------:R-:W-:Y:S05]  /*3f30*/  BSYNC B0 ;  /* 0x0000000000007941 */ /* 0x000fea0003800000 */
.L_x_68:
        /* <DEDUP_REMOVED lines=16> */
.L_x_60:
[----:B------:R2:W-:Y:S04]  /*4040*/  @!P2 STS.64 [0xc8], R18 ;  /* 0x0000c812ff00a388 */ /* 0x0005e80000000a00 */
[----:B------:R-:W-:Y:S01]  /*4050*/  BAR.SYNC.DEFER_BLOCKING 0x0 ;  /* 0x0000000000007b1d */ /* 0x000fe20000010000 */
[----:B------:R-:W-:Y:S02]  /*4060*/  ISETP.GE.U32.AND P0, PT, R67, c[0x0][0x1e0], PT ;  /* 0x0000780043007a0c */ /* 0x000fe40003f06070 */
[----:B------:R-:W-:Y:S02]  /*4070*/  ISETP.GE.U32.AND P2, PT, R66, c[0x0][0x1e0], PT ;  /* 0x0000780042007a0c */ /* 0x000fe40003f46070 */
[----:B------:R-:W-:Y:S02]  /*4080*/  ISETP.GE.AND.EX P0, PT, R40, c[0x0][0x1e4], PT, P0 ;  /* 0x0000790028007a0c */ /* 0x000fe40003f06300 */
[----:B0-2---:R-:W-:-:S02]  /*4090*/  PRMT R19, RZ, 0x5410, R58 ;  /* 0x00005410ff137816 */ /* 0x005fc4000000003a */
[----:B------:R-:W-:Y:S01]  /*40a0*/  PRMT R18, RZ, 0x7610, R57 ;  /* 0x00007610ff127816 */ /* 0x000fe20000000039 */
[----:B-1----:R-:W0:Y:S02]  /*40b0*/  LDS.64 R20, [0xc8] ;  /* 0x0000c800ff147984 */ /* 0x002e240000000a00 */
[----:B0-----:R-:W-:Y:S01]  /*40c0*/  FMUL.FTZ R23, R21, c[0x0][0x20c] ;  /* 0x0000830015177a20 */ /* 0x001fe20000410000 */
[----:B------:R-:W-:Y:S01]  /*40d0*/  PRMT R21, RZ, 0x7610, R58 ;  /* 0x00007610ff157816 */ /* 0x000fe2000000003a */
[----:B------:R-:W-:Y:S02]  /*40e0*/  FMUL.FTZ R22, R20, c[0x0][0x20c] ;  /* 0x0000830014167a20 */ /* 0x000fe40000410000 */
[C---:B------:R-:W-:Y:S01]  /*40f0*/  FADD.FTZ R20, -R12.reuse, R19 ;  /* 0x000000130c147221 */ /* 0x040fe20000010100 */
[----:B------:R-:W-:Y:S01]  /*4100*/  PRMT R19, RZ, 0x5410, R57 ;  /* 0x00005410ff137816 */ /* 0x000fe20000000039 */
[----:B------:R-:W-:Y:S02]  /*4110*/  FADD.FTZ R24, -R12, R21 ;  /* 0x000000150c187221 */ /* 0x000fe40000010100 */
        /* <DEDUP_REMOVED lines=21> */
.L_x_70:
[----:B------:R-:W-:Y:S01]  /*4270*/  BSSY B0, `(.L_x_71) ;  /* 0x0000012000007945 */ /* 0x000fe20003800000 */
[----:B------:R-:W-:Y:S05]  /*4280*/  @!P1 BRA `(.L_x_72) ;  /* 0x0000010000009947 */ /* 0x000fea0003800000 */
[C-C-:B------:R-:W-:Y:S02]  /*4290*/  FFMA.FTZ R20, R22.reuse, R33, R23.reuse ;  /* 0x0000002116147223 */ /* 0x140fe40000010017 */
[----:B------:R-:W-:Y:S02]  /*42a0*/  FFMA.FTZ R21, R22, R32, R23 ;  /* 0x0000002016157223 */ /* 0x000fe40000010017 */
[----:B------:R-:W-:Y:S01]  /*42b0*/  FFMA.FTZ R20, R19, R14, -R20 ;  /* 0x0000000e13147223 */ /* 0x000fe20000010814 */
[----:B------:R-:W-:Y:S01]  /*42c0*/  MOV R19, R77 ;  /* 0x0000004d00137202 */ /* 0x000fe20000000f00 */
[----:B------:R-:W-:Y:S01]  /*42d0*/  FFMA.FTZ R24, R18, R15, -R21 ;  /* 0x0000000f12187223 */ /* 0x000fe20000010815 */
[----:B------:R-:W-:Y:S01]  /*42e0*/  MOV R18, R74 ;  /* 0x0000004a00127202 */ /* 0x000fe20000000f00 */
[----:B------:R-:W-:-:S02]  /*42f0*/  IMAD R25, R41, c[0x0][0x1d8], RZ ;  /* 0x0000760029197a24 */ /* 0x000fc400078e02ff */
[----:B------:R-:W-:Y:S02]  /*4300*/  FMUL.FTZ R24, R24, R13 ;  /* 0x0000000d18187220 */ /* 0x000fe40000410000 */
[----:B------:R-:W-:-:S04]  /*4310*/  IMAD.WIDE.U32 R18, R68, c[0x0][0x1d8], R18 ;  /* 0x0000760044127a25 */ /* 0x000fc800078e0012 */
[----:B------:R-:W-:Y:S02]  /*4320*/  IMAD R21, R68, c[0x0][0x1dc], R25 ;  /* 0x0000770044157a24 */ /* 0x000fe400078e0219 */
[----:B------:R-:W-:Y:S01]  /*4330*/  FMUL.FTZ R25, R20, R13 ;  /* 0x0000000d14197220 */ /* 0x000fe20000410000 */
[----:B------:R-:W-:Y:S02]  /*4340*/  LEA R20, P3, R18, c[0x0][0x160], 0x1 ;  /* 0x0000580012147a11 */ /* 0x000fe400078608ff */
[----:B------:R-:W-:Y:S02]  /*4350*/  IADD3 R21, R19, R21, RZ ;  /* 0x0000001513157210 */ /* 0x000fe40007ffe0ff */
[----:B------:R-:W-:Y:S02]  /*4360*/  F2FP.BF16.PACK_AB R19, R24, R25 ;  /* 0x000000191813723e */ /* 0x000fe400000010ff */
[----:B------:R-:W-:-:S05]  /*4370*/  LEA.HI.X R21, R18, c[0x0][0x164], R21, 0x1, P3 ;  /* 0x0000590012157a11 */ /* 0x000fca00018f0c15 */
[----:B------:R0:W-:Y:S02]  /*4380*/  STG.E [R20.64], R19 ;  /* 0x0000001314007986 */ /* 0x0001e4000c101906 */
.L_x_72:
[----:B------:R-:W-:Y:S05]  /*4390*/  BSYNC B0 ;  /* 0x0000000000007941 */ /* 0x000fea0003800000 */
.L_x_71:
[--C-:B0-----:R-:W-:Y:S02]  /*43a0*/  PRMT R21, RZ, 0x5410, R59.reuse ;  /* 0x00005410ff157816 */ /* 0x101fe4000000003b */
[----:B------:R-:W-:Y:S02]  /*43b0*/  PRMT R59, RZ, 0x7610, R59 ;  /* 0x00007610ff3b7816 */ /* 0x000fe4000000003b */
[--C-:B------:R-:W-:Y:S01]  /*43c0*/  PRMT R19, RZ, 0x5410, R56.reuse ;  /* 0x00005410ff137816 */ /* 0x100fe20000000038 */
[C---:B------:R-:W-:Y:S01]  /*43d0*/  FADD.FTZ R18, -R12.reuse, R21 ;  /* 0x000000150c127221 */ /* 0x040fe20000010100 */
[----:B------:R-:W-:Y:S01]  /*43e0*/  ISETP.GE.AND.EX P2, PT, R11, c[0x0][0x1e4], PT, P2 ;  /* 0x000079000b007a0c */ /* 0x000fe20003f46320 */
[----:B------:R-:W-:Y:S01]  /*43f0*/  FADD.FTZ R20, -R12, R59 ;  /* 0x0000003b0c147221 */ /* 0x000fe20000010100 */
[----:B------:R-:W-:Y:S01]  /*4400*/  ISETP.GT.U32.OR P0, PT, R70, 0x29f, P0 ;  /* 0x0000029f4600780c */ /* 0x000fe20000704470 */
[-C--:B------:R-:W-:Y:S01]  /*4410*/  FMUL.FTZ R33, R18, R13.reuse ;  /* 0x0000000d12217220 */ /* 0x080fe20000410000 */
[----:B------:R-:W-:Y:S01]  /*4420*/  PRMT R56, RZ, 0x7610, R56 ;  /* 0x00007610ff387816 */ /* 0x000fe20000000038 */
[----:B------:R-:W-:Y:S01]  /*4430*/  FMUL.FTZ R28, R20, R13 ;  /* 0x0000000d141c7220 */ /* 0x000fe20000410000 */
[----:B------:R-:W-:Y:S01]  /*4440*/  PRMT R25, RZ, 0x5410, R54 ;  /* 0x00005410ff197816 */ /* 0x000fe20000000036 */
[----:B------:R-:W-:Y:S07]  /*4450*/  @!P5 BRA `(.L_x_73) ;  /* 0x000001200000d947 */ /* 0x000fee0003800000 */
        /* <DEDUP_REMOVED lines=18> */
.L_x_73:
        /* <DEDUP_REMOVED lines=18> */
.L_x_75:
[----:B------:R-:W-:Y:S05]  /*46a0*/  BSYNC B0 ;  /* 0x0000000000007941 */ /* 0x000fea0003800000 */
.L_x_74:
[----:B0-----:R-:W-:Y:S01]  /*46b0*/  PRMT R21, RZ, 0x7610, R54 ;  /* 0x00007610ff157816 */ /* 0x001fe20000000036 */
[C---:B------:R-:W-:Y:S01]  /*46c0*/  FADD.FTZ R20, -R12.reuse, R25 ;  /* 0x000000190c147221 */ /* 0x040fe20000010100 */
[----:B------:R-:W-:Y:S02]  /*46d0*/  PRMT R25, RZ, 0x5410, R55 ;  /* 0x00005410ff197816 */ /* 0x000fe40000000037 */
[----:B------:R-:W-:Y:S01]  /*46e0*/  PRMT R19, RZ, 0x5410, R53 ;  /* 0x00005410ff137816 */ /* 0x000fe20000000035 */
        /* <DEDUP_REMOVED lines=25> */
.L_x_76:
[----:B------:R-:W-:Y:S01]  /*4880*/  BSSY B0, `(.L_x_77) ;  /* 0x0000012000007945 */ /* 0x000fe20003800000 */
[----:B------:R-:W-:Y:S05]  /*4890*/  @P2 BRA `(.L_x_78) ;  /* 0x0000010000002947 */ /* 0x000fea0003800000 */
        /* <DEDUP_REMOVED lines=8> */
[C---:B------:R-:W-:Y:S02]  /*4920*/  IMAD R21, R66.reuse, c[0x0][0x1dc], R11 ;  /* 0x0000770042157a24 */ /* 0x040fe400078e020b */
[----:B------:R-:W-:-:S04]  /*4930*/  IMAD.WIDE.U32 R18, R66, c[0x0][0x1d8], R18 ;  /* 0x0000760042127a25 */ /* 0x000fc800078e0012 */
[----:B------:R-:W-:Y:S01]  /*4940*/  FMUL.FTZ R11, R26, R13 ;  /* 0x0000000d1a0b7220 */ /* 0x000fe20000410000 */
[----:B------:R-:W-:Y:S02]  /*4950*/  IADD3 R21, R19, R21, RZ ;  /* 0x0000001513157210 */ /* 0x000fe40007ffe0ff */
[C---:B------:R-:W-:Y:S02]  /*4960*/  LEA R20, P0, R18.reuse, c[0x0][0x160], 0x1 ;  /* 0x0000580012147a11 */ /* 0x040fe400078008ff */
[----:B------:R-:W-:Y:S02]  /*4970*/  F2FP.BF16.PACK_AB R11, R11, R24 ;  /* 0x000000180b0b723e */ /* 0x000fe400000010ff */
[----:B------:R-:W-:-:S05]  /*4980*/  LEA.HI.X R21, R18, c[0x0][0x164], R21, 0x1, P0 ;  /* 0x0000590012157a11 */ /* 0x000fca00000f0c15 */
[----:B------:R0:W-:Y:S04]  /*4990*/  STG.E [R20.64], R11 ;  /* 0x0000000b14007986 */ /* 0x0001e8000c101906 */
.L_x_78:
[----:B------:R-:W-:Y:S05]  /*49a0*/  BSYNC B0 ;  /* 0x0000000000007941 */ /* 0x000fea0003800000 */
.L_x_77:
[----:B------:R-:W-:Y:S01]  /*49b0*/  ISETP.GE.U32.AND P6, PT, R65, c[0x0][0x1e0], PT ;  /* 0x0000780041007a0c */ /* 0x000fe20003fc6070 */
[----:B------:R-:W-:Y:S01]  /*49c0*/  FADD.FTZ R18, -R12, R25 ;  /* 0x000000190c127221 */ /* 0x000fe20000010100 */
[----:B------:R-:W-:Y:S01]  /*49d0*/  ISETP.GE.U32.AND P0, PT, R64, c[0x0][0x1e0], PT ;  /* 0x0000780040007a0c */ /* 0x000fe20003f06070 */
[----:B0-----:R-:W-:Y:S01]  /*49e0*/  FADD.FTZ R20, -R12, R55 ;  /* 0x000000370c147221 */ /* 0x001fe20000010100 */
[----:B------:R-:W-:Y:S02]  /*49f0*/  ISETP.GE.U32.AND P2, PT, R63, c[0x0][0x1e0], PT ;  /* 0x000078003f007a0c */ /* 0x000fe40003f46070 */
[----:B------:R-:W-:Y:S02]  /*4a00*/  ISETP.GE.U32.AND P3, PT, R62, c[0x0][0x1e0], PT ;  /* 0x000078003e007a0c */ /* 0x000fe40003f66070 */
[----:B------:R-:W-:Y:S02]  /*4a10*/  ISETP.GE.U32.AND P4, PT, R61, c[0x0][0x1e0], PT ;  /* 0x000078003d007a0c */ /* 0x000fe40003f86070 */
[----:B------:R-:W-:-:S02]  /*4a20*/  PRMT R11, RZ, 0x5410, R50 ;  /* 0x00005410ff0b7816 */ /* 0x000fc40000000032 */
[----:B------:R-:W-:Y:S02]  /*4a30*/  PRMT R21, RZ, 0x5410, R51 ;  /* 0x00005410ff157816 */ /* 0x000fe40000000033 */
[----:B------:R-:W-:Y:S01]  /*4a40*/  PRMT R19, RZ, 0x7610, R50 ;  /* 0x00007610ff137816 */ /* 0x000fe20000000032 */
[C---:B------:R-:W-:Y:S01]  /*4a50*/  FADD.FTZ R34, -R12.reuse, R11 ;  /* 0x0000000b0c227221 */ /* 0x040fe20000010100 */
[----:B------:R-:W-:Y:S01]  /*4a60*/  PRMT R51, RZ, 0x7610, R51 ;  /* 0x00007610ff337816 */ /* 0x000fe20000000033 */
[C---:B------:R-:W-:Y:S01]  /*4a70*/  FADD.FTZ R30, -R12.reuse, R21 ;  /* 0x000000150c1e7221 */ /* 0x040fe20000010100 */
[--C-:B------:R-:W-:Y:S01]  /*4a80*/  PRMT R27, RZ, 0x5410, R46.reuse ;  /* 0x00005410ff1b7816 */ /* 0x100fe2000000002e */
[C---:B------:R-:W-:Y:S01]  /*4a90*/  FADD.FTZ R36, -R12.reuse, R19 ;  /* 0x000000130c247221 */ /* 0x040fe20000010100 */
[----:B------:R-:W-:Y:S01]  /*4aa0*/  PRMT R29, RZ, 0x7610, R46 ;  /* 0x00007610ff1d7816 */ /* 0x000fe2000000002e */
[C---:B------:R-:W-:Y:S01]  /*4ab0*/  FADD.FTZ R32, -R12.reuse, R51 ;  /* 0x000000330c207221 */ /* 0x040fe20000010100 */
[----:B------:R-:W-:Y:S01]  /*4ac0*/  PRMT R31, RZ, 0x5410, R47 ;  /* 0x00005410ff1f7816 */ /* 0x000fe2000000002f */
[C---:B------:R-:W-:Y:S01]  /*4ad0*/  FADD.FTZ R26, -R12.reuse, R27 ;  /* 0x0000001b0c1a7221 */ /* 0x040fe20000010100 */
[----:B------:R-:W-:Y:S01]  /*4ae0*/  PRMT R47, RZ, 0x7610, R47 ;  /* 0x00007610ff2f7816 */ /* 0x000fe2000000002f */
[----:B------:R-:W-:Y:S01]  /*4af0*/  FADD.FTZ R28, -R12, R29 ;  /* 0x0000001d0c1c7221 */ /* 0x000fe20000010100 */
[----:B------:R-:W-:Y:S01]  /*4b00*/  ISETP.GE.AND.EX P6, PT, R6, c[0x0][0x1e4], PT, P6 ;  /* 0x0000790006007a0c */ /* 0x000fe20003fc6360 */
[C---:B------:R-:W-:Y:S01]  /*4b10*/  FADD.FTZ R24, -R12.reuse, R31 ;  /* 0x0000001f0c187221 */ /* 0x040fe20000010100 */
[----:B------:R-:W-:Y:S01]  /*4b20*/  ISETP.GE.AND.EX P0, PT, R7, c[0x0][0x1e4], PT, P0 ;  /* 0x0000790007007a0c */ /* 0x000fe20003f06300 */
[----:B------:R-:W-:Y:S01]  /*4b30*/  FADD.FTZ R12, -R12, R47 ;  /* 0x0000002f0c0c7221 */ /* 0x000fe20000010100 */
[----:B------:R-:W-:Y:S01]  /*4b40*/  ISETP.GE.AND.EX P2, PT, R8, c[0x0][0x1e4], PT, P2 ;  /* 0x0000790008007a0c */ /* 0x000fe20003f46320 */
[-C--:B------:R-:W-:Y:S01]  /*4b50*/  FMUL.FTZ R31, R18, R13.reuse ;  /* 0x0000000d121f7220 */ /* 0x080fe20000410000 */
[----:B------:R-:W-:Y:S01]  /*4b60*/  ISETP.GE.AND.EX P3, PT, R9, c[0x0][0x1e4], PT, P3 ;  /* 0x0000790009007a0c */ /* 0x000fe20003f66330 */
[----:B------:R-:W-:Y:S01]  /*4b70*/  FMUL.FTZ R46, R20, R13 ;  /* 0x0000000d142e7220 */ /* 0x000fe20000410000 */
[----:B------:R-:W-:-:S02]  /*4b80*/  ISETP.GE.AND.EX P4, PT, R10, c[0x0][0x1e4], PT, P4 ;  /* 0x000079000a007a0c */ /* 0x000fc40003f86340 */
[----:B------:R-:W-:Y:S02]  /*4b90*/  PRMT R11, RZ, 0x5410, R52 ;  /* 0x00005410ff0b7816 */ /* 0x000fe40000000034 */
[C---:B------:R-:W-:Y:S02]  /*4ba0*/  ISETP.GT.U32.OR P6, PT, R70.reuse, 0x29f, P6 ;  /* 0x0000029f4600780c */ /* 0x040fe400037c4470 */
[C---:B------:R-:W-:Y:S02]  /*4bb0*/  ISETP.GT.U32.OR P0, PT, R70.reuse, 0x29f, P0 ;  /* 0x0000029f4600780c */ /* 0x040fe40000704470 */
[C---:B------:R-:W-:Y:S02]  /*4bc0*/  ISETP.GT.U32.OR P2, PT, R70.reuse, 0x29f, P2 ;  /* 0x0000029f4600780c */ /* 0x040fe40001744470 */
[C---:B------:R-:W-:Y:S02]  /*4bd0*/  ISETP.GT.U32.OR P3, PT, R70.reuse, 0x29f, P3 ;  /* 0x0000029f4600780c */ /* 0x040fe40001f64470 */
[----:B------:R-:W-:-:S02]  /*4be0*/  ISETP.GT.U32.OR P4, PT, R70, 0x29f, P4 ;  /* 0x0000029f4600780c */ /* 0x000fc40002784470 */
[----:B------:R-:W-:Y:S01]  /*4bf0*/  PRMT R52, RZ, 0x7610, R52 ;  /* 0x00007610ff347816 */ /* 0x000fe20000000034 */
        /* <DEDUP_REMOVED lines=19> */
.L_x_79:
[----:B------:R-:W-:Y:S01]  /*4d30*/  BSSY B0, `(.L_x_80) ;  /* 0x0000012000007945 */ /* 0x000fe20003800000 */
[----:B------:R-:W-:Y:S05]  /*4d40*/  @P6 BRA `(.L_x_81) ;  /* 0x0000010000006947 */ /* 0x000fea0003800000 */
[C-C-:B------:R-:W-:Y:S02]  /*4d50*/  FFMA.FTZ R18, R22.reuse, R31, R23.reuse ;  /* 0x0000001f16127223 */ /* 0x140fe40000010017 */
[----:B------:R-:W-:Y:S02]  /*4d60*/  FFMA.FTZ R19, R22, R46, R23 ;  /* 0x0000002e16137223 */ /* 0x000fe40000010017 */
[----:B------:R-:W-:Y:S02]  /*4d70*/  IMAD R20, R6, c[0x0][0x1d8], RZ ;  /* 0x0000760006147a24 */ /* 0x000fe400078e02ff */
[----:B------:R-:W-:Y:S01]  /*4d80*/  FFMA.FTZ R6, R11, R14, -R18 ;  /* 0x0000000e0b067223 */ /* 0x000fe20000010812 */
[----:B------:R-:W-:Y:S01]  /*4d90*/  MOV R18, R74 ;  /* 0x0000004a00127202 */ /* 0x000fe20000000f00 */
[----:B------:R-:W-:Y:S01]  /*4da0*/  FFMA.FTZ R52, R52, R15, -R19 ;  /* 0x0000000f34347223 */ /* 0x000fe20000010813 */
[----:B------:R-:W-:Y:S01]  /*4db0*/  MOV R19, R77 ;  /* 0x0000004d00137202 */ /* 0x000fe20000000f00 */
[----:B------:R-:W-:-:S02]  /*4dc0*/  IMAD R21, R65, c[0x0][0x1dc], R20 ;  /* 0x0000770041157a24 */ /* 0x000fc400078e0214 */
[----:B------:R-:W-:Y:S02]  /*4dd0*/  FMUL.FTZ R11, R6, R13 ;  /* 0x0000000d060b7220 */ /* 0x000fe40000410000 */
[----:B------:R-:W-:-:S04]  /*4de0*/  IMAD.WIDE.U32 R18, R65, c[0x0][0x1d8], R18 ;  /* 0x0000760041127a25 */ /* 0x000fc800078e0012 */
[----:B------:R-:W-:Y:S01]  /*4df0*/  FMUL.FTZ R6, R52, R13 ;  /* 0x0000000d34067220 */ /* 0x000fe20000410000 */
[----:B------:R-:W-:Y:S02]  /*4e00*/  IADD3 R21, R19, R21, RZ ;  /* 0x0000001513157210 */ /* 0x000fe40007ffe0ff */
[----:B------:R-:W-:Y:S02]  /*4e10*/  LEA R20, P6, R18, c[0x0][0x160], 0x1 ;  /* 0x0000580012147a11 */ /* 0x000fe400078c08ff */
[----:B------:R-:W-:Y:S02]  /*4e20*/  F2FP.BF16.PACK_AB R11, R6, R11 ;  /* 0x0000000b060b723e */ /* 0x000fe400000010ff */
[----:B------:R-:W-:-:S05]  /*4e30*/  LEA.HI.X R21, R18, c[0x0][0x164], R21, 0x1, P6 ;  /* 0x0000590012157a11 */ /* 0x000fca00030f0c15 */
[----:B------:R0:W-:Y:S04]  /*4e40*/  STG.E [R20.64], R11 ;  /* 0x0000000b14007986 */ /* 0x0001e8000c101906 */
.L_x_81:
[----:B------:R-:W-:Y:S05]  /*4e50*/  BSYNC B0 ;  /* 0x0000000000007941 */ /* 0x000fea0003800000 */
.L_x_80:
        /* <DEDUP_REMOVED lines=23> */
.L_x_82:
[----:B------:R-:W-:Y:S01]  /*4fd0*/  BSSY B0, `(.L_x_83) ;  /* 0x0000012000007945 */ /* 0x000fe20003800000 */
[----:B------:R-:W-:Y:S05]  /*4fe0*/  @P0 BRA `(.L_x_84) ;  /* 0x0000010000000947 */ /* 0x000fea0003800000 */
[----:B------:R-:W-:Y:S02]  /*4ff0*/  FFMA.FTZ R19, R22, R38, R23 ;  /* 0x0000002616137223 */ /* 0x000fe40000010017 */
[----:B------:R-:W-:Y:S01]  /*5000*/  IMAD R21, R7, c[0x0][0x1d8], RZ ;  /* 0x0000760007157a24 */ /* 0x000fe200078e02ff */
[----:B------:R-:W-:Y:S01]  /*5010*/  MOV R7, R77 ;  /* 0x0000004d00077202 */ /* 0x000fe20000000f00 */
[----:B------:R-:W-:Y:S01]  /*5020*/  FFMA.FTZ R34, R6, R15, -R19 ;  /* 0x0000000f06227223 */ /* 0x000fe20000010813 */
[----:B------:R-:W-:Y:S01]  /*5030*/  MOV R6, R74 ;  /* 0x0000004a00067202 */ /* 0x000fe20000000f00 */
[----:B------:R-:W-:Y:S02]  /*5040*/  FFMA.FTZ R18, R22, R31, R23 ;  /* 0x0000001f16127223 */ /* 0x000fe40000010017 */
[----:B------:R-:W-:-:S02]  /*5050*/  IMAD R21, R64, c[0x0][0x1dc], R21 ;  /* 0x0000770040157a24 */ /* 0x000fc400078e0215 */
[----:B------:R-:W-:Y:S02]  /*5060*/  FFMA.FTZ R18, R11, R14, -R18 ;  /* 0x0000000e0b127223 */ /* 0x000fe40000010812 */
        /* <DEDUP_REMOVED lines=8> */
.L_x_84:
[----:B------:R-:W-:Y:S05]  /*50f0*/  BSYNC B0 ;  /* 0x0000000000007941 */ /* 0x000fea0003800000 */
.L_x_83:
[--C-:B------:R-:W-:Y:S01]  /*5100*/  PRMT R7, RZ, 0x5410, R48.reuse ;  /* 0x00005410ff077816 */ /* 0x100fe20000000030 */
[-C--:B------:R-:W-:Y:S01]  /*5110*/  FMUL.FTZ R29, R30, R13.reuse ;  /* 0x0000000d1e1d7220 */ /* 0x080fe20000410000 */
[----:B------:R-:W-:Y:S01]  /*5120*/  PRMT R48, RZ, 0x7610, R48 ;  /* 0x00007610ff307816 */ /* 0x000fe20000000030 */
[----:B------:R-:W-:Y:S01]  /*5130*/  FMUL.FTZ R32, R32, R13 ;  /* 0x0000000d20207220 */ /* 0x000fe20000410000 */
[----:B------:R-:W-:Y:S05]  /*5140*/  @!P5 BRA `(.L_x_85) ;  /* 0x000001200000d947 */ /* 0x000fea0003800000 */
[----:B0-----:R-:W-:Y:S02]  /*5150*/  FFMA.FTZ R11, R32, R15, R17 ;  /* 0x0000000f200b7223 */ /* 0x001fe40000010011 */
        /* <DEDUP_REMOVED lines=17> */
.L_x_85:
[----:B------:R-:W-:Y:S01]  /*5270*/  BSSY B0, `(.L_x_86) ;  /* 0x0000012000007945 */ /* 0x000fe20003800000 */
[----:B------:R-:W-:Y:S05]  /*5280*/  @P2 BRA `(.L_x_87) ;  /* 0x0000010000002947 */ /* 0x000fea0003800000 */
[--C-:B------:R-:W-:Y:S02]  /*5290*/  FFMA.FTZ R6, R22, R29, R23.reuse ;  /* 0x0000001d16067223 */ /* 0x100fe40000010017 */
[----:B0-----:R-:W-:Y:S02]  /*52a0*/  IMAD R18, R8, c[0x0][0x1d8], RZ ;  /* 0x0000760008127a24 */ /* 0x001fe400078e02ff */
[----:B------:R-:W-:Y:S01]  /*52b0*/  FFMA.FTZ R8, R7, R14, -R6 ;  /* 0x0000000e07087223 */ /* 0x000fe20000010806 */
[----:B------:R-:W-:Y:S01]  /*52c0*/  MOV R6, R74 ;  /* 0x0000004a00067202 */ /* 0x000fe20000000f00 */
[----:B------:R-:W-:Y:S01]  /*52d0*/  FFMA.FTZ R11, R22, R32, R23 ;  /* 0x00000020160b7223 */ /* 0x000fe20000010017 */
[----:B------:R-:W-:Y:S01]  /*52e0*/  MOV R7, R77 ;  /* 0x0000004d00077202 */ /* 0x000fe20000000f00 */
        /* <DEDUP_REMOVED lines=10> */
.L_x_87:
[----:B------:R-:W-:Y:S05]  /*5390*/  BSYNC B0 ;  /* 0x0000000000007941 */ /* 0x000fea0003800000 */
.L_x_86:
        /* <DEDUP_REMOVED lines=23> */
.L_x_88:
        /* <DEDUP_REMOVED lines=18> */
.L_x_90:
[----:B------:R-:W-:Y:S05]  /*5630*/  BSYNC B0 ;  /* 0x0000000000007941 */ /* 0x000fea0003800000 */
.L_x_89:
[--C-:B------:R-:W-:Y:S01]  /*5640*/  PRMT R7, RZ, 0x5410, R44.reuse ;  /* 0x00005410ff077816 */ /* 0x100fe2000000002c */
[-C--:B------:R-:W-:Y:S01]  /*5650*/  FMUL.FTZ R21, R24, R13.reuse ;  /* 0x0000000d18157220 */ /* 0x080fe20000410000 */
[----:B------:R-:W-:Y:S01]  /*5660*/  PRMT R44, RZ, 0x7610, R44 ;  /* 0x00007610ff2c7816 */ /* 0x000fe2000000002c */
[----:B------:R-:W-:Y:S01]  /*5670*/  FMUL.FTZ R18, R12, R13 ;  /* 0x0000000d0c127220 */ /* 0x000fe20000410000 */
[----:B------:R-:W-:Y:S05]  /*5680*/  @!P5 BRA `(.L_x_91) ;  /* 0x000001200000d947 */ /* 0x000fea0003800000 */
[----:B------:R-:W-:Y:S02]  /*5690*/  FFMA.FTZ R16, R21, R14, R16 ;  /* 0x0000000e15107223 */ /* 0x000fe40000010010 */
[----:B------:R-:W-:Y:S02]  /*56a0*/  FFMA.FTZ R17, R18, R15, R17 ;  /* 0x0000000f12117223 */ /* 0x000fe40000010011 */
[----:B------:R-:W-:Y:S02]  /*56b0*/  FMUL.FTZ R6, R16, -1.4426950216293334961 ;  /* 0xbfb8aa3b10067820 */ /* 0x000fe40000410000 */
[----:B0-----:R-:W-:-:S04]  /*56c0*/  FMUL.FTZ R9, R17, -1.4426950216293334961 ;  /* 0xbfb8aa3b11097820 */ /* 0x001fc80000410000 */
        /* <DEDUP_REMOVED lines=14> */
.L_x_91:
        /* <DEDUP_REMOVED lines=9> */
[----:B------:R-:W-:Y:S02]  /*5840*/  IMAD R7, R61, c[0x0][0x1dc], R10 ;  /* 0x000077003d077a24 */ /* 0x000fe400078e020a */
[-C--:B0-----:R-:W-:Y:S01]  /*5850*/  FMUL.FTZ R9, R6, R13.reuse ;  /* 0x0000000d06097220 */ /* 0x081fe20000410000 */
[----:B------:R-:W-:Y:S01]  /*5860*/  LEA R6, P0, R74, c[0x0][0x160], 0x1 ;  /* 0x000058004a067a11 */ /* 0x000fe200078008ff */
[----:B------:R-:W-:Y:S01]  /*5870*/  FMUL.FTZ R22, R22, R13 ;  /* 0x0000000d16167220 */ /* 0x000fe20000410000 */
[----:B------:R-:W-:-:S04]  /*5880*/  IADD3 R7, R75, R7, RZ ;  /* 0x000000074b077210 */ /* 0x000fc80007ffe0ff */
[----:B------:R-:W-:Y:S02]  /*5890*/  LEA.HI.X R7, R74, c[0x0][0x164], R7, 0x1, P0 ;  /* 0x000059004a077a11 */ /* 0x000fe400000f0c07 */
[----:B------:R-:W-:-:S05]  /*58a0*/  F2FP.BF16.PACK_AB R9, R22, R9 ;  /* 0x000000091609723e */ /* 0x000fca00000010ff */
[----:B------:R0:W-:Y:S02]  /*58b0*/  STG.E [R6.64], R9 ;  /* 0x0000000906007986 */ /* 0x0001e4000c101906 */
.L_x_93:
[----:B------:R-:W-:Y:S05]  /*58c0*/  BSYNC B0 ;  /* 0x0000000000007941 */ /* 0x000fea0003800000 */
.L_x_92:
[----:B------:R-:W-:Y:S02]  /*58d0*/  IADD3 R69, R69, c[0x0][0x10], RZ ;  /* 0x0000040045457a10 */ /* 0x000fe40007ffe0ff */
[----:B------:R-:W-:Y:S02]  /*58e0*/  IADD3 R60, R60, 0x1, RZ ;  /* 0x000000013c3c7810 */ /* 0x000fe40007ffe0ff */
[----:B------:R-:W-:-:S13]  /*58f0*/  ISETP.GE.AND P0, PT, R69, UR4, PT ;  /* 0x0000000445007c0c */ /* 0x000fda000bf06270 */
[----:B------:R-:W-:Y:S01]  /*5900*/  @P0 CALL.REL.NOINC `(.L_x_43) ;  /* 0x0000001000000944 */ /* 0x000fe20003c00000 */
[----:B------:R-:W-:Y:S05]  /*5910*/  BRA `(.L_x_94) ;  /* 0xffffa9e000007947 */ /* 0x000fea000383ffff */
.L_x_43:
[----:B-1----:R-:W-:Y:S01]  /*5920*/  ISETP.NE.AND P1, PT, R70, RZ, PT ;  /* 0x000000ff4600720c */ /* 0x002fe20003f25270 */
[----:B------:R-:W-:Y:S01]  /*5930*/  HFMA2.MMA R25, -RZ, RZ, 0, 2.384185791015625e-07 ;  /* 0x00000004ff197435 */ /* 0x000fe200000001ff */
[----:B0-----:R-:W-:Y:S01]  /*5940*/  MOV R6, c[0x0][0xc] ;  /* 0x0000030000067a02 */ /* 0x001fe20000000f00 */
        /* <DEDUP_REMOVED lines=8> */
[----:B------:R-:W0:Y:S01]  /*59d0*/  S2R R0, SR_LANEID ;  /* 0x0000000000007919 */ /* 0x000e220000000000 */
[----:B------:R-:W-:Y:S01]  /*59e0*/  VOTEU.ANY UR4, UPT, PT ;  /* 0x0000000000047886 */ /* 0x000fe200038e0100 */
[----:B------:R-:W-:-:S00]  /*59f0*/  ERRBAR ;  /* 0x00000000000079ab */ /* 0x000fc00000000000 */
[----:B------:R-:W-:Y:S01]  /*5a00*/  UFLO.U32 UR5, UR4 ;  /* 0x00000004000572bd */ /* 0x000fe200080e0000 */
[----:B------:R-:W1:Y:S05]  /*5a10*/  POPC R5, UR4 ;  /* 0x0000000400057d09 */ /* 0x000e6a0008000000 */
[----:B0-----:R-:W-:-:S13]  /*5a20*/  ISETP.EQ.U32.AND P0, PT, R0, UR5, PT ;  /* 0x0000000500007c0c */ /* 0x001fda000bf02070 */
[----:B-1----:R0:W-:Y:S02]  /*5a30*/  @P0 RED.E.ADD.S32.STRONG.GPU [R2.64], R5 ;  /* 0x000000050200098e */ /* 0x0021e4000c10e386 */
.L_x_96:
[----:B------:R-:W-:Y:S05]  /*5a40*/  BSYNC B0 ;  /* 0x0000000000007941 */ /* 0x000fea0003800000 */
.L_x_95:
[----:B------:R-:W1:Y:S01]  /*5a50*/  S2UR UR4, SR_CTAID.X ;  /* 0x00000000000479c3 */ /* 0x000e620000002500 */
[----:B0-----:R-:W-:Y:S02]  /*5a60*/  IADD3 R5, R6, -0x1, RZ ;  /* 0xffffffff06057810 */ /* 0x001fe40007ffe0ff */
[----:B------:R-:W-:-:S05]  /*5a70*/  IADD3 R0, R4, -0x1, RZ ;  /* 0xffffffff04007810 */ /* 0x000fca0007ffe0ff */
[----:B------:R-:W0:Y:S01]  /*5a80*/  S2UR UR5, SR_CTAID.Y ;  /* 0x00000000000579c3 */ /* 0x000e220000002600 */
[----:B-1----:R-:W-:-:S04]  /*5a90*/  ISETP.NE.AND P0, PT, R5, UR4, PT ;  /* 0x0000000405007c0c */ /* 0x002fc8000bf05270 */
[----:B0-----:R-:W-:-:S13]  /*5aa0*/  ISETP.NE.OR P0, PT, R0, UR5, P0 ;  /* 0x0000000500007c0c */ /* 0x001fda0008705670 */
[----:B------:R-:W-:Y:S05]  /*5ab0*/  @P0 EXIT ;  /* 0x000000000000094d */ /* 0x000fea0003800000 */
[----:B------:R-:W-:Y:S05]  /*5ac0*/  @P1 BRA `(.L_x_97) ;  /* 0x0000008000001947 */ /* 0x000fea0003800000 */
[----:B------:R-:W-:-:S05]  /*5ad0*/  IMAD R0, R6, c[0x0][0x10], RZ ;  /* 0x0000040006007a24 */ /* 0x000fca00078e02ff */
[----:B------:R-:W-:-:S13]  /*5ae0*/  ISETP.NE.AND P0, PT, R0, -0x1, PT ;  /* 0xffffffff0000780c */ /* 0x000fda0003f05270 */
[----:B------:R-:W-:Y:S05]  /*5af0*/  @!P0 BRA `(.L_x_97) ;  /* 0x0000005000008947 */ /* 0x000fea0003800000 */
.L_x_98:
[----:B------:R-:W2:Y:S01]  /*5b00*/  LDG.E.STRONG.GPU R5, [R2.64] ;  /* 0x0000000602057981 */ /* 0x000ea2000c1ef900 */
[----:B------:R-:W-:Y:S01]  /*5b10*/  YIELD ;  /* 0x0000000000007946 */ /* 0x000fe20003800000 */
[----:B--2---:R-:W-:Y:S01]  /*5b20*/  ISETP.NE.AND P0, PT, R5, R0, PT ;  /* 0x000000000500720c */ /* 0x004fe20003f05270 */
[----:B------:R-:W-:-:S12]  /*5b30*/  CCTL.IVALL ;  /* 0x00000000ff00798f */ /* 0x000fd80002000000 */
[----:B------:R-:W-:Y:S05]  /*5b40*/  @P0 BRA `(.L_x_98) ;  /* 0xffffffb000000947 */ /* 0x000fea000383ffff */
.L_x_97:
        /* <DEDUP_REMOVED lines=25> */
.L_x_99:
[----:B------:R-:W-:-:S04]  /*5ce0*/  LEA R6, P0, R70, c[0x0][0x1b8], 0x2 ;  /* 0x00006e0046067a11 */ /* 0x000fc800078010ff */
[----:B------:R-:W-:Y:S02]  /*5cf0*/  LEA.HI.X R7, R70, c[0x0][0x1bc], R7, 0x2, P0 ;  /* 0x00006f0046077a11 */ /* 0x000fe400000f1407 */
[-C--:B------:R-:W-:Y:S02]  /*5d00*/  LEA R8, P0, R27, R6.reuse, 0x2 ;  /* 0x000000061b087211 */ /* 0x080fe400078010ff */
[-C--:B------:R-:W-:Y:S01]  /*5d10*/  LEA R12, P1, R20, R6.reuse, 0x2 ;  /* 0x00000006140c7211 */ /* 0x080fe200078210ff */
[----:B0-----:R0:W2:Y:S01]  /*5d20*/  LDG.E R14, [R6.64] ;  /* 0x00000006060e7981 */ /* 0x0010a2000c1e1900 */
[----:B------:R-:W-:Y:S02]  /*5d30*/  LEA R10, P2, R23, R6, 0x2 ;  /* 0x00000006170a7211 */ /* 0x000fe400078410ff */
        /* <DEDUP_REMOVED lines=11> */
[----:B0-----:R-:W-:-:S04]  /*5df0*/  SHF.R.S32.HI R7, RZ, 0x1f, R70 ;  /* 0x0000001fff077819 */ /* 0x001fc80000011446 */
[----:B------:R-:W-:Y:S01]  /*5e00*/  ISETP.GT.AND.EX P0, PT, R18, R7, PT, P0 ;  /* 0x000000071200720c */ /* 0x000fe20003f04300 */
[----:B--2---:R0:W-:Y:S04]  /*5e10*/  STG.E.64 [R2.64], R14 ;  /* 0x0000000e02007986 */ /* 0x0041e8000c101b06 */
[----:B---3--:R0:W-:Y:S08]  /*5e20*/  STG.E.64 [R4.64], R16 ;  /* 0x0000001004007986 */ /* 0x0081f0000c101b06 */
[----:B------:R-:W-:Y:S05]  /*5e30*/  @P0 BRA `(.L_x_99) ;  /* 0xfffffea000000947 */ /* 0x000fea000383ffff */
[----:B------:R-:W-:Y:S05]  /*5e40*/  EXIT ;  /* 0x000000000000794d */ /* 0x000fea0003800000 */
.L_x_100:
        /* <DEDUP_REMOVED lines=11> */
.L_x_5151:


//--------------------- .text._Z35group_norm_nhwc_bwd_one_pass_kernelI11Bf16IOFp32WLi256ELi84ELi672EEv26Group_norm_nhwc_bwd_params --------------------------
	.section	.text._Z35group_norm_nhwc_bwd_one_pass_kernelI11Bf16IOFp32WLi256ELi84ELi672EEv26Group_norm_nhwc_bwd_params,"ax",@progbits
	.sectioninfo	@"SHI_REGISTERS=80"
	.align	128
        .global         _Z35group_norm_nhwc_bwd_one_pass_kernelI11Bf16IOFp32WLi256ELi84ELi672EEv26Group_norm_nhwc_bwd_params
        .type           _Z35group_norm_nhwc_bwd_one_pass_kernelI11Bf16IOFp32WLi256ELi84ELi672EEv26Group_norm_nhwc_bwd_params,@function
        .size           _Z35group_norm_nhwc_bwd_one_pass_kernelI11Bf16IOFp32WLi256ELi84ELi672EEv26Group_norm_nhwc_bwd_params,(.L_x_5152 - _Z35group_norm_nhwc_bwd_one_pass_kernelI11Bf16IOFp32WLi256ELi84ELi672EEv26Group_norm_nhwc_bwd_params)
        .other          _Z35group_norm_nhwc_bwd_one_pass_kernelI11Bf16IOFp32WLi256ELi84ELi672EEv26Group_norm_nhwc_bwd_params,@"STO_CUDA_ENTRY STV_DEFAULT"
_Z35group_norm_nhwc_bwd_one_pass_kernelI11Bf16IOFp32WLi256ELi84ELi672EEv26Group_norm_nhwc_bwd_params:
.text._Z35group_norm_nhwc_bwd_one_pass_kernelI11Bf16IOFp32WLi256ELi84ELi672EEv26Group_norm_nhwc_bwd_params:
[----:B------:R-:W-:Y:S02]  /*0000*/  MOV R1, c[0x0][0x28] ;  /* 0x00000a0000017a02 */ /* 0x000fe40000000f00 */
[----:B------:R-:W0:Y:S01]  /*0010*/  S2UR UR9, SR_CTAID.Y ;  /* 0x00000000000979c3 */ /* 0x000e220000002600 */
[----:B------:R-:W-:Y:S01]  /*0020*/  ULDC UR8, c[0x0][0x1f0] ;  /* 0x00007c0000087ab9 */ /* 0x000fe20000000800 */
[----:B------:R-:W1:Y:S01]  /*0030*/  S2R R0, SR_TID.X ;  /* 0x0000000000007919 */ /* 0x000e620000002100 */
[----:B------:R-:W-:Y:S01]  /*0040*/  ULDC UR4, c[0x0][0x1c0] ;  /* 0x0000700000047ab9 */ /* 0x000fe20000000800 */
[----:B------:R-:W-:Y:S01]  /*0050*/  IADD3 R1, R1, -0x8, RZ ;  /* 0xfffffff801017810 */ /* 0x000fe20007ffe0ff */
[----:B------:R-:W-:Y:S02]  /*0060*/  UIMAD UR8, UR8, UR4, URZ ;  /* 0x00000004080872a4 */ /* 0x000fe4000f8e023f */
[----:B------:R-:W-:Y:S02]  /*0070*/  ULDC.64 UR18, c[0x0][0x118] ;  /* 0x0000460000127ab9 */ /* 0x000fe40000000a00 */
[----:B0-----:R-:W-:-:S06]  /*0080*/  UISETP.GE.AND UP0, UPT, UR9, UR8, UPT ;  /* 0x000000080900728c */ /* 0x001fcc000bf06270 */
[----:B------:R-:W-:-:S13]  /*0090*/  PLOP3.LUT P0, PT, PT, PT, UP0, 0x80, 0x0 ;  /* 0x000000000000781c */ /* 0x000fda0003f0f008 */
[----:B------:R-:W-:Y:S05]  /*00a0*/  @P0 BRA `(.L_x_101) ;  /* 0x0000993000000947 */ /* 0x000fea0003800000 */
[--C-:B-1----:R-:W-:Y:S01]  /*00b0*/  SHF.R.U32.HI R2, RZ, 0x1, R0.reuse ;  /* 0x00000001ff027819 */ /* 0x102fe20000011600 */
[----:B------:R-:W0:Y:S01]  /*00c0*/  S2UR UR20, SR_CTAID.X ;  /* 0x00000000001479c3 */ /* 0x000e220000002500 */
[----:B------:R-:W-:Y:S02]  /*00d0*/  UMOV UR13, 0x3 ;  /* 0x00000003000d7882 */ /* 0x000fe40000000000 */
[----:B------:R-:W-:Y:S01]  /*00e0*/  ULDC.64 UR10, c[0x0][0x1d8] ;  /* 0x00007600000a7ab9 */ /* 0x000fe20000000a00 */
[----:B------:R-:W-:Y:S01]  /*00f0*/  IMAD.WIDE.U32 R2, R2, 0x30c30c31, RZ ;  /* 0x30c30c3102027825 */ /* 0x000fe200078e00ff */
[----:B------:R-:W-:Y:S02]  /*0100*/  UIMAD.WIDE.U32 UR4, UR13, UR10, URZ ;  /* 0x0000000a0d0472a5 */ /* 0x000fe4000f8e003f */
[----:B------:R-:W-:Y:S02]  /*0110*/  UIMAD UR13, UR13, UR11, URZ ;  /* 0x0000000b0d0d72a4 */ /* 0x000fe4000f8e023f */
[----:B------:R-:W-:Y:S01]  /*0120*/  SHF.R.U32.HI R5, RZ, 0x2, R3 ;  /* 0x00000002ff057819 */ /* 0x000fe20000011603 */
[----:B------:R-:W-:Y:S01]  /*0130*/  ULEA.HI UR10, UP0, UR11, UR10, URZ, 0x1 ;  /* 0x0000000a0b0a7291 */ /* 0x000fe2000f81083f */
[----:B------:R-:W-:Y:S01]  /*0140*/  SHF.R.S32.HI R3, RZ, 0x1f, R0 ;  /* 0x0000001fff037819 */ /* 0x000fe20000011400 */
[----:B------:R-:W-:-:S02]  /*0150*/  UIADD3 UR13, UR5, UR13, URZ ;  /* 0x0000000d050d7290 */ /* 0x000fc4000fffe03f */
[----:B------:R-:W-:Y:S01]  /*0160*/  UIADD3.X UR11, URZ, UR11, URZ, UP0, !UPT ;  /* 0x0000000b3f0b7290 */ /* 0x000fe200087fe43f */
[----:B------:R-:W-:Y:S01]  /*0170*/  LEA.HI R3, R3, R0, RZ, 0x5 ;  /* 0x0000000003037211 */ /* 0x000fe200078f28ff */
[----:B------:R-:W-:Y:S01]  /*0180*/  ULEA.HI UR12, UP0, UR13, UR4, URZ, 0x1 ;  /* 0x000000040d0c7291 */ /* 0x000fe2000f81083f */
[----:B------:R-:W-:Y:S01]  /*0190*/  IMAD R54, R5, -0x2a, R0 ;  /* 0xffffffd605367824 */ /* 0x000fe200078e0200 */
[----:B------:R-:W-:Y:S01]  /*01a0*/  USHF.R.S64 UR10, UR10, 0x1, UR11 ;  /* 0x000000010a0a7899 */ /* 0x000fe2000800100b */
[----:B------:R-:W-:Y:S01]  /*01b0*/  SHF.R.S32.HI R3, RZ, 0x5, R3 ;  /* 0x00000005ff037819 */ /* 0x000fe20000011403 */
[----:B------:R-:W-:Y:S02]  /*01c0*/  UIADD3.X UR13, URZ, UR13, URZ, UP0, !UPT ;  /* 0x0000000d3f0d7290 */ /* 0x000fe400087fe43f */
[----:B------:R-:W-:Y:S01]  /*01d0*/  USHF.R.S32.HI UR11, URZ, 0x1, UR11 ;  /* 0x000000013f0b7899 */ /* 0x000fe2000801140b */
[----:B------:R-:W-:Y:S01]  /*01e0*/  SHF.L.U32 R54, R54, 0x1, RZ ;  /* 0x0000000136367819 */ /* 0x000fe200000006ff */
[----:B------:R1:W-:Y:S01]  /*01f0*/  STL [R1], R3 ;  /* 0x0000000301007387 */ /* 0x0003e20000100800 */
[----:B0-----:R-:W-:Y:S01]  /*0200*/  MOV R2, UR20 ;  /* 0x0000001400027c02 */ /* 0x001fe20008000f00 */
[----:B------:R-:W-:-:S02]  /*0210*/  USHF.R.S64 UR12, UR12, 0x1, UR13 ;  /* 0x000000010c0c7899 */ /* 0x000fc4000800100d */
[----:B------:R-:W-:Y:S02]  /*0220*/  USHF.R.S32.HI UR13, URZ, 0x1, UR13 ;  /* 0x000000013f0d7899 */ /* 0x000fe4000801140d */
[----:B------:R-:W-:Y:S01]  /*0230*/  IMAD R2, R2, c[0x0][0x1fc], R5 ;  /* 0x00007f0002027a24 */ /* 0x000fe200078e0205 */
[----:B------:R-:W-:Y:S02]  /*0240*/  ULDC.U8 UR21, c[0x0][0x1f4] ;  /* 0x00007d0000157ab9 */ /* 0x000fe40000000000 */
[----:B------:R-:W-:Y:S02]  /*0250*/  USHF.L.U64.HI UR11, UR10, 0x2, UR11 ;  /* 0x000000020a0b7899 */ /* 0x000fe4000801020b */
[C---:B------:R-:W-:Y:S01]  /*0260*/  ISETP.GE.U32.AND P1, PT, R2.reuse, c[0x0][0x1e0], PT ;  /* 0x0000780002007a0c */ /* 0x040fe20003f26070 */
[----:B------:R-:W-:Y:S01]  /*0270*/  USHF.L.U64.HI UR13, UR12, 0x2, UR13 ;  /* 0x000000020c0d7899 */ /* 0x000fe2000801020d */
[----:B------:R-:W-:Y:S01]  /*0280*/  SHF.R.S32.HI R4, RZ, 0x1f, R2 ;  /* 0x0000001fff047819 */ /* 0x000fe20000011402 */
[----:B------:R-:W-:Y:S01]  /*0290*/  UMOV UR4, URZ ;  /* 0x0000003f00047c82 */ /* 0x000fe20008000000 */
[----:B------:R-:W-:-:S02]  /*02a0*/  IADD3 R69, R2, 0x10, RZ ;  /* 0x0000001002457810 */ /* 0x000fc40007ffe0ff */
[----:B------:R-:W-:Y:S02]  /*02b0*/  ISETP.GE.AND.EX P1, PT, R4, c[0x0][0x1e4], PT, P1 ;  /* 0x0000790004007a0c */ /* 0x000fe40003f26310 */
[C---:B------:R-:W-:Y:S02]  /*02c0*/  IADD3 R68, R2.reuse, 0x20, RZ ;  /* 0x0000002002447810 */ /* 0x040fe40007ffe0ff */
[C---:B------:R-:W-:Y:S02]  /*02d0*/  IADD3 R67, R2.reuse, 0x30, RZ ;  /* 0x0000003002437810 */ /* 0x040fe40007ffe0ff */
[C---:B------:R-:W-:Y:S02]  /*02e0*/  IADD3 R66, R2.reuse, 0x40, RZ ;  /* 0x0000004002427810 */ /* 0x040fe40007ffe0ff */
[C---:B------:R-:W-:Y:S02]  /*02f0*/  IADD3 R65, R2.reuse, 0x50, RZ ;  /* 0x0000005002417810 */ /* 0x040fe40007ffe0ff */
[----:B------:R-:W-:-:S02]  /*0300*/  IADD3 R64, R2, 0x60, RZ ;  /* 0x0000006002407810 */ /* 0x000fc40007ffe0ff */
[C---:B------:R-:W-:Y:S02]  /*0310*/  IADD3 R63, R2.reuse, 0x70, RZ ;  /* 0x00000070023f7810 */ /* 0x040fe40007ffe0ff */
[C---:B------:R-:W-:Y:S02]  /*0320*/  IADD3 R62, R2.reuse, 0x80, RZ ;  /* 0x00000080023e7810 */ /* 0x040fe40007ffe0ff */
[C---:B------:R-:W-:Y:S02]  /*0330*/  IADD3 R61, R2.reuse, 0x90, RZ ;  /* 0x00000090023d7810 */ /* 0x040fe40007ffe0ff */
[----:B------:R-:W-:Y:S02]  /*0340*/  IADD3 R60, R2, 0xa0, RZ ;  /* 0x000000a0023c7810 */ /* 0x000fe40007ffe0ff */
[----:B------:R-:W-:Y:S02]  /*0350*/  ISETP.LT.U32.AND P1, PT, R0, 0x2a0, !P1 ;  /* 0x000002a00000780c */ /* 0x000fe40004f21070 */
[----:B------:R-:W-:-:S02]  /*0360*/  IADD3 R59, R2, 0xb0, RZ ;  /* 0x000000b0023b7810 */ /* 0x000fc40007ffe0ff */
[C---:B------:R-:W-:Y:S02]  /*0370*/  IADD3 R58, R2.reuse, 0xc0, RZ ;  /* 0x000000c0023a7810 */ /* 0x040fe40007ffe0ff */
[C---:B------:R-:W-:Y:S02]  /*0380*/  IADD3 R57, R2.reuse, 0xd0, RZ ;  /* 0x000000d002397810 */ /* 0x040fe40007ffe0ff */
[C---:B------:R-:W-:Y:S02]  /*0390*/  IADD3 R56, R2.reuse, 0xe0, RZ ;  /* 0x000000e002387810 */ /* 0x040fe40007ffe0ff */
[----:B-1----:R-:W-:Y:S02]  /*03a0*/  IADD3 R55, R2, 0xf0, RZ ;  /* 0x000000f002377810 */ /* 0x002fe40007ffe0ff */
.L_x_184:
[----:B0-----:R-:W-:Y:S01]  /*03b0*/  IABS R5, c[0x0][0x1f0] ;  /* 0x00007c0000057a13 */ /* 0x001fe20000000000 */
[----:B---3--:R-:W-:Y:S01]  /*03c0*/  UMOV UR6, URZ ;  /* 0x0000003f00067c82 */ /* 0x008fe20008000000 */
[----:B------:R-:W-:Y:S01]  /*03d0*/  IABS R6, UR9 ;  /* 0x0000000900067c13 */ /* 0x000fe20008000000 */
[----:B------:R-:W-:Y:S01]  /*03e0*/  UISETP.GE.AND UP1, UPT, UR9, URZ, UPT ;  /* 0x0000003f0900728c */ /* 0x000fe2000bf26270 */
[----:B------:R-:W0:Y:S01]  /*03f0*/  R2UR UR16, R5 ;  /* 0x00000000051073c2 */ /* 0x000e2200000e0000 */
[----:B------:R-:W-:Y:S01]  /*0400*/  ULDC UR15, c[0x0][0x1f0] ;  /* 0x00007c00000f7ab9 */ /* 0x000fe20000000800 */
[----:B------:R-:W-:Y:S01]  /*0410*/  ISETP.GE.U32.AND P0, PT, R69, c[0x0][0x1e0], PT ;  /* 0x0000780045007a0c */ /* 0x000fe20003f06070 */
[----:B------:R-:W-:Y:S01]  /*0420*/  UISETP.NE.AND UP0, UPT, URZ, UR15, UPT ;  /* 0x0000000f3f00728c */ /* 0x000fe2000bf05270 */
[----:B------:R-:W-:Y:S01]  /*0430*/  SHF.R.S32.HI R70, RZ, 0x1f, R69 ;  /* 0x0000001fff467819 */ /* 0x000fe20000011445 */
[----:B------:R-:W-:Y:S01]  /*0440*/  HFMA2.MMA R37, -RZ, RZ, 0, 0 ;  /* 0x00000000ff257435 */ /* 0x000fe200000001ff */
[----:B------:R-:W-:Y:S01]  /*0450*/  ISETP.GE.U32.AND P3, PT, R68, c[0x0][0x1e0], PT ;  /* 0x0000780044007a0c */ /* 0x000fe20003f66070 */
[----:B------:R-:W-:Y:S01]  /*0460*/  CS2R R52, SRZ ;  /* 0x0000000000347805 */ /* 0x000fe2000001ff00 */
[----:B------:R-:W1:Y:S01]  /*0470*/  R2UR UR14, R6 ;  /* 0x00000000060e73c2 */ /* 0x000e6200000e0000 */
[----:B------:R-:W-:-:S02]  /*0480*/  ISETP.GE.AND.EX P0, PT, R70, c[0x0][0x1e4], PT, P0 ;  /* 0x0000790046007a0c */ /* 0x000fc40003f06300 */
[----:B------:R-:W-:Y:S02]  /*0490*/  SHF.R.S32.HI R7, RZ, 0x1f, R68 ;  /* 0x0000001fff077819 */ /* 0x000fe40000011444 */
[C---:B------:R-:W-:Y:S02]  /*04a0*/  ISETP.GT.U32.OR P0, PT, R0.reuse, 0x29f, P0 ;  /* 0x0000029f0000780c */ /* 0x040fe40000704470 */
[----:B------:R-:W-:Y:S02]  /*04b0*/  ISETP.GE.AND.EX P3, PT, R7, c[0x0][0x1e4], PT, P3 ;  /* 0x0000790007007a0c */ /* 0x000fe40003f66330 */
[----:B------:R-:W-:Y:S02]  /*04c0*/  SHF.R.S32.HI R9, RZ, 0x1f, R66 ;  /* 0x0000001fff097819 */ /* 0x000fe40000011442 */
[----:B------:R-:W-:Y:S02]  /*04d0*/  ISETP.GT.U32.OR P3, PT, R0, 0x29f, P3 ;  /* 0x0000029f0000780c */ /* 0x000fe40001f64470 */
[----:B------:R-:W-:-:S02]  /*04e0*/  ISETP.GE.U32.AND P5, PT, R67, c[0x0][0x1e0], PT ;  /* 0x0000780043007a0c */ /* 0x000fc40003fa6070 */
[----:B------:R-:W-:Y:S01]  /*04f0*/  SHF.R.S32.HI R12, RZ, 0x1f, R67 ;  /* 0x0000001fff0c7819 */ /* 0x000fe20000011443 */
[----:B0-----:R-:W0:Y:S01]  /*0500*/  I2F.RP R3, UR16 ;  /* 0x0000001000037d06 */ /* 0x001e220008209400 */
[----:B------:R-:W-:Y:S02]  /*0510*/  ISETP.GE.U32.AND P4, PT, R65, c[0x0][0x1e0], PT ;  /* 0x0000780041007a0c */ /* 0x000fe40003f86070 */
[----:B------:R-:W-:Y:S02]  /*0520*/  ISETP.GE.AND.EX P5, PT, R12, c[0x0][0x1e4], PT, P5 ;  /* 0x000079000c007a0c */ /* 0x000fe40003fa6350 */
[----:B------:R-:W-:Y:S02]  /*0530*/  SHF.R.S32.HI R8, RZ, 0x1f, R65 ;  /* 0x0000001fff087819 */ /* 0x000fe40000011441 */
[----:B------:R-:W-:Y:S02]  /*0540*/  ISETP.GT.U32.OR P5, PT, R0, 0x29f, P5 ;  /* 0x0000029f0000780c */ /* 0x000fe40002fa4470 */
[----:B------:R-:W-:Y:S01]  /*0550*/  ISETP.GE.AND.EX P4, PT, R8, c[0x0][0x1e4], PT, P4 ;  /* 0x0000790008007a0c */ /* 0x000fe20003f86340 */
[----:B0-----:R-:W0:Y:S02]  /*0560*/  MUFU.RCP R3, R3 ;  /* 0x0000000300037308 */ /* 0x001e240000001000 */
[----:B0-----:R-:W-:-:S02]  /*0570*/  IADD3 R4, R3, 0xffffffe, RZ ;  /* 0x0ffffffe03047810 */ /* 0x001fc40007ffe0ff */
[----:B------:R-:W-:-:S04]  /*0580*/  SHF.R.S32.HI R3, RZ, 0x1f, R54 ;  /* 0x0000001fff037819 */ /* 0x000fc80000011436 */
[----:B------:R-:W0:Y:S02]  /*0590*/  F2I.FTZ.U32.TRUNC.NTZ R4, R4 ;  /* 0x0000000400047305 */ /* 0x000e24000021f000 */
[----:B0-----:R-:W0:Y:S02]  /*05a0*/  R2UR UR7, R4 ;  /* 0x00000000040773c2 */ /* 0x001e2400000e0000 */
[----:B0-----:R-:W-:-:S04]  /*05b0*/  UIADD3 UR5, URZ, -UR7, URZ ;  /* 0x800000073f057290 */ /* 0x001fc8000fffe03f */
[----:B------:R-:W-:-:S04]  /*05c0*/  UIMAD UR5, UR5, UR16, URZ ;  /* 0x00000010050572a4 */ /* 0x000fc8000f8e023f */
[----:B------:R-:W-:-:S04]  /*05d0*/  UIMAD.WIDE.U32 UR6, UR7, UR5, UR6 ;  /* 0x00000005070672a5 */ /* 0x000fc8000f8e0006 */
[----:B-1----:R-:W-:-:S04]  /*05e0*/  UIMAD.WIDE.U32 UR6, UR7, UR14, URZ ;  /* 0x0000000e070672a5 */ /* 0x002fc8000f8e003f */
[----:B------:R-:W-:-:S04]  /*05f0*/  UIADD3 UR5, -UR7, URZ, URZ ;  /* 0x0000003f07057290 */ /* 0x000fc8000fffe13f */
[----:B------:R-:W-:Y:S02]  /*0600*/  UIMAD UR5, UR16, UR5, UR14 ;  /* 0x00000005100572a4 */ /* 0x000fe4000f8e020e */
[----:B------:R-:W-:Y:S02]  /*0610*/  ULOP3.LUT UR14, URZ, UR15, URZ, 0x33, !UPT ;  /* 0x0000000f3f0e7292 */ /* 0x000fe4000f8e333f */
[----:B------:R-:W-:Y:S02]  /*0620*/  UISETP.GT.U32.AND UP3, UPT, UR16, UR5, UPT ;  /* 0x000000051000728c */ /* 0x000fe4000bf64070 */
[----:B------:R-:W-:-:S09]  /*0630*/  ULOP3.LUT UR15, UR9, UR15, URZ, 0x3c, !UPT ;  /* 0x0000000f090f7292 */ /* 0x000fd2000f8e3c3f */
[----:B------:R-:W-:Y:S02]  /*0640*/  @!UP3 UIADD3 UR5, UR5, -UR16, URZ ;  /* 0x800000100505b290 */ /* 0x000fe4000fffe03f */
[----:B------:R-:W-:Y:S02]  /*0650*/  @!UP3 UIADD3 UR7, UR7, 0x1, URZ ;  /* 0x000000010707b890 */ /* 0x000fe4000fffe03f */
[----:B------:R-:W-:Y:S02]  /*0660*/  UISETP.GE.U32.AND UP2, UPT, UR5, UR16, UPT ;  /* 0x000000100500728c */ /* 0x000fe4000bf46070 */
[----:B------:R-:W-:Y:S02]  /*0670*/  UIADD3 UR6, UR5, -UR16, URZ ;  /* 0x8000001005067290 */ /* 0x000fe4000fffe03f */
[----:B------:R-:W-:Y:S02]  /*0680*/  UISETP.GT.U32.AND UP4, UPT, UR16, UR5, UPT ;  /* 0x000000051000728c */ /* 0x000fe4000bf84070 */
[----:B------:R-:W-:-:S02]  /*0690*/  UISETP.GE.AND UP3, UPT, UR15, URZ, UPT ;  /* 0x0000003f0f00728c */ /* 0x000fc4000bf66270 */
[----:B------:R-:W-:Y:S02]  /*06a0*/  USEL UR5, UR6, UR5, !UP4 ;  /* 0x0000000506057287 */ /* 0x000fe4000e000000 */
[----:B------:R-:W-:Y:S02]  /*06b0*/  ULDC.64 UR16, c[0x0][0x1e8] ;  /* 0x00007a0000107ab9 */ /* 0x000fe40000000a00 */
[----:B------:R-:W-:Y:S02]  /*06c0*/  @!UP1 UIADD3 UR5, -UR5, URZ, URZ ;  /* 0x0000003f05059290 */ /* 0x000fe4000fffe13f */
[----:B------:R-:W-:Y:S02]  /*06d0*/  @UP2 UIADD3 UR7, UR7, 0x1, URZ ;  /* 0x0000000107072890 */ /* 0x000fe4000fffe03f */
[----:B------:R-:W-:Y:S02]  /*06e0*/  USEL UR15, UR14, UR5, !UP0 ;  /* 0x000000050e0f7287 */ /* 0x000fe4000c000000 */
[----:B------:R-:W-:-:S02]  /*06f0*/  @!UP3 UIADD3 UR7, -UR7, URZ, URZ ;  /* 0x0000003f0707b290 */ /* 0x000fc4000fffe13f */
[----:B------:R-:W-:Y:S02]  /*0700*/  UIMAD UR22, UR15, 0x54, URZ ;  /* 0x000000540f1678a4 */ /* 0x000fe4000f8e023f */
[----:B------:R-:W-:-:S04]  /*0710*/  USEL UR7, UR14, UR7, !UP0 ;  /* 0x000000070e077287 */ /* 0x000fc8000c000000 */
[----:B------:R-:W-:Y:S01]  /*0720*/  MOV R4, UR22 ;  /* 0x0000001600047c02 */ /* 0x000fe20008000f00 */
[----:B------:R-:W-:Y:S01]  /*0730*/  USHF.R.S32.HI UR5, URZ, 0x1f, UR7 ;  /* 0x0000001f3f057899 */ /* 0x000fe20008011407 */
[----:B------:R-:W-:-:S03]  /*0740*/  IADD3 R14, P2, R54, UR22, RZ ;  /* 0x00000016360e7c10 */ /* 0x000fc6000ff5e0ff */
[----:B------:R-:W-:Y:S01]  /*0750*/  UIMAD UR5, UR5, UR16, URZ ;  /* 0x00000010050572a4 */ /* 0x000fe2000f8e023f */
[----:B------:R-:W-:Y:S01]  /*0760*/  LEA.HI.X.SX32 R15, R4, R3, 0x1, P2 ;  /* 0x00000003040f7211 */ /* 0x000fe200010f0eff */
[----:B------:R-:W-:Y:S01]  /*0770*/  @!P0 IMAD R4, R70, c[0x0][0x1d8], RZ ;  /* 0x0000760046048a24 */ /* 0x000fe200078e02ff */
[----:B------:R-:W-:Y:S01]  /*0780*/  MOV R3, UR7 ;  /* 0x0000000700037c02 */ /* 0x000fe20008000f00 */
[----:B------:R-:W-:Y:S01]  /*0790*/  UIMAD UR5, UR7, UR17, UR5 ;  /* 0x00000011070572a4 */ /* 0x000fe2000f8e0205 */
[----:B------:R-:W-:Y:S01]  /*07a0*/  ISETP.GE.U32.AND P2, PT, R66, c[0x0][0x1e0], PT ;  /* 0x0000780042007a0c */ /* 0x000fe20003f46070 */
[----:B------:R-:W-:Y:S02]  /*07b0*/  @!P0 IMAD R11, R69, c[0x0][0x1dc], R4 ;  /* 0x00007700450b8a24 */ /* 0x000fe400078e0204 */
[----:B------:R-:W-:Y:S01]  /*07c0*/  IMAD.WIDE.U32 R14, R3, c[0x0][0x1e8], R14 ;  /* 0x00007a00030e7a25 */ /* 0x000fe200078e000e */
[----:B------:R-:W-:-:S03]  /*07d0*/  ISETP.GE.AND.EX P2, PT, R9, c[0x0][0x1e4], PT, P2 ;  /* 0x0000790009007a0c */ /* 0x000fc60003f46320 */
[----:B------:R-:W-:Y:S01]  /*07e0*/  @!P3 IMAD R3, R7, c[0x0][0x1d8], RZ ;  /* 0x000076000703ba24 */ /* 0x000fe200078e02ff */
[----:B------:R-:W-:Y:S02]  /*07f0*/  IADD3 R17, R15, UR5, RZ ;  /* 0x000000050f117c10 */ /* 0x000fe4000fffe0ff */
[----:B------:R-:W-:Y:S01]  /*0800*/  ISETP.GT.U32.OR P6, PT, R0, 0x29f, P2 ;  /* 0x0000029f0000780c */ /* 0x000fe200017c4470 */
[----:B------:R-:W-:Y:S01]  /*0810*/  @!P3 IMAD R3, R68, c[0x0][0x1dc], R3 ;  /* 0x000077004403ba24 */ /* 0x000fe200078e0203 */
[-C--:B------:R-:W-:Y:S02]  /*0820*/  @!P0 MOV R16, R14.reuse ;  /* 0x0000000e00108202 */ /* 0x080fe40000000f00 */
[----:B------:R-:W-:Y:S02]  /*0830*/  @!P3 MOV R4, R14 ;  /* 0x0000000e0004b202 */ /* 0x000fe40000000f00 */
[----:B------:R-:W-:Y:S01]  /*0840*/  @!P3 MOV R5, R17 ;  /* 0x000000110005b202 */ /* 0x000fe20000000f00 */
[----:B------:R-:W-:Y:S01]  /*0850*/  @!P0 IMAD.WIDE.U32 R6, R69, c[0x0][0x1d8], R16 ;  /* 0x0000760045068a25 */ /* 0x000fe200078e0010 */
[----:B------:R-:W-:-:S03]  /*0860*/  ISETP.GT.U32.OR P2, PT, R0, 0x29f, P4 ;  /* 0x0000029f0000780c */ /* 0x000fc60002744470 */
[----:B------:R-:W-:Y:S01]  /*0870*/  @!P3 IMAD.WIDE.U32 R4, R68, c[0x0][0x1d8], R4 ;  /* 0x000076004404ba25 */ /* 0x000fe200078e0004 */
[----:B------:R-:W-:Y:S02]  /*0880*/  @!P0 IADD3 R11, R7, R11, RZ ;  /* 0x0000000b070b8210 */ /* 0x000fe40007ffe0ff */
[C---:B------:R-:W-:Y:S02]  /*0890*/  @!P0 SHF.L.U32 R10, R6.reuse, 0x1, RZ ;  /* 0x00000001060a8819 */ /* 0x040fe400000006ff */
[----:B------:R-:W-:Y:S01]  /*08a0*/  @!P3 IADD3 R13, R5, R3, RZ ;  /* 0x00000003050db210 */ /* 0x000fe20007ffe0ff */
[----:B------:R-:W-:Y:S01]  /*08b0*/  @!P6 IMAD R5, R9, c[0x0][0x1d8], RZ ;  /* 0x000076000905ea24 */ /* 0x000fe200078e02ff */
[----:B------:R-:W-:Y:S01]  /*08c0*/  @!P0 SHF.L.U64.HI R11, R6, 0x1, R11 ;  /* 0x00000001060b8819 */ /* 0x000fe2000001020b */
[----:B------:R-:W-:Y:S01]  /*08d0*/  @!P5 IMAD R6, R12, c[0x0][0x1d8], RZ ;  /* 0x000076000c06da24 */ /* 0x000fe200078e02ff */
[----:B------:R-:W-:Y:S01]  /*08e0*/  @!P3 SHF.L.U32 R12, R4, 0x1, RZ ;  /* 0x00000001040cb819 */ /* 0x000fe200000006ff */
[----:B------:R-:W-:Y:S01]  /*08f0*/  @!P6 IMAD R19, R66, c[0x0][0x1dc], R5 ;  /* 0x000077004213ea24 */ /* 0x000fe200078e0205 */
[----:B------:R-:W-:Y:S01]  /*0900*/  @!P3 SHF.L.U64.HI R13, R4, 0x1, R13 ;  /* 0x00000001040db819 */ /* 0x000fe2000001020d */
[----:B------:R-:W-:Y:S01]  /*0910*/  @!P2 IMAD R8, R8, c[0x0][0x1d8], RZ ;  /* 0x000076000808aa24 */ /* 0x000fe200078e02ff */
[-C--:B------:R-:W-:Y:S01]  /*0920*/  @!P5 MOV R4, R14.reuse ;  /* 0x0000000e0004d202 */ /* 0x080fe20000000f00 */
[----:B------:R-:W-:Y:S01]  /*0930*/  @!P5 IMAD R3, R67, c[0x0][0x1dc], R6 ;  /* 0x000077004303da24 */ /* 0x000fe200078e0206 */
[----:B------:R-:W-:Y:S01]  /*0940*/  @!P5 MOV R5, R17 ;  /* 0x000000110005d202 */ /* 0x000fe20000000f00 */
[----:B------:R-:W-:Y:S01]  /*0950*/  @!P2 IMAD R25, R65, c[0x0][0x1dc], R8 ;  /* 0x000077004119aa24 */ /* 0x000fe200078e0208 */
[----:B------:R-:W-:-:S02]  /*0960*/  @!P6 MOV R6, R14 ;  /* 0x0000000e0006e202 */ /* 0x000fc40000000f00 */
[-C--:B------:R-:W-:Y:S01]  /*0970*/  @!P6 MOV R7, R17.reuse ;  /* 0x000000110007e202 */ /* 0x080fe20000000f00 */
[----:B------:R-:W-:Y:S01]  /*0980*/  @!P5 IMAD.WIDE.U32 R4, R67, c[0x0][0x1d8], R4 ;  /* 0x000076004304da25 */ /* 0x000fe200078e0004 */
[----:B------:R-:W-:Y:S02]  /*0990*/  @!P2 MOV R8, R14 ;  /* 0x0000000e0008a202 */ /* 0x000fe40000000f00 */
[----:B------:R-:W-:Y:S01]  /*09a0*/  @!P2 MOV R9, R17 ;  /* 0x000000110009a202 */ /* 0x000fe20000000f00 */
[----:B------:R-:W-:Y:S01]  /*09b0*/  @!P6 IMAD.WIDE.U32 R6, R66, c[0x0][0x1d8], R6 ;  /* 0x000076004206ea25 */ /* 0x000fe200078e0006 */
[----:B------:R-:W-:Y:S02]  /*09c0*/  @!P5 IADD3 R5, R5, R3, RZ ;  /* 0x000000030505d210 */ /* 0x000fe40007ffe0ff */
[C---:B------:R-:W-:Y:S01]  /*09d0*/  @!P5 SHF.L.U32 R23, R4.reuse, 0x1, RZ ;  /* 0x000000010417d819 */ /* 0x040fe200000006ff */
[----:B------:R-:W-:Y:S01]  /*09e0*/  @!P2 IMAD.WIDE.U32 R8, R65, c[0x0][0x1d8], R8 ;  /* 0x000076004108aa25 */ /* 0x000fe200078e0008 */
[----:B------:R-:W-:-:S02]  /*09f0*/  @!P5 SHF.L.U64.HI R24, R4, 0x1, R5 ;  /* 0x000000010418d819 */ /* 0x000fc40000010205 */
[----:B------:R-:W-:Y:S02]  /*0a00*/  @!P6 IADD3 R3, R7, R19, RZ ;  /* 0x000000130703e210 */ /* 0x000fe40007ffe0ff */
[----:B------:R-:W-:Y:S02]  /*0a10*/  @!P0 IADD3 R4, P4, R10, c[0x0][0x180], RZ ;  /* 0x000060000a048a10 */ /* 0x000fe40007f9e0ff */
[C---:B------:R-:W-:Y:S02]  /*0a20*/  @!P6 SHF.L.U32 R21, R6.reuse, 0x1, RZ ;  /* 0x000000010615e819 */ /* 0x040fe400000006ff */
[----:B------:R-:W-:Y:S02]  /*0a30*/  @!P6 SHF.L.U64.HI R22, R6, 0x1, R3 ;  /* 0x000000010616e819 */ /* 0x000fe40000010203 */
[----:B------:R-:W-:Y:S02]  /*0a40*/  @!P2 IADD3 R7, R9, R25, RZ ;  /* 0x000000190907a210 */ /* 0x000fe40007ffe0ff */
[----:B------:R-:W-:-:S02]  /*0a50*/  @!P0 IADD3.X R5, R11, c[0x0][0x184], RZ, P4, !PT ;  /* 0x000061000b058a10 */ /* 0x000fc400027fe4ff */
[----:B------:R-:W-:Y:S02]  /*0a60*/  @!P0 IADD3 R6, P4, R10, c[0x0][0x178], RZ ;  /* 0x00005e000a068a10 */ /* 0x000fe40007f9e0ff */
[----:B------:R-:W-:Y:S01]  /*0a70*/  @!P2 SHF.L.U64.HI R20, R8, 0x1, R7 ;  /* 0x000000010814a819 */ /* 0x000fe20000010207 */
[----:B-----5:R0:W5:Y:S01]  /*0a80*/  @!P0 LDG.E R37, [R4.64] ;  /* 0x0000001204258981 */ /* 0x020162000c1e1900 */
[----:B------:R-:W-:Y:S02]  /*0a90*/  @!P0 IADD3.X R7, R11, c[0x0][0x17c], RZ, P4, !PT ;  /* 0x00005f000b078a10 */ /* 0x000fe400027fe4ff */
[C---:B------:R-:W-:Y:S01]  /*0aa0*/  @!P3 IADD3 R10, P4, R12.reuse, c[0x0][0x180], RZ ;  /* 0x000060000c0aba10 */ /* 0x040fe20007f9e0ff */
[----:B------:R-:W-:Y:S01]  /*0ab0*/  CS2R R34, SRZ ;  /* 0x0000000000227805 */ /* 0x000fe2000001ff00 */
[----:B------:R-:W-:Y:S01]  /*0ac0*/  CS2R R50, SRZ ;  /* 0x0000000000327805 */ /* 0x000fe2000001ff00 */
[----:B------:R1:W5:Y:S01]  /*0ad0*/  @!P0 LDG.E R52, [R6.64] ;  /* 0x0000001206348981 */ /* 0x000362000c1e1900 */
[----:B------:R-:W-:-:S02]  /*0ae0*/  @!P3 IADD3 R12, P0, R12, c[0x0][0x178], RZ ;  /* 0x00005e000c0cba10 */ /* 0x000fc40007f1e0ff */
[C---:B------:R-:W-:Y:S02]  /*0af0*/  @!P3 IADD3.X R11, R13.reuse, c[0x0][0x184], RZ, P4, !PT ;  /* 0x000061000d0bba10 */ /* 0x040fe400027fe4ff */
[----:B------:R-:W-:Y:S02]  /*0b00*/  @!P3 IADD3.X R13, R13, c[0x0][0x17c], RZ, P0, !PT ;  /* 0x00005f000d0dba10 */ /* 0x000fe400007fe4ff */
[C---:B------:R-:W-:Y:S01]  /*0b10*/  @!P5 IADD3 R18, P4, R23.reuse, c[0x0][0x180], RZ ;  /* 0x000060001712da10 */ /* 0x040fe20007f9e0ff */
[----:B------:R2:W5:Y:S01]  /*0b20*/  @!P3 LDG.E R34, [R10.64] ;  /* 0x000000120a22b981 */ /* 0x000562000c1e1900 */
[----:B0-----:R-:W-:Y:S02]  /*0b30*/  @!P5 IADD3 R4, P0, R23, c[0x0][0x178], RZ ;  /* 0x00005e001704da10 */ /* 0x001fe40007f1e0ff */
[----:B------:R-:W-:Y:S01]  /*0b40*/  @!P2 SHF.L.U32 R3, R8, 0x1, RZ ;  /* 0x000000010803a819 */ /* 0x000fe200000006ff */
[----:B------:R0:W5:Y:S01]  /*0b50*/  @!P3 LDG.E R51, [R12.64] ;  /* 0x000000120c33b981 */ /* 0x000162000c1e1900 */
[----:B------:R-:W-:-:S02]  /*0b60*/  @!P5 IADD3.X R19, R24, c[0x0][0x184], RZ, P4, !PT ;  /* 0x000061001813da10 */ /* 0x000fc400027fe4ff */
[C---:B-1----:R-:W-:Y:S02]  /*0b70*/  @!P6 IADD3 R6, P3, R21.reuse, c[0x0][0x180], RZ ;  /* 0x000060001506ea10 */ /* 0x042fe40007f7e0ff */
[----:B------:R-:W-:Y:S01]  /*0b80*/  @!P6 IADD3 R8, P4, R21, c[0x0][0x178], RZ ;  /* 0x00005e001508ea10 */ /* 0x000fe20007f9e0ff */
[----:B------:R1:W5:Y:S01]  /*0b90*/  @!P5 LDG.E R35, [R18.64] ;  /* 0x000000121223d981 */ /* 0x000362000c1e1900 */
[----:B------:R-:W-:Y:S02]  /*0ba0*/  @!P5 IADD3.X R5, R24, c[0x0][0x17c], RZ, P0, !PT ;  /* 0x00005f001805da10 */ /* 0x000fe400007fe4ff */
[C---:B------:R-:W-:Y:S02]  /*0bb0*/  @!P6 IADD3.X R7, R22.reuse, c[0x0][0x184], RZ, P3, !PT ;  /* 0x000061001607ea10 */ /* 0x040fe40001ffe4ff */
[----:B------:R-:W-:Y:S01]  /*0bc0*/  @!P6 IADD3.X R9, R22, c[0x0][0x17c], RZ, P4, !PT ;  /* 0x00005f001609ea10 */ /* 0x000fe200027fe4ff */
[----:B------:R3:W5:Y:S01]  /*0bd0*/  @!P5 LDG.E R50, [R4.64] ;  /* 0x000000120432d981 */ /* 0x000762000c1e1900 */
[----:B------:R-:W-:-:S02]  /*0be0*/  ISETP.GE.U32.AND P4, PT, R63, c[0x0][0x1e0], PT ;  /* 0x000078003f007a0c */ /* 0x000fc40003f86070 */
[----:B------:R-:W-:Y:S02]  /*0bf0*/  ISETP.GE.U32.AND P3, PT, R62, c[0x0][0x1e0], PT ;  /* 0x000078003e007a0c */ /* 0x000fe40003f66070 */
[----:B------:R-:W-:Y:S02]  /*0c00*/  SHF.R.S32.HI R27, RZ, 0x1f, R63 ;  /* 0x0000001fff1b7819 */ /* 0x000fe4000001143f */
[----:B------:R-:W-:Y:S02]  /*0c10*/  SHF.R.S32.HI R26, RZ, 0x1f, R62 ;  /* 0x0000001fff1a7819 */ /* 0x000fe4000001143e */
[----:B------:R-:W-:Y:S02]  /*0c20*/  ISETP.GE.U32.AND P5, PT, R64, c[0x0][0x1e0], PT ;  /* 0x0000780040007a0c */ /* 0x000fe40003fa6070 */
[----:B------:R-:W-:Y:S02]  /*0c30*/  SHF.R.S32.HI R28, RZ, 0x1f, R64 ;  /* 0x0000001fff1c7819 */ /* 0x000fe40000011440 */
[----:B------:R-:W-:-:S02]  /*0c40*/  ISETP.GE.AND.EX P4, PT, R27, c[0x0][0x1e4], PT, P4 ;  /* 0x000079001b007a0c */ /* 0x000fc40003f86340 */
[----:B------:R-:W-:Y:S01]  /*0c50*/  ISETP.GE.AND.EX P3, PT, R26, c[0x0][0x1e4], PT, P3 ;  /* 0x000079001a007a0c */ /* 0x000fe20003f66330 */
[----:B------:R-:W-:Y:S01]  /*0c60*/  CS2R R32, SRZ ;  /* 0x0000000000207805 */ /* 0x000fe2000001ff00 */
[----:B------:R-:W-:Y:S01]  /*0c70*/  SHF.R.S32.HI R29, RZ, 0x1f, R2 ;  /* 0x0000001fff1d7819 */ /* 0x000fe20000011402 */
[----:B------:R-:W-:Y:S01]  /*0c80*/  CS2R R48, SRZ ;  /* 0x0000000000307805 */ /* 0x000fe2000001ff00 */
[----:B------:R-:W-:Y:S02]  /*0c90*/  ISETP.GE.AND.EX P5, PT, R28, c[0x0][0x1e4], PT, P5 ;  /* 0x000079001c007a0c */ /* 0x000fe40003fa6350 */
[C---:B------:R-:W-:Y:S02]  /*0ca0*/  ISETP.GT.U32.OR P4, PT, R0.reuse, 0x29f, P4 ;  /* 0x0000029f0000780c */ /* 0x040fe40002784470 */
[----:B------:R-:W-:Y:S01]  /*0cb0*/  ISETP.GT.U32.OR P3, PT, R0, 0x29f, P3 ;  /* 0x0000029f0000780c */ /* 0x000fe20001f64470 */
[----:B--2---:R-:W-:Y:S01]  /*0cc0*/  @P1 IMAD R11, R29, c[0x0][0x1d8], RZ ;  /* 0x000076001d0b1a24 */ /* 0x004fe200078e02ff */
[----:B0-----:R-:W-:Y:S01]  /*0cd0*/  @P1 MOV R12, R14 ;  /* 0x0000000e000c1202 */ /* 0x001fe20000000f00 */
[----:B------:R0:W5:Y:S01]  /*0ce0*/  @!P6 LDG.E R32, [R6.64] ;  /* 0x000000120620e981 */ /* 0x000162000c1e1900 */
[----:B------:R-:W-:-:S02]  /*0cf0*/  @P1 MOV R13, R17 ;  /* 0x00000011000d1202 */ /* 0x000fc40000000f00 */
[----:B------:R-:W-:Y:S01]  /*0d00*/  ISETP.GT.U32.OR P5, PT, R0, 0x29f, P5 ;  /* 0x0000029f0000780c */ /* 0x000fe20002fa4470 */
[----:B------:R2:W5:Y:S01]  /*0d10*/  @!P6 LDG.E R49, [R8.64] ;  /* 0x000000120831e981 */ /* 0x000562000c1e1900 */
[C---:B------:R-:W-:Y:S02]  /*0d20*/  @P1 IMAD R11, R2.reuse, c[0x0][0x1dc], R11 ;  /* 0x00007700020b1a24 */ /* 0x040fe400078e020b */
[----:B------:R-:W-:Y:S01]  /*0d30*/  @P1 IMAD.WIDE.U32 R12, R2, c[0x0][0x1d8], R12 ;  /* 0x00007600020c1a25 */ /* 0x000fe200078e000c */
[C---:B0-----:R-:W-:Y:S02]  /*0d40*/  @!P2 IADD3 R6, P6, R3.reuse, c[0x0][0x180], RZ ;  /* 0x000060000306aa10 */ /* 0x041fe40007fde0ff */
[----:B---3--:R-:W-:Y:S02]  /*0d50*/  @!P2 IADD3 R4, P0, R3, c[0x0][0x178], RZ ;  /* 0x00005e000304aa10 */ /* 0x008fe40007f1e0ff */
[----:B------:R-:W-:Y:S02]  /*0d60*/  @!P2 IADD3.X R7, R20, c[0x0][0x184], RZ, P6, !PT ;  /* 0x000061001407aa10 */ /* 0x000fe400037fe4ff */
[----:B------:R-:W-:-:S02]  /*0d70*/  ISETP.GE.U32.AND P6, PT, R61, c[0x0][0x1e0], PT ;  /* 0x000078003d007a0c */ /* 0x000fc40003fc6070 */
[----:B------:R-:W-:Y:S01]  /*0d80*/  SHF.R.S32.HI R25, RZ, 0x1f, R61 ;  /* 0x0000001fff197819 */ /* 0x000fe2000001143d */
[----:B--2---:R-:W-:Y:S01]  /*0d90*/  @!P4 IMAD R8, R27, c[0x0][0x1d8], RZ ;  /* 0x000076001b08ca24 */ /* 0x004fe200078e02ff */
[----:B------:R-:W-:Y:S01]  /*0da0*/  @P1 IADD3 R3, R13, R11, RZ ;  /* 0x0000000b0d031210 */ /* 0x000fe20007ffe0ff */
[----:B------:R-:W-:Y:S01]  /*0db0*/  @!P3 IMAD R9, R26, c[0x0][0x1d8], RZ ;  /* 0x000076001a09ba24 */ /* 0x000fe200078e02ff */
[----:B------:R-:W-:Y:S01]  /*0dc0*/  @!P2 IADD3.X R5, R20, c[0x0][0x17c], RZ, P0, !PT ;  /* 0x00005f001405aa10 */ /* 0x000fe200007fe4ff */
[----:B------:R0:W5:Y:S01]  /*0dd0*/  @!P2 LDG.E R33, [R6.64] ;  /* 0x000000120621a981 */ /* 0x000162000c1e1900 */
[C---:B-1----:R-:W-:Y:S02]  /*0de0*/  @P1 SHF.L.U32 R18, R12.reuse, 0x1, RZ ;  /* 0x000000010c121819 */ /* 0x042fe400000006ff */
[----:B------:R-:W-:Y:S01]  /*0df0*/  ISETP.GE.AND.EX P6, PT, R25, c[0x0][0x1e4], PT, P6 ;  /* 0x0000790019007a0c */ /* 0x000fe20003fc6360 */
[----:B------:R-:W-:Y:S01]  /*0e00*/  @!P4 IMAD R19, R63, c[0x0][0x1dc], R8 ;  /* 0x000077003f13ca24 */ /* 0x000fe200078e0208 */
[----:B------:R-:W-:Y:S01]  /*0e10*/  @P1 SHF.L.U64.HI R12, R12, 0x1, R3 ;  /* 0x000000010c0c1819 */ /* 0x000fe20000010203 */
[----:B------:R-:W-:Y:S01]  /*0e20*/  @!P5 IMAD R3, R28, c[0x0][0x1d8], RZ ;  /* 0x000076001c03da24 */ /* 0x000fe200078e02ff */
[-C--:B------:R-:W-:Y:S01]  /*0e30*/  @!P5 MOV R20, R14.reuse ;  /* 0x0000000e0014d202 */ /* 0x080fe20000000f00 */
[----:B------:R-:W-:Y:S01]  /*0e40*/  @!P3 IMAD R23, R62, c[0x0][0x1dc], R9 ;  /* 0x000077003e17ba24 */ /* 0x000fe200078e0209 */
[----:B------:R-:W-:Y:S01]  /*0e50*/  @!P5 MOV R21, R17 ;  /* 0x000000110015d202 */ /* 0x000fe20000000f00 */
[----:B------:R1:W5:Y:S01]  /*0e60*/  @!P2 LDG.E R48, [R4.64] ;  /* 0x000000120430a981 */ /* 0x000362000c1e1900 */
[----:B------:R-:W-:-:S02]  /*0e70*/  @!P4 MOV R10, R14 ;  /* 0x0000000e000ac202 */ /* 0x000fc40000000f00 */
[-C--:B------:R-:W-:Y:S02]  /*0e80*/  @!P4 MOV R11, R17.reuse ;  /* 0x00000011000bc202 */ /* 0x080fe40000000f00 */
[----:B------:R-:W-:Y:S02]  /*0e90*/  @!P3 MOV R8, R14 ;  /* 0x0000000e0008b202 */ /* 0x000fe40000000f00 */
[----:B------:R-:W-:Y:S02]  /*0ea0*/  @!P3 MOV R9, R17 ;  /* 0x000000110009b202 */ /* 0x000fe40000000f00 */
[----:B------:R-:W-:Y:S01]  /*0eb0*/  ISETP.GT.U32.OR P6, PT, R0, 0x29f, P6 ;  /* 0x0000029f0000780c */ /* 0x000fe200037c4470 */
[C---:B------:R-:W-:Y:S02]  /*0ec0*/  @!P5 IMAD R3, R64.reuse, c[0x0][0x1dc], R3 ;  /* 0x000077004003da24 */ /* 0x040fe400078e0203 */
[----:B------:R-:W-:Y:S01]  /*0ed0*/  @!P5 IMAD.WIDE.U32 R20, R64, c[0x0][0x1d8], R20 ;  /* 0x000076004014da25 */ /* 0x000fe200078e0014 */
[----:B------:R-:W-:-:S02]  /*0ee0*/  ISETP.GE.U32.AND P0, PT, R60, c[0x0][0x1e0], PT ;  /* 0x000078003c007a0c */ /* 0x000fc40003f06070 */
[----:B------:R-:W-:Y:S01]  /*0ef0*/  SHF.R.S32.HI R22, RZ, 0x1f, R60 ;  /* 0x0000001fff167819 */ /* 0x000fe2000001143c */
[----:B------:R-:W-:Y:S01]  /*0f00*/  @!P4 IMAD.WIDE.U32 R10, R63, c[0x0][0x1d8], R10 ;  /* 0x000076003f0aca25 */ /* 0x000fe200078e000a */
[----:B------:R-:W-:-:S03]  /*0f10*/  @!P5 IADD3 R13, R21, R3, RZ ;  /* 0x00000003150dd210 */ /* 0x000fc60007ffe0ff */
[----:B------:R-:W-:Y:S01]  /*0f20*/  @!P3 IMAD.WIDE.U32 R8, R62, c[0x0][0x1d8], R8 ;  /* 0x000076003e08ba25 */ /* 0x000fe200078e0008 */
[----:B------:R-:W-:Y:S02]  /*0f30*/  ISETP.GE.AND.EX P0, PT, R22, c[0x0][0x1e4], PT, P0 ;  /* 0x0000790016007a0c */ /* 0x000fe40003f06300 */
[----:B------:R-:W-:Y:S02]  /*0f40*/  @!P4 IADD3 R19, R11, R19, RZ ;  /* 0x000000130b13c210 */ /* 0x000fe40007ffe0ff */
[----:B------:R-:W-:Y:S02]  /*0f50*/  @!P3 IADD3 R11, R9, R23, RZ ;  /* 0x00000017090bb210 */ /* 0x000fe40007ffe0ff */
[C---:B------:R-:W-:Y:S02]  /*0f60*/  @!P5 SHF.L.U32 R3, R20.reuse, 0x1, RZ ;  /* 0x000000011403d819 */ /* 0x040fe400000006ff */
[----:B------:R-:W-:Y:S02]  /*0f70*/  @!P5 SHF.L.U64.HI R24, R20, 0x1, R13 ;  /* 0x000000011418d819 */ /* 0x000fe4000001020d */
[----:B------:R-:W-:-:S02]  /*0f80*/  ISETP.GT.U32.OR P0, PT, R0, 0x29f, P0 ;  /* 0x0000029f0000780c */ /* 0x000fc40000704470 */
[C---:B------:R-:W-:Y:S02]  /*0f90*/  @!P4 SHF.L.U32 R13, R10.reuse, 0x1, RZ ;  /* 0x000000010a0dc819 */ /* 0x040fe400000006ff */
[----:B------:R-:W-:Y:S02]  /*0fa0*/  @!P4 SHF.L.U64.HI R20, R10, 0x1, R19 ;  /* 0x000000010a14c819 */ /* 0x000fe40000010213 */
[C---:B------:R-:W-:Y:S02]  /*0fb0*/  @!P3 SHF.L.U32 R10, R8.reuse, 0x1, RZ ;  /* 0x00000001080ab819 */ /* 0x040fe400000006ff */
[----:B------:R-:W-:Y:S01]  /*0fc0*/  @!P3 SHF.L.U64.HI R11, R8, 0x1, R11 ;  /* 0x00000001080bb819 */ /* 0x000fe2000001020b */
[----:B------:R-:W-:Y:S01]  /*0fd0*/  @!P6 IMAD R8, R25, c[0x0][0x1d8], RZ ;  /* 0x000076001908ea24 */ /* 0x000fe200078e02ff */
[----:B0-----:R-:W-:Y:S02]  /*0fe0*/  @!P6 MOV R6, R14 ;  /* 0x0000000e0006e202 */ /* 0x001fe40000000f00 */
[----:B------:R-:W-:Y:S01]  /*0ff0*/  @!P6 MOV R7, R17 ;  /* 0x000000110007e202 */ /* 0x000fe20000000f00 */
[----:B------:R-:W-:-:S04]  /*1000*/  @!P6 IMAD R23, R61, c[0x0][0x1dc], R8 ;  /* 0x000077003d17ea24 */ /* 0x000fc800078e0208 */
[----:B------:R-:W-:Y:S01]  /*1010*/  @!P6 IMAD.WIDE.U32 R6, R61, c[0x0][0x1d8], R6 ;  /* 0x000076003d06ea25 */ /* 0x000fe200078e0006 */
[----:B-1----:R-:W-:-:S04]  /*1020*/  @!P5 IADD3 R4, P2, R3, c[0x0][0x180], RZ ;  /* 0x000060000304da10 */ /* 0x002fc80007f5e0ff */
[----:B------:R-:W-:Y:S01]  /*1030*/  @!P6 IADD3 R23, R7, R23, RZ ;  /* 0x000000170717e210 */ /* 0x000fe20007ffe0ff */
[----:B------:R-:W-:Y:S01]  /*1040*/  @!P0 IMAD R9, R22, c[0x0][0x1d8], RZ ;  /* 0x0000760016098a24 */ /* 0x000fe200078e02ff */
[C---:B------:R-:W-:Y:S02]  /*1050*/  @!P6 SHF.L.U32 R21, R6.reuse, 0x1, RZ ;  /* 0x000000010615e819 */ /* 0x040fe400000006ff */
[----:B------:R-:W-:Y:S02]  /*1060*/  @!P6 SHF.L.U64.HI R23, R6, 0x1, R23 ;  /* 0x000000010617e819 */ /* 0x000fe40000010217 */
[----:B------:R-:W-:Y:S01]  /*1070*/  @!P5 IADD3.X R5, R24, c[0x0][0x184], RZ, P2, !PT ;  /* 0x000061001805da10 */ /* 0x000fe200017fe4ff */
[----:B------:R-:W-:Y:S01]  /*1080*/  @!P0 IMAD R19, R60, c[0x0][0x1dc], R9 ;  /* 0x000077003c138a24 */ /* 0x000fe200078e0209 */
[----:B------:R-:W-:Y:S01]  /*1090*/  @!P5 IADD3 R6, P2, R3, c[0x0][0x178], RZ ;  /* 0x00005e000306da10 */ /* 0x000fe20007f5e0ff */
[----:B------:R-:W-:Y:S01]  /*10a0*/  HFMA2.MMA R3, -RZ, RZ, 0, 0 ;  /* 0x00000000ff037435 */ /* 0x000fe200000001ff */
[----:B------:R-:W-:-:S02]  /*10b0*/  @!P0 MOV R8, R14 ;  /* 0x0000000e00088202 */ /* 0x000fc40000000f00 */
[----:B------:R-:W-:Y:S01]  /*10c0*/  @!P0 MOV R9, R17 ;  /* 0x0000001100098202 */ /* 0x000fe20000000f00 */
[----:B------:R-:W-:-:S04]  /*10d0*/  CS2R R46, SRZ ;  /* 0x00000000002e7805 */ /* 0x000fc8000001ff00 */
[----:B------:R-:W-:Y:S01]  /*10e0*/  @!P0 IMAD.WIDE.U32 R8, R60, c[0x0][0x1d8], R8 ;  /* 0x000076003c088a25 */ /* 0x000fe200078e0008 */
[----:B------:R-:W-:Y:S01]  /*10f0*/  @!P5 IADD3.X R7, R24, c[0x0][0x17c], RZ, P2, !PT ;  /* 0x00005f001807da10 */ /* 0x000fe200017fe4ff */
[----:B------:R0:W5:Y:S03]  /*1100*/  @!P5 LDG.E R3, [R4.64] ;  /* 0x000000120403d981 */ /* 0x000166000c1e1900 */
[----:B------:R-:W-:Y:S01]  /*1110*/  @!P0 IADD3 R19, R9, R19, RZ ;  /* 0x0000001309138210 */ /* 0x000fe20007ffe0ff */
[----:B------:R1:W5:Y:S01]  /*1120*/  @!P5 LDG.E R47, [R6.64] ;  /* 0x00000012062fd981 */ /* 0x000362000c1e1900 */
[C---:B------:R-:W-:Y:S02]  /*1130*/  @!P0 SHF.L.U32 R22, R8.reuse, 0x1, RZ ;  /* 0x0000000108168819 */ /* 0x040fe400000006ff */
[----:B0-----:R-:W-:Y:S02]  /*1140*/  @!P4 IADD3 R4, P2, R13, c[0x0][0x180], RZ ;  /* 0x000060000d04ca10 */ /* 0x001fe40007f5e0ff */
[----:B------:R-:W-:-:S02]  /*1150*/  @!P0 SHF.L.U64.HI R19, R8, 0x1, R19 ;  /* 0x0000000108138819 */ /* 0x000fc40000010213 */
[----:B------:R-:W-:Y:S02]  /*1160*/  @!P4 IADD3.X R5, R20, c[0x0][0x184], RZ, P2, !PT ;  /* 0x000061001405ca10 */ /* 0x000fe400017fe4ff */
[----:B------:R-:W-:Y:S02]  /*1170*/  @!P4 IADD3 R8, P5, R13, c[0x0][0x178], RZ ;  /* 0x00005e000d08ca10 */ /* 0x000fe40007fbe0ff */
[----:B-1----:R-:W-:Y:S02]  /*1180*/  @!P3 IADD3 R6, P2, R10, c[0x0][0x180], RZ ;  /* 0x000060000a06ba10 */ /* 0x002fe40007f5e0ff */
[----:B------:R-:W-:Y:S02]  /*1190*/  MOV R13, RZ ;  /* 0x000000ff000d7202 */ /* 0x000fe40000000f00 */
[----:B------:R-:W-:Y:S02]  /*11a0*/  @!P4 IADD3.X R9, R20, c[0x0][0x17c], RZ, P5, !PT ;  /* 0x00005f001409ca10 */ /* 0x000fe40002ffe4ff */
[----:B------:R-:W-:-:S02]  /*11b0*/  @!P3 IADD3.X R7, R11, c[0x0][0x184], RZ, P2, !PT ;  /* 0x000061000b07ba10 */ /* 0x000fc400017fe4ff */
[----:B------:R-:W-:Y:S01]  /*11c0*/  @!P3 IADD3 R10, P2, R10, c[0x0][0x178], RZ ;  /* 0x00005e000a0aba10 */ /* 0x000fe20007f5e0ff */
[----:B------:R0:W5:Y:S03]  /*11d0*/  @!P4 LDG.E R46, [R8.64] ;  /* 0x00000012082ec981 */ /* 0x000166000c1e1900 */
[----:B------:R-:W-:Y:S01]  /*11e0*/  @!P3 IADD3.X R11, R11, c[0x0][0x17c], RZ, P2, !PT ;  /* 0x00005f000b0bba10 */ /* 0x000fe200017fe4ff */
[----:B------:R1:W5:Y:S01]  /*11f0*/  @!P4 LDG.E R13, [R4.64] ;  /* 0x00000012040dc981 */ /* 0x000362000c1e1900 */
[----:B------:R-:W-:Y:S01]  /*1200*/  CS2R R44, SRZ ;  /* 0x00000000002c7805 */ /* 0x000fe2000001ff00 */
[----:B0-----:R-:W-:Y:S01]  /*1210*/  @!P6 IADD3 R8, P2, R21, c[0x0][0x178], RZ ;  /* 0x00005e001508ea10 */ /* 0x001fe20007f5e0ff */
[----:B------:R-:W-:-:S04]  /*1220*/  UMOV UR5, 0x8 ;  /* 0x0000000800057882 */ /* 0x000fc80000000000 */
[----:B------:R0:W5:Y:S01]  /*1230*/  @!P3 LDG.E R45, [R10.64] ;  /* 0x000000120a2db981 */ /* 0x000162000c1e1900 */
[----:B-1----:R-:W-:Y:S01]  /*1240*/  CS2R R4, SRZ ;  /* 0x0000000000047805 */ /* 0x002fe2000001ff00 */
[----:B------:R-:W-:Y:S02]  /*1250*/  @!P6 IADD3.X R9, R23, c[0x0][0x17c], RZ, P2, !PT ;  /* 0x00005f001709ea10 */ /* 0x000fe400017fe4ff */
[----:B------:R-:W-:Y:S01]  /*1260*/  @P1 IADD3 R20, P2, R18, c[0x0][0x180], RZ ;  /* 0x0000600012141a10 */ /* 0x000fe20007f5e0ff */
[----:B------:R-:W-:Y:S02]  /*1270*/  ULDC.64 UR6, c[0x0][0x198] ;  /* 0x0000660000067ab9 */ /* 0x000fe40000000a00 */
[----:B------:R1:W5:Y:S01]  /*1280*/  @!P3 LDG.E R4, [R6.64] ;  /* 0x000000120604b981 */ /* 0x000362000c1e1900 */
[----:B------:R-:W-:Y:S01]  /*1290*/  @!P0 IADD3 R24, P3, R22, c[0x0][0x180], RZ ;  /* 0x0000600016188a10 */ /* 0x000fe20007f7e0ff */
[----:B------:R-:W-:Y:S02]  /*12a0*/  UIMAD.WIDE UR6, UR9, UR5, UR6 ;  /* 0x00000005090672a5 */ /* 0x000fe4000f8e0206 */
[----:B------:R2:W5:Y:S01]  /*12b0*/  @!P6 LDG.E R44, [R8.64] ;  /* 0x00000012082ce981 */ /* 0x000562000c1e1900 */
[----:B-1----:R-:W-:-:S02]  /*12c0*/  @!P6 IADD3 R6, P4, R21, c[0x0][0x180], RZ ;  /* 0x000060001506ea10 */ /* 0x002fc40007f9e0ff */
[----:B------:R-:W-:Y:S02]  /*12d0*/  @P1 IADD3.X R21, R12, c[0x0][0x184], RZ, P2, !PT ;  /* 0x000061000c151a10 */ /* 0x000fe400017fe4ff */
[----:B------:R-:W-:Y:S02]  /*12e0*/  @!P0 IADD3 R22, P2, R22, c[0x0][0x178], RZ ;  /* 0x00005e0016168a10 */ /* 0x000fe40007f5e0ff */
[----:B------:R-:W-:Y:S02]  /*12f0*/  @!P6 IADD3.X R7, R23, c[0x0][0x184], RZ, P4, !PT ;  /* 0x000061001707ea10 */ /* 0x000fe400027fe4ff */
[----:B--2---:R-:W-:Y:S02]  /*1300*/  @P1 IADD3 R8, P4, R18, c[0x0][0x178], RZ ;  /* 0x00005e0012081a10 */ /* 0x004fe40007f9e0ff */
[C---:B------:R-:W-:Y:S01]  /*1310*/  @!P0 IADD3.X R25, R19.reuse, c[0x0][0x184], RZ, P3, !PT ;  /* 0x0000610013198a10 */ /* 0x040fe20001ffe4ff */
[----:B------:R1:W5:Y:S01]  /*1320*/  @!P6 LDG.E R5, [R6.64] ;  /* 0x000000120605e981 */ /* 0x000362000c1e1900 */
[----:B------:R-:W-:-:S02]  /*1330*/  @!P0 IADD3.X R23, R19, c[0x0][0x17c], RZ, P2, !PT ;  /* 0x00005f0013178a10 */ /* 0x000fc400017fe4ff */
[----:B------:R-:W-:Y:S02]  /*1340*/  MOV R18, UR6 ;  /* 0x0000000600127c02 */ /* 0x000fe40008000f00 */
[----:B------:R-:W-:-:S06]  /*1350*/  MOV R19, UR7 ;  /* 0x0000000700137c02 */ /* 0x000fcc0008000f00 */
[----:B------:R-:W2:Y:S01]  /*1360*/  LDG.E.64 R18, [R18.64] ;  /* 0x0000001212127981 */ /* 0x000ea2000c1e1b00 */
[----:B------:R-:W-:Y:S02]  /*1370*/  ISETP.GE.U32.AND P3, PT, R56, c[0x0][0x1e0], PT ;  /* 0x0000780038007a0c */ /* 0x000fe40003f66070 */
[----:B------:R-:W-:Y:S02]  /*1380*/  SHF.R.S32.HI R26, RZ, 0x1f, R56 ;  /* 0x0000001fff1a7819 */ /* 0x000fe40000011438 */
[----:B------:R-:W-:Y:S02]  /*1390*/  ISETP.GE.U32.AND P6, PT, R59, c[0x0][0x1e0], PT ;  /* 0x000078003b007a0c */ /* 0x000fe40003fc6070 */
[----:B------:R-:W-:Y:S02]  /*13a0*/  ISETP.GE.AND.EX P3, PT, R26, c[0x0][0x1e4], PT, P3 ;  /* 0x000079001a007a0c */ /* 0x000fe40003f66330 */
[----:B------:R-:W-:Y:S02]  /*13b0*/  SHF.R.S32.HI R29, RZ, 0x1f, R59 ;  /* 0x0000001fff1d7819 */ /* 0x000fe4000001143b */
[----:B------:R-:W-:-:S02]  /*13c0*/  ISETP.GE.U32.AND P5, PT, R58, c[0x0][0x1e0], PT ;  /* 0x000078003a007a0c */ /* 0x000fc40003fa6070 */
[----:B------:R-:W-:Y:S02]  /*13d0*/  SHF.R.S32.HI R28, RZ, 0x1f, R58 ;  /* 0x0000001fff1c7819 */ /* 0x000fe4000001143a */
[----:B------:R-:W-:Y:S02]  /*13e0*/  @P1 IADD3.X R9, R12, c[0x0][0x17c], RZ, P4, !PT ;  /* 0x00005f000c091a10 */ /* 0x000fe400027fe4ff */
[----:B------:R-:W-:Y:S02]  /*13f0*/  ISETP.GT.U32.OR P3, PT, R0, 0x29f, P3 ;  /* 0x0000029f0000780c */ /* 0x000fe40001f64470 */
[----:B------:R-:W-:Y:S02]  /*1400*/  ISETP.GE.U32.AND P4, PT, R57, c[0x0][0x1e0], PT ;  /* 0x0000780039007a0c */ /* 0x000fe40003f86070 */
[----:B------:R-:W-:Y:S01]  /*1410*/  SHF.R.S32.HI R40, RZ, 0x1f, R55 ;  /* 0x0000001fff287819 */ /* 0x000fe20000011437 */
[----:B------:R-:W-:Y:S01]  /*1420*/  CS2R R42, SRZ ;  /* 0x00000000002a7805 */ /* 0x000fe2000001ff00 */
[----:B------:R-:W-:Y:S01]  /*1430*/  SHF.R.S32.HI R27, RZ, 0x1f, R57 ;  /* 0x0000001fff1b7819 */ /* 0x000fe20000011439 */
[----:B------:R3:W5:Y:S01]  /*1440*/  @P1 LDG.E R53, [R8.64] ;  /* 0x0000001208351981 */ /* 0x000762000c1e1900 */
[----:B------:R-:W-:-:S02]  /*1450*/  ISETP.GE.AND.EX P6, PT, R29, c[0x0][0x1e4], PT, P6 ;  /* 0x000079001d007a0c */ /* 0x000fc40003fc6360 */
[----:B------:R-:W-:Y:S01]  /*1460*/  ISETP.GE.AND.EX P5, PT, R28, c[0x0][0x1e4], PT, P5 ;  /* 0x000079001c007a0c */ /* 0x000fe20003fa6350 */
[----:B------:R4:W5:Y:S01]  /*1470*/  @!P0 LDG.E R43, [R22.64] ;  /* 0x00000012162b8981 */ /* 0x000962000c1e1900 */
[----:B------:R-:W-:Y:S02]  /*1480*/  ISETP.GE.AND.EX P4, PT, R27, c[0x0][0x1e4], PT, P4 ;  /* 0x000079001b007a0c */ /* 0x000fe40003f86340 */
[C---:B------:R-:W-:Y:S02]  /*1490*/  ISETP.GT.U32.OR P6, PT, R0.reuse, 0x29f, P6 ;  /* 0x0000029f0000780c */ /* 0x040fe400037c4470 */
[C---:B------:R-:W-:Y:S02]  /*14a0*/  ISETP.GT.U32.OR P5, PT, R0.reuse, 0x29f, P5 ;  /* 0x0000029f0000780c */ /* 0x040fe40002fa4470 */
[----:B------:R-:W-:Y:S01]  /*14b0*/  ISETP.GT.U32.OR P4, PT, R0, 0x29f, P4 ;  /* 0x0000029f0000780c */ /* 0x000fe20002784470 */
[----:B-1----:R-:W-:Y:S01]  /*14c0*/  @!P3 IMAD R7, R26, c[0x0][0x1d8], RZ ;  /* 0x000076001a07ba24 */ /* 0x002fe200078e02ff */
[----:B------:R-:W-:-:S03]  /*14d0*/  ISETP.GE.U32.AND P2, PT, R55, c[0x0][0x1e0], PT ;  /* 0x0000780037007a0c */ /* 0x000fc60003f46070 */
[----:B------:R-:W-:Y:S01]  /*14e0*/  @!P3 IMAD R12, R56, c[0x0][0x1dc], R7 ;  /* 0x00007700380cba24 */ /* 0x000fe200078e0207 */
[----:B------:R-:W-:-:S03]  /*14f0*/  ISETP.GE.AND.EX P2, PT, R40, c[0x0][0x1e4], PT, P2 ;  /* 0x0000790028007a0c */ /* 0x000fc60003f46320 */
[-C--:B------:R-:W-:Y:S01]  /*1500*/  @!P6 MOV R6, R14.reuse ;  /* 0x0000000e0006e202 */ /* 0x080fe20000000f00 */
[----:B------:R-:W-:Y:S01]  /*1510*/  @!P6 IMAD R36, R29, c[0x0][0x1d8], RZ ;  /* 0x000076001d24ea24 */ /* 0x000fe200078e02ff */
[-C--:B------:R-:W-:Y:S01]  /*1520*/  @!P6 MOV R7, R17.reuse ;  /* 0x000000110007e202 */ /* 0x080fe20000000f00 */
[----:B------:R-:W-:Y:S01]  /*1530*/  @!P5 IMAD R31, R28, c[0x0][0x1d8], RZ ;  /* 0x000076001c1fda24 */ /* 0x000fe200078e02ff */
[-C--:B0-----:R-:W-:Y:S02]  /*1540*/  @!P5 MOV R10, R14.reuse ;  /* 0x0000000e000ad202 */ /* 0x081fe40000000f00 */
[-C--:B------:R-:W-:Y:S01]  /*1550*/  @!P5 MOV R11, R17.reuse ;  /* 0x00000011000bd202 */ /* 0x080fe20000000f00 */
[----:B------:R-:W-:Y:S01]  /*1560*/  @!P4 IMAD R30, R27, c[0x0][0x1d8], RZ ;  /* 0x000076001b1eca24 */ /* 0x000fe200078e02ff */
[----:B------:R-:W-:Y:S01]  /*1570*/  ISETP.GT.U32.OR P2, PT, R0, 0x29f, P2 ;  /* 0x0000029f0000780c */ /* 0x000fe20001744470 */
[C---:B------:R-:W-:Y:S01]  /*1580*/  @!P6 IMAD R36, R59.reuse, c[0x0][0x1dc], R36 ;  /* 0x000077003b24ea24 */ /* 0x040fe200078e0224 */
[----:B------:R-:W-:Y:S01]  /*1590*/  @!P4 MOV R28, R14 ;  /* 0x0000000e001cc202 */ /* 0x000fe20000000f00 */
[----:B------:R-:W-:Y:S01]  /*15a0*/  @!P6 IMAD.WIDE.U32 R6, R59, c[0x0][0x1d8], R6 ;  /* 0x000076003b06ea25 */ /* 0x000fe200078e0006 */
[----:B------:R-:W-:-:S02]  /*15b0*/  @!P4 MOV R29, R17 ;  /* 0x00000011001dc202 */ /* 0x000fc40000000f00 */
[----:B------:R-:W-:Y:S01]  /*15c0*/  @!P3 MOV R26, R14 ;  /* 0x0000000e001ab202 */ /* 0x000fe20000000f00 */
[C---:B------:R-:W-:Y:S01]  /*15d0*/  @!P5 IMAD R31, R58.reuse, c[0x0][0x1dc], R31 ;  /* 0x000077003a1fda24 */ /* 0x040fe200078e021f */
[----:B------:R-:W-:Y:S01]  /*15e0*/  @!P3 MOV R27, R17 ;  /* 0x00000011001bb202 */ /* 0x000fe20000000f00 */
[----:B------:R-:W-:Y:S01]  /*15f0*/  @!P5 IMAD.WIDE.U32 R10, R58, c[0x0][0x1d8], R10 ;  /* 0x000076003a0ada25 */ /* 0x000fe200078e000a */
[----:B------:R-:W-:-:S03]  /*1600*/  @!P6 IADD3 R36, R7, R36, RZ ;  /* 0x000000240724e210 */ /* 0x000fc60007ffe0ff */
[----:B------:R-:W-:Y:S01]  /*1610*/  @!P4 IMAD R30, R57, c[0x0][0x1dc], R30 ;  /* 0x00007700391eca24 */ /* 0x000fe200078e021e */
[----:B------:R-:W-:Y:S01]  /*1620*/  @!P5 IADD3 R31, R11, R31, RZ ;  /* 0x0000001f0b1fd210 */ /* 0x000fe20007ffe0ff */
[----:B------:R-:W-:-:S04]  /*1630*/  @!P4 IMAD.WIDE.U32 R28, R57, c[0x0][0x1d8], R28 ;  /* 0x00007600391cca25 */ /* 0x000fc800078e001c */
[----:B------:R-:W-:Y:S01]  /*1640*/  @!P3 IMAD.WIDE.U32 R26, R56, c[0x0][0x1d8], R26 ;  /* 0x00007600381aba25 */ /* 0x000fe200078e001a */
[C---:B------:R-:W-:Y:S02]  /*1650*/  @!P6 SHF.L.U32 R7, R6.reuse, 0x1, RZ ;  /* 0x000000010607e819 */ /* 0x040fe400000006ff */
[----:B------:R-:W-:Y:S02]  /*1660*/  @!P6 SHF.L.U64.HI R39, R6, 0x1, R36 ;  /* 0x000000010627e819 */ /* 0x000fe40000010224 */
[----:B------:R-:W-:Y:S02]  /*1670*/  @!P4 IADD3 R6, R29, R30, RZ ;  /* 0x0000001e1d06c210 */ /* 0x000fe40007ffe0ff */
[C---:B------:R-:W-:Y:S02]  /*1680*/  @!P5 SHF.L.U32 R38, R10.reuse, 0x1, RZ ;  /* 0x000000010a26d819 */ /* 0x040fe400000006ff */
[----:B------:R-:W-:Y:S01]  /*1690*/  @!P5 SHF.L.U64.HI R31, R10, 0x1, R31 ;  /* 0x000000010a1fd819 */ /* 0x000fe2000001021f */
[----:B------:R-:W-:Y:S01]  /*16a0*/  @!P2 IMAD R10, R40, c[0x0][0x1d8], RZ ;  /* 0x00007600280aaa24 */ /* 0x000fe200078e02ff */
[----:B------:R-:W-:-:S02]  /*16b0*/  @!P3 IADD3 R12, R27, R12, RZ ;  /* 0x0000000c1b0cb210 */ /* 0x000fc40007ffe0ff */
[C---:B------:R-:W-:Y:S02]  /*16c0*/  @!P4 SHF.L.U32 R30, R28.reuse, 0x1, RZ ;  /* 0x000000011c1ec819 */ /* 0x040fe400000006ff */
[----:B------:R-:W-:Y:S01]  /*16d0*/  @!P4 SHF.L.U64.HI R28, R28, 0x1, R6 ;  /* 0x000000011c1cc819 */ /* 0x000fe20000010206 */
[----:B------:R-:W-:Y:S01]  /*16e0*/  HFMA2.MMA R6, -RZ, RZ, 0, 0 ;  /* 0x00000000ff067435 */ /* 0x000fe200000001ff */
[C---:B------:R-:W-:Y:S02]  /*16f0*/  @!P3 SHF.L.U32 R27, R26.reuse, 0x1, RZ ;  /* 0x000000011a1bb819 */ /* 0x040fe400000006ff */
[----:B------:R-:W-:Y:S01]  /*1700*/  @!P3 SHF.L.U64.HI R12, R26, 0x1, R12 ;  /* 0x000000011a0cb819 */ /* 0x000fe2000001020c */
[----:B------:R-:W-:Y:S01]  /*1710*/  @!P2 IMAD R26, R55, c[0x0][0x1dc], R10 ;  /* 0x00007700371aaa24 */ /* 0x000fe200078e020a */
[----:B------:R-:W-:Y:S02]  /*1720*/  @!P2 MOV R10, R14 ;  /* 0x0000000e000aa202 */ /* 0x000fe40000000f00 */
[----:B------:R-:W-:Y:S01]  /*1730*/  @!P2 MOV R11, R17 ;  /* 0x00000011000ba202 */ /* 0x000fe20000000f00 */
[----:B------:R-:W-:-:S02]  /*1740*/  HFMA2.MMA R36, -RZ, RZ, 0, 0 ;  /* 0x00000000ff247435 */ /* 0x000fc400000001ff */
[----:B------:R0:W5:Y:S02]  /*1750*/  @!P0 LDG.E R6, [R24.64] ;  /* 0x0000001218068981 */ /* 0x000164000c1e1900 */
[----:B------:R-:W-:Y:S01]  /*1760*/  @!P2 IMAD.WIDE.U32 R10, R55, c[0x0][0x1d8], R10 ;  /* 0x00007600370aaa25 */ /* 0x000fe200078e000a */
[----:B----4-:R-:W-:-:S04]  /*1770*/  @!P6 IADD3 R22, P0, R7, c[0x0][0x180], RZ ;  /* 0x000060000716ea10 */ /* 0x010fc80007f1e0ff */
[----:B------:R-:W-:Y:S01]  /*1780*/  @!P2 IADD3 R26, R11, R26, RZ ;  /* 0x0000001a0b1aa210 */ /* 0x000fe20007ffe0ff */
[----:B------:R1:W5:Y:S01]  /*1790*/  @P1 LDG.E R36, [R20.64] ;  /* 0x0000001214241981 */ /* 0x000362000c1e1900 */
[C---:B------:R-:W-:Y:S02]  /*17a0*/  @!P2 SHF.L.U32 R29, R10.reuse, 0x1, RZ ;  /* 0x000000010a1da819 */ /* 0x040fe400000006ff */
[----:B------:R-:W-:Y:S02]  /*17b0*/  @!P2 SHF.L.U64.HI R26, R10, 0x1, R26 ;  /* 0x000000010a1aa819 */ /* 0x000fe4000001021a */
[----:B------:R-:W-:Y:S02]  /*17c0*/  @!P6 IADD3.X R23, R39, c[0x0][0x184], RZ, P0, !PT ;  /* 0x000061002717ea10 */ /* 0x000fe400007fe4ff */
[----:B------:R-:W-:Y:S02]  /*17d0*/  @!P6 IADD3 R10, P0, R7, c[0x0][0x178], RZ ;  /* 0x00005e00070aea10 */ /* 0x000fe40007f1e0ff */
[----:B------:R-:W-:-:S02]  /*17e0*/  MOV R7, RZ ;  /* 0x000000ff00077202 */ /* 0x000fc40000000f00 */
[----:B------:R-:W-:Y:S02]  /*17f0*/  @!P6 IADD3.X R11, R39, c[0x0][0x17c], RZ, P0, !PT ;  /* 0x00005f00270bea10 */ /* 0x000fe400007fe4ff */
[C---:B-1----:R-:W-:Y:S02]  /*1800*/  @!P5 IADD3 R20, P0, R38.reuse, c[0x0][0x180], RZ ;  /* 0x000060002614da10 */ /* 0x042fe40007f1e0ff */
[----:B------:R1:W5:Y:S02]  /*1810*/  @!P6 LDG.E R7, [R22.64] ;  /* 0x000000121607e981 */ /* 0x000364000c1e1900 */
[----:B------:R-:W-:Y:S01]  /*1820*/  @!P5 IADD3.X R21, R31, c[0x0][0x184], RZ, P0, !PT ;  /* 0x000061001f15da10 */ /* 0x000fe200007fe4ff */
[----:B---3--:R-:W-:Y:S01]  /*1830*/  CS2R R8, SRZ ;  /* 0x0000000000087805 */ /* 0x008fe2000001ff00 */
[----:B------:R-:W-:Y:S01]  /*1840*/  CS2R R40, SRZ ;  /* 0x0000000000287805 */ /* 0x000fe2000001ff00 */
[----:B------:R3:W5:Y:S01]  /*1850*/  @!P6 LDG.E R42, [R10.64] ;  /* 0x000000120a2ae981 */ /* 0x000762000c1e1900 */
[----:B-1----:R-:W-:-:S03]  /*1860*/  @!P5 IADD3 R22, P0, R38, c[0x0][0x178], RZ ;  /* 0x00005e002616da10 */ /* 0x002fc60007f1e0ff */
[----:B------:R1:W5:Y:S01]  /*1870*/  @!P5 LDG.E R8, [R20.64] ;  /* 0x000000121408d981 */ /* 0x000362000c1e1900 */
[----:B------:R-:W-:Y:S02]  /*1880*/  @!P5 IADD3.X R23, R31, c[0x0][0x17c], RZ, P0, !PT ;  /* 0x00005f001f17da10 */ /* 0x000fe400007fe4ff */
[----:B0-----:R-:W-:-:S03]  /*1890*/  @!P3 IADD3 R24, P6, R27, c[0x0][0x180], RZ ;  /* 0x000060001b18ba10 */ /* 0x001fc60007fde0ff */
[----:B------:R0:W5:Y:S01]  /*18a0*/  @!P5 LDG.E R41, [R22.64] ;  /* 0x000000121629d981 */ /* 0x000162000c1e1900 */
[----:B-1----:R-:W-:Y:S01]  /*18b0*/  @!P4 IADD3 R20, P0, R30, c[0x0][0x180], RZ ;  /* 0x000060001e14ca10 */ /* 0x002fe20007f1e0ff */
[----:B---3--:R-:W-:Y:S01]  /*18c0*/  CS2R R10, SRZ ;  /* 0x00000000000a7805 */ /* 0x008fe2000001ff00 */
[----:B------:R-:W-:Y:S02]  /*18d0*/  @!P3 IADD3.X R25, R12, c[0x0][0x184], RZ, P6, !PT ;  /* 0x000061000c19ba10 */ /* 0x000fe400037fe4ff */
[----:B------:R-:W-:-:S03]  /*18e0*/  @!P4 IADD3.X R21, R28, c[0x0][0x184], RZ, P0, !PT ;  /* 0x000061001c15ca10 */ /* 0x000fc600007fe4ff */
[----:B------:R1:W5:Y:S01]  /*18f0*/  @!P3 LDG.E R10, [R24.64] ;  /* 0x00000012180ab981 */ /* 0x000362000c1e1900 */
[----:B0-----:R-:W-:-:S03]  /*1900*/  @!P4 IADD3 R22, P5, R30, c[0x0][0x178], RZ ;  /* 0x00005e001e16ca10 */ /* 0x001fc60007fbe0ff */
[----:B------:R0:W5:Y:S01]  /*1910*/  @!P4 LDG.E R9, [R20.64] ;  /* 0x000000121409c981 */ /* 0x000162000c1e1900 */
[----:B------:R-:W-:Y:S01]  /*1920*/  @!P4 IADD3.X R23, R28, c[0x0][0x17c], RZ, P5, !PT ;  /* 0x00005f001c17ca10 */ /* 0x000fe20002ffe4ff */
[----:B------:R-:W-:-:S04]  /*1930*/  CS2R R38, SRZ ;  /* 0x0000000000267805 */ /* 0x000fc8000001ff00 */
[----:B------:R3:W5:Y:S01]  /*1940*/  @!P4 LDG.E R40, [R22.64] ;  /* 0x000000121628c981 */ /* 0x000762000c1e1900 */
[----:B-1----:R-:W-:-:S04]  /*1950*/  @!P2 IADD3 R24, P5, R29, c[0x0][0x178], RZ ;  /* 0x00005e001d18aa10 */ /* 0x002fc80007fbe0ff */
[----:B------:R-:W-:Y:S02]  /*1960*/  @!P2 IADD3.X R25, R26, c[0x0][0x17c], RZ, P5, !PT ;  /* 0x00005f001a19aa10 */ /* 0x000fe40002ffe4ff */
[----:B---3--:R-:W-:-:S03]  /*1970*/  @!P2 IADD3 R22, P4, R29, c[0x0][0x180], RZ ;  /* 0x000060001d16aa10 */ /* 0x008fc60007f9e0ff */
[----:B------:R1:W5:Y:S01]  /*1980*/  @!P2 LDG.E R38, [R24.64] ;  /* 0x000000121826a981 */ /* 0x000362000c1e1900 */
[----:B------:R-:W-:-:S05]  /*1990*/  @!P2 IADD3.X R23, R26, c[0x0][0x184], RZ, P4, !PT ;  /* 0x000061001a17aa10 */ /* 0x000fca00027fe4ff */
[----:B------:R1:W5:Y:S01]  /*19a0*/  @!P2 LDG.E R11, [R22.64] ;  /* 0x00000012160ba981 */ /* 0x000362000c1e1900 */
[----:B0-----:R-:W-:-:S04]  /*19b0*/  @!P3 IADD3 R20, P0, R27, c[0x0][0x178], RZ ;  /* 0x00005e001b14ba10 */ /* 0x001fc80007f1e0ff */
[----:B------:R-:W-:Y:S01]  /*19c0*/  @!P3 IADD3.X R21, R12, c[0x0][0x17c], RZ, P0, !PT ;  /* 0x00005f000c15ba10 */ /* 0x000fe200007fe4ff */
[----:B------:R-:W-:Y:S01]  /*19d0*/  UMOV UR26, 0x3f800000 ;  /* 0x3f800000001a7882 */ /* 0x000fe20000000000 */
[----:B------:R-:W-:Y:S01]  /*19e0*/  BSSY B0, `(.L_x_102) ;  /* 0x000001a000007945 */ /* 0x000fe20003800000 */
[----:B------:R-:W-:Y:S02]  /*19f0*/  ISETP.NE.AND P4, PT, RZ, UR21, PT ;  /* 0x00000015ff007c0c */ /* 0x000fe4000bf85270 */
[----:B------:R0:W5:Y:S01]  /*1a00*/  @!P3 LDG.E R39, [R20.64] ;  /* 0x000000121427b981 */ /* 0x000162000c1e1900 */
[----:B--2---:R-:W2:Y:S02]  /*1a10*/  R2UR UR25, R18 ;  /* 0x00000000121973c2 */ /* 0x004ea400000e0000 */
[----:B--2---:R-:W-:-:S05]  /*1a20*/  MOV R12, UR25 ;  /* 0x00000019000c7c02 */ /* 0x004fca0008000f00 */
[----:B------:R-:W-:-:S05]  /*1a30*/  FFMA.FTZ R19, -R12, UR25, R19 ;  /* 0x000000190c137c23 */ /* 0x000fca0008010113 */
[----:B------:R-:W-:-:S13]  /*1a40*/  FSETP.GTU.FTZ.AND P0, PT, R19, RZ, PT ;  /* 0x000000ff1300720b */ /* 0x000fda0003f1c000 */
[----:B------:R-:W-:Y:S01]  /*1a50*/  VOTEU.ANY UP0, P0 ;  /* 0x00000000003f7886 */ /* 0x000fe20000000100 */
[----:B------:R-:W-:-:S13]  /*1a60*/  PLOP3.LUT P0, PT, PT, PT, UP0, 0x80, 0x0 ;  /* 0x000000000000781c */ /* 0x000fda0003f0f008 */
[----:B------:R-:W-:-:S06]  /*1a70*/  @P0 FADD.FTZ R12, R19, c[0x0][0x1a0] ;  /* 0x00006800130c0621 */ /* 0x000fcc0000010000 */
[----:B------:R-:W2:Y:S02]  /*1a80*/  @P0 MUFU.RSQ R12, R12 ;  /* 0x0000000c000c0308 */ /* 0x000ea40000001400 */
[----:B--2---:R-:W2:Y:S01]  /*1a90*/  @P0 R2UR UR5, R12 ;  /* 0x000000000c0503c2 */ /* 0x004ea200000e0000 */
[----:B------:R-:W-:Y:S01]  /*1aa0*/  ISETP.GT.U32.AND P0, PT, R0, 0x29f, PT ;  /* 0x0000029f0000780c */ /* 0x000fe20003f04070 */
[----:B------:R-:W-:Y:S01]  /*1ab0*/  CS2R R18, SRZ ;  /* 0x0000000000127805 */ /* 0x000fe2000001ff00 */
[----:B0-----:R-:W-:Y:S01]  /*1ac0*/  CS2R R20, SRZ ;  /* 0x0000000000147805 */ /* 0x001fe2000001ff00 */
[----:B--2---:R-:W-:-:S10]  /*1ad0*/  @UP0 UMOV UR26, UR5 ;  /* 0x00000005001a0c82 */ /* 0x004fd40008000000 */
[----:B------:R-:W-:Y:S05]  /*1ae0*/  @P0 BRA `(.L_x_103) ;  /* 0x0000009000000947 */ /* 0x000fea0003800000 */
[----:B-1----:R-:W-:Y:S02]  /*1af0*/  ISETP.NE.AND P0, PT, RZ, UR21, PT ;  /* 0x00000015ff007c0c */ /* 0x002fe4000bf05270 */
[----:B------:R-:W-:-:S04]  /*1b00*/  IADD3 R12, R54, UR22, RZ ;  /* 0x00000016360c7c10 */ /* 0x000fc8000fffe0ff */
[----:B------:R-:W-:Y:S02]  /*1b10*/  SHF.R.S32.HI R19, RZ, 0x1f, R12 ;  /* 0x0000001fff137819 */ /* 0x000fe4000001140c */
[----:B------:R-:W-:-:S05]  /*1b20*/  MOV R23, 0x4 ;  /* 0x0000000400177802 */ /* 0x000fca0000000f00 */
[----:B------:R-:W-:-:S04]  /*1b30*/  @P0 LEA R18, P2, R12, c[0x0][0x190], 0x2 ;  /* 0x000064000c120a11 */ /* 0x000fc800078410ff */
[----:B------:R-:W-:-:S05]  /*1b40*/  @P0 LEA.HI.X R19, R12, c[0x0][0x194], R19, 0x2, P2 ;  /* 0x000065000c130a11 */ /* 0x000fca00010f1413 */
[----:B------:R0:W5:Y:S02]  /*1b50*/  @P0 LDG.E.64 R20, [R18.64] ;  /* 0x0000001212140981 */ /* 0x000164000c1e1b00 */
[----:B0-----:R-:W-:-:S06]  /*1b60*/  IMAD.WIDE R18, R12, R23, c[0x0][0x188] ;  /* 0x000062000c127625 */ /* 0x001fcc00078e0217 */
[----:B------:R-:W5:Y:S02]  /*1b70*/  LDG.E.64 R18, [R18.64] ;  /* 0x0000001212127981 */ /* 0x000f64000c1e1b00 */
.L_x_103:
[----:B-1----:R-:W-:Y:S05]  /*1b80*/  BSYNC B0 ;  /* 0x0000000000007941 */ /* 0x002fea0003800000 */
.L_x_102:
[--C-:B-----5:R-:W-:Y:S02]  /*1b90*/  PRMT R31, RZ, 0x5410, R36.reuse ;  /* 0x00005410ff1f7816 */ /* 0x120fe40000000024 */
[----:B------:R-:W-:Y:S02]  /*1ba0*/  PRMT R23, RZ, 0x7610, R36 ;  /* 0x00007610ff177816 */ /* 0x000fe40000000024 */
[--C-:B------:R-:W-:Y:S01]  /*1bb0*/  PRMT R28, RZ, 0x5410, R53.reuse ;  /* 0x00005410ff1c7816 */ /* 0x100fe20000000035 */
[----:B------:R-:W-:Y:S01]  /*1bc0*/  FADD.FTZ R31, R31, -UR25 ;  /* 0x800000191f1f7e21 */ /* 0x000fe20008010000 */
[----:B------:R-:W-:Y:S01]  /*1bd0*/  PRMT R22, RZ, 0x7610, R53 ;  /* 0x00007610ff167816 */ /* 0x000fe20000000035 */
[----:B------:R-:W-:Y:S02]  /*1be0*/  FADD.FTZ R23, R23, -UR25 ;  /* 0x8000001917177e21 */ /* 0x000fe40008010000 */
[----:B------:R-:W-:Y:S02]  /*1bf0*/  FMUL.FTZ R31, R31, UR26 ;  /* 0x0000001a1f1f7c20 */ /* 0x000fe40008410000 */
[----:B------:R-:W-:Y:S01]  /*1c00*/  FMUL.FTZ R23, R23, UR26 ;  /* 0x0000001a17177c20 */ /* 0x000fe20008410000 */
[----:B------:R-:W-:Y:S05]  /*1c10*/  @!P4 BRA `(.L_x_104) ;  /* 0x000001200000c947 */ /* 0x000fea0003800000 */
[----:B------:R-:W-:-:S04]  /*1c20*/  FFMA.FTZ R12, R31, R18, R20 ;  /* 0x000000121f0c7223 */ /* 0x000fc80000010014 */
[----:B------:R-:W-:-:S06]  /*1c30*/  FMUL.FTZ R24, R12, -1.4426950216293334961 ;  /* 0xbfb8aa3b0c187820 */ /* 0x000fcc0000410000 */
[----:B------:R-:W0:Y:S02]  /*1c40*/  MUFU.EX2 R24, R24 ;  /* 0x0000001800187308 */ /* 0x000e240000000800 */
[----:B0-----:R-:W-:-:S06]  /*1c50*/  FADD.FTZ R24, R24, 1 ;  /* 0x3f80000018187421 */ /* 0x001fcc0000010000 */
[----:B------:R-:W0:Y:S02]  /*1c60*/  MUFU.RCP R24, R24 ;  /* 0x0000001800187308 */ /* 0x000e240000001000 */
[----:B0-----:R-:W-:Y:S02]  /*1c70*/  FMUL.FTZ R28, R28, R24 ;  /* 0x000000181c1c7220 */ /* 0x001fe40000410000 */
[----:B------:R-:W-:-:S04]  /*1c80*/  FADD.FTZ R24, -R24, 1 ;  /* 0x3f80000018187421 */ /* 0x000fc80000010100 */
[----:B------:R-:W-:Y:S02]  /*1c90*/  FFMA.FTZ R24, R12, R24, 1 ;  /* 0x3f8000000c187423 */ /* 0x000fe40000010018 */
[----:B------:R-:W-:Y:S02]  /*1ca0*/  FFMA.FTZ R12, R23, R19, R21 ;  /* 0x00000013170c7223 */ /* 0x000fe40000010015 */
[----:B------:R-:W-:Y:S02]  /*1cb0*/  FMUL.FTZ R28, R28, R24 ;  /* 0x000000181c1c7220 */ /* 0x000fe40000410000 */
        /* <DEDUP_REMOVED lines=8> */
.L_x_104:
[----:B------:R-:W-:Y:S01]  /*1d40*/  FMUL.FTZ R12, R28, R18 ;  /* 0x000000121c0c7220 */ /* 0x000fe20000410000 */
[--C-:B------:R-:W-:Y:S01]  /*1d50*/  PRMT R27, RZ, 0x5410, R37.reuse ;  /* 0x00005410ff1b7816 */ /* 0x100fe20000000025 */
[----:B------:R-:W-:Y:S01]  /*1d60*/  FMUL.FTZ R26, R22, R19 ;  /* 0x00000013161a7220 */ /* 0x000fe20000410000 */
[----:B------:R-:W-:Y:S01]  /*1d70*/  PRMT R25, RZ, 0x7610, R37 ;  /* 0x00007610ff197816 */ /* 0x000fe20000000025 */
[----:B------:R-:W-:Y:S01]  /*1d80*/  FFMA.FTZ R24, R31, R12, RZ ;  /* 0x0000000c1f187223 */ /* 0x000fe200000100ff */
[----:B------:R-:W-:Y:S01]  /*1d90*/  PRMT R30, RZ, 0x5410, R52 ;  /* 0x00005410ff1e7816 */ /* 0x000fe20000000034 */
[----:B------:R-:W-:Y:S02]  /*1da0*/  FADD.FTZ R12, RZ, R12 ;  /* 0x0000000cff0c7221 */ /* 0x000fe40000010000 */
[----:B------:R-:W-:Y:S02]  /*1db0*/  FADD.FTZ R27, R27, -UR25 ;  /* 0x800000191b1b7e21 */ /* 0x000fe40008010000 */
[----:B------:R-:W-:-:S02]  /*1dc0*/  FADD.FTZ R25, R25, -UR25 ;  /* 0x8000001919197e21 */ /* 0x000fc40008010000 */
[----:B------:R-:W-:Y:S02]  /*1dd0*/  FFMA.FTZ R24, R23, R26, R24 ;  /* 0x0000001a17187223 */ /* 0x000fe40000010018 */
[----:B------:R-:W-:Y:S01]  /*1de0*/  FADD.FTZ R26, R26, R12 ;  /* 0x0000000c1a1a7221 */ /* 0x000fe20000010000 */
[----:B------:R-:W-:Y:S01]  /*1df0*/  PRMT R12, RZ, 0x7610, R52 ;  /* 0x00007610ff0c7816 */ /* 0x000fe20000000034 */
[----:B------:R-:W-:Y:S02]  /*1e00*/  FMUL.FTZ R27, R27, UR26 ;  /* 0x0000001a1b1b7c20 */ /* 0x000fe40008410000 */
[----:B------:R-:W-:Y:S02]  /*1e10*/  FFMA.FTZ R31, R31, R28, RZ ;  /* 0x0000001c1f1f7223 */ /* 0x000fe400000100ff */
        /* <DEDUP_REMOVED lines=20> */
.L_x_105:
[----:B------:R-:W-:Y:S02]  /*1f60*/  FADD.FTZ R29, RZ, R28 ;  /* 0x0000001cff1d7221 */ /* 0x000fe40000010000 */
[----:B------:R-:W-:Y:S02]  /*1f70*/  FMUL.FTZ R28, R30, R18 ;  /* 0x000000121e1c7220 */ /* 0x000fe40000410000 */
[C---:B------:R-:W-:Y:S02]  /*1f80*/  FFMA.FTZ R31, R27.reuse, R30, R31 ;  /* 0x0000001e1b1f7223 */ /* 0x040fe4000001001f */
[----:B------:R-:W-:Y:S02]  /*1f90*/  FFMA.FTZ R27, R27, R28, R24 ;  /* 0x0000001c1b1b7223 */ /* 0x000fe40000010018 */
[----:B------:R-:W-:Y:S02]  /*1fa0*/  FFMA.FTZ R24, R23, R22, RZ ;  /* 0x0000001617187223 */ /* 0x000fe400000100ff */
[----:B------:R-:W-:-:S02]  /*1fb0*/  FADD.FTZ R23, RZ, R22 ;  /* 0x00000016ff177221 */ /* 0x000fc40000010000 */
[----:B------:R-:W-:Y:S02]  /*1fc0*/  FMUL.FTZ R22, R12, R19 ;  /* 0x000000130c167220 */ /* 0x000fe40000410000 */
[----:B------:R-:W-:Y:S02]  /*1fd0*/  FFMA.FTZ R24, R25, R12, R24 ;  /* 0x0000000c19187223 */ /* 0x000fe40000010018 */
[----:B------:R-:W-:Y:S01]  /*1fe0*/  FADD.FTZ R12, R23, R12 ;  /* 0x0000000c170c7221 */ /* 0x000fe20000010000 */
[--C-:B------:R-:W-:Y:S01]  /*1ff0*/  PRMT R23, RZ, 0x7610, R34.reuse ;  /* 0x00007610ff177816 */ /* 0x100fe20000000022 */
[----:B------:R-:W-:Y:S01]  /*2000*/  FFMA.FTZ R25, R25, R22, R27 ;  /* 0x0000001619197223 */ /* 0x000fe2000001001b */
[----:B------:R-:W-:Y:S01]  /*2010*/  PRMT R27, RZ, 0x5410, R34 ;  /* 0x00005410ff1b7816 */ /* 0x000fe20000000022 */
[----:B------:R-:W-:Y:S02]  /*2020*/  FADD.FTZ R26, R26, R28 ;  /* 0x0000001c1a1a7221 */ /* 0x000fe40000010000 */
[----:B------:R-:W-:-:S02]  /*2030*/  FADD.FTZ R23, R23, -UR25 ;  /* 0x8000001917177e21 */ /* 0x000fc40008010000 */
[----:B------:R-:W-:Y:S02]  /*2040*/  FADD.FTZ R27, R27, -UR25 ;  /* 0x800000191b1b7e21 */ /* 0x000fe40008010000 */
[----:B------:R-:W-:Y:S01]  /*2050*/  FADD.FTZ R30, R29, R30 ;  /* 0x0000001e1d1e7221 */ /* 0x000fe20000010000 */
[--C-:B------:R-:W-:Y:S01]  /*2060*/  PRMT R29, RZ, 0x5410, R51.reuse ;  /* 0x00005410ff1d7816 */ /* 0x100fe20000000033 */
[----:B------:R-:W-:Y:S01]  /*2070*/  FADD.FTZ R26, R22, R26 ;  /* 0x0000001a161a7221 */ /* 0x000fe20000010000 */
[----:B------:R-:W-:Y:S01]  /*2080*/  PRMT R22, RZ, 0x7610, R51 ;  /* 0x00007610ff167816 */ /* 0x000fe20000000033 */
        /* <DEDUP_REMOVED lines=21> */
.L_x_106:
[----:B------:R-:W-:Y:S02]  /*21e0*/  FMUL.FTZ R28, R29, R18 ;  /* 0x000000121d1c7220 */ /* 0x000fe40000410000 */
[C---:B------:R-:W-:Y:S02]  /*21f0*/  FFMA.FTZ R31, R27.reuse, R29, R31 ;  /* 0x0000001d1b1f7223 */ /* 0x040fe4000001001f */
[----:B------:R-:W-:Y:S02]  /*2200*/  FFMA.FTZ R27, R27, R28, R25 ;  /* 0x0000001c1b1b7223 */ /* 0x000fe40000010019 */
[----:B------:R-:W-:Y:S02]  /*2210*/  FMUL.FTZ R25, R22, R19 ;  /* 0x0000001316197220 */ /* 0x000fe40000410000 */
[----:B------:R-:W-:Y:S02]  /*2220*/  FADD.FTZ R26, R26, R28 ;  /* 0x0000001c1a1a7221 */ /* 0x000fe40000010000 */
[----:B------:R-:W-:-:S02]  /*2230*/  FFMA.FTZ R24, R23, R22, R24 ;  /* 0x0000001617187223 */ /* 0x000fc40000010018 */
[----:B------:R-:W-:Y:S01]  /*2240*/  FFMA.FTZ R23, R23, R25, R27 ;  /* 0x0000001917177223 */ /* 0x000fe2000001001b */
[--C-:B------:R-:W-:Y:S01]  /*2250*/  PRMT R27, RZ, 0x5410, R35.reuse ;  /* 0x00005410ff1b7816 */ /* 0x100fe20000000023 */
[----:B------:R-:W-:Y:S01]  /*2260*/  FADD.FTZ R26, R25, R26 ;  /* 0x0000001a191a7221 */ /* 0x000fe20000010000 */
[----:B------:R-:W-:Y:S01]  /*2270*/  PRMT R25, RZ, 0x7610, R35 ;  /* 0x00007610ff197816 */ /* 0x000fe20000000023 */
[----:B------:R-:W-:Y:S01]  /*2280*/  FADD.FTZ R30, R30, R29 ;  /* 0x0000001d1e1e7221 */ /* 0x000fe20000010000 */
[----:B------:R-:W-:Y:S01]  /*2290*/  PRMT R29, RZ, 0x5410, R50 ;  /* 0x00005410ff1d7816 */ /* 0x000fe20000000032 */
[----:B------:R-:W-:Y:S02]  /*22a0*/  FADD.FTZ R27, R27, -UR25 ;  /* 0x800000191b1b7e21 */ /* 0x000fe40008010000 */
[----:B------:R-:W-:Y:S02]  /*22b0*/  FADD.FTZ R25, R25, -UR25 ;  /* 0x8000001919197e21 */ /* 0x000fe40008010000 */
[----:B------:R-:W-:Y:S01]  /*22c0*/  FADD.FTZ R12, R12, R22 ;  /* 0x000000160c0c7221 */ /* 0x000fe20000010000 */
[----:B------:R-:W-:Y:S01]  /*22d0*/  PRMT R22, RZ, 0x7610, R50 ;  /* 0x00007610ff167816 */ /* 0x000fe20000000032 */
[----:B------:R-:W-:-:S02]  /*22e0*/  FMUL.FTZ R27, R27, UR26 ;  /* 0x0000001a1b1b7c20 */ /* 0x000fc40008410000 */
        /* <DEDUP_REMOVED lines=20> */
.L_x_107:
[----:B------:R-:W-:Y:S02]  /*2430*/  FMUL.FTZ R28, R29, R18 ;  /* 0x000000121d1c7220 */ /* 0x000fe40000410000 */
[C---:B------:R-:W-:Y:S02]  /*2440*/  FFMA.FTZ R31, R27.reuse, R29, R31 ;  /* 0x0000001d1b1f7223 */ /* 0x040fe4000001001f */
[----:B------:R-:W-:Y:S02]  /*2450*/  FFMA.FTZ R27, R27, R28, R23 ;  /* 0x0000001c1b1b7223 */ /* 0x000fe40000010017 */
[----:B------:R-:W-:Y:S02]  /*2460*/  FMUL.FTZ R23, R22, R19 ;  /* 0x0000001316177220 */ /* 0x000fe40000410000 */
[----:B------:R-:W-:Y:S02]  /*2470*/  FADD.FTZ R26, R26, R28 ;  /* 0x0000001c1a1a7221 */ /* 0x000fe40000010000 */
[----:B------:R-:W-:-:S02]  /*2480*/  FFMA.FTZ R24, R25, R22, R24 ;  /* 0x0000001619187223 */ /* 0x000fc40000010018 */
[----:B------:R-:W-:Y:S01]  /*2490*/  FFMA.FTZ R25, R25, R23, R27 ;  /* 0x0000001719197223 */ /* 0x000fe2000001001b */
[----:B------:R-:W-:Y:S01]  /*24a0*/  PRMT R27, RZ, 0x5410, R32 ;  /* 0x00005410ff1b7816 */ /* 0x000fe20000000020 */
[----:B------:R-:W-:Y:S01]  /*24b0*/  FADD.FTZ R26, R23, R26 ;  /* 0x0000001a171a7221 */ /* 0x000fe20000010000 */
[----:B------:R-:W-:Y:S01]  /*24c0*/  PRMT R23, RZ, 0x7610, R32 ;  /* 0x00007610ff177816 */ /* 0x000fe20000000020 */
[----:B------:R-:W-:Y:S01]  /*24d0*/  FADD.FTZ R30, R30, R29 ;  /* 0x0000001d1e1e7221 */ /* 0x000fe20000010000 */
[--C-:B------:R-:W-:Y:S01]  /*24e0*/  PRMT R29, RZ, 0x5410, R49.reuse ;  /* 0x00005410ff1d7816 */ /* 0x100fe20000000031 */
        /* <DEDUP_REMOVED lines=25> */
.L_x_108:
        /* <DEDUP_REMOVED lines=37> */
.L_x_109:
        /* <DEDUP_REMOVED lines=37> */
.L_x_110:
        /* <DEDUP_REMOVED lines=37> */
.L_x_111:
        /* <DEDUP_REMOVED lines=37> */
.L_x_112:
        /* <DEDUP_REMOVED lines=37> */
.L_x_113:
        /* <DEDUP_REMOVED lines=37> */
.L_x_114:
        /* <DEDUP_REMOVED lines=37> */
.L_x_115:
[----:B------:R-:W-:Y:S02]  /*36b0*/  FMUL.FTZ R28, R29, R18 ;  /* 0x000000121d1c7220 */ /* 0x000fe40000410000 */
[C---:B------:R-:W-:Y:S02]  /*36c0*/  FFMA.FTZ R31, R27.reuse, R29, R31 ;  /* 0x0000001d1b1f7223 */ /* 0x040fe4000001001f */
[----:B------:R-:W-:Y:S02]  /*36d0*/  FFMA.FTZ R27, R27, R28, R23 ;  /* 0x0000001c1b1b7223 */ /* 0x000fe40000010017 */
[----:B------:R-:W-:Y:S02]  /*36e0*/  FMUL.FTZ R23, R22, R19 ;  /* 0x0000001316177220 */ /* 0x000fe40000410000 */
[C---:B------:R-:W-:Y:S02]  /*36f0*/  FFMA.FTZ R24, R25.reuse, R22, R24 ;  /* 0x0000001619187223 */ /* 0x040fe40000010018 */
[----:B------:R-:W-:Y:S01]  /*3700*/  FADD.FTZ R12, R12, R22 ;  /* 0x000000160c0c7221 */ /* 0x000fe20000010000 */
[--C-:B------:R-:W-:Y:S01]  /*3710*/  PRMT R22, RZ, 0x7610, R8.reuse ;  /* 0x00007610ff167816 */ /* 0x100fe20000000008 */
[----:B------:R-:W-:Y:S01]  /*3720*/  FFMA.FTZ R25, R25, R23, R27 ;  /* 0x0000001719197223 */ /* 0x000fe2000001001b */
[----:B------:R-:W-:Y:S01]  /*3730*/  PRMT R27, RZ, 0x5410, R8 ;  /* 0x00005410ff1b7816 */ /* 0x000fe20000000008 */
[----:B------:R-:W-:-:S02]  /*3740*/  FADD.FTZ R26, R26, R28 ;  /* 0x0000001c1a1a7221 */ /* 0x000fc40000010000 */
[----:B------:R-:W-:Y:S02]  /*3750*/  FADD.FTZ R22, R22, -UR25 ;  /* 0x8000001916167e21 */ /* 0x000fe40008010000 */
        /* <DEDUP_REMOVED lines=26> */
.L_x_116:
[----:B------:R-:W-:Y:S02]  /*3900*/  FMUL.FTZ R28, R29, R18 ;  /* 0x000000121d1c7220 */ /* 0x000fe40000410000 */
[C---:B------:R-:W-:Y:S02]  /*3910*/  FFMA.FTZ R31, R27.reuse, R29, R31 ;  /* 0x0000001d1b1f7223 */ /* 0x040fe4000001001f */
[----:B------:R-:W-:Y:S02]  /*3920*/  FFMA.FTZ R27, R27, R28, R25 ;  /* 0x0000001c1b1b7223 */ /* 0x000fe40000010019 */
[----:B------:R-:W-:Y:S02]  /*3930*/  FMUL.FTZ R25, R23, R19 ;  /* 0x0000001317197220 */ /* 0x000fe40000410000 */
[----:B------:R-:W-:Y:S01]  /*3940*/  FADD.FTZ R26, R26, R28 ;  /* 0x0000001c1a1a7221 */ /* 0x000fe20000010000 */
[----:B------:R-:W-:Y:S01]  /*3950*/  PRMT R28, RZ, 0x7610, R40 ;  /* 0x00007610ff1c7816 */ /* 0x000fe20000000028 */
[----:B------:R-:W-:-:S02]  /*3960*/  FADD.FTZ R12, R12, R23 ;  /* 0x000000170c0c7221 */ /* 0x000fc40000010000 */
[----:B------:R-:W-:Y:S02]  /*3970*/  FFMA.FTZ R24, R22, R23, R24 ;  /* 0x0000001716187223 */ /* 0x000fe40000010018 */
[----:B------:R-:W-:Y:S01]  /*3980*/  FADD.FTZ R30, R30, R29 ;  /* 0x0000001d1e1e7221 */ /* 0x000fe20000010000 */
[----:B------:R-:W-:Y:S01]  /*3990*/  PRMT R29, RZ, 0x7610, R9 ;  /* 0x00007610ff1d7816 */ /* 0x000fe20000000009 */
[----:B------:R-:W-:Y:S01]  /*39a0*/  FFMA.FTZ R22, R22, R25, R27 ;  /* 0x0000001916167223 */ /* 0x000fe2000001001b */
[----:B------:R-:W-:Y:S01]  /*39b0*/  PRMT R27, RZ, 0x5410, R40 ;  /* 0x00005410ff1b7816 */ /* 0x000fe20000000028 */
[----:B------:R-:W-:Y:S01]  /*39c0*/  FADD.FTZ R23, R25, R26 ;  /* 0x0000001a19177221 */ /* 0x000fe20000010000 */
[----:B------:R-:W-:Y:S01]  /*39d0*/  PRMT R25, RZ, 0x5410, R9 ;  /* 0x00005410ff197816 */ /* 0x000fe20000000009 */
[----:B------:R-:W-:-:S04]  /*39e0*/  FADD.FTZ R29, R29, -UR25 ;  /* 0x800000191d1d7e21 */ /* 0x000fc80008010000 */
        /* <DEDUP_REMOVED lines=22> */
.L_x_117:
[----:B------:R-:W-:Y:S01]  /*3b50*/  FMUL.FTZ R26, R27, R18 ;  /* 0x000000121b1a7220 */ /* 0x000fe20000410000 */
[--C-:B------:R-:W-:Y:S01]  /*3b60*/  PRMT R72, RZ, 0x5410, R10.reuse ;  /* 0x00005410ff487816 */ /* 0x100fe2000000000a */
[C---:B------:R-:W-:Y:S01]  /*3b70*/  FFMA.FTZ R31, R25.reuse, R27, R31 ;  /* 0x0000001b191f7223 */ /* 0x040fe2000001001f */
[----:B------:R-:W-:Y:S01]  /*3b80*/  PRMT R73, RZ, 0x7610, R10 ;  /* 0x00007610ff497816 */ /* 0x000fe2000000000a */
[----:B------:R-:W-:Y:S01]  /*3b90*/  FFMA.FTZ R22, R25, R26, R22 ;  /* 0x0000001a19167223 */ /* 0x000fe20000010016 */
[--C-:B------:R-:W-:Y:S01]  /*3ba0*/  PRMT R71, RZ, 0x5410, R39.reuse ;  /* 0x00005410ff477816 */ /* 0x100fe20000000027 */
[----:B------:R-:W-:Y:S01]  /*3bb0*/  FADD.FTZ R23, R23, R26 ;  /* 0x0000001a17177221 */ /* 0x000fe20000010000 */
[----:B------:R-:W-:Y:S01]  /*3bc0*/  PRMT R74, RZ, 0x7610, R39 ;  /* 0x00007610ff4a7816 */ /* 0x000fe20000000027 */
[----:B------:R-:W-:Y:S02]  /*3bd0*/  FMUL.FTZ R25, R28, R19 ;  /* 0x000000131c197220 */ /* 0x000fe40000410000 */
[----:B------:R-:W-:-:S02]  /*3be0*/  FADD.FTZ R72, R72, -UR25 ;  /* 0x8000001948487e21 */ /* 0x000fc40008010000 */
[----:B------:R-:W-:Y:S02]  /*3bf0*/  FADD.FTZ R73, R73, -UR25 ;  /* 0x8000001949497e21 */ /* 0x000fe40008010000 */
[----:B------:R-:W-:Y:S02]  /*3c00*/  FADD.FTZ R30, R30, R27 ;  /* 0x0000001b1e1e7221 */ /* 0x000fe40000010000 */
[----:B------:R-:W-:Y:S02]  /*3c10*/  FFMA.FTZ R22, R29, R25, R22 ;  /* 0x000000191d167223 */ /* 0x000fe40000010016 */
[----:B------:R-:W-:Y:S02]  /*3c20*/  FADD.FTZ R23, R25, R23 ;  /* 0x0000001719177221 */ /* 0x000fe40000010000 */
        /* <DEDUP_REMOVED lines=21> */
.L_x_118:
[----:B------:R-:W-:Y:S01]  /*3d80*/  FMUL.FTZ R25, R71, R18 ;  /* 0x0000001247197220 */ /* 0x000fe20000410000 */
[----:B------:R-:W-:Y:S02]  /*3d90*/  PRMT R75, RZ, 0x5410, R11 ;  /* 0x00005410ff4b7816 */ /* 0x000fe4000000000b */
[----:B------:R-:W-:Y:S01]  /*3da0*/  PRMT R26, RZ, 0x5410, R38 ;  /* 0x00005410ff1a7816 */ /* 0x000fe20000000026 */
[----:B------:R-:W-:Y:S01]  /*3db0*/  FFMA.FTZ R22, R72, R25, R22 ;  /* 0x0000001948167223 */ /* 0x000fe20000010016 */
[----:B------:R-:W-:Y:S01]  /*3dc0*/  PRMT R27, RZ, 0x7610, R38 ;  /* 0x00007610ff1b7816 */ /* 0x000fe20000000026 */
[----:B------:R-:W-:Y:S02]  /*3dd0*/  FADD.FTZ R23, R23, R25 ;  /* 0x0000001917177221 */ /* 0x000fe40000010000 */
[----:B------:R-:W-:Y:S02]  /*3de0*/  FMUL.FTZ R25, R74, R19 ;  /* 0x000000134a197220 */ /* 0x000fe40000410000 */
[----:B------:R-:W-:-:S02]  /*3df0*/  FADD.FTZ R75, R75, -UR25 ;  /* 0x800000194b4b7e21 */ /* 0x000fc40008010000 */
[----:B------:R-:W-:Y:S02]  /*3e00*/  FFMA.FTZ R22, R73, R25, R22 ;  /* 0x0000001949167223 */ /* 0x000fe40000010016 */
[----:B------:R-:W-:Y:S01]  /*3e10*/  FADD.FTZ R23, R25, R23 ;  /* 0x0000001719177221 */ /* 0x000fe20000010000 */
[----:B------:R-:W-:Y:S01]  /*3e20*/  PRMT R25, RZ, 0x7610, R11 ;  /* 0x00007610ff197816 */ /* 0x000fe2000000000b */
[----:B------:R-:W-:-:S04]  /*3e30*/  FMUL.FTZ R75, R75, UR26 ;  /* 0x0000001a4b4b7c20 */ /* 0x000fc80008410000 */
[----:B------:R-:W-:-:S04]  /*3e40*/  FADD.FTZ R25, R25, -UR25 ;  /* 0x8000001919197e21 */ /* 0x000fc80008010000 */
        /* <DEDUP_REMOVED lines=20> */
.L_x_119:
[----:B------:R0:W-:Y:S01]  /*3f90*/  STL [R1+0x4], R2 ;  /* 0x0000040201007387 */ /* 0x0001e20000100800 */
[----:B------:R-:W-:-:S04]  /*3fa0*/  FMUL.FTZ R76, R26, R18 ;  /* 0x000000121a4c7220 */ /* 0x000fc80000410000 */
[----:B------:R-:W-:Y:S02]  /*3fb0*/  FFMA.FTZ R22, R75, R76, R22 ;  /* 0x0000004c4b167223 */ /* 0x000fe40000010016 */
[----:B------:R-:W-:Y:S02]  /*3fc0*/  FADD.FTZ R23, R23, R76 ;  /* 0x0000004c17177221 */ /* 0x000fe40000010000 */
[----:B------:R-:W-:Y:S01]  /*3fd0*/  FMUL.FTZ R76, R27, R19 ;  /* 0x000000131b4c7220 */ /* 0x000fe20000410000 */
[----:B0-----:R-:W0:Y:S03]  /*3fe0*/  S2R R2, SR_LANEID ;  /* 0x0000000000027919 */ /* 0x001e260000000000 */
[----:B------:R-:W-:Y:S02]  /*3ff0*/  FFMA.FTZ R22, R25, R76, R22 ;  /* 0x0000004c19167223 */ /* 0x000fe40000010016 */
[----:B------:R-:W-:-:S03]  /*4000*/  FADD.FTZ R23, R76, R23 ;  /* 0x000000174c177221 */ /* 0x000fc60000010000 */
[----:B------:R-:W1:Y:S04]  /*4010*/  SHFL.DOWN PT, R76, R22, 0x1, 0x1f ;  /* 0x08201f00164c7f89 */ /* 0x000e6800000e0000 */
[----:B------:R-:W2:Y:S01]  /*4020*/  SHFL.DOWN PT, R77, R23, 0x1, 0x1f ;  /* 0x08201f00174d7f89 */ /* 0x000ea200000e0000 */
[----:B0-----:R-:W-:-:S13]  /*4030*/  ISETP.GT.AND P0, PT, R2, 0x1e, PT ;  /* 0x0000001e0200780c */ /* 0x001fda0003f04270 */
[----:B-1----:R-:W-:Y:S02]  /*4040*/  @!P0 FADD.FTZ R22, R22, R76 ;  /* 0x0000004c16168221 */ /* 0x002fe40000010000 */
[----:B--2---:R-:W-:Y:S01]  /*4050*/  @!P0 FADD.FTZ R23, R23, R77 ;  /* 0x0000004d17178221 */ /* 0x004fe20000010000 */
[----:B------:R-:W-:Y:S02]  /*4060*/  ISETP.GT.AND P0, PT, R2, 0x1d, PT ;  /* 0x0000001d0200780c */ /* 0x000fe40003f04270 */
[----:B------:R-:W0:Y:S04]  /*4070*/  SHFL.DOWN PT, R76, R22, 0x2, 0x1f ;  /* 0x08401f00164c7f89 */ /* 0x000e2800000e0000 */
[----:B------:R-:W1:Y:S07]  /*4080*/  SHFL.DOWN PT, R77, R23, 0x2, 0x1f ;  /* 0x08401f00174d7f89 */ /* 0x000e6e00000e0000 */
        /* <DEDUP_REMOVED lines=9> */
[----:B------:R-:W1:Y:S01]  /*4120*/  SHFL.DOWN PT, R77, R23, 0x8, 0x1f ;  /* 0x09001f00174d7f89 */ /* 0x000e6200000e0000 */
[----:B------:R-:W-:-:S09]  /*4130*/  FFMA.FTZ R24, R29, R28, R24 ;  /* 0x0000001c1d187223 */ /* 0x000fd20000010018 */
[----:B0-----:R-:W-:Y:S02]  /*4140*/  @!P0 FADD.FTZ R22, R22, R76 ;  /* 0x0000004c16168221 */ /* 0x001fe40000010000 */
[----:B-1----:R-:W-:Y:S01]  /*4150*/  @!P0 FADD.FTZ R23, R23, R77 ;  /* 0x0000004d17178221 */ /* 0x002fe20000010000 */
[----:B------:R-:W-:Y:S02]  /*4160*/  ISETP.GT.AND P0, PT, R2, 0xf, PT ;  /* 0x0000000f0200780c */ /* 0x000fe40003f04270 */
[----:B------:R-:W0:Y:S04]  /*4170*/  SHFL.DOWN PT, R76, R22, 0x10, 0x1f ;  /* 0x0a001f00164c7f89 */ /* 0x000e2800000e0000 */
[----:B------:R1:W5:Y:S04]  /*4180*/  LDL.LU R2, [R1+0x4] ;  /* 0x0000040001027983 */ /* 0x0003680000300800 */
[----:B------:R-:W2:Y:S01]  /*4190*/  LDL R29, [R1] ;  /* 0x00000000011d7983 */ /* 0x000ea20000100800 */
[----:B------:R-:W-:-:S03]  /*41a0*/  FADD.FTZ R12, R12, R28 ;  /* 0x0000001c0c0c7221 */ /* 0x000fc60000010000 */
[----:B------:R-:W3:Y:S04]  /*41b0*/  SHFL.DOWN PT, R77, R23, 0x10, 0x1f ;  /* 0x0a001f00174d7f89 */ /* 0x000ee800000e0000 */
[----:B------:R-:W4:Y:S01]  /*41c0*/  S2R R28, SR_LANEID ;  /* 0x00000000001c7919 */ /* 0x000f220000000000 */
[----:B------:R-:W-:Y:S01]  /*41d0*/  FFMA.FTZ R31, R72, R71, R31 ;  /* 0x00000047481f7223 */ /* 0x000fe2000001001f */
[----:B------:R-:W-:Y:S01]  /*41e0*/  ISETP.NE.AND P2, PT, R0, RZ, PT ;  /* 0x000000ff0000720c */ /* 0x000fe20003f45270 */
[----:B------:R-:W-:Y:S02]  /*41f0*/  FFMA.FTZ R73, R73, R74, R24 ;  /* 0x0000004a49497223 */ /* 0x000fe40000010018 */
[----:B0-----:R-:W-:Y:S02]  /*4200*/  @!P0 FADD.FTZ R22, R22, R76 ;  /* 0x0000004c16168221 */ /* 0x001fe40000010000 */
[----:B------:R-:W-:-:S02]  /*4210*/  FADD.FTZ R30, R30, R71 ;  /* 0x000000471e1e7221 */ /* 0x000fc40000010000 */
[----:B------:R-:W-:Y:S02]  /*4220*/  FADD.FTZ R12, R12, R74 ;  /* 0x0000004a0c0c7221 */ /* 0x000fe40000010000 */
[----:B---3--:R-:W-:Y:S01]  /*4230*/  @!P0 FADD.FTZ R23, R23, R77 ;  /* 0x0000004d17178221 */ /* 0x008fe20000010000 */
[----:B----4-:R-:W-:Y:S01]  /*4240*/  ISETP.NE.AND P0, PT, R28, RZ, PT ;  /* 0x000000ff1c00720c */ /* 0x010fe20003f05270 */
[----:B------:R-:W-:Y:S02]  /*4250*/  FFMA.FTZ R24, R75, R26, R31 ;  /* 0x0000001a4b187223 */ /* 0x000fe4000001001f */
[----:B------:R-:W-:Y:S02]  /*4260*/  FFMA.FTZ R25, R25, R27, R73 ;  /* 0x0000001b19197223 */ /* 0x000fe40000010049 */
[----:B------:R-:W-:Y:S02]  /*4270*/  FADD.FTZ R26, R30, R26 ;  /* 0x0000001a1e1a7221 */ /* 0x000fe40000010000 */
[----:B------:R-:W-:Y:S01]  /*4280*/  FADD.FTZ R27, R12, R27 ;  /* 0x0000001b0c1b7221 */ /* 0x000fe20000010000 */
[----:B------:R-:W-:Y:S01]  /*4290*/  UMOV UR23, 0x4 ;  /* 0x0000000400177882 */ /* 0x000fe20000000000 */
[----:B------:R-:W-:Y:S01]  /*42a0*/  BSSY B0, `(.L_x_120) ;  /* 0x000003a000007945 */ /* 0x000fe20003800000 */
[----:B------:R-:W-:-:S02]  /*42b0*/  ULDC UR22, c[0x0][0xc] ;  /* 0x0000030000167ab9 */ /* 0x000fc40000000800 */
[----:B------:R1:W-:Y:S01]  /*42c0*/  STS.128 [R0.X16+0xd0], R24 ;  /* 0x0000d01800007388 */ /* 0x0003e2000000cc00 */
[C---:B------:R-:W-:Y:S02]  /*42d0*/  ISETP.GT.U32.AND P3, PT, R0.reuse, 0x29, PT ;  /* 0x000000290000780c */ /* 0x040fe40003f64070 */
[----:B------:R-:W-:Y:S01]  /*42e0*/  SHF.L.U32 R12, R0, 0x4, RZ ;  /* 0x00000004000c7819 */ /* 0x000fe200000006ff */
[----:B--2---:R1:W-:Y:S04]  /*42f0*/  @!P0 STS.64 [R29.X8+0x18], R22 ;  /* 0x000018161d008388 */ /* 0x0043e80000008a00 */
[----:B------:R-:W-:Y:S06]  /*4300*/  BAR.SYNC.DEFER_BLOCKING 0x0 ;  /* 0x0000000000007b1d */ /* 0x000fec0000010000 */
[----:B------:R-:W-:Y:S05]  /*4310*/  @P2 BRA `(.L_x_121) ;  /* 0x0000032000002947 */ /* 0x000fea0003800000 */
[----:B-1----:R-:W0:Y:S02]  /*4320*/  LDS.128 R28, [0x20] ;  /* 0x00002000ff1c7984 */ /* 0x002e240000000c00 */
[----:B0-----:R-:W-:-:S02]  /*4330*/  FADD.FTZ R22, R22, R28 ;  /* 0x0000001c16167221 */ /* 0x001fc40000010000 */
[----:B------:R-:W-:Y:S02]  /*4340*/  FADD.FTZ R23, R23, R29 ;  /* 0x0000001d17177221 */ /* 0x000fe40000010000 */
[----:B------:R-:W-:Y:S02]  /*4350*/  FADD.FTZ R22, R22, R30 ;  /* 0x0000001e16167221 */ /* 0x000fe40000010000 */
[----:B------:R-:W-:Y:S02]  /*4360*/  FADD.FTZ R23, R23, R31 ;  /* 0x0000001f17177221 */ /* 0x000fe40000010000 */
[----:B------:R-:W0:Y:S02]  /*4370*/  LDS.128 R28, [0x30] ;  /* 0x00003000ff1c7984 */ /* 0x000e240000000c00 */
[----:B0-----:R-:W-:Y:S02]  /*4380*/  FADD.FTZ R22, R22, R28 ;  /* 0x0000001c16167221 */ /* 0x001fe40000010000 */
[----:B------:R-:W-:-:S02]  /*4390*/  FADD.FTZ R23, R23, R29 ;  /* 0x0000001d17177221 */ /* 0x000fc40000010000 */
[----:B------:R-:W-:Y:S02]  /*43a0*/  FADD.FTZ R22, R22, R30 ;  /* 0x0000001e16167221 */ /* 0x000fe40000010000 */
[----:B------:R-:W-:Y:S02]  /*43b0*/  FADD.FTZ R23, R23, R31 ;  /* 0x0000001f17177221 */ /* 0x000fe40000010000 */
[----:B------:R-:W0:Y:S02]  /*43c0*/  LDS.128 R28, [0x40] ;  /* 0x00004000ff1c7984 */ /* 0x000e240000000c00 */
[----:B0-----:R-:W-:Y:S02]  /*43d0*/  FADD.FTZ R22, R22, R28 ;  /* 0x0000001c16167221 */ /* 0x001fe40000010000 */
[----:B------:R-:W-:Y:S02]  /*43e0*/  FADD.FTZ R23, R23, R29 ;  /* 0x0000001d17177221 */ /* 0x000fe40000010000 */
[----:B------:R-:W-:-:S02]  /*43f0*/  FADD.FTZ R22, R22, R30 ;  /* 0x0000001e16167221 */ /* 0x000fc40000010000 */
[----:B------:R-:W-:Y:S02]  /*4400*/  FADD.FTZ R23, R23, R31 ;  /* 0x0000001f17177221 */ /* 0x000fe40000010000 */
[----:B------:R-:W0:Y:S02]  /*4410*/  LDS.128 R28, [0x50] ;  /* 0x00005000ff1c7984 */ /* 0x000e240000000c00 */
[----:B0-----:R-:W-:Y:S02]  /*4420*/  FADD.FTZ R22, R22, R28 ;  /* 0x0000001c16167221 */ /* 0x001fe40000010000 */
[----:B------:R-:W-:Y:S02]  /*4430*/  FADD.FTZ R23, R23, R29 ;  /* 0x0000001d17177221 */ /* 0x000fe40000010000 */
[----:B------:R-:W-:Y:S02]  /*4440*/  FADD.FTZ R22, R22, R30 ;  /* 0x0000001e16167221 */ /* 0x000fe40000010000 */
[----:B------:R-:W-:-:S02]  /*4450*/  FADD.FTZ R23, R23, R31 ;  /* 0x0000001f17177221 */ /* 0x000fc40000010000 */
[----:B------:R-:W0:Y:S02]  /*4460*/  LDS.128 R28, [0x60] ;  /* 0x00006000ff1c7984 */ /* 0x000e240000000c00 */
[----:B0-----:R-:W-:Y:S02]  /*4470*/  FADD.FTZ R22, R22, R28 ;  /* 0x0000001c16167221 */ /* 0x001fe40000010000 */
[----:B------:R-:W-:Y:S02]  /*4480*/  FADD.FTZ R23, R23, R29 ;  /* 0x0000001d17177221 */ /* 0x000fe40000010000 */
[----:B------:R-:W-:Y:S02]  /*4490*/  FADD.FTZ R22, R22, R30 ;  /* 0x0000001e16167221 */ /* 0x000fe40000010000 */
[----:B------:R-:W-:Y:S02]  /*44a0*/  FADD.FTZ R23, R23, R31 ;  /* 0x0000001f17177221 */ /* 0x000fe40000010000 */
[----:B------:R-:W0:Y:S02]  /*44b0*/  LDS.128 R28, [0x70] ;  /* 0x00007000ff1c7984 */ /* 0x000e240000000c00 */
        /* <DEDUP_REMOVED lines=24> */
.L_x_121:
[----:B------:R-:W-:Y:S05]  /*4640*/  BSYNC B0 ;  /* 0x0000000000007941 */ /* 0x000fea0003800000 */
.L_x_120:
[----:B------:R-:W-:Y:S06]  /*4650*/  BAR.SYNC.DEFER_BLOCKING 0x0 ;  /* 0x0000000000007b1d */ /* 0x000fec0000010000 */
[----:B------:R-:W-:Y:S01]  /*4660*/  BSSY B0, `(.L_x_122) ;  /* 0x000004d000007945 */ /* 0x000fe20003800000 */
[----:B------:R-:W-:Y:S05]  /*4670*/  @P3 BRA `(.L_x_123) ;  /* 0x000004b000003947 */ /* 0x000fea0003800000 */
[----:B-1----:R-:W0:Y:S02]  /*4680*/  LDS.128 R28, [R12+0x370] ;  /* 0x000370000c1c7984 */ /* 0x002e240000000c00 */
[----:B0-----:R-:W-:-:S02]  /*4690*/  FADD.FTZ R28, R24, R28 ;  /* 0x0000001c181c7221 */ /* 0x001fc40000010000 */
[----:B------:R-:W-:Y:S02]  /*46a0*/  FADD.FTZ R29, R25, R29 ;  /* 0x0000001d191d7221 */ /* 0x000fe40000010000 */
[----:B------:R-:W-:Y:S02]  /*46b0*/  FADD.FTZ R30, R26, R30 ;  /* 0x0000001e1a1e7221 */ /* 0x000fe40000010000 */
[----:B------:R-:W-:Y:S02]  /*46c0*/  FADD.FTZ R31, R27, R31 ;  /* 0x0000001f1b1f7221 */ /* 0x000fe40000010000 */
[----:B------:R-:W0:Y:S02]  /*46d0*/  LDS.128 R24, [R12+0x610] ;  /* 0x000610000c187984 */ /* 0x000e240000000c00 */
[----:B0-----:R-:W-:Y:S02]  /*46e0*/  FADD.FTZ R28, R28, R24 ;  /* 0x000000181c1c7221 */ /* 0x001fe40000010000 */
[----:B------:R-:W-:-:S02]  /*46f0*/  FADD.FTZ R29, R29, R25 ;  /* 0x000000191d1d7221 */ /* 0x000fc40000010000 */
[----:B------:R-:W-:Y:S02]  /*4700*/  FADD.FTZ R30, R30, R26 ;  /* 0x0000001a1e1e7221 */ /* 0x000fe40000010000 */
[----:B------:R-:W-:Y:S02]  /*4710*/  FADD.FTZ R31, R31, R27 ;  /* 0x0000001b1f1f7221 */ /* 0x000fe40000010000 */
[----:B------:R-:W0:Y:S02]  /*4720*/  LDS.128 R24, [R12+0x8b0] ;  /* 0x0008b0000c187984 */ /* 0x000e240000000c00 */
[----:B0-----:R-:W-:Y:S02]  /*4730*/  FADD.FTZ R28, R28, R24 ;  /* 0x000000181c1c7221 */ /* 0x001fe40000010000 */
[----:B------:R-:W-:Y:S02]  /*4740*/  FADD.FTZ R29, R29, R25 ;  /* 0x000000191d1d7221 */ /* 0x000fe40000010000 */
[----:B------:R-:W-:-:S02]  /*4750*/  FADD.FTZ R30, R30, R26 ;  /* 0x0000001a1e1e7221 */ /* 0x000fc40000010000 */
[----:B------:R-:W-:Y:S02]  /*4760*/  FADD.FTZ R31, R31, R27 ;  /* 0x0000001b1f1f7221 */ /* 0x000fe40000010000 */
[----:B------:R-:W0:Y:S02]  /*4770*/  LDS.128 R24, [R12+0xb50] ;  /* 0x000b50000c187984 */ /* 0x000e240000000c00 */
[----:B0-----:R-:W-:Y:S02]  /*4780*/  FADD.FTZ R28, R28, R24 ;  /* 0x000000181c1c7221 */ /* 0x001fe40000010000 */
[----:B------:R-:W-:Y:S02]  /*4790*/  FADD.FTZ R29, R29, R25 ;  /* 0x000000191d1d7221 */ /* 0x000fe40000010000 */
[----:B------:R-:W-:Y:S02]  /*47a0*/  FADD.FTZ R30, R30, R26 ;  /* 0x0000001a1e1e7221 */ /* 0x000fe40000010000 */
[----:B------:R-:W-:-:S02]  /*47b0*/  FADD.FTZ R31, R31, R27 ;  /* 0x0000001b1f1f7221 */ /* 0x000fc40000010000 */
[----:B------:R-:W0:Y:S02]  /*47c0*/  LDS.128 R24, [R12+0xdf0] ;  /* 0x000df0000c187984 */ /* 0x000e240000000c00 */
[----:B0-----:R-:W-:Y:S02]  /*47d0*/  FADD.FTZ R28, R28, R24 ;  /* 0x000000181c1c7221 */ /* 0x001fe40000010000 */
[----:B------:R-:W-:Y:S02]  /*47e0*/  FADD.FTZ R29, R29, R25 ;  /* 0x000000191d1d7221 */ /* 0x000fe40000010000 */
[----:B------:R-:W-:Y:S02]  /*47f0*/  FADD.FTZ R30, R30, R26 ;  /* 0x0000001a1e1e7221 */ /* 0x000fe40000010000 */
[----:B------:R-:W-:Y:S02]  /*4800*/  FADD.FTZ R31, R31, R27 ;  /* 0x0000001b1f1f7221 */ /* 0x000fe40000010000 */
[----:B------:R-:W0:Y:S02]  /*4810*/  LDS.128 R24, [R12+0x1090] ;  /* 0x001090000c187984 */ /* 0x000e240000000c00 */
        /* <DEDUP_REMOVED lines=49> */
.L_x_123:
[----:B------:R-:W-:Y:S05]  /*4b30*/  BSYNC B0 ;  /* 0x0000000000007941 */ /* 0x000fea0003800000 */
.L_x_122:
[----:B------:R-:W-:Y:S01]  /*4b40*/  BSSY B0, `(.L_x_124) ;  /* 0x0000014000007945 */ /* 0x000fe20003800000 */
[----:B------:R-:W-:Y:S05]  /*4b50*/  @P3 BRA `(.L_x_125) ;  /* 0x0000012000003947 */ /* 0x000fea0003800000 */
[----:B------:R-:W-:Y:S02]  /*4b60*/  MOV R28, UR15 ;  /* 0x0000000f001c7c02 */ /* 0x000fe40008000f00 */
[----:B-1----:R-:W-:-:S02]  /*4b70*/  MOV R29, UR23 ;  /* 0x00000017001d7c02 */ /* 0x002fc40008000f00 */
[----:B------:R-:W-:Y:S01]  /*4b80*/  MOV R30, UR10 ;  /* 0x0000000a001e7c02 */ /* 0x000fe20008000f00 */
[----:B------:R-:W-:-:S04]  /*4b90*/  IMAD R28, R28, 0x2a, R0 ;  /* 0x0000002a1c1c7824 */ /* 0x000fc800078e0200 */
[----:B------:R-:W-:-:S05]  /*4ba0*/  IMAD.WIDE R28, R28, R29, c[0x0][0x1b8] ;  /* 0x00006e001c1c7625 */ /* 0x000fca00078e021d */
[----:B------:R-:W-:Y:S01]  /*4bb0*/  LEA R30, P0, R30, R28, 0x2 ;  /* 0x0000001c1e1e7211 */ /* 0x000fe200078010ff */
[----:B------:R-:W-:Y:S03]  /*4bc0*/  RED.E.ADD.F32.FTZ.RN.STRONG.GPU [R28.64], R24 ;  /* 0x000000181c00798e */ /* 0x000fe6000c10e792 */
[----:B------:R-:W-:Y:S02]  /*4bd0*/  IADD3.X R31, R29, UR11, RZ, P0, !PT ;  /* 0x0000000b1d1f7c10 */ /* 0x000fe400087fe4ff */
[----:B------:R-:W-:-:S03]  /*4be0*/  MOV R12, UR12 ;  /* 0x0000000c000c7c02 */ /* 0x000fc60008000f00 */
[----:B------:R0:W-:Y:S02]  /*4bf0*/  RED.E.ADD.F32.FTZ.RN.STRONG.GPU [R30.64], R25 ;  /* 0x000000191e00798e */ /* 0x0001e4000c10e792 */
[----:B0-----:R-:W-:Y:S02]  /*4c00*/  MOV R25, c[0x0][0x1d8] ;  /* 0x0000760000197a02 */ /* 0x001fe40000000f00 */
[----:B------:R-:W-:Y:S02]  /*4c10*/  MOV R30, c[0x0][0x1dc] ;  /* 0x00007700001e7a02 */ /* 0x000fe40000000f00 */
[CC--:B------:R-:W-:Y:S02]  /*4c20*/  LEA R24, P0, R25.reuse, R28.reuse, 0x2 ;  /* 0x0000001c19187211 */ /* 0x0c0fe400078010ff */
[----:B------:R-:W-:Y:S02]  /*4c30*/  LEA R28, P3, R12, R28, 0x2 ;  /* 0x0000001c0c1c7211 */ /* 0x000fe400078610ff */
[----:B------:R-:W-:-:S02]  /*4c40*/  LEA.HI.X R25, R25, R29, R30, 0x2, P0 ;  /* 0x0000001d19197211 */ /* 0x000fc400000f141e */
[----:B------:R-:W-:-:S03]  /*4c50*/  IADD3.X R29, R29, UR13, RZ, P3, !PT ;  /* 0x0000000d1d1d7c10 */ /* 0x000fc60009ffe4ff */
[----:B------:R0:W-:Y:S04]  /*4c60*/  RED.E.ADD.F32.FTZ.RN.STRONG.GPU [R24.64], R26 ;  /* 0x0000001a1800798e */ /* 0x0001e8000c10e792 */
[----:B------:R0:W-:Y:S02]  /*4c70*/  RED.E.ADD.F32.FTZ.RN.STRONG.GPU [R28.64], R27 ;  /* 0x0000001b1c00798e */ /* 0x0001e4000c10e792 */
.L_x_125:
[----:B------:R-:W-:Y:S05]  /*4c80*/  BSYNC B0 ;  /* 0x0000000000007941 */ /* 0x000fea0003800000 */
.L_x_124:
[----:B------:R-:W-:-:S06]  /*4c90*/  UISETP.GE.U32.AND UP0, UPT, UR22, 0x2, UPT ;  /* 0x000000021600788c */ /* 0x000fcc000bf06070 */
[----:B------:R-:W-:-:S13]  /*4ca0*/  PLOP3.LUT P0, PT, PT, PT, UP0, 0x80, 0x0 ;  /* 0x000000000000781c */ /* 0x000fda0003f0f008 */
[----:B------:R-:W-:Y:S05]  /*4cb0*/  @!P0 BRA `(.L_x_126) ;  /* 0x0000189000008947 */ /* 0x000fea0003800000 */
[----:B------:R-:W2:Y:S01]  /*4cc0*/  S2UR UR24, SR_CTAID.Y ;  /* 0x00000000001879c3 */ /* 0x000ea20000002600 */
[----:B------:R-:W-:Y:S02]  /*4cd0*/  ULOP3.LUT UR5, UR4, 0x1, URZ, 0xc0, !UPT ;  /* 0x0000000104057892 */ /* 0x000fe4000f8ec03f */
[----:B------:R-:W-:Y:S02]  /*4ce0*/  ULDC UR6, c[0x0][0x10] ;  /* 0x0000040000067ab9 */ /* 0x000fe40000000800 */
[----:B------:R-:W-:Y:S02]  /*4cf0*/  UIMAD UR5, UR5, UR6, URZ ;  /* 0x00000006050572a4 */ /* 0x000fe4000f8e023f */
[----:B------:R-:W-:Y:S02]  /*4d00*/  ULDC.64 UR16, c[0x0][0x1a8] ;  /* 0x00006a0000107ab9 */ /* 0x000fe40000000a00 */
[----:B------:R-:W-:Y:S02]  /*4d10*/  ULDC UR6, c[0x0][0xc] ;  /* 0x0000030000067ab9 */ /* 0x000fe40000000800 */
[----:B------:R-:W-:-:S04]  /*4d20*/  UIMAD UR6, UR5, UR6, URZ ;  /* 0x00000006050672a4 */ /* 0x000fc8000f8e023f */
[----:B------:R-:W-:-:S03]  /*4d30*/  USHF.L.U32 UR14, UR6, 0x1, URZ ;  /* 0x00000001060e7899 */ /* 0x000fc6000800063f */
[----:B------:R-:W-:Y:S02]  /*4d40*/  ULDC.64 UR6, c[0x0][0x1b0] ;  /* 0x00006c0000067ab9 */ /* 0x000fe40000000a00 */
[----:B------:R-:W-:Y:S02]  /*4d50*/  UIMAD.WIDE UR6, UR14, UR23, UR6 ;  /* 0x000000170e0672a5 */ /* 0x000fe4000f8e0206 */
[----:B--2---:R-:W-:-:S04]  /*4d60*/  UIADD3 UR5, UR5, UR24, URZ ;  /* 0x0000001805057290 */ /* 0x004fc8000fffe03f */
[----:B------:R-:W-:Y:S01]  /*4d70*/  UIMAD.WIDE.U32 UR16, UR5, UR23, UR16 ;  /* 0x00000017051072a5 */ /* 0x000fe2000f8e0010 */
[----:B------:R-:W-:Y:S05]  /*4d80*/  @P2 BRA `(.L_x_127) ;  /* 0x0000020000002947 */ /* 0x000fea0003800000 */
[----:B------:R-:W-:Y:S01]  /*4d90*/  ULDC UR14, c[0x0][0x10] ;  /* 0x00000400000e7ab9 */ /* 0x000fe20000000800 */
[----:B------:R-:W2:Y:S01]  /*4da0*/  S2R R12, SR_LANEID ;  /* 0x00000000000c7919 */ /* 0x000ea20000000000 */
[----:B------:R-:W-:-:S04]  /*4db0*/  UIMAD UR14, UR20, UR14, UR24 ;  /* 0x0000000e140e72a4 */ /* 0x000fc8000f8e0218 */
[----:B------:R-:W-:-:S06]  /*4dc0*/  UIMAD.WIDE.U32 UR14, UR14, 0x8, UR6 ;  /* 0x000000080e0e78a5 */ /* 0x000fcc000f8e0006 */
[----:B01----:R-:W-:Y:S02]  /*4dd0*/  MOV R24, UR14 ;  /* 0x0000000e00187c02 */ /* 0x003fe40008000f00 */
[----:B------:R-:W-:-:S05]  /*4de0*/  MOV R25, UR15 ;  /* 0x0000000f00197c02 */ /* 0x000fca0008000f00 */
[----:B------:R0:W-:Y:S01]  /*4df0*/  STG.E.64 [R24.64], R22 ;  /* 0x0000001618007986 */ /* 0x0001e2000c101b12 */
[----:B------:R-:W-:Y:S06]  /*4e00*/  MEMBAR.ALL.GPU ;  /* 0x0000000000007992 */ /* 0x000fec000000a000 */
[----:B------:R-:W-:Y:S01]  /*4e10*/  VOTEU.ANY UR5, UPT, PT ;  /* 0x0000000000057886 */ /* 0x000fe200038e0100 */
[----:B0-----:R-:W-:Y:S01]  /*4e20*/  MOV R24, UR16 ;  /* 0x0000001000187c02 */ /* 0x001fe20008000f00 */
[----:B------:R-:W-:Y:S01]  /*4e30*/  UFLO.U32 UR15, UR5 ;  /* 0x00000005000f72bd */ /* 0x000fe200080e0000 */
[----:B------:R-:W-:Y:S01]  /*4e40*/  MOV R25, UR17 ;  /* 0x0000001100197c02 */ /* 0x000fe20008000f00 */
[----:B------:R-:W-:Y:S01]  /*4e50*/  UPOPC UR5, UR5 ;  /* 0x00000005000572bf */ /* 0x000fe20008000000 */
[----:B------:R-:W-:-:S00]  /*4e60*/  ERRBAR ;  /* 0x00000000000079ab */ /* 0x000fc00000000000 */
[----:B------:R-:W-:Y:S02]  /*4e70*/  ULOP3.LUT UP0, URZ, UR4, 0x2, URZ, 0xc0, !UPT ;  /* 0x00000002043f7892 */ /* 0x000fe4000f80c03f */
[----:B------:R-:W-:Y:S01]  /*4e80*/  UMOV UR14, 0x1 ;  /* 0x00000001000e7882 */ /* 0x000fe20000000000 */
[----:B--2---:R-:W-:Y:S01]  /*4e90*/  ISETP.EQ.U32.AND P0, PT, R12, UR15, PT ;  /* 0x0000000f0c007c0c */ /* 0x004fe2000bf02070 */
[----:B------:R-:W-:Y:S01]  /*4ea0*/  USEL UR14, UR14, 0xffffffff, !UP0 ;  /* 0xffffffff0e0e7887 */ /* 0x000fe2000c000000 */
[----:B------:R-:W-:-:S05]  /*4eb0*/  MOV R12, UR5 ;  /* 0x00000005000c7c02 */ /* 0x000fca0008000f00 */
[----:B------:R-:W-:-:S06]  /*4ec0*/  IMAD R12, R12, UR14, RZ ;  /* 0x0000000e0c0c7c24 */ /* 0x000fcc000f8e02ff */
[----:B------:R0:W-:Y:S01]  /*4ed0*/  @P0 RED.E.ADD.S32.STRONG.GPU [R24.64], R12 ;  /* 0x0000000c1800098e */ /* 0x0001e2000c10e392 */
[----:B------:R-:W-:-:S04]  /*4ee0*/  PLOP3.LUT P0, PT, PT, PT, UP0, 0x80, 0x0 ;  /* 0x000000000000781c */ /* 0x000fc80003f0f008 */
[----:B0-----:R-:W-:-:S04]  /*4ef0*/  SEL R12, RZ, c[0x0][0xc], P0 ;  /* 0x00000300ff0c7a07 */ /* 0x001fc80000000000 */
[----:B------:R-:W-:-:S13]  /*4f00*/  ISETP.NE.AND P0, PT, R12, -0x1, PT ;  /* 0xffffffff0c00780c */ /* 0x000fda0003f05270 */
[----:B------:R-:W-:Y:S05]  /*4f10*/  @!P0 BRA `(.L_x_127) ;  /* 0x0000007000008947 */ /* 0x000fea0003800000 */
.L_x_128:
[----:B------:R-:W-:Y:S02]  /*4f20*/  MOV R24, UR16 ;  /* 0x0000001000187c02 */ /* 0x000fe40008000f00 */
[----:B------:R-:W-:-:S05]  /*4f30*/  MOV R25, UR17 ;  /* 0x0000001100197c02 */ /* 0x000fca0008000f00 */
[----:B------:R-:W2:Y:S01]  /*4f40*/  LDG.E.STRONG.GPU R24, [R24.64] ;  /* 0x0000001218187981 */ /* 0x000ea2000c1ef900 */
[----:B------:R-:W-:Y:S01]  /*4f50*/  YIELD ;  /* 0x0000000000007946 */ /* 0x000fe20003800000 */
[----:B--2---:R-:W-:Y:S01]  /*4f60*/  ISETP.NE.AND P0, PT, R24, R12, PT ;  /* 0x0000000c1800720c */ /* 0x004fe20003f05270 */
[----:B------:R-:W-:-:S12]  /*4f70*/  CCTL.IVALL ;  /* 0x00000000ff00798f */ /* 0x000fd80002000000 */
[----:B------:R-:W-:Y:S05]  /*4f80*/  @P0 BRA `(.L_x_128) ;  /* 0xffffff9000000947 */ /* 0x000fea000383ffff */
.L_x_127:
[----:B------:R-:W-:Y:S01]  /*4f90*/  ISETP.NE.AND P0, PT, RZ, c[0x0][0xc], PT ;  /* 0x00000300ff007a0c */ /* 0x000fe20003f05270 */
[----:B------:R-:W-:Y:S01]  /*4fa0*/  WARPSYNC 0xffffffff ;  /* 0xffffffff00007948 */ /* 0x000fe20003800000 */
[----:B------:R-:W-:Y:S11]  /*4fb0*/  BAR.SYNC.DEFER_BLOCKING 0x0 ;  /* 0x0000000000007b1d */ /* 0x000ff60000010000 */
[----:B------:R-:W-:Y:S05]  /*4fc0*/  @!P0 BRA `(.L_x_126) ;  /* 0x0000158000008947 */ /* 0x000fea0003800000 */
[----:B------:R-:W-:-:S04]  /*4fd0*/  UIADD3 UR5, UR22, -0x1, URZ ;  /* 0xffffffff16057890 */ /* 0x000fc8000fffe03f */
[----:B------:R-:W-:-:S03]  /*4fe0*/  UISETP.GE.U32.AND UP0, UPT, UR5, 0x3, UPT ;  /* 0x000000030500788c */ /* 0x000fc6000bf06070 */
[----:B------:R-:W-:-:S03]  /*4ff0*/  UMOV UR5, URZ ;  /* 0x0000003f00057c82 */ /* 0x000fc60008000000 */
[----:B------:R-:W-:-:S13]  /*5000*/  PLOP3.LUT P0, PT, PT, PT, UP0, 0x80, 0x0 ;  /* 0x000000000000781c */ /* 0x000fda0003f0f008 */
[----:B------:R-:W-:Y:S05]  /*5010*/  @!P0 BRA `(.L_x_129) ;  /* 0x000012a000008947 */ /* 0x000fea0003800000 */
[----:B------:R-:W-:Y:S02]  /*5020*/  ULOP3.LUT UR5, UR22, 0x3, URZ, 0xc0, !UPT ;  /* 0x0000000316057892 */ /* 0x000fe4000f8ec03f */
[----:B------:R-:W-:Y:S02]  /*5030*/  ULDC UR14, c[0x0][0xc] ;  /* 0x00000300000e7ab9 */ /* 0x000fe40000000800 */
[----:B------:R-:W-:-:S03]  /*5040*/  UIADD3 UR14, -UR5, UR14, URZ ;  /* 0x0000000e050e7290 */ /* 0x000fc6000fffe13f */
[----:B------:R-:W-:-:S03]  /*5050*/  UMOV UR5, URZ ;  /* 0x0000003f00057c82 */ /* 0x000fc60008000000 */
[----:B------:R-:W-:-:S13]  /*5060*/  ISETP.LT.AND P0, PT, RZ, UR14, PT ;  /* 0x0000000eff007c0c */ /* 0x000fda000bf01270 */
[----:B------:R-:W-:Y:S05]  /*5070*/  @!P0 BRA `(.L_x_130) ;  /* 0x00000fa000008947 */ /* 0x000fea0003800000 */
[----:B------:R-:W-:Y:S01]  /*5080*/  UISETP.GT.AND UP0, UPT, UR14, 0xc, UPT ;  /* 0x0000000c0e00788c */ /* 0x000fe2000bf04270 */
[----:B------:R-:W-:-:S05]  /*5090*/  PLOP3.LUT P0, PT, PT, PT, PT, 0x80, 0x0 ;  /* 0x000000000000781c */ /* 0x000fca0003f0f070 */
[----:B------:R-:W-:-:S13]  /*50a0*/  PLOP3.LUT P3, PT, PT, PT, UP0, 0x80, 0x0 ;  /* 0x000000000000781c */ /* 0x000fda0003f6f008 */
[----:B------:R-:W-:Y:S05]  /*50b0*/  @!P3 BRA `(.L_x_131) ;  /* 0x00000a100000b947 */ /* 0x000fea0003800000 */
[----:B------:R-:W-:Y:S02]  /*50c0*/  PLOP3.LUT P0, PT, PT, PT, PT, 0x8, 0x0 ;  /* 0x000000000000781c */ /* 0x000fe40003f0e170 */
.L_x_132:
[----:B------:R-:W-:Y:S01]  /*50d0*/  MOV R12, UR5 ;  /* 0x00000005000c7c02 */ /* 0x000fe20008000f00 */
[----:B01----:R-:W-:Y:S01]  /*50e0*/  HFMA2.MMA R25, -RZ, RZ, 0, 4.76837158203125e-07 ;  /* 0x00000008ff197435 */ /* 0x003fe200000001ff */
[----:B------:R-:W-:Y:S02]  /*50f0*/  MOV R24, c[0x0][0x10] ;  /* 0x0000040000187a02 */ /* 0x000fe40000000f00 */
[----:B------:R-:W-:-:S13]  /*5100*/  ISETP.EQ.OR P6, PT, R12, UR20, P2 ;  /* 0x000000140c007c0c */ /* 0x000fda00097c2670 */
[----:B------:R-:W-:-:S04]  /*5110*/  @!P6 IMAD R24, R12, R24, UR24 ;  /* 0x000000180c18ee24 */ /* 0x000fc8000f8e0218 */
[----:B------:R-:W-:-:S06]  /*5120*/  @!P6 IMAD.WIDE.U32 R24, R24, R25, UR6 ;  /* 0x000000061818ee25 */ /* 0x000fcc000f8e0019 */
[----:B------:R-:W2:Y:S01]  /*5130*/  @!P6 LDG.E.64 R24, [R24.64] ;  /* 0x000000121818e981 */ /* 0x000ea2000c1e1b00 */
[----:B------:R-:W-:Y:S02]  /*5140*/  MOV R27, UR5 ;  /* 0x00000005001b7c02 */ /* 0x000fe40008000f00 */
[----:B------:R-:W-:Y:S02]  /*5150*/  MOV R28, c[0x0][0x10] ;  /* 0x00000400001c7a02 */ /* 0x000fe40000000f00 */
[----:B------:R-:W-:Y:S02]  /*5160*/  IADD3 R27, R27, 0x1, RZ ;  /* 0x000000011b1b7810 */ /* 0x000fe40007ffe0ff */
[----:B------:R-:W-:Y:S02]  /*5170*/  MOV R26, UR5 ;  /* 0x00000005001a7c02 */ /* 0x000fe40008000f00 */
[----:B------:R-:W-:Y:S02]  /*5180*/  ISETP.EQ.OR P5, PT, R27, UR20, P2 ;  /* 0x000000141b007c0c */ /* 0x000fe400097a2670 */
[----:B------:R-:W-:-:S02]  /*5190*/  IADD3 R26, R26, 0x2, RZ ;  /* 0x000000021a1a7810 */ /* 0x000fc40007ffe0ff */
[----:B------:R-:W-:Y:S02]  /*51a0*/  IADD3 R12, R12, 0x3, RZ ;  /* 0x000000030c0c7810 */ /* 0x000fe40007ffe0ff */
[----:B------:R-:W-:-:S07]  /*51b0*/  ISETP.EQ.OR P3, PT, R26, UR20, P2 ;  /* 0x000000141a007c0c */ /* 0x000fce0009762670 */
[----:B------:R-:W-:Y:S01]  /*51c0*/  @!P5 IMAD R28, R27, R28, UR24 ;  /* 0x000000181b1cde24 */ /* 0x000fe2000f8e021c */
[----:B------:R-:W-:Y:S02]  /*51d0*/  HFMA2.MMA R27, -RZ, RZ, 0, 4.76837158203125e-07 ;  /* 0x00000008ff1b7435 */ /* 0x000fe400000001ff */
[----:B------:R-:W-:Y:S01]  /*51e0*/  HFMA2.MMA R29, -RZ, RZ, 0, 4.76837158203125e-07 ;  /* 0x00000008ff1d7435 */ /* 0x000fe200000001ff */
[----:B--2---:R-:W-:Y:S02]  /*51f0*/  @!P6 FADD.FTZ R22, R22, R24 ;  /* 0x000000181616e221 */ /* 0x004fe40000010000 */
[----:B------:R-:W-:Y:S01]  /*5200*/  @!P6 FADD.FTZ R23, R23, R25 ;  /* 0x000000191717e221 */ /* 0x000fe20000010000 */
[----:B------:R-:W-:-:S04]  /*5210*/  ISETP.EQ.OR P6, PT, R12, UR20, P2 ;  /* 0x000000140c007c0c */ /* 0x000fc800097c2670 */
[----:B------:R-:W-:Y:S01]  /*5220*/  @!P5 IMAD.WIDE.U32 R24, R28, R27, UR6 ;  /* 0x000000061c18de25 */ /* 0x000fe2000f8e001b */
[----:B------:R-:W-:Y:S02]  /*5230*/  MOV R27, c[0x0][0x10] ;  /* 0x00000400001b7a02 */ /* 0x000fe40000000f00 */
[----:B------:R-:W-:-:S03]  /*5240*/  MOV R28, c[0x0][0x10] ;  /* 0x00000400001c7a02 */ /* 0x000fc60000000f00 */
[----:B------:R-:W-:Y:S01]  /*5250*/  @!P3 IMAD R27, R26, R27, UR24 ;  /* 0x000000181a1bbe24 */ /* 0x000fe2000f8e021b */
[----:B------:R-:W2:Y:S02]  /*5260*/  @!P5 LDG.E.64 R24, [R24.64] ;  /* 0x000000121818d981 */ /* 0x000ea4000c1e1b00 */
[----:B------:R-:W-:Y:S01]  /*5270*/  @!P6 IMAD R26, R12, R28, UR24 ;  /* 0x000000180c1aee24 */ /* 0x000fe2000f8e021c */
[----:B------:R-:W-:Y:S01]  /*5280*/  MOV R12, 0x8 ;  /* 0x00000008000c7802 */ /* 0x000fe20000000f00 */
[----:B------:R-:W-:-:S04]  /*5290*/  @!P3 IMAD.WIDE.U32 R28, R27, R29, UR6 ;  /* 0x000000061b1cbe25 */ /* 0x000fc8000f8e001d */
[----:B------:R-:W-:Y:S02]  /*52a0*/  @!P6 IMAD.WIDE.U32 R26, R26, R12, UR6 ;  /* 0x000000061a1aee25 */ /* 0x000fe4000f8e000c */
[----:B------:R-:W3:Y:S04]  /*52b0*/  @!P3 LDG.E.64 R28, [R28.64] ;  /* 0x000000121c1cb981 */ /* 0x000ee8000c1e1b00 */
[----:B------:R-:W4:Y:S01]  /*52c0*/  @!P6 LDG.E.64 R26, [R26.64] ;  /* 0x000000121a1ae981 */ /* 0x000f22000c1e1b00 */
[----:B------:R-:W-:-:S04]  /*52d0*/  MOV R12, UR5 ;  /* 0x00000005000c7c02 */ /* 0x000fc80008000f00 */
[----:B------:R-:W-:Y:S01]  /*52e0*/  IADD3 R12, R12, 0x4, RZ ;  /* 0x000000040c0c7810 */ /* 0x000fe20007ffe0ff */
[----:B--2---:R-:W-:Y:S01]  /*52f0*/  @!P5 FADD.FTZ R22, R22, R24 ;  /* 0x000000181616d221 */ /* 0x004fe20000010000 */
[----:B------:R-:W-:Y:S01]  /*5300*/  HFMA2.MMA R24, -RZ, RZ, 0, 4.76837158203125e-07 ;  /* 0x00000008ff187435 */ /* 0x000fe200000001ff */
[----:B------:R-:W-:Y:S01]  /*5310*/  @!P5 FADD.FTZ R23, R23, R25 ;  /* 0x000000191717d221 */ /* 0x000fe20000010000 */
[----:B------:R-:W-:Y:S02]  /*5320*/  ISETP.EQ.OR P5, PT, R12, UR20, P2 ;  /* 0x000000140c007c0c */ /* 0x000fe400097a2670 */
[----:B------:R-:W-:Y:S01]  /*5330*/  MOV R25, c[0x0][0x10] ;  /* 0x0000040000197a02 */ /* 0x000fe20000000f00 */
[----:B---3--:R-:W-:Y:S01]  /*5340*/  @!P3 FADD.FTZ R22, R22, R28 ;  /* 0x0000001c1616b221 */ /* 0x008fe20000010000 */
[----:B------:R-:W-:Y:S01]  /*5350*/  MOV R28, UR5 ;  /* 0x00000005001c7c02 */ /* 0x000fe20008000f00 */
[----:B------:R-:W-:Y:S01]  /*5360*/  @!P3 FADD.FTZ R23, R23, R29 ;  /* 0x0000001d1717b221 */ /* 0x000fe20000010000 */
[----:B------:R-:W-:-:S07]  /*5370*/  MOV R29, c[0x0][0x10] ;  /* 0x00000400001d7a02 */ /* 0x000fce0000000f00 */
[----:B------:R-:W-:Y:S01]  /*5380*/  @!P5 IMAD R25, R12, R25, UR24 ;  /* 0x000000180c19de24 */ /* 0x000fe2000f8e0219 */
[----:B------:R-:W-:Y:S01]  /*5390*/  IADD3 R28, R28, 0x5, RZ ;  /* 0x000000051c1c7810 */ /* 0x000fe20007ffe0ff */
[----:B----4-:R-:W-:Y:S01]  /*53a0*/  @!P6 FADD.FTZ R22, R22, R26 ;  /* 0x0000001a1616e221 */ /* 0x010fe20000010000 */
[----:B------:R-:W-:Y:S01]  /*53b0*/  MOV R26, UR5 ;  /* 0x00000005001a7c02 */ /* 0x000fe20008000f00 */
[----:B------:R-:W-:Y:S01]  /*53c0*/  @!P5 IMAD.WIDE.U32 R24, R25, R24, UR6 ;  /* 0x000000061918de25 */ /* 0x000fe2000f8e0018 */
[----:B------:R-:W-:Y:S02]  /*53d0*/  ISETP.EQ.OR P3, PT, R28, UR20, P2 ;  /* 0x000000141c007c0c */ /* 0x000fe40009762670 */
[----:B------:R-:W-:Y:S01]  /*53e0*/  IADD3 R12, R26, 0x6, RZ ;  /* 0x000000061a0c7810 */ /* 0x000fe20007ffe0ff */
[----:B------:R-:W-:Y:S02]  /*53f0*/  @!P6 FADD.FTZ R23, R23, R27 ;  /* 0x0000001b1717e221 */ /* 0x000fe40000010000 */
[----:B------:R0:W2:Y:S01]  /*5400*/  @!P5 LDG.E.64 R26, [R24.64] ;  /* 0x00000012181ad981 */ /* 0x0000a2000c1e1b00 */
[----:B------:R-:W-:Y:S01]  /*5410*/  ISETP.EQ.OR P6, PT, R12, UR20, P2 ;  /* 0x000000140c007c0c */ /* 0x000fe200097c2670 */
[----:B0-----:R-:W-:-:S06]  /*5420*/  HFMA2.MMA R24, -RZ, RZ, 0, 4.76837158203125e-07 ;  /* 0x00000008ff187435 */ /* 0x001fcc00000001ff */
[----:B------:R-:W-:Y:S01]  /*5430*/  @!P3 IMAD R25, R28, R29, UR24 ;  /* 0x000000181c19be24 */ /* 0x000fe2000f8e021d */
[----:B------:R-:W-:Y:S01]  /*5440*/  HFMA2.MMA R29, -RZ, RZ, 0, 4.76837158203125e-07 ;  /* 0x00000008ff1d7435 */ /* 0x000fe200000001ff */
[----:B------:R-:W-:Y:S02]  /*5450*/  MOV R28, c[0x0][0x10] ;  /* 0x00000400001c7a02 */ /* 0x000fe40000000f00 */
[----:B------:R-:W-:-:S04]  /*5460*/  @!P3 IMAD.WIDE.U32 R24, R25, R24, UR6 ;  /* 0x000000061918be25 */ /* 0x000fc8000f8e0018 */
[----:B------:R-:W-:Y:S02]  /*5470*/  @!P6 IMAD R28, R12, R28, UR24 ;  /* 0x000000180c1cee24 */ /* 0x000fe4000f8e021c */
[----:B------:R-:W3:Y:S02]  /*5480*/  @!P3 LDG.E.64 R24, [R24.64] ;  /* 0x000000121818b981 */ /* 0x000ee4000c1e1b00 */
[----:B------:R-:W-:-:S06]  /*5490*/  @!P6 IMAD.WIDE.U32 R28, R28, R29, UR6 ;  /* 0x000000061c1cee25 */ /* 0x000fcc000f8e001d */
[----:B------:R-:W4:Y:S01]  /*54a0*/  @!P6 LDG.E.64 R28, [R28.64] ;  /* 0x000000121c1ce981 */ /* 0x000f22000c1e1b00 */
[----:B------:R-:W-:-:S04]  /*54b0*/  MOV R12, UR5 ;  /* 0x00000005000c7c02 */ /* 0x000fc80008000f00 */
[----:B------:R-:W-:Y:S01]  /*54c0*/  IADD3 R12, R12, 0x7, RZ ;  /* 0x000000070c0c7810 */ /* 0x000fe20007ffe0ff */
[----:B--2---:R-:W-:Y:S01]  /*54d0*/  @!P5 FADD.FTZ R22, R22, R26 ;  /* 0x0000001a1616d221 */ /* 0x004fe20000010000 */
[----:B------:R-:W-:Y:S01]  /*54e0*/  MOV R26, UR5 ;  /* 0x00000005001a7c02 */ /* 0x000fe20008000f00 */
[----:B------:R-:W-:Y:S01]  /*54f0*/  @!P5 FADD.FTZ R23, R23, R27 ;  /* 0x0000001b1717d221 */ /* 0x000fe20000010000 */
[----:B------:R-:W-:Y:S01]  /*5500*/  ISETP.EQ.OR P5, PT, R12, UR20, P2 ;  /* 0x000000140c007c0c */ /* 0x000fe200097a2670 */
[----:B------:R-:W-:Y:S01]  /*5510*/  HFMA2.MMA R27, -RZ, RZ, 0, 4.76837158203125e-07 ;  /* 0x00000008ff1b7435 */ /* 0x000fe200000001ff */
[----:B---3--:R-:W-:Y:S01]  /*5520*/  @!P3 FADD.FTZ R22, R22, R24 ;  /* 0x000000181616b221 */ /* 0x008fe20000010000 */
[----:B------:R-:W-:Y:S01]  /*5530*/  IADD3 R24, R26, 0x8, RZ ;  /* 0x000000081a187810 */ /* 0x000fe20007ffe0ff */
[----:B------:R-:W-:Y:S01]  /*5540*/  @!P3 FADD.FTZ R23, R23, R25 ;  /* 0x000000191717b221 */ /* 0x000fe20000010000 */
[----:B------:R-:W-:Y:S02]  /*5550*/  MOV R26, c[0x0][0x10] ;  /* 0x00000400001a7a02 */ /* 0x000fe40000000f00 */
[----:B------:R-:W-:-:S02]  /*5560*/  ISETP.EQ.OR P3, PT, R24, UR20, P2 ;  /* 0x0000001418007c0c */ /* 0x000fc40009762670 */
[----:B------:R-:W-:-:S04]  /*5570*/  MOV R25, UR5 ;  /* 0x0000000500197c02 */ /* 0x000fc80008000f00 */
[----:B------:R-:W-:Y:S02]  /*5580*/  @!P5 IMAD R26, R12, R26, UR24 ;  /* 0x000000180c1ade24 */ /* 0x000fe4000f8e021a */
[----:B----4-:R-:W-:Y:S01]  /*5590*/  @!P6 FADD.FTZ R22, R22, R28 ;  /* 0x0000001c1616e221 */ /* 0x010fe20000010000 */
[----:B------:R-:W-:Y:S01]  /*55a0*/  IADD3 R12, R25, 0x9, RZ ;  /* 0x00000009190c7810 */ /* 0x000fe20007ffe0ff */
[----:B------:R-:W-:Y:S01]  /*55b0*/  HFMA2.MMA R25, -RZ, RZ, 0, 4.76837158203125e-07 ;  /* 0x00000008ff197435 */ /* 0x000fe200000001ff */
[----:B------:R-:W-:Y:S01]  /*55c0*/  MOV R28, c[0x0][0x10] ;  /* 0x00000400001c7a02 */ /* 0x000fe20000000f00 */
[----:B------:R-:W-:-:S04]  /*55d0*/  @!P5 IMAD.WIDE.U32 R26, R26, R27, UR6 ;  /* 0x000000061a1ade25 */ /* 0x000fc8000f8e001b */
[----:B------:R-:W-:Y:S02]  /*55e0*/  @!P3 IMAD R24, R24, R28, UR24 ;  /* 0x000000181818be24 */ /* 0x000fe4000f8e021c */
[----:B------:R-:W2:Y:S02]  /*55f0*/  @!P5 LDG.E.64 R26, [R26.64] ;  /* 0x000000121a1ad981 */ /* 0x000ea4000c1e1b00 */
[----:B------:R-:W-:-:S04]  /*5600*/  @!P3 IMAD.WIDE.U32 R24, R24, R25, UR6 ;  /* 0x000000061818be25 */ /* 0x000fc8000f8e0019 */
[----:B------:R-:W-:Y:S02]  /*5610*/  @!P6 FADD.FTZ R23, R23, R29 ;  /* 0x0000001d1717e221 */ /* 0x000fe40000010000 */
[----:B------:R-:W3:Y:S01]  /*5620*/  @!P3 LDG.E.64 R24, [R24.64] ;  /* 0x000000121818b981 */ /* 0x000ee2000c1e1b00 */
[----:B------:R-:W-:Y:S02]  /*5630*/  ISETP.EQ.OR P6, PT, R12, UR20, P2 ;  /* 0x000000140c007c0c */ /* 0x000fe400097c2670 */
[----:B------:R-:W-:-:S11]  /*5640*/  MOV R29, 0x8 ;  /* 0x00000008001d7802 */ /* 0x000fd60000000f00 */
[----:B------:R-:W-:-:S04]  /*5650*/  @!P6 IMAD R28, R12, R28, UR24 ;  /* 0x000000180c1cee24 */ /* 0x000fc8000f8e021c */
[----:B------:R-:W-:-:S06]  /*5660*/  @!P6 IMAD.WIDE.U32 R28, R28, R29, UR6 ;  /* 0x000000061c1cee25 */ /* 0x000fcc000f8e001d */
[----:B------:R-:W4:Y:S01]  /*5670*/  @!P6 LDG.E.64 R28, [R28.64] ;  /* 0x000000121c1ce981 */ /* 0x000f22000c1e1b00 */
[----:B------:R-:W-:-:S04]  /*5680*/  MOV R12, UR5 ;  /* 0x00000005000c7c02 */ /* 0x000fc80008000f00 */
[----:B------:R-:W-:Y:S01]  /*5690*/  IADD3 R12, R12, 0xa, RZ ;  /* 0x0000000a0c0c7810 */ /* 0x000fe20007ffe0ff */
[----:B--2---:R-:W-:Y:S02]  /*56a0*/  @!P5 FADD.FTZ R22, R22, R26 ;  /* 0x0000001a1616d221 */ /* 0x004fe40000010000 */
[----:B------:R-:W-:Y:S01]  /*56b0*/  @!P5 FADD.FTZ R23, R23, R27 ;  /* 0x0000001b1717d221 */ /* 0x000fe20000010000 */
[----:B------:R-:W-:Y:S02]  /*56c0*/  ISETP.EQ.OR P5, PT, R12, UR20, P2 ;  /* 0x000000140c007c0c */ /* 0x000fe400097a2670 */
[----:B------:R-:W-:Y:S01]  /*56d0*/  MOV R26, UR5 ;  /* 0x00000005001a7c02 */ /* 0x000fe20008000f00 */
[----:B---3--:R-:W-:-:S03]  /*56e0*/  @!P3 FADD.FTZ R22, R22, R24 ;  /* 0x000000181616b221 */ /* 0x008fc60000010000 */
[----:B------:R-:W-:Y:S01]  /*56f0*/  IADD3 R24, R26, 0xb, RZ ;  /* 0x0000000b1a187810 */ /* 0x000fe20007ffe0ff */
[----:B------:R-:W-:Y:S01]  /*5700*/  @!P3 FADD.FTZ R23, R23, R25 ;  /* 0x000000191717b221 */ /* 0x000fe20000010000 */
[----:B------:R-:W-:Y:S02]  /*5710*/  MOV R26, c[0x0][0x10] ;  /* 0x00000400001a7a02 */ /* 0x000fe40000000f00 */
[----:B------:R-:W-:Y:S02]  /*5720*/  ISETP.EQ.OR P3, PT, R24, UR20, P2 ;  /* 0x0000001418007c0c */ /* 0x000fe40009762670 */
[----:B------:R-:W-:Y:S01]  /*5730*/  MOV R27, UR5 ;  /* 0x00000005001b7c02 */ /* 0x000fe20008000f00 */
[----:B------:R-:W-:-:S03]  /*5740*/  @!P5 IMAD R26, R12, R26, UR24 ;  /* 0x000000180c1ade24 */ /* 0x000fc6000f8e021a */
[----:B------:R-:W-:Y:S01]  /*5750*/  IADD3 R12, R27, 0xc, RZ ;  /* 0x0000000c1b0c7810 */ /* 0x000fe20007ffe0ff */
[----:B------:R-:W-:Y:S01]  /*5760*/  HFMA2.MMA R27, -RZ, RZ, 0, 4.76837158203125e-07 ;  /* 0x00000008ff1b7435 */ /* 0x000fe200000001ff */
[----:B------:R-:W-:-:S05]  /*5770*/  MOV R25, c[0x0][0x10] ;  /* 0x0000040000197a02 */ /* 0x000fca0000000f00 */
[----:B------:R-:W-:Y:S01]  /*5780*/  @!P3 IMAD R25, R24, R25, UR24 ;  /* 0x000000181819be24 */ /* 0x000fe2000f8e0219 */
[----:B------:R-:W-:-:S03]  /*5790*/  MOV R24, 0x8 ;  /* 0x0000000800187802 */ /* 0x000fc60000000f00 */
[----:B------:R-:W-:-:S04]  /*57a0*/  @!P5 IMAD.WIDE.U32 R26, R26, R27, UR6 ;  /* 0x000000061a1ade25 */ /* 0x000fc8000f8e001b */
[----:B------:R-:W-:Y:S02]  /*57b0*/  @!P3 IMAD.WIDE.U32 R24, R25, R24, UR6 ;  /* 0x000000061918be25 */ /* 0x000fe4000f8e0018 */
[----:B------:R-:W2:Y:S02]  /*57c0*/  @!P5 LDG.E.64 R26, [R26.64] ;  /* 0x000000121a1ad981 */ /* 0x000ea4000c1e1b00 */
[----:B----4-:R-:W-:Y:S02]  /*57d0*/  @!P6 FADD.FTZ R22, R22, R28 ;  /* 0x0000001c1616e221 */ /* 0x010fe40000010000 */
[----:B------:R-:W-:Y:S01]  /*57e0*/  @!P6 FADD.FTZ R23, R23, R29 ;  /* 0x0000001d1717e221 */ /* 0x000fe20000010000 */
[----:B------:R-:W-:Y:S01]  /*57f0*/  ISETP.EQ.OR P6, PT, R12, UR20, P2 ;  /* 0x000000140c007c0c */ /* 0x000fe200097c2670 */
[----:B------:R-:W3:Y:S01]  /*5800*/  @!P3 LDG.E.64 R24, [R24.64] ;  /* 0x000000121818b981 */ /* 0x000ee2000c1e1b00 */
[----:B------:R-:W-:Y:S01]  /*5810*/  HFMA2.MMA R29, -RZ, RZ, 0, 4.76837158203125e-07 ;  /* 0x00000008ff1d7435 */ /* 0x000fe200000001ff */
[----:B------:R-:W-:-:S10]  /*5820*/  MOV R28, c[0x0][0x10] ;  /* 0x00000400001c7a02 */ /* 0x000fd40000000f00 */
[----:B------:R-:W-:-:S04]  /*5830*/  @!P6 IMAD R28, R12, R28, UR24 ;  /* 0x000000180c1cee24 */ /* 0x000fc8000f8e021c */
[----:B------:R-:W-:-:S06]  /*5840*/  @!P6 IMAD.WIDE.U32 R28, R28, R29, UR6 ;  /* 0x000000061c1cee25 */ /* 0x000fcc000f8e001d */
[----:B------:R-:W4:Y:S01]  /*5850*/  @!P6 LDG.E.64 R28, [R28.64] ;  /* 0x000000121c1ce981 */ /* 0x000f22000c1e1b00 */
[----:B------:R-:W-:Y:S01]  /*5860*/  MOV R12, UR5 ;  /* 0x00000005000c7c02 */ /* 0x000fe20008000f00 */
[----:B--2---:R-:W-:Y:S02]  /*5870*/  @!P5 FADD.FTZ R22, R22, R26 ;  /* 0x0000001a1616d221 */ /* 0x004fe40000010000 */
[----:B------:R-:W-:Y:S02]  /*5880*/  @!P5 FADD.FTZ R23, R23, R27 ;  /* 0x0000001b1717d221 */ /* 0x000fe40000010000 */
[----:B---3--:R-:W-:Y:S01]  /*5890*/  @!P3 FADD.FTZ R22, R22, R24 ;  /* 0x000000181616b221 */ /* 0x008fe20000010000 */
[----:B------:R-:W-:Y:S02]  /*58a0*/  IADD3 R24, R12, 0xd, RZ ;  /* 0x0000000d0c187810 */ /* 0x000fe40007ffe0ff */
[----:B------:R-:W-:Y:S02]  /*58b0*/  MOV R26, UR5 ;  /* 0x00000005001a7c02 */ /* 0x000fe40008000f00 */
[----:B------:R-:W-:Y:S01]  /*58c0*/  ISETP.EQ.OR P5, PT, R24, UR20, P2 ;  /* 0x0000001418007c0c */ /* 0x000fe200097a2670 */
[----:B------:R-:W-:Y:S01]  /*58d0*/  @!P3 FADD.FTZ R23, R23, R25 ;  /* 0x000000191717b221 */ /* 0x000fe20000010000 */
[----:B------:R-:W-:Y:S01]  /*58e0*/  IADD3 R25, R26, 0xe, RZ ;  /* 0x0000000e1a197810 */ /* 0x000fe20007ffe0ff */
[----:B------:R-:W-:Y:S01]  /*58f0*/  HFMA2.MMA R26, -RZ, RZ, 0, 4.76837158203125e-07 ;  /* 0x00000008ff1a7435 */ /* 0x000fe200000001ff */
[----:B------:R-:W-:-:S02]  /*5900*/  MOV R27, c[0x0][0x10] ;  /* 0x00000400001b7a02 */ /* 0x000fc40000000f00 */
[----:B------:R-:W-:Y:S02]  /*5910*/  ISETP.EQ.OR P3, PT, R25, UR20, P2 ;  /* 0x0000001419007c0c */ /* 0x000fe40009762670 */
[----:B------:R-:W-:-:S05]  /*5920*/  IADD3 R12, R12, 0xf, RZ ;  /* 0x0000000f0c0c7810 */ /* 0x000fca0007ffe0ff */
[----:B------:R-:W-:Y:S02]  /*5930*/  @!P5 IMAD R27, R24, R27, UR24 ;  /* 0x00000018181bde24 */ /* 0x000fe4000f8e021b */
[----:B----4-:R-:W-:Y:S02]  /*5940*/  @!P6 FADD.FTZ R22, R22, R28 ;  /* 0x0000001c1616e221 */ /* 0x010fe40000010000 */
[----:B------:R-:W-:Y:S01]  /*5950*/  @!P6 FADD.FTZ R23, R23, R29 ;  /* 0x0000001d1717e221 */ /* 0x000fe20000010000 */
[----:B------:R-:W-:Y:S01]  /*5960*/  ISETP.EQ.OR P6, PT, R12, UR20, P2 ;  /* 0x000000140c007c0c */ /* 0x000fe200097c2670 */
[----:B------:R-:W-:Y:S01]  /*5970*/  @!P5 IMAD.WIDE.U32 R26, R27, R26, UR6 ;  /* 0x000000061b1ade25 */ /* 0x000fe2000f8e001a */
[----:B------:R-:W-:Y:S01]  /*5980*/  MOV R28, c[0x0][0x10] ;  /* 0x00000400001c7a02 */ /* 0x000fe20000000f00 */
[----:B------:R-:W-:-:S04]  /*5990*/  HFMA2.MMA R29, -RZ, RZ, 0, 4.76837158203125e-07 ;  /* 0x00000008ff1d7435 */ /* 0x000fc800000001ff */
[----:B------:R-:W-:Y:S01]  /*59a0*/  @!P3 IMAD R24, R25, R28, UR24 ;  /* 0x000000181918be24 */ /* 0x000fe2000f8e021c */
[----:B------:R-:W2:Y:S01]  /*59b0*/  @!P5 LDG.E.64 R26, [R26.64] ;  /* 0x000000121a1ad981 */ /* 0x000ea2000c1e1b00 */
[----:B------:R-:W-:-:S04]  /*59c0*/  MOV R25, 0x8 ;  /* 0x0000000800197802 */ /* 0x000fc80000000f00 */
[----:B------:R-:W-:Y:S02]  /*59d0*/  @!P6 IMAD R28, R12, R28, UR24 ;  /* 0x000000180c1cee24 */ /* 0x000fe4000f8e021c */
[----:B------:R-:W-:-:S04]  /*59e0*/  @!P3 IMAD.WIDE.U32 R24, R24, R25, UR6 ;  /* 0x000000061818be25 */ /* 0x000fc8000f8e0019 */
[----:B------:R-:W-:Y:S02]  /*59f0*/  @!P6 IMAD.WIDE.U32 R28, R28, R29, UR6 ;  /* 0x000000061c1cee25 */ /* 0x000fe4000f8e001d */
[----:B------:R-:W3:Y:S04]  /*5a00*/  @!P3 LDG.E.64 R24, [R24.64] ;  /* 0x000000121818b981 */ /* 0x000ee8000c1e1b00 */
[----:B------:R-:W4:Y:S01]  /*5a10*/  @!P6 LDG.E.64 R28, [R28.64] ;  /* 0x000000121c1ce981 */ /* 0x000f22000c1e1b00 */
[----:B------:R-:W-:-:S04]  /*5a20*/  UIADD3 UR14, UR14, -0x10, URZ ;  /* 0xfffffff00e0e7890 */ /* 0x000fc8000fffe03f */
[----:B------:R-:W-:Y:S02]  /*5a30*/  UISETP.GT.AND UP0, UPT, UR14, 0xc, UPT ;  /* 0x0000000c0e00788c */ /* 0x000fe4000bf04270 */
[----:B------:R-:W-:Y:S01]  /*5a40*/  UIADD3 UR5, UR5, 0x10, URZ ;  /* 0x0000001005057890 */ /* 0x000fe2000fffe03f */
[----:B--2---:R-:W-:Y:S02]  /*5a50*/  @!P5 FADD.FTZ R22, R22, R26 ;  /* 0x0000001a1616d221 */ /* 0x004fe40000010000 */
[----:B------:R-:W-:Y:S01]  /*5a60*/  @!P5 FADD.FTZ R23, R23, R27 ;  /* 0x0000001b1717d221 */ /* 0x000fe20000010000 */
[----:B------:R-:W-:Y:S01]  /*5a70*/  PLOP3.LUT P5, PT, PT, PT, UP0, 0x80, 0x0 ;  /* 0x000000000000781c */ /* 0x000fe20003faf008 */
[----:B---3--:R-:W-:Y:S02]  /*5a80*/  @!P3 FADD.FTZ R22, R22, R24 ;  /* 0x000000181616b221 */ /* 0x008fe40000010000 */
[----:B------:R-:W-:Y:S02]  /*5a90*/  @!P3 FADD.FTZ R23, R23, R25 ;  /* 0x000000191717b221 */ /* 0x000fe40000010000 */
[----:B----4-:R-:W-:-:S02]  /*5aa0*/  @!P6 FADD.FTZ R22, R22, R28 ;  /* 0x0000001c1616e221 */ /* 0x010fc40000010000 */
[----:B------:R-:W-:-:S06]  /*5ab0*/  @!P6 FADD.FTZ R23, R23, R29 ;  /* 0x0000001d1717e221 */ /* 0x000fcc0000010000 */
[----:B------:R-:W-:Y:S05]  /*5ac0*/  @P5 BRA `(.L_x_132) ;  /* 0xfffff60000005947 */ /* 0x000fea000383ffff */
.L_x_131:
[----:B------:R-:W-:-:S06]  /*5ad0*/  UISETP.GT.AND UP0, UPT, UR14, 0x4, UPT ;  /* 0x000000040e00788c */ /* 0x000fcc000bf04270 */
[----:B------:R-:W-:-:S13]  /*5ae0*/  PLOP3.LUT P3, PT, PT, PT, UP0, 0x80, 0x0 ;  /* 0x000000000000781c */ /* 0x000fda0003f6f008 */
[----:B------:R-:W-:Y:S05]  /*5af0*/  @!P3 BRA `(.L_x_133) ;  /* 0x000005000000b947 */ /* 0x000fea0003800000 */
[----:B------:R-:W-:Y:S01]  /*5b00*/  MOV R12, UR5 ;  /* 0x00000005000c7c02 */ /* 0x000fe20008000f00 */
[----:B01----:R-:W-:Y:S01]  /*5b10*/  HFMA2.MMA R27, -RZ, RZ, 0, 4.76837158203125e-07 ;  /* 0x00000008ff1b7435 */ /* 0x003fe200000001ff */
[----:B------:R-:W-:Y:S02]  /*5b20*/  MOV R26, UR5 ;  /* 0x00000005001a7c02 */ /* 0x000fe40008000f00 */
[C---:B------:R-:W-:Y:S02]  /*5b30*/  ISETP.EQ.OR P0, PT, R12.reuse, UR20, P2 ;  /* 0x000000140c007c0c */ /* 0x040fe40009702670 */
[----:B------:R-:W-:Y:S02]  /*5b40*/  MOV R24, c[0x0][0x10] ;  /* 0x0000040000187a02 */ /* 0x000fe40000000f00 */
[----:B------:R-:W-:-:S04]  /*5b50*/  IADD3 R12, R12, 0x1, RZ ;  /* 0x000000010c0c7810 */ /* 0x000fc80007ffe0ff */
[----:B------:R-:W-:-:S05]  /*5b60*/  ISETP.EQ.OR P5, PT, R12, UR20, P2 ;  /* 0x000000140c007c0c */ /* 0x000fca00097a2670 */
[----:B------:R-:W-:-:S04]  /*5b70*/  @!P0 IMAD R26, R26, R24, UR24 ;  /* 0x000000181a1a8e24 */ /* 0x000fc8000f8e0218 */
[----:B------:R-:W-:-:S06]  /*5b80*/  @!P0 IMAD.WIDE.U32 R26, R26, R27, UR6 ;  /* 0x000000061a1a8e25 */ /* 0x000fcc000f8e001b */
[----:B------:R-:W2:Y:S01]  /*5b90*/  @!P0 LDG.E.64 R26, [R26.64] ;  /* 0x000000121a1a8981 */ /* 0x000ea2000c1e1b00 */
[----:B------:R-:W-:Y:S01]  /*5ba0*/  MOV R25, 0x8 ;  /* 0x0000000800197802 */ /* 0x000fe20000000f00 */
[----:B------:R-:W-:-:S04]  /*5bb0*/  @!P5 IMAD R24, R12, R24, UR24 ;  /* 0x000000180c18de24 */ /* 0x000fc8000f8e0218 */
[----:B------:R-:W-:-:S06]  /*5bc0*/  @!P5 IMAD.WIDE.U32 R24, R24, R25, UR6 ;  /* 0x000000061818de25 */ /* 0x000fcc000f8e0019 */
[----:B------:R-:W3:Y:S01]  /*5bd0*/  @!P5 LDG.E.64 R24, [R24.64] ;  /* 0x000000121818d981 */ /* 0x000ee2000c1e1b00 */
[----:B------:R-:W-:Y:S02]  /*5be0*/  MOV R28, UR5 ;  /* 0x00000005001c7c02 */ /* 0x000fe40008000f00 */
[----:B------:R-:W-:Y:S02]  /*5bf0*/  MOV R29, c[0x0][0x10] ;  /* 0x00000400001d7a02 */ /* 0x000fe40000000f00 */
[----:B------:R-:W-:Y:S02]  /*5c00*/  IADD3 R28, R28, 0x3, RZ ;  /* 0x000000031c1c7810 */ /* 0x000fe40007ffe0ff */
[----:B------:R-:W-:Y:S02]  /*5c10*/  MOV R12, UR5 ;  /* 0x00000005000c7c02 */ /* 0x000fe40008000f00 */
[----:B------:R-:W-:Y:S02]  /*5c20*/  ISETP.EQ.OR P3, PT, R28, UR20, P2 ;  /* 0x000000141c007c0c */ /* 0x000fe40009762670 */
[----:B------:R-:W-:-:S02]  /*5c30*/  IADD3 R12, R12, 0x4, RZ ;  /* 0x000000040c0c7810 */ /* 0x000fc40007ffe0ff */
[----:B------:R-:W-:Y:S01]  /*5c40*/  MOV R30, c[0x0][0x10] ;  /* 0x00000400001e7a02 */ /* 0x000fe20000000f00 */
[----:B--2---:R-:W-:Y:S01]  /*5c50*/  @!P0 FADD.FTZ R22, R22, R26 ;  /* 0x0000001a16168221 */ /* 0x004fe20000010000 */
[----:B------:R-:W-:Y:S01]  /*5c60*/  MOV R26, UR5 ;  /* 0x00000005001a7c02 */ /* 0x000fe20008000f00 */
[----:B------:R-:W-:Y:S01]  /*5c70*/  @!P0 FADD.FTZ R23, R23, R27 ;  /* 0x0000001b17178221 */ /* 0x000fe20000010000 */
[----:B------:R-:W-:Y:S02]  /*5c80*/  MOV R27, 0x8 ;  /* 0x00000008001b7802 */ /* 0x000fe40000000f00 */
[----:B------:R-:W-:Y:S02]  /*5c90*/  IADD3 R26, R26, 0x2, RZ ;  /* 0x000000021a1a7810 */ /* 0x000fe40007ffe0ff */
[----:B------:R-:W-:Y:S02]  /*5ca0*/  ISETP.EQ.OR P0, PT, R12, UR20, P2 ;  /* 0x000000140c007c0c */ /* 0x000fe40009702670 */
[----:B------:R-:W-:Y:S01]  /*5cb0*/  ISETP.EQ.OR P6, PT, R26, UR20, P2 ;  /* 0x000000141a007c0c */ /* 0x000fe200097c2670 */
[----:B---3--:R-:W-:Y:S01]  /*5cc0*/  @!P5 FADD.FTZ R22, R22, R24 ;  /* 0x000000181616d221 */ /* 0x008fe20000010000 */
[----:B------:R-:W-:-:S11]  /*5cd0*/  MOV R24, c[0x0][0x10] ;  /* 0x0000040000187a02 */ /* 0x000fd60000000f00 */
[----:B------:R-:W-:Y:S02]  /*5ce0*/  @!P6 IMAD R29, R26, R29, UR24 ;  /* 0x000000181a1dee24 */ /* 0x000fe4000f8e021d */
[----:B------:R-:W-:Y:S01]  /*5cf0*/  @!P3 IMAD R26, R28, R24, UR24 ;  /* 0x000000181c1abe24 */ /* 0x000fe2000f8e0218 */
[----:B------:R-:W-:-:S03]  /*5d00*/  HFMA2.MMA R28, -RZ, RZ, 0, 4.76837158203125e-07 ;  /* 0x00000008ff1c7435 */ /* 0x000fc600000001ff */
[----:B------:R-:W-:-:S06]  /*5d10*/  @!P3 IMAD.WIDE.U32 R26, R26, R27, UR6 ;  /* 0x000000061a1abe25 */ /* 0x000fcc000f8e001b */
[----:B------:R-:W2:Y:S01]  /*5d20*/  @!P3 LDG.E.64 R26, [R26.64] ;  /* 0x000000121a1ab981 */ /* 0x000ea2000c1e1b00 */
[----:B------:R-:W-:-:S06]  /*5d30*/  @!P6 IMAD.WIDE.U32 R28, R29, R28, UR6 ;  /* 0x000000061d1cee25 */ /* 0x000fcc000f8e001c */
[----:B------:R-:W3:Y:S01]  /*5d40*/  @!P6 LDG.E.64 R28, [R28.64] ;  /* 0x000000121c1ce981 */ /* 0x000ee2000c1e1b00 */
[----:B------:R-:W-:Y:S01]  /*5d50*/  @!P5 FADD.FTZ R23, R23, R25 ;  /* 0x000000191717d221 */ /* 0x000fe20000010000 */
[C---:B------:R-:W-:Y:S01]  /*5d60*/  IADD3 R24, R12.reuse, 0x1, RZ ;  /* 0x000000010c187810 */ /* 0x040fe20007ffe0ff */
[----:B------:R-:W-:Y:S01]  /*5d70*/  HFMA2.MMA R31, -RZ, RZ, 0, 4.76837158203125e-07 ;  /* 0x00000008ff1f7435 */ /* 0x000fe200000001ff */
[C---:B------:R-:W-:Y:S01]  /*5d80*/  IADD3 R25, R12.reuse, 0x2, RZ ;  /* 0x000000020c197810 */ /* 0x040fe20007ffe0ff */
[----:B------:R-:W-:Y:S01]  /*5d90*/  @!P0 IMAD R30, R12, R30, UR24 ;  /* 0x000000180c1e8e24 */ /* 0x000fe2000f8e021e */
[----:B------:R-:W-:-:S07]  /*5da0*/  ISETP.EQ.OR P5, PT, R24, UR20, P2 ;  /* 0x0000001418007c0c */ /* 0x000fce00097a2670 */
[----:B------:R-:W-:-:S06]  /*5db0*/  @!P0 IMAD.WIDE.U32 R30, R30, R31, UR6 ;  /* 0x000000061e1e8e25 */ /* 0x000fcc000f8e001f */
[----:B------:R-:W4:Y:S01]  /*5dc0*/  @!P0 LDG.E.64 R30, [R30.64] ;  /* 0x000000121e1e8981 */ /* 0x000f22000c1e1b00 */
[----:B---3--:R-:W-:Y:S01]  /*5dd0*/  @!P6 FADD.FTZ R22, R22, R28 ;  /* 0x0000001c1616e221 */ /* 0x008fe20000010000 */
[----:B------:R-:W-:Y:S01]  /*5de0*/  IADD3 R28, R12, 0x3, RZ ;  /* 0x000000030c1c7810 */ /* 0x000fe20007ffe0ff */
[----:B------:R-:W-:Y:S02]  /*5df0*/  @!P6 FADD.FTZ R23, R23, R29 ;  /* 0x0000001d1717e221 */ /* 0x000fe40000010000 */
[----:B--2---:R-:W-:Y:S02]  /*5e00*/  @!P3 FADD.FTZ R22, R22, R26 ;  /* 0x0000001a1616b221 */ /* 0x004fe40000010000 */
[----:B------:R-:W-:Y:S01]  /*5e10*/  @!P3 FADD.FTZ R23, R23, R27 ;  /* 0x0000001b1717b221 */ /* 0x000fe20000010000 */
[----:B------:R-:W-:Y:S02]  /*5e20*/  ISETP.EQ.OR P3, PT, R28, UR20, P2 ;  /* 0x000000141c007c0c */ /* 0x000fe40009762670 */
[----:B------:R-:W-:-:S02]  /*5e30*/  ISETP.EQ.OR P6, PT, R25, UR20, P2 ;  /* 0x0000001419007c0c */ /* 0x000fc400097c2670 */
[----:B------:R-:W-:Y:S01]  /*5e40*/  MOV R26, c[0x0][0x10] ;  /* 0x00000400001a7a02 */ /* 0x000fe20000000f00 */
[----:B------:R-:W-:Y:S01]  /*5e50*/  HFMA2.MMA R27, -RZ, RZ, 0, 4.76837158203125e-07 ;  /* 0x00000008ff1b7435 */ /* 0x000fe200000001ff */
[----:B------:R-:W-:-:S03]  /*5e60*/  MOV R29, c[0x0][0x10] ;  /* 0x00000400001d7a02 */ /* 0x000fc60000000f00 */
[----:B------:R-:W-:Y:S01]  /*5e70*/  @!P5 IMAD R26, R24, R26, UR24 ;  /* 0x00000018181ade24 */ /* 0x000fe2000f8e021a */
[----:B------:R-:W-:-:S03]  /*5e80*/  MOV R24, c[0x0][0x10] ;  /* 0x0000040000187a02 */ /* 0x000fc60000000f00 */
[----:B------:R-:W-:Y:S01]  /*5e90*/  @!P3 IMAD R28, R28, R29, UR24 ;  /* 0x000000181c1cbe24 */ /* 0x000fe2000f8e021d */
[----:B------:R-:W-:Y:S01]  /*5ea0*/  HFMA2.MMA R29, -RZ, RZ, 0, 4.76837158203125e-07 ;  /* 0x00000008ff1d7435 */ /* 0x000fe200000001ff */
[----:B------:R-:W-:Y:S01]  /*5eb0*/  @!P6 IMAD R24, R25, R24, UR24 ;  /* 0x000000181918ee24 */ /* 0x000fe2000f8e0218 */
[----:B------:R-:W-:Y:S01]  /*5ec0*/  MOV R25, 0x8 ;  /* 0x0000000800197802 */ /* 0x000fe20000000f00 */
[----:B------:R-:W-:-:S04]  /*5ed0*/  @!P5 IMAD.WIDE.U32 R26, R26, R27, UR6 ;  /* 0x000000061a1ade25 */ /* 0x000fc8000f8e001b */
[----:B------:R-:W-:Y:S02]  /*5ee0*/  @!P6 IMAD.WIDE.U32 R24, R24, R25, UR6 ;  /* 0x000000061818ee25 */ /* 0x000fe4000f8e0019 */
[----:B------:R-:W2:Y:S02]  /*5ef0*/  @!P5 LDG.E.64 R26, [R26.64] ;  /* 0x000000121a1ad981 */ /* 0x000ea4000c1e1b00 */
[----:B------:R-:W-:Y:S02]  /*5f00*/  @!P3 IMAD.WIDE.U32 R28, R28, R29, UR6 ;  /* 0x000000061c1cbe25 */ /* 0x000fe4000f8e001d */
[----:B------:R-:W3:Y:S04]  /*5f10*/  @!P6 LDG.E.64 R24, [R24.64] ;  /* 0x000000121818e981 */ /* 0x000ee8000c1e1b00 */
[----:B------:R-:W3:Y:S01]  /*5f20*/  @!P3 LDG.E.64 R28, [R28.64] ;  /* 0x000000121c1cb981 */ /* 0x000ee2000c1e1b00 */
[----:B------:R-:W-:-:S04]  /*5f30*/  IADD3 R12, R12, 0x4, RZ ;  /* 0x000000040c0c7810 */ /* 0x000fc80007ffe0ff */
[----:B------:R0:W1:Y:S01]  /*5f40*/  R2UR UR5, R12 ;  /* 0x000000000c0573c2 */ /* 0x00006200000e0000 */
[----:B----4-:R-:W-:Y:S02]  /*5f50*/  @!P0 FADD.FTZ R22, R22, R30 ;  /* 0x0000001e16168221 */ /* 0x010fe40000010000 */
[----:B------:R-:W-:Y:S01]  /*5f60*/  @!P0 FADD.FTZ R23, R23, R31 ;  /* 0x0000001f17178221 */ /* 0x000fe20000010000 */
[----:B------:R-:W-:Y:S01]  /*5f70*/  UIADD3 UR14, UR14, -0x4, URZ ;  /* 0xfffffffc0e0e7890 */ /* 0x000fe2000fffe03f */
[----:B------:R-:W-:-:S03]  /*5f80*/  PLOP3.LUT P0, PT, PT, PT, PT, 0x8, 0x0 ;  /* 0x000000000000781c */ /* 0x000fc60003f0e170 */
[----:B------:R-:W-:Y:S01]  /*5f90*/  UIADD3 UR14, UR14, -0x4, URZ ;  /* 0xfffffffc0e0e7890 */ /* 0x000fe2000fffe03f */
[----:B--2---:R-:W-:Y:S02]  /*5fa0*/  @!P5 FADD.FTZ R22, R22, R26 ;  /* 0x0000001a1616d221 */ /* 0x004fe40000010000 */
[----:B------:R-:W-:Y:S02]  /*5fb0*/  @!P5 FADD.FTZ R23, R23, R27 ;  /* 0x0000001b1717d221 */ /* 0x000fe40000010000 */
[----:B---3--:R-:W-:Y:S02]  /*5fc0*/  @!P6 FADD.FTZ R22, R22, R24 ;  /* 0x000000181616e221 */ /* 0x008fe40000010000 */
[----:B------:R-:W-:Y:S02]  /*5fd0*/  @!P6 FADD.FTZ R23, R23, R25 ;  /* 0x000000191717e221 */ /* 0x000fe40000010000 */
[----:B------:R-:W-:Y:S02]  /*5fe0*/  @!P3 FADD.FTZ R22, R22, R28 ;  /* 0x0000001c1616b221 */ /* 0x000fe40000010000 */
[----:B------:R-:W-:-:S02]  /*5ff0*/  @!P3 FADD.FTZ R23, R23, R29 ;  /* 0x0000001d1717b221 */ /* 0x000fc40000010000 */
.L_x_133:
[----:B01----:R-:W-:-:S13]  /*6000*/  ISETP.NE.OR P0, PT, RZ, UR14, P0 ;  /* 0x0000000eff007c0c */ /* 0x003fda0008705670 */
[----:B------:R-:W-:Y:S05]  /*6010*/  @!P0 BRA `(.L_x_129) ;  /* 0x000002a000008947 */ /* 0x000fea0003800000 */
.L_x_130:
[----:B------:R-:W-:Y:S01]  /*6020*/  MOV R12, UR5 ;  /* 0x00000005000c7c02 */ /* 0x000fe20008000f00 */
[----:B01----:R-:W-:Y:S01]  /*6030*/  HFMA2.MMA R26, -RZ, RZ, 0, 4.76837158203125e-07 ;  /* 0x00000008ff1a7435 */ /* 0x003fe200000001ff */
[----:B------:R-:W-:Y:S02]  /*6040*/  MOV R24, c[0x0][0x10] ;  /* 0x0000040000187a02 */ /* 0x000fe40000000f00 */
[----:B------:R-:W-:-:S13]  /*6050*/  ISETP.EQ.OR P0, PT, R12, UR20, P2 ;  /* 0x000000140c007c0c */ /* 0x000fda0009702670 */
[----:B------:R-:W-:-:S04]  /*6060*/  @!P0 IMAD R12, R12, R24, UR24 ;  /* 0x000000180c0c8e24 */ /* 0x000fc8000f8e0218 */
[----:B------:R-:W-:Y:S01]  /*6070*/  @!P0 IMAD.WIDE.U32 R26, R12, R26, UR6 ;  /* 0x000000060c1a8e25 */ /* 0x000fe2000f8e001a */
[----:B------:R-:W-:-:S04]  /*6080*/  MOV R12, UR5 ;  /* 0x00000005000c7c02 */ /* 0x000fc80008000f00 */
[----:B------:R-:W-:Y:S01]  /*6090*/  IADD3 R12, R12, 0x1, RZ ;  /* 0x000000010c0c7810 */ /* 0x000fe20007ffe0ff */
[----:B------:R-:W2:Y:S01]  /*60a0*/  @!P0 LDG.E.64 R26, [R26.64] ;  /* 0x000000121a1a8981 */ /* 0x000ea2000c1e1b00 */
[----:B------:R-:W-:Y:S02]  /*60b0*/  MOV R25, 0x8 ;  /* 0x0000000800197802 */ /* 0x000fe40000000f00 */
[----:B------:R-:W-:-:S13]  /*60c0*/  ISETP.EQ.OR P3, PT, R12, UR20, P2 ;  /* 0x000000140c007c0c */ /* 0x000fda0009762670 */
[----:B------:R-:W-:-:S04]  /*60d0*/  @!P3 IMAD R24, R12, R24, UR24 ;  /* 0x000000180c18be24 */ /* 0x000fc8000f8e0218 */
[----:B------:R-:W-:-:S06]  /*60e0*/  @!P3 IMAD.WIDE.U32 R24, R24, R25, UR6 ;  /* 0x000000061818be25 */ /* 0x000fcc000f8e0019 */
[----:B------:R-:W3:Y:S01]  /*60f0*/  @!P3 LDG.E.64 R24, [R24.64] ;  /* 0x000000121818b981 */ /* 0x000ee2000c1e1b00 */
[----:B------:R-:W-:-:S04]  /*6100*/  MOV R12, UR5 ;  /* 0x00000005000c7c02 */ /* 0x000fc80008000f00 */
[----:B------:R-:W-:Y:S01]  /*6110*/  IADD3 R12, R12, 0x2, RZ ;  /* 0x000000020c0c7810 */ /* 0x000fe20007ffe0ff */
[----:B--2---:R-:W-:Y:S02]  /*6120*/  @!P0 FADD.FTZ R22, R22, R26 ;  /* 0x0000001a16168221 */ /* 0x004fe40000010000 */
[----:B------:R-:W-:Y:S01]  /*6130*/  @!P0 FADD.FTZ R23, R23, R27 ;  /* 0x0000001b17178221 */ /* 0x000fe20000010000 */
[----:B------:R-:W-:Y:S01]  /*6140*/  ISETP.EQ.OR P0, PT, R12, UR20, P2 ;  /* 0x000000140c007c0c */ /* 0x000fe20009702670 */
[----:B------:R-:W-:Y:S01]  /*6150*/  HFMA2.MMA R26, -RZ, RZ, 0, 4.76837158203125e-07 ;  /* 0x00000008ff1a7435 */ /* 0x000fe200000001ff */
[----:B---3--:R-:W-:Y:S01]  /*6160*/  @!P3 FADD.FTZ R22, R22, R24 ;  /* 0x000000181616b221 */ /* 0x008fe20000010000 */
[----:B------:R-:W-:-:S10]  /*6170*/  MOV R24, c[0x0][0x10] ;  /* 0x0000040000187a02 */ /* 0x000fd40000000f00 */
[----:B------:R-:W-:Y:S01]  /*6180*/  @!P0 IMAD R24, R12, R24, UR24 ;  /* 0x000000180c188e24 */ /* 0x000fe2000f8e0218 */
[----:B------:R-:W-:Y:S01]  /*6190*/  MOV R12, UR5 ;  /* 0x00000005000c7c02 */ /* 0x000fe20008000f00 */
[----:B------:R-:W-:-:S03]  /*61a0*/  @!P3 FADD.FTZ R23, R23, R25 ;  /* 0x000000191717b221 */ /* 0x000fc60000010000 */
[----:B------:R-:W-:Y:S01]  /*61b0*/  IADD3 R12, R12, 0x3, RZ ;  /* 0x000000030c0c7810 */ /* 0x000fe20007ffe0ff */
[----:B------:R-:W-:-:S03]  /*61c0*/  @!P0 IMAD.WIDE.U32 R26, R24, R26, UR6 ;  /* 0x00000006181a8e25 */ /* 0x000fc6000f8e001a */
[C---:B------:R-:W-:Y:S01]  /*61d0*/  ISETP.EQ.OR P3, PT, R12.reuse, UR20, P2 ;  /* 0x000000140c007c0c */ /* 0x040fe20009762670 */
[----:B------:R-:W-:Y:S01]  /*61e0*/  HFMA2.MMA R25, -RZ, RZ, 0, 4.76837158203125e-07 ;  /* 0x00000008ff197435 */ /* 0x000fe200000001ff */
[----:B------:R-:W-:Y:S01]  /*61f0*/  MOV R24, c[0x0][0x10] ;  /* 0x0000040000187a02 */ /* 0x000fe20000000f00 */
[----:B------:R-:W2:Y:S10]  /*6200*/  @!P0 LDG.E.64 R26, [R26.64] ;  /* 0x000000121a1a8981 */ /* 0x000eb4000c1e1b00 */
[----:B------:R-:W-:-:S04]  /*6210*/  @!P3 IMAD R24, R12, R24, UR24 ;  /* 0x000000180c18be24 */ /* 0x000fc8000f8e0218 */
[----:B------:R-:W-:-:S06]  /*6220*/  @!P3 IMAD.WIDE.U32 R24, R24, R25, UR6 ;  /* 0x000000061818be25 */ /* 0x000fcc000f8e0019 */
[----:B------:R-:W3:Y:S01]  /*6230*/  @!P3 LDG.E.64 R24, [R24.64] ;  /* 0x000000121818b981 */ /* 0x000ee2000c1e1b00 */
[----:B------:R-:W-:Y:S02]  /*6240*/  UIADD3 UR14, UR14, -0x4, URZ ;  /* 0xfffffffc0e0e7890 */ /* 0x000fe4000fffe03f */
[----:B------:R-:W-:Y:S01]  /*6250*/  UIADD3 UR5, UR5, 0x4, URZ ;  /* 0x0000000405057890 */ /* 0x000fe2000fffe03f */
[----:B--2---:R-:W-:Y:S02]  /*6260*/  @!P0 FADD.FTZ R22, R22, R26 ;  /* 0x0000001a16168221 */ /* 0x004fe40000010000 */
[----:B------:R-:W-:Y:S01]  /*6270*/  @!P0 FADD.FTZ R23, R23, R27 ;  /* 0x0000001b17178221 */ /* 0x000fe20000010000 */
[----:B------:R-:W-:Y:S01]  /*6280*/  ISETP.NE.AND P0, PT, RZ, UR14, PT ;  /* 0x0000000eff007c0c */ /* 0x000fe2000bf05270 */
[----:B---3--:R-:W-:Y:S02]  /*6290*/  @!P3 FADD.FTZ R22, R22, R24 ;  /* 0x000000181616b221 */ /* 0x008fe40000010000 */
[----:B------:R-:W-:-:S10]  /*62a0*/  @!P3 FADD.FTZ R23, R23, R25 ;  /* 0x000000191717b221 */ /* 0x000fd40000010000 */
[----:B-----5:R-:W-:Y:S05]  /*62b0*/  @P0 BRA `(.L_x_130) ;  /* 0xfffffd6000000947 */ /* 0x020fea000383ffff */
.L_x_129:
[----:B------:R-:W-:-:S04]  /*62c0*/  MOV R12, c[0x0][0xc] ;  /* 0x00000300000c7a02 */ /* 0x000fc80000000f00 */
[----:B------:R-:W-:-:S13]  /*62d0*/  LOP3.LUT P0, R12, R12, 0x3, RZ, 0xc0, !PT ;  /* 0x000000030c0c7812 */ /* 0x000fda000780c0ff */
[----:B------:R-:W-:Y:S05]  /*62e0*/  @!P0 BRA `(.L_x_126) ;  /* 0x0000026000008947 */ /* 0x000fea0003800000 */
[----:B01----:R-:W-:Y:S01]  /*62f0*/  MOV R24, UR5 ;  /* 0x0000000500187c02 */ /* 0x003fe20008000f00 */
[----:B------:R-:W-:Y:S01]  /*6300*/  BSSY B0, `(.L_x_134) ;  /* 0x000000c000007945 */ /* 0x000fe20003800000 */
[----:B------:R-:W-:Y:S02]  /*6310*/  ISETP.NE.AND P3, PT, R12, 0x1, PT ;  /* 0x000000010c00780c */ /* 0x000fe40003f65270 */
[----:B------:R-:W-:-:S13]  /*6320*/  ISETP.EQ.OR P0, PT, R24, UR20, P2 ;  /* 0x0000001418007c0c */ /* 0x000fda0009702670 */
[----:B------:R-:W-:Y:S05]  /*6330*/  @P0 BRA `(.L_x_135) ;  /* 0x0000008000000947 */ /* 0x000fea0003800000 */
[----:B------:R-:W-:Y:S02]  /*6340*/  ULDC UR14, c[0x0][0x10] ;  /* 0x00000400000e7ab9 */ /* 0x000fe40000000800 */
[----:B------:R-:W-:-:S04]  /*6350*/  UIMAD UR14, UR5, UR14, UR24 ;  /* 0x0000000e050e72a4 */ /* 0x000fc8000f8e0218 */
[----:B------:R-:W-:-:S06]  /*6360*/  UIMAD.WIDE.U32 UR14, UR14, 0x8, UR6 ;  /* 0x000000080e0e78a5 */ /* 0x000fcc000f8e0006 */
[----:B------:R-:W-:Y:S02]  /*6370*/  MOV R24, UR14 ;  /* 0x0000000e00187c02 */ /* 0x000fe40008000f00 */
[----:B------:R-:W-:-:S06]  /*6380*/  MOV R25, UR15 ;  /* 0x0000000f00197c02 */ /* 0x000fcc0008000f00 */
[----:B------:R-:W2:Y:S02]  /*6390*/  LDG.E.64 R24, [R24.64] ;  /* 0x0000001218187981 */ /* 0x000ea4000c1e1b00 */
[----:B--2---:R-:W-:Y:S02]  /*63a0*/  FADD.FTZ R22, R22, R24 ;  /* 0x0000001816167221 */ /* 0x004fe40000010000 */
[----:B------:R-:W-:Y:S02]  /*63b0*/  FADD.FTZ R23, R23, R25 ;  /* 0x0000001917177221 */ /* 0x000fe40000010000 */
.L_x_135:
[----:B------:R-:W-:Y:S05]  /*63c0*/  BSYNC B0 ;  /* 0x0000000000007941 */ /* 0x000fea0003800000 */
.L_x_134:
[----:B------:R-:W-:Y:S05]  /*63d0*/  @!P3 BRA `(.L_x_126) ;  /* 0x000001700000b947 */ /* 0x000fea0003800000 */
[----:B------:R-:W-:Y:S02]  /*63e0*/  MOV R24, UR5 ;  /* 0x0000000500187c02 */ /* 0x000fe40008000f00 */
[----:B------:R-:W-:Y:S02]  /*63f0*/  MOV R25, c[0x0][0x10] ;  /* 0x0000040000197a02 */ /* 0x000fe40000000f00 */
[----:B------:R-:W-:-:S04]  /*6400*/  IADD3 R24, R24, 0x1, RZ ;  /* 0x0000000118187810 */ /* 0x000fc80007ffe0ff */
[----:B------:R-:W-:-:S13]  /*6410*/  ISETP.EQ.OR P0, PT, R24, UR20, P2 ;  /* 0x0000001418007c0c */ /* 0x000fda0009702670 */
[----:B------:R-:W-:Y:S01]  /*6420*/  @!P0 IMAD R24, R24, R25, UR24 ;  /* 0x0000001818188e24 */ /* 0x000fe2000f8e0219 */
[----:B------:R-:W-:-:S10]  /*6430*/  HFMA2.MMA R25, -RZ, RZ, 0, 4.76837158203125e-07 ;  /* 0x00000008ff197435 */ /* 0x000fd400000001ff */
[----:B------:R-:W-:-:S06]  /*6440*/  @!P0 IMAD.WIDE.U32 R24, R24, R25, UR6 ;  /* 0x0000000618188e25 */ /* 0x000fcc000f8e0019 */
[----:B------:R-:W2:Y:S01]  /*6450*/  @!P0 LDG.E.64 R24, [R24.64] ;  /* 0x0000001218188981 */ /* 0x000ea2000c1e1b00 */
[----:B------:R-:W-:Y:S02]  /*6460*/  UIADD3 UR5, UR5, 0x2, URZ ;  /* 0x0000000205057890 */ /* 0x000fe4000fffe03f */
[----:B------:R-:W-:Y:S01]  /*6470*/  ULDC UR14, c[0x0][0x10] ;  /* 0x00000400000e7ab9 */ /* 0x000fe20000000800 */
[----:B--2---:R-:W-:-:S03]  /*6480*/  @!P0 FADD.FTZ R22, R22, R24 ;  /* 0x0000001816168221 */ /* 0x004fc60000010000 */
[----:B------:R-:W-:Y:S01]  /*6490*/  MOV R24, UR5 ;  /* 0x0000000500187c02 */ /* 0x000fe20008000f00 */
[----:B------:R-:W-:-:S03]  /*64a0*/  @!P0 FADD.FTZ R23, R23, R25 ;  /* 0x0000001917178221 */ /* 0x000fc60000010000 */
[----:B------:R-:W-:-:S04]  /*64b0*/  ISETP.EQ.OR P0, PT, R24, UR20, P2 ;  /* 0x0000001418007c0c */ /* 0x000fc80009702670 */
[----:B------:R-:W-:-:S13]  /*64c0*/  ISETP.EQ.OR P0, PT, R12, 0x2, P0 ;  /* 0x000000020c00780c */ /* 0x000fda0000702670 */
[----:B------:R-:W-:-:S05]  /*64d0*/  VOTEU.ALL UP0, P0 ;  /* 0x00000000003f7886 */ /* 0x000fca0000000000 */
[----:B------:R-:W-:-:S04]  /*64e0*/  @!UP0 UIMAD UR5, UR5, UR14, UR24 ;  /* 0x0000000e050582a4 */ /* 0x000fc8000f8e0218 */
[----:B------:R-:W-:-:S06]  /*64f0*/  @!UP0 UIMAD.WIDE.U32 UR6, UR5, 0x8, UR6 ;  /* 0x00000008050688a5 */ /* 0x000fcc000f8e0006 */
[----:B------:R-:W-:Y:S02]  /*6500*/  MOV R24, UR6 ;  /* 0x0000000600187c02 */ /* 0x000fe40008000f00 */
[----:B------:R-:W-:-:S06]  /*6510*/  MOV R25, UR7 ;  /* 0x0000000700197c02 */ /* 0x000fcc0008000f00 */
[----:B------:R-:W2:Y:S02]  /*6520*/  @!P0 LDG.E.64 R24, [R24.64] ;  /* 0x0000001218188981 */ /* 0x000ea4000c1e1b00 */
[----:B--2---:R-:W-:Y:S02]  /*6530*/  @!P0 FADD.FTZ R22, R22, R24 ;  /* 0x0000001816168221 */ /* 0x004fe40000010000 */
[----:B------:R-:W-:-:S05]  /*6540*/  @!P0 FADD.FTZ R23, R23, R25 ;  /* 0x0000001917178221 */ /* 0x000fca0000010000 */
.L_x_126:
[----:B------:R-:W-:Y:S04]  /*6550*/  @!P2 STS.64 [0xc8], R22 ;  /* 0x0000c816ff00a388 */ /* 0x000fe80000000a00 */
[----:B------:R-:W-:Y:S06]  /*6560*/  BAR.SYNC.DEFER_BLOCKING 0x0 ;  /* 0x0000000000007b1d */ /* 0x000fec0000010000 */
[----:B-1----:R-:W1:Y:S02]  /*6570*/  LDS.64 R22, [0xc8] ;  /* 0x0000c800ff167984 */ /* 0x002e640000000a00 */
[----:B-1----:R-:W-:-:S02]  /*6580*/  FMUL.FTZ R22, R22, c[0x0][0x20c] ;  /* 0x0000830016167a20 */ /* 0x002fc40000410000 */
[----:B------:R-:W-:Y:S01]  /*6590*/  FMUL.FTZ R12, R23, c[0x0][0x20c] ;  /* 0x00008300170c7a20 */ /* 0x000fe20000410000 */
[--C-:B------:R-:W-:Y:S01]  /*65a0*/  PRMT R23, RZ, 0x5410, R36.reuse ;  /* 0x00005410ff177816 */ /* 0x100fe20000000024 */
[----:B------:R1:W2:Y:S04]  /*65b0*/  R2UR UR5, R22 ;  /* 0x00000000160573c2 */ /* 0x0002a800000e0000 */
[----:B------:R-:W-:Y:S01]  /*65c0*/  FADD.FTZ R23, R23, -UR25 ;  /* 0x8000001917177e21 */ /* 0x000fe20008010000 */
[----:B-1----:R-:W-:-:S03]  /*65d0*/  PRMT R22, RZ, 0x7610, R36 ;  /* 0x00007610ff167816 */ /* 0x002fc60000000024 */
[----:B------:R1:W3:Y:S01]  /*65e0*/  R2UR UR6, R12 ;  /* 0x000000000c0673c2 */ /* 0x0002e200000e0000 */
[----:B------:R-:W-:Y:S02]  /*65f0*/  FMUL.FTZ R23, R23, UR26 ;  /* 0x0000001a17177c20 */ /* 0x000fe40008410000 */
[----:B------:R-:W-:Y:S01]  /*6600*/  FADD.FTZ R22, R22, -UR25 ;  /* 0x8000001916167e21 */ /* 0x000fe20008010000 */
[----:B-1----:R-:W-:-:S03]  /*6610*/  PRMT R12, RZ, 0x5410, R53 ;  /* 0x00005410ff0c7816 */ /* 0x002fc60000000035 */
[----:B------:R-:W-:Y:S01]  /*6620*/  FMUL.FTZ R22, R22, UR26 ;  /* 0x0000001a16167c20 */ /* 0x000fe20008410000 */
[----:B------:R-:W-:Y:S01]  /*6630*/  PRMT R53, RZ, 0x7610, R53 ;  /* 0x00007610ff357816 */ /* 0x000fe20000000035 */
[----:B------:R-:W-:Y:S05]  /*6640*/  @!P4 BRA `(.L_x_136) ;  /* 0x000001200000c947 */ /* 0x000fea0003800000 */
[----:B0-----:R-:W-:-:S04]  /*6650*/  FFMA.FTZ R24, R23, R18, R20 ;  /* 0x0000001217187223 */ /* 0x001fc80000010014 */
        /* <DEDUP_REMOVED lines=17> */
.L_x_136:
[----:B------:R-:W-:Y:S01]  /*6770*/  BSSY B0, `(.L_x_137) ;  /* 0x0000015000007945 */ /* 0x000fe20003800000 */
[----:B------:R-:W-:Y:S05]  /*6780*/  @!P1 BRA `(.L_x_138) ;  /* 0x0000013000009947 */ /* 0x000fea0003800000 */
[----:B0-2---:R-:W-:Y:S02]  /*6790*/  MOV R24, UR5 ;  /* 0x0000000500187c02 */ /* 0x005fe40008000f00 */
[----:B-----5:R-:W-:-:S03]  /*67a0*/  SHF.R.S32.HI R25, RZ, 0x1f, R2 ;  /* 0x0000001fff197819 */ /* 0x020fc60000011402 */
[----:B---3--:R-:W-:-:S04]  /*67b0*/  FFMA.FTZ R24, R23, R24, UR6 ;  /* 0x0000000617187e23 */ /* 0x008fc80008010018 */
[----:B------:R-:W-:Y:S01]  /*67c0*/  FFMA.FTZ R24, R12, R18, -R24 ;  /* 0x000000120c187223 */ /* 0x000fe20000010818 */
[----:B------:R-:W-:-:S03]  /*67d0*/  MOV R12, UR5 ;  /* 0x00000005000c7c02 */ /* 0x000fc60008000f00 */
[----:B------:R-:W-:Y:S02]  /*67e0*/  FMUL.FTZ R23, R24, UR26 ;  /* 0x0000001a18177c20 */ /* 0x000fe40008410000 */
[----:B------:R-:W-:Y:S01]  /*67f0*/  FFMA.FTZ R12, R22, R12, UR6 ;  /* 0x00000006160c7e23 */ /* 0x000fe2000801000c */
[----:B------:R-:W-:Y:S01]  /*6800*/  MOV R22, R14 ;  /* 0x0000000e00167202 */ /* 0x000fe20000000f00 */
[----:B------:R-:W-:Y:S02]  /*6810*/  IMAD R24, R25, c[0x0][0x1d8], RZ ;  /* 0x0000760019187a24 */ /* 0x000fe400078e02ff */
[----:B------:R-:W-:Y:S02]  /*6820*/  FFMA.FTZ R12, R53, R19, -R12 ;  /* 0x00000013350c7223 */ /* 0x000fe4000001080c */
[----:B------:R-:W-:Y:S02]  /*6830*/  IMAD R24, R2, c[0x0][0x1dc], R24 ;  /* 0x0000770002187a24 */ /* 0x000fe400078e0218 */
[----:B------:R-:W-:-:S05]  /*6840*/  FMUL.FTZ R12, R12, UR26 ;  /* 0x0000001a0c0c7c20 */ /* 0x000fca0008410000 */
[----:B------:R-:W-:Y:S02]  /*6850*/  F2FP.BF16.PACK_AB R12, R12, R23 ;  /* 0x000000170c0c723e */ /* 0x000fe400000010ff */
[----:B------:R-:W-:-:S05]  /*6860*/  MOV R23, R17 ;  /* 0x0000001100177202 */ /* 0x000fca0000000f00 */
[----:B------:R-:W-:-:S05]  /*6870*/  IMAD.WIDE.U32 R22, R2, c[0x0][0x1d8], R22 ;  /* 0x0000760002167a25 */ /* 0x000fca00078e0016 */
[----:B------:R-:W-:Y:S02]  /*6880*/  IADD3 R23, R23, R24, RZ ;  /* 0x0000001817177210 */ /* 0x000fe40007ffe0ff */
[----:B------:R-:W-:-:S04]  /*6890*/  LEA R24, P0, R22, c[0x0][0x160], 0x1 ;  /* 0x0000580016187a11 */ /* 0x000fc800078008ff */
[----:B------:R-:W-:-:S05]  /*68a0*/  LEA.HI.X R25, R22, c[0x0][0x164], R23, 0x1, P0 ;  /* 0x0000590016197a11 */ /* 0x000fca00000f0c17 */
[----:B------:R0:W-:Y:S04]  /*68b0*/  STG.E [R24.64], R12 ;  /* 0x0000000c18007986 */ /* 0x0001e8000c101912 */
.L_x_138:
[----:B------:R-:W-:Y:S05]  /*68c0*/  BSYNC B0 ;  /* 0x0000000000007941 */ /* 0x000fea0003800000 */
.L_x_137:
[--C-:B0-----:R-:W-:Y:S02]  /*68d0*/  PRMT R24, RZ, 0x5410, R37.reuse ;  /* 0x00005410ff187816 */ /* 0x101fe40000000025 */
[----:B------:R-:W-:Y:S02]  /*68e0*/  PRMT R23, RZ, 0x7610, R37 ;  /* 0x00007610ff177816 */ /* 0x000fe40000000025 */
[----:B------:R-:W-:Y:S01]  /*68f0*/  ISETP.GE.U32.AND P0, PT, R69, c[0x0][0x1e0], PT ;  /* 0x0000780045007a0c */ /* 0x000fe20003f06070 */
[----:B------:R-:W-:Y:S01]  /*6900*/  FADD.FTZ R24, R24, -UR25 ;  /* 0x8000001918187e21 */ /* 0x000fe20008010000 */
[--C-:B------:R-:W-:Y:S01]  /*6910*/  PRMT R22, RZ, 0x5410, R52.reuse ;  /* 0x00005410ff167816 */ /* 0x100fe20000000034 */
[----:B------:R-:W-:Y:S01]  /*6920*/  FADD.FTZ R23, R23, -UR25 ;  /* 0x8000001917177e21 */ /* 0x000fe20008010000 */
[----:B------:R-:W-:Y:S01]  /*6930*/  ISETP.GE.AND.EX P0, PT, R70, c[0x0][0x1e4], PT, P0 ;  /* 0x0000790046007a0c */ /* 0x000fe20003f06300 */
[----:B------:R-:W-:Y:S01]  /*6940*/  FMUL.FTZ R24, R24, UR26 ;  /* 0x0000001a18187c20 */ /* 0x000fe20008410000 */
[----:B------:R-:W-:Y:S01]  /*6950*/  PRMT R52, RZ, 0x7610, R52 ;  /* 0x00007610ff347816 */ /* 0x000fe20000000034 */
[----:B------:R-:W-:Y:S01]  /*6960*/  FMUL.FTZ R23, R23, UR26 ;  /* 0x0000001a17177c20 */ /* 0x000fe20008410000 */
[----:B------:R-:W-:Y:S01]  /*6970*/  ISETP.GT.U32.OR P0, PT, R0, 0x29f, P0 ;  /* 0x0000029f0000780c */ /* 0x000fe20000704470 */
[----:B------:R-:W-:Y:S11]  /*6980*/  @!P4 BRA `(.L_x_139) ;  /* 0x000001200000c947 */ /* 0x000ff60003800000 */
        /* <DEDUP_REMOVED lines=18> */
.L_x_139:
[----:B------:R-:W-:Y:S01]  /*6ab0*/  BSSY B0, `(.L_x_140) ;  /* 0x0000014000007945 */ /* 0x000fe20003800000 */
[----:B------:R-:W-:Y:S05]  /*6ac0*/  @P0 BRA `(.L_x_141) ;  /* 0x0000012000000947 */ /* 0x000fea0003800000 */
[----:B--2---:R-:W-:Y:S01]  /*6ad0*/  MOV R25, UR5 ;  /* 0x0000000500197c02 */ /* 0x004fe20008000f00 */
[----:B------:R-:W-:Y:S01]  /*6ae0*/  IMAD R70, R70, c[0x0][0x1d8], RZ ;  /* 0x0000760046467a24 */ /* 0x000fe200078e02ff */
[----:B------:R-:W-:-:S03]  /*6af0*/  MOV R12, UR5 ;  /* 0x00000005000c7c02 */ /* 0x000fc60008000f00 */
[----:B---3--:R-:W-:Y:S02]  /*6b00*/  FFMA.FTZ R25, R24, R25, UR6 ;  /* 0x0000000618197e23 */ /* 0x008fe40008010019 */
[----:B------:R-:W-:Y:S02]  /*6b10*/  FFMA.FTZ R23, R23, R12, UR6 ;  /* 0x0000000617177e23 */ /* 0x000fe4000801000c */
[----:B------:R-:W-:Y:S02]  /*6b20*/  FFMA.FTZ R22, R22, R18, -R25 ;  /* 0x0000001216167223 */ /* 0x000fe40000010819 */
[----:B------:R-:W-:Y:S02]  /*6b30*/  FFMA.FTZ R12, R52, R19, -R23 ;  /* 0x00000013340c7223 */ /* 0x000fe40000010817 */
[----:B------:R-:W-:Y:S01]  /*6b40*/  FMUL.FTZ R23, R22, UR26 ;  /* 0x0000001a16177c20 */ /* 0x000fe20008410000 */
[----:B------:R-:W-:Y:S01]  /*6b50*/  MOV R22, R14 ;  /* 0x0000000e00167202 */ /* 0x000fe20000000f00 */
[----:B------:R-:W-:-:S02]  /*6b60*/  FMUL.FTZ R12, R12, UR26 ;  /* 0x0000001a0c0c7c20 */ /* 0x000fc40008410000 */
[----:B------:R-:W-:-:S03]  /*6b70*/  IMAD R25, R69, c[0x0][0x1dc], R70 ;  /* 0x0000770045197a24 */ /* 0x000fc600078e0246 */
[----:B------:R-:W-:Y:S02]  /*6b80*/  F2FP.BF16.PACK_AB R12, R12, R23 ;  /* 0x000000170c0c723e */ /* 0x000fe400000010ff */
[----:B------:R-:W-:-:S05]  /*6b90*/  MOV R23, R17 ;  /* 0x0000001100177202 */ /* 0x000fca0000000f00 */
[----:B------:R-:W-:-:S05]  /*6ba0*/  IMAD.WIDE.U32 R22, R69, c[0x0][0x1d8], R22 ;  /* 0x0000760045167a25 */ /* 0x000fca00078e0016 */
[----:B------:R-:W-:Y:S02]  /*6bb0*/  IADD3 R25, R23, R25, RZ ;  /* 0x0000001917197210 */ /* 0x000fe40007ffe0ff */
[----:B------:R-:W-:-:S04]  /*6bc0*/  LEA R24, P0, R22, c[0x0][0x160], 0x1 ;  /* 0x0000580016187a11 */ /* 0x000fc800078008ff */
[----:B------:R-:W-:-:S05]  /*6bd0*/  LEA.HI.X R25, R22, c[0x0][0x164], R25, 0x1, P0 ;  /* 0x0000590016197a11 */ /* 0x000fca00000f0c19 */
[----:B------:R0:W-:Y:S04]  /*6be0*/  STG.E [R24.64], R12 ;  /* 0x0000000c18007986 */ /* 0x0001e8000c101912 */
.L_x_141:
[----:B------:R-:W-:Y:S05]  /*6bf0*/  BSYNC B0 ;  /* 0x0000000000007941 */ /* 0x000fea0003800000 */
.L_x_140:
[--C-:B0-----:R-:W-:Y:S02]  /*6c00*/  PRMT R12, RZ, 0x5410, R34.reuse ;  /* 0x00005410ff0c7816 */ /* 0x101fe40000000022 */
[----:B------:R-:W-:Y:S02]  /*6c10*/  PRMT R34, RZ, 0x7610, R34 ;  /* 0x00007610ff227816 */ /* 0x000fe40000000022 */
[----:B------:R-:W-:Y:S01]  /*6c20*/  SHF.R.S32.HI R30, RZ, 0x1f, R68 ;  /* 0x0000001fff1e7819 */ /* 0x000fe20000011444 */
[----:B------:R-:W-:Y:S01]  /*6c30*/  FADD.FTZ R23, R12, -UR25 ;  /* 0x800000190c177e21 */ /* 0x000fe20008010000 */
[----:B------:R-:W-:Y:S01]  /*6c40*/  ISETP.GE.U32.AND P0, PT, R68, c[0x0][0x1e0], PT ;  /* 0x0000780044007a0c */ /* 0x000fe20003f06070 */
[----:B------:R-:W-:Y:S01]  /*6c50*/  FADD.FTZ R26, R34, -UR25 ;  /* 0x80000019221a7e21 */ /* 0x000fe20008010000 */
[--C-:B------:R-:W-:Y:S01]  /*6c60*/  PRMT R25, RZ, 0x5410, R51.reuse ;  /* 0x00005410ff197816 */ /* 0x100fe20000000033 */
[----:B------:R-:W-:Y:S01]  /*6c70*/  FMUL.FTZ R23, R23, UR26 ;  /* 0x0000001a17177c20 */ /* 0x000fe20008410000 */
[----:B------:R-:W-:Y:S01]  /*6c80*/  ISETP.GE.AND.EX P0, PT, R30, c[0x0][0x1e4], PT, P0 ;  /* 0x000079001e007a0c */ /* 0x000fe20003f06300 */
[----:B------:R-:W-:Y:S01]  /*6c90*/  FMUL.FTZ R26, R26, UR26 ;  /* 0x0000001a1a1a7c20 */ /* 0x000fe20008410000 */
[----:B------:R-:W-:-:S02]  /*6ca0*/  PRMT R12, RZ, 0x7610, R51 ;  /* 0x00007610ff0c7816 */ /* 0x000fc40000000033 */
[----:B------:R-:W-:Y:S01]  /*6cb0*/  ISETP.GT.U32.OR P0, PT, R0, 0x29f, P0 ;  /* 0x0000029f0000780c */ /* 0x000fe20000704470 */
[----:B------:R-:W-:Y:S11]  /*6cc0*/  @!P4 BRA `(.L_x_142) ;  /* 0x000001200000c947 */ /* 0x000ff60003800000 */
        /* <DEDUP_REMOVED lines=18> */
.L_x_142:
[----:B------:R-:W-:Y:S01]  /*6df0*/  BSSY B0, `(.L_x_143) ;  /* 0x0000014000007945 */ /* 0x000fe20003800000 */
[----:B------:R-:W-:Y:S05]  /*6e00*/  @P0 BRA `(.L_x_144) ;  /* 0x0000012000000947 */ /* 0x000fea0003800000 */
[----:B--2---:R-:W-:Y:S01]  /*6e10*/  MOV R24, UR5 ;  /* 0x0000000500187c02 */ /* 0x004fe20008000f00 */
[----:B------:R-:W-:Y:S01]  /*6e20*/  IMAD R27, R30, c[0x0][0x1d8], RZ ;  /* 0x000076001e1b7a24 */ /* 0x000fe200078e02ff */
[----:B------:R-:W-:Y:S02]  /*6e30*/  MOV R29, UR5 ;  /* 0x00000005001d7c02 */ /* 0x000fe40008000f00 */
[----:B------:R-:W-:Y:S01]  /*6e40*/  MOV R22, R14 ;  /* 0x0000000e00167202 */ /* 0x000fe20000000f00 */
[----:B---3--:R-:W-:Y:S01]  /*6e50*/  FFMA.FTZ R24, R23, R24, UR6 ;  /* 0x0000000617187e23 */ /* 0x008fe20008010018 */
[----:B------:R-:W-:Y:S01]  /*6e60*/  MOV R23, R17 ;  /* 0x0000001100177202 */ /* 0x000fe20000000f00 */
[----:B------:R-:W-:Y:S02]  /*6e70*/  FFMA.FTZ R26, R26, R29, UR6 ;  /* 0x000000061a1a7e23 */ /* 0x000fe4000801001d */
[----:B------:R-:W-:-:S02]  /*6e80*/  IMAD R27, R68, c[0x0][0x1dc], R27 ;  /* 0x00007700441b7a24 */ /* 0x000fc400078e021b */
[----:B------:R-:W-:-:S04]  /*6e90*/  IMAD.WIDE.U32 R22, R68, c[0x0][0x1d8], R22 ;  /* 0x0000760044167a25 */ /* 0x000fc800078e0016 */
[----:B------:R-:W-:Y:S01]  /*6ea0*/  FFMA.FTZ R28, R25, R18, -R24 ;  /* 0x00000012191c7223 */ /* 0x000fe20000010818 */
[----:B------:R-:W-:Y:S01]  /*6eb0*/  IADD3 R27, R23, R27, RZ ;  /* 0x0000001b171b7210 */ /* 0x000fe20007ffe0ff */
[----:B------:R-:W-:Y:S01]  /*6ec0*/  FFMA.FTZ R12, R12, R19, -R26 ;  /* 0x000000130c0c7223 */ /* 0x000fe2000001081a */
[----:B------:R-:W-:Y:S01]  /*6ed0*/  LEA R24, P0, R22, c[0x0][0x160], 0x1 ;  /* 0x0000580016187a11 */ /* 0x000fe200078008ff */
[----:B------:R-:W-:Y:S02]  /*6ee0*/  FMUL.FTZ R23, R28, UR26 ;  /* 0x0000001a1c177c20 */ /* 0x000fe40008410000 */
[----:B------:R-:W-:Y:S01]  /*6ef0*/  FMUL.FTZ R12, R12, UR26 ;  /* 0x0000001a0c0c7c20 */ /* 0x000fe20008410000 */
[----:B------:R-:W-:-:S04]  /*6f00*/  LEA.HI.X R25, R22, c[0x0][0x164], R27, 0x1, P0 ;  /* 0x0000590016197a11 */ /* 0x000fc800000f0c1b */
[----:B------:R-:W-:-:S05]  /*6f10*/  F2FP.BF16.PACK_AB R23, R12, R23 ;  /* 0x000000170c17723e */ /* 0x000fca00000010ff */
[----:B------:R0:W-:Y:S02]  /*6f20*/  STG.E [R24.64], R23 ;  /* 0x0000001718007986 */ /* 0x0001e4000c101912 */
.L_x_144:
[----:B------:R-:W-:Y:S05]  /*6f30*/  BSYNC B0 ;  /* 0x0000000000007941 */ /* 0x000fea0003800000 */
.L_x_143:
[--C-:B------:R-:W-:Y:S02]  /*6f40*/  PRMT R12, RZ, 0x5410, R35.reuse ;  /* 0x00005410ff0c7816 */ /* 0x100fe40000000023 */
[----:B------:R-:W-:Y:S02]  /*6f50*/  PRMT R35, RZ, 0x7610, R35 ;  /* 0x00007610ff237816 */ /* 0x000fe40000000023 */
[----:B------:R-:W-:Y:S01]  /*6f60*/  SHF.R.S32.HI R34, RZ, 0x1f, R67 ;  /* 0x0000001fff227819 */ /* 0x000fe20000011443 */
[----:B------:R-:W-:Y:S01]  /*6f70*/  FADD.FTZ R12, R12, -UR25 ;  /* 0x800000190c0c7e21 */ /* 0x000fe20008010000 */
[----:B------:R-:W-:Y:S01]  /*6f80*/  ISETP.GE.U32.AND P0, PT, R67, c[0x0][0x1e0], PT ;  /* 0x0000780043007a0c */ /* 0x000fe20003f06070 */
[----:B------:R-:W-:Y:S01]  /*6f90*/  FADD.FTZ R35, R35, -UR25 ;  /* 0x8000001923237e21 */ /* 0x000fe20008010000 */
[----:B------:R-:W-:Y:S01]  /*6fa0*/  ISETP.GE.U32.AND P5, PT, R66, c[0x0][0x1e0], PT ;  /* 0x0000780042007a0c */ /* 0x000fe20003fa6070 */
[----:B0-----:R-:W-:Y:S01]  /*6fb0*/  FMUL.FTZ R23, R12, UR26 ;  /* 0x0000001a0c177c20 */ /* 0x001fe20008410000 */
[----:B------:R-:W-:Y:S01]  /*6fc0*/  SHF.R.S32.HI R36, RZ, 0x1f, R66 ;  /* 0x0000001fff247819 */ /* 0x000fe20000011442 */
[----:B------:R-:W-:Y:S01]  /*6fd0*/  FMUL.FTZ R12, R35, UR26 ;  /* 0x0000001a230c7c20 */ /* 0x000fe20008410000 */
[----:B------:R-:W-:-:S02]  /*6fe0*/  ISETP.GE.AND.EX P3, PT, R34, c[0x0][0x1e4], PT, P0 ;  /* 0x0000790022007a0c */ /* 0x000fc40003f66300 */
[--C-:B------:R-:W-:Y:S02]  /*6ff0*/  PRMT R25, RZ, 0x5410, R50.reuse ;  /* 0x00005410ff197816 */ /* 0x100fe40000000032 */
[----:B------:R-:W-:Y:S02]  /*7000*/  ISETP.GE.U32.AND P2, PT, R65, c[0x0][0x1e0], PT ;  /* 0x0000780041007a0c */ /* 0x000fe40003f46070 */
[----:B------:R-:W-:Y:S02]  /*7010*/  ISETP.GE.AND.EX P0, PT, R36, c[0x0][0x1e4], PT, P5 ;  /* 0x0000790024007a0c */ /* 0x000fe40003f06350 */
[----:B------:R-:W-:Y:S02]  /*7020*/  ISETP.GT.U32.OR P3, PT, R0, 0x29f, P3 ;  /* 0x0000029f0000780c */ /* 0x000fe40001f64470 */
[----:B------:R-:W-:Y:S01]  /*7030*/  PRMT R50, RZ, 0x7610, R50 ;  /* 0x00007610ff327816 */ /* 0x000fe20000000032 */
[----:B------:R-:W-:Y:S09]  /*7040*/  @!P4 BRA `(.L_x_145) ;  /* 0x000001200000c947 */ /* 0x000ff20003800000 */
        /* <DEDUP_REMOVED lines=18> */
.L_x_145:
[----:B------:R-:W-:Y:S01]  /*7170*/  BSSY B0, `(.L_x_146) ;  /* 0x0000014000007945 */ /* 0x000fe20003800000 */
[----:B------:R-:W-:Y:S05]  /*7180*/  @P3 BRA `(.L_x_147) ;  /* 0x0000012000003947 */ /* 0x000fea0003800000 */
[----:B--2---:R-:W-:Y:S02]  /*7190*/  MOV R22, UR5 ;  /* 0x0000000500167c02 */ /* 0x004fe40008000f00 */
[----:B------:R-:W-:-:S03]  /*71a0*/  MOV R27, UR5 ;  /* 0x00000005001b7c02 */ /* 0x000fc60008000f00 */
[----:B---3--:R-:W-:Y:S02]  /*71b0*/  FFMA.FTZ R23, R23, R22, UR6 ;  /* 0x0000000617177e23 */ /* 0x008fe40008010016 */
[----:B------:R-:W-:Y:S02]  /*71c0*/  IMAD R22, R34, c[0x0][0x1d8], RZ ;  /* 0x0000760022167a24 */ /* 0x000fe400078e02ff */
[----:B------:R-:W-:Y:S02]  /*71d0*/  FFMA.FTZ R12, R12, R27, UR6 ;  /* 0x000000060c0c7e23 */ /* 0x000fe4000801001b */
[----:B------:R-:W-:Y:S01]  /*71e0*/  IMAD R27, R67, c[0x0][0x1dc], R22 ;  /* 0x00007700431b7a24 */ /* 0x000fe200078e0216 */
[----:B------:R-:W-:Y:S01]  /*71f0*/  MOV R22, R14 ;  /* 0x0000000e00167202 */ /* 0x000fe20000000f00 */
[----:B------:R-:W-:Y:S01]  /*7200*/  FFMA.FTZ R25, R25, R18, -R23 ;  /* 0x0000001219197223 */ /* 0x000fe20000010817 */
[----:B------:R-:W-:Y:S01]  /*7210*/  MOV R23, R17 ;  /* 0x0000001100177202 */ /* 0x000fe20000000f00 */
[----:B------:R-:W-:-:S04]  /*7220*/  FFMA.FTZ R12, R50, R19, -R12 ;  /* 0x00000013320c7223 */ /* 0x000fc8000001080c */
[----:B------:R-:W-:-:S04]  /*7230*/  IMAD.WIDE.U32 R22, R67, c[0x0][0x1d8], R22 ;  /* 0x0000760043167a25 */ /* 0x000fc800078e0016 */
[----:B------:R-:W-:Y:S01]  /*7240*/  FMUL.FTZ R12, R12, UR26 ;  /* 0x0000001a0c0c7c20 */ /* 0x000fe20008410000 */
[----:B------:R-:W-:Y:S01]  /*7250*/  IADD3 R27, R23, R27, RZ ;  /* 0x0000001b171b7210 */ /* 0x000fe20007ffe0ff */
[----:B------:R-:W-:Y:S01]  /*7260*/  FMUL.FTZ R23, R25, UR26 ;  /* 0x0000001a19177c20 */ /* 0x000fe20008410000 */
[----:B------:R-:W-:-:S04]  /*7270*/  LEA R24, P3, R22, c[0x0][0x160], 0x1 ;  /* 0x0000580016187a11 */ /* 0x000fc800078608ff */
[----:B------:R-:W-:Y:S02]  /*7280*/  LEA.HI.X R25, R22, c[0x0][0x164], R27, 0x1, P3 ;  /* 0x0000590016197a11 */ /* 0x000fe400018f0c1b */
[----:B------:R-:W-:-:S05]  /*7290*/  F2FP.BF16.PACK_AB R23, R12, R23 ;  /* 0x000000170c17723e */ /* 0x000fca00000010ff */
[----:B------:R0:W-:Y:S02]  /*72a0*/  STG.E [R24.64], R23 ;  /* 0x0000001718007986 */ /* 0x0001e4000c101912 */
.L_x_147:
[----:B------:R-:W-:Y:S05]  /*72b0*/  BSYNC B0 ;  /* 0x0000000000007941 */ /* 0x000fea0003800000 */
.L_x_146:
[--C-:B------:R-:W-:Y:S02]  /*72c0*/  PRMT R12, RZ, 0x5410, R32.reuse ;  /* 0x00005410ff0c7816 */ /* 0x100fe40000000020 */
[----:B------:R-:W-:Y:S02]  /*72d0*/  PRMT R32, RZ, 0x7610, R32 ;  /* 0x00007610ff207816 */ /* 0x000fe40000000020 */
[----:B------:R-:W-:Y:S01]  /*72e0*/  SHF.R.S32.HI R34, RZ, 0x1f, R65 ;  /* 0x0000001fff227819 */ /* 0x000fe20000011441 */
[----:B0-----:R-:W-:Y:S01]  /*72f0*/  FADD.FTZ R23, R12, -UR25 ;  /* 0x800000190c177e21 */ /* 0x001fe20008010000 */
[----:B------:R-:W-:Y:S01]  /*7300*/  ISETP.GE.U32.AND P3, PT, R64, c[0x0][0x1e0], PT ;  /* 0x0000780040007a0c */ /* 0x000fe20003f66070 */
[----:B------:R-:W-:Y:S01]  /*7310*/  FADD.FTZ R22, R32, -UR25 ;  /* 0x8000001920167e21 */ /* 0x000fe20008010000 */
[----:B------:R-:W-:Y:S01]  /*7320*/  ISETP.GE.AND.EX P2, PT, R34, c[0x0][0x1e4], PT, P2 ;  /* 0x0000790022007a0c */ /* 0x000fe20003f46320 */
[----:B------:R-:W-:Y:S01]  /*7330*/  FMUL.FTZ R23, R23, UR26 ;  /* 0x0000001a17177c20 */ /* 0x000fe20008410000 */
[----:B------:R-:W-:Y:S01]  /*7340*/  ISETP.GT.U32.OR P0, PT, R0, 0x29f, P0 ;  /* 0x0000029f0000780c */ /* 0x000fe20000704470 */
[----:B------:R-:W-:Y:S01]  /*7350*/  FMUL.FTZ R22, R22, UR26 ;  /* 0x0000001a16167c20 */ /* 0x000fe20008410000 */
[----:B------:R-:W-:-:S02]  /*7360*/  PRMT R25, RZ, 0x5410, R49 ;  /* 0x00005410ff197816 */ /* 0x000fc40000000031 */
[----:B------:R-:W-:Y:S01]  /*7370*/  PRMT R12, RZ, 0x7610, R49 ;  /* 0x00007610ff0c7816 */ /* 0x000fe20000000031 */
[----:B------:R-:W-:Y:S07]  /*7380*/  @!P4 BRA `(.L_x_148) ;  /* 0x000001200000c947 */ /* 0x000fee0003800000 */
        /* <DEDUP_REMOVED lines=18> */
.L_x_148:
[----:B------:R-:W-:Y:S01]  /*74b0*/  BSSY B0, `(.L_x_149) ;  /* 0x0000014000007945 */ /* 0x000fe20003800000 */
[----:B------:R-:W-:Y:S05]  /*74c0*/  @P0 BRA `(.L_x_150) ;  /* 0x0000012000000947 */ /* 0x000fea0003800000 */
[----:B--2---:R-:W-:Y:S01]  /*74d0*/  MOV R24, UR5 ;  /* 0x0000000500187c02 */ /* 0x004fe20008000f00 */
[----:B------:R-:W-:Y:S01]  /*74e0*/  IMAD R27, R36, c[0x0][0x1d8], RZ ;  /* 0x00007600241b7a24 */ /* 0x000fe200078e02ff */
[----:B------:R-:W-:-:S03]  /*74f0*/  MOV R29, UR5 ;  /* 0x00000005001d7c02 */ /* 0x000fc60008000f00 */
[----:B---3--:R-:W-:Y:S01]  /*7500*/  FFMA.FTZ R24, R23, R24, UR6 ;  /* 0x0000000617187e23 */ /* 0x008fe20008010018 */
[----:B------:R-:W-:Y:S01]  /*7510*/  MOV R23, R17 ;  /* 0x0000001100177202 */ /* 0x000fe20000000f00 */
[----:B------:R-:W-:Y:S01]  /*7520*/  FFMA.FTZ R26, R22, R29, UR6 ;  /* 0x00000006161a7e23 */ /* 0x000fe2000801001d */
[----:B------:R-:W-:Y:S01]  /*7530*/  MOV R22, R14 ;  /* 0x0000000e00167202 */ /* 0x000fe20000000f00 */
[C---:B------:R-:W-:Y:S02]  /*7540*/  IMAD R27, R66.reuse, c[0x0][0x1dc], R27 ;  /* 0x00007700421b7a24 */ /* 0x040fe400078e021b */
[----:B------:R-:W-:Y:S02]  /*7550*/  FFMA.FTZ R25, R25, R18, -R24 ;  /* 0x0000001219197223 */ /* 0x000fe40000010818 */
[----:B------:R-:W-:-:S04]  /*7560*/  IMAD.WIDE.U32 R22, R66, c[0x0][0x1d8], R22 ;  /* 0x0000760042167a25 */ /* 0x000fc800078e0016 */
[----:B------:R-:W-:Y:S01]  /*7570*/  FFMA.FTZ R12, R12, R19, -R26 ;  /* 0x000000130c0c7223 */ /* 0x000fe2000001081a */
[----:B------:R-:W-:Y:S01]  /*7580*/  IADD3 R27, R23, R27, RZ ;  /* 0x0000001b171b7210 */ /* 0x000fe20007ffe0ff */
[----:B------:R-:W-:Y:S01]  /*7590*/  FMUL.FTZ R23, R25, UR26 ;  /* 0x0000001a19177c20 */ /* 0x000fe20008410000 */
[----:B------:R-:W-:Y:S01]  /*75a0*/  LEA R24, P0, R22, c[0x0][0x160], 0x1 ;  /* 0x0000580016187a11 */ /* 0x000fe200078008ff */
[----:B------:R-:W-:-:S03]  /*75b0*/  FMUL.FTZ R12, R12, UR26 ;  /* 0x0000001a0c0c7c20 */ /* 0x000fc60008410000 */
[----:B------:R-:W-:Y:S02]  /*75c0*/  LEA.HI.X R25, R22, c[0x0][0x164], R27, 0x1, P0 ;  /* 0x0000590016197a11 */ /* 0x000fe400000f0c1b */
[----:B------:R-:W-:-:S05]  /*75d0*/  F2FP.BF16.PACK_AB R23, R12, R23 ;  /* 0x000000170c17723e */ /* 0x000fca00000010ff */
[----:B------:R0:W-:Y:S02]  /*75e0*/  STG.E [R24.64], R23 ;  /* 0x0000001718007986 */ /* 0x0001e4000c101912 */
.L_x_150:
[----:B------:R-:W-:Y:S05]  /*75f0*/  BSYNC B0 ;  /* 0x0000000000007941 */ /* 0x000fea0003800000 */
.L_x_149:
[--C-:B------:R-:W-:Y:S02]  /*7600*/  PRMT R12, RZ, 0x5410, R33.reuse ;  /* 0x00005410ff0c7816 */ /* 0x100fe40000000021 */
[----:B------:R-:W-:Y:S02]  /*7610*/  PRMT R33, RZ, 0x7610, R33 ;  /* 0x00007610ff217816 */ /* 0x000fe40000000021 */
[----:B------:R-:W-:Y:S01]  /*7620*/  SHF.R.S32.HI R36, RZ, 0x1f, R64 ;  /* 0x0000001fff247819 */ /* 0x000fe20000011440 */
[----:B------:R-:W-:Y:S01]  /*7630*/  FADD.FTZ R12, R12, -UR25 ;  /* 0x800000190c0c7e21 */ /* 0x000fe20008010000 */
[----:B0-----:R-:W-:Y:S01]  /*7640*/  PRMT R25, RZ, 0x5410, R48 ;  /* 0x00005410ff197816 */ /* 0x001fe20000000030 */
[----:B------:R-:W-:Y:S01]  /*7650*/  FADD.FTZ R33, R33, -UR25 ;  /* 0x8000001921217e21 */ /* 0x000fe20008010000 */
[----:B------:R-:W-:Y:S01]  /*7660*/  ISETP.GE.U32.AND P0, PT, R63, c[0x0][0x1e0], PT ;  /* 0x000078003f007a0c */ /* 0x000fe20003f06070 */
[----:B------:R-:W-:Y:S01]  /*7670*/  FMUL.FTZ R23, R12, UR26 ;  /* 0x0000001a0c177c20 */ /* 0x000fe20008410000 */
[----:B------:R-:W-:Y:S01]  /*7680*/  ISETP.GE.AND.EX P3, PT, R36, c[0x0][0x1e4], PT, P3 ;  /* 0x0000790024007a0c */ /* 0x000fe20003f66330 */
[----:B------:R-:W-:Y:S01]  /*7690*/  FMUL.FTZ R12, R33, UR26 ;  /* 0x0000001a210c7c20 */ /* 0x000fe20008410000 */
[----:B------:R-:W-:-:S02]  /*76a0*/  ISETP.GT.U32.OR P2, PT, R0, 0x29f, P2 ;  /* 0x0000029f0000780c */ /* 0x000fc40001744470 */
[----:B------:R-:W-:Y:S01]  /*76b0*/  PRMT R48, RZ, 0x7610, R48 ;  /* 0x00007610ff307816 */ /* 0x000fe20000000030 */
[----:B------:R-:W-:Y:S09]  /*76c0*/  @!P4 BRA `(.L_x_151) ;  /* 0x000001200000c947 */ /* 0x000ff20003800000 */
        /* <DEDUP_REMOVED lines=18> */
.L_x_151:
        /* <DEDUP_REMOVED lines=8> */
[----:B------:R-:W-:-:S02]  /*7870*/  FFMA.FTZ R12, R12, R27, UR6 ;  /* 0x000000060c0c7e23 */ /* 0x000fc4000801001b */
[C---:B------:R-:W-:Y:S02]  /*7880*/  IMAD R27, R65.reuse, c[0x0][0x1dc], R26 ;  /* 0x00007700411b7a24 */ /* 0x040fe400078e021a */
        /* <DEDUP_REMOVED lines=10> */
.L_x_153:
[----:B------:R-:W-:Y:S05]  /*7930*/  BSYNC B0 ;  /* 0x0000000000007941 */ /* 0x000fea0003800000 */
.L_x_152:
        /* <DEDUP_REMOVED lines=31> */
.L_x_154:
        /* <DEDUP_REMOVED lines=9> */
[----:B------:R-:W-:Y:S02]  /*7bc0*/  FFMA.FTZ R3, R3, R18, -R24 ;  /* 0x0000001203037223 */ /* 0x000fe40000010818 */
[C---:B------:R-:W-:Y:S02]  /*7bd0*/  IMAD R27, R64.reuse, c[0x0][0x1dc], R27 ;  /* 0x00007700401b7a24 */ /* 0x040fe400078e021b */
        /* <DEDUP_REMOVED lines=9> */
.L_x_156:
[----:B------:R-:W-:Y:S05]  /*7c70*/  BSYNC B0 ;  /* 0x0000000000007941 */ /* 0x000fea0003800000 */
.L_x_155:
[--C-:B0-----:R-:W-:Y:S02]  /*7c80*/  PRMT R3, RZ, 0x5410, R13.reuse ;  /* 0x00005410ff037816 */ /* 0x101fe4000000000d */
[----:B------:R-:W-:Y:S02]  /*7c90*/  PRMT R13, RZ, 0x7610, R13 ;  /* 0x00007610ff0d7816 */ /* 0x000fe4000000000d */
[----:B------:R-:W-:Y:S01]  /*7ca0*/  SHF.R.S32.HI R33, RZ, 0x1f, R62 ;  /* 0x0000001fff217819 */ /* 0x000fe2000001143e */
[----:B------:R-:W-:Y:S01]  /*7cb0*/  FADD.FTZ R12, R3, -UR25 ;  /* 0x80000019030c7e21 */ /* 0x000fe20008010000 */
[----:B------:R-:W-:Y:S01]  /*7cc0*/  PRMT R3, RZ, 0x5410, R46 ;  /* 0x00005410ff037816 */ /* 0x000fe2000000002e */
        /* <DEDUP_REMOVED lines=26> */
.L_x_157:
        /* <DEDUP_REMOVED lines=20> */
.L_x_159:
[----:B------:R-:W-:Y:S05]  /*7fb0*/  BSYNC B0 ;  /* 0x0000000000007941 */ /* 0x000fea0003800000 */
.L_x_158:
[--C-:B0-----:R-:W-:Y:S02]  /*7fc0*/  PRMT R3, RZ, 0x5410, R4.reuse ;  /* 0x00005410ff037816 */ /* 0x101fe40000000004 */
[----:B------:R-:W-:Y:S02]  /*7fd0*/  PRMT R4, RZ, 0x7610, R4 ;  /* 0x00007610ff047816 */ /* 0x000fe40000000004 */
[----:B------:R-:W-:Y:S01]  /*7fe0*/  SHF.R.S32.HI R32, RZ, 0x1f, R61 ;  /* 0x0000001fff207819 */ /* 0x000fe2000001143d */
[----:B------:R-:W-:Y:S01]  /*7ff0*/  FADD.FTZ R12, R3, -UR25 ;  /* 0x80000019030c7e21 */ /* 0x000fe20008010000 */
        /* <DEDUP_REMOVED lines=27> */
.L_x_160:
        /* <DEDUP_REMOVED lines=20> */
.L_x_162:
[----:B------:R-:W-:Y:S05]  /*82f0*/  BSYNC B0 ;  /* 0x0000000000007941 */ /* 0x000fea0003800000 */
.L_x_161:
        /* <DEDUP_REMOVED lines=31> */
.L_x_163:
        /* <DEDUP_REMOVED lines=20> */
.L_x_165:
[----:B------:R-:W-:Y:S05]  /*8630*/  BSYNC B0 ;  /* 0x0000000000007941 */ /* 0x000fea0003800000 */
.L_x_164:
        /* <DEDUP_REMOVED lines=31> */
.L_x_166:
        /* <DEDUP_REMOVED lines=20> */
.L_x_168:
[----:B------:R-:W-:Y:S05]  /*8970*/  BSYNC B0 ;  /* 0x0000000000007941 */ /* 0x000fea0003800000 */
.L_x_167:
        /* <DEDUP_REMOVED lines=31> */
.L_x_169:
        /* <DEDUP_REMOVED lines=20> */
.L_x_171:
[----:B------:R-:W-:Y:S05]  /*8cb0*/  BSYNC B0 ;  /* 0x0000000000007941 */ /* 0x000fea0003800000 */
.L_x_170:
[--C-:B0-----:R-:W-:Y:S02]  /*8cc0*/  PRMT R3, RZ, 0x5410, R8.reuse ;  /* 0x00005410ff037816 */ /* 0x101fe40000000008 */
[----:B------:R-:W-:Y:S02]  /*8cd0*/  PRMT R8, RZ, 0x7610, R8 ;  /* 0x00007610ff087816 */ /* 0x000fe40000000008 */
[----:B------:R-:W-:Y:S01]  /*8ce0*/  ISETP.GE.U32.AND P2, PT, R56, c[0x0][0x1e0], PT ;  /* 0x0000780038007a0c */ /* 0x000fe20003f46070 */
[----:B------:R-:W-:Y:S01]  /*8cf0*/  FADD.FTZ R4, R3, -UR25 ;  /* 0x8000001903047e21 */ /* 0x000fe20008010000 */
[----:B------:R-:W-:Y:S01]  /*8d00*/  ISETP.GT.U32.OR P3, PT, R0, 0x29f, P3 ;  /* 0x0000029f0000780c */ /* 0x000fe20001f64470 */
[----:B------:R-:W-:Y:S01]  /*8d10*/  FADD.FTZ R8, R8, -UR25 ;  /* 0x8000001908087e21 */ /* 0x000fe20008010000 */
[--C-:B------:R-:W-:Y:S01]  /*8d20*/  PRMT R3, RZ, 0x5410, R41.reuse ;  /* 0x00005410ff037816 */ /* 0x100fe20000000029 */
[----:B------:R-:W-:Y:S01]  /*8d30*/  FMUL.FTZ R25, R4, UR26 ;  /* 0x0000001a04197c20 */ /* 0x000fe20008410000 */
[----:B------:R-:W-:Y:S01]  /*8d40*/  PRMT R6, RZ, 0x7610, R41 ;  /* 0x00007610ff067816 */ /* 0x000fe20000000029 */
[----:B------:R-:W-:Y:S01]  /*8d50*/  FMUL.FTZ R24, R8, UR26 ;  /* 0x0000001a08187c20 */ /* 0x000fe20008410000 */
[----:B------:R-:W-:Y:S06]  /*8d60*/  @!P4 BRA `(.L_x_172) ;  /* 0x000001200000c947 */ /* 0x000fec0003800000 */
        /* <DEDUP_REMOVED lines=18> */
.L_x_172:
        /* <DEDUP_REMOVED lines=20> */
.L_x_174:
[----:B------:R-:W-:Y:S05]  /*8fd0*/  BSYNC B0 ;  /* 0x0000000000007941 */ /* 0x000fea0003800000 */
.L_x_173:
[--C-:B0-----:R-:W-:Y:S02]  /*8fe0*/  PRMT R3, RZ, 0x5410, R9.reuse ;  /* 0x00005410ff037816 */ /* 0x101fe40000000009 */
[----:B------:R-:W-:Y:S02]  /*8ff0*/  PRMT R9, RZ, 0x7610, R9 ;  /* 0x00007610ff097816 */ /* 0x000fe40000000009 */
[----:B------:R-:W-:Y:S01]  /*9000*/  SHF.R.S32.HI R28, RZ, 0x1f, R57 ;  /* 0x0000001fff1c7819 */ /* 0x000fe20000011439 */
[----:B------:R-:W-:Y:S01]  /*9010*/  FADD.FTZ R4, R3, -UR25 ;  /* 0x8000001903047e21 */ /* 0x000fe20008010000 */
[----:B------:R-:W-:Y:S01]  /*9020*/  ISETP.GE.U32.AND P5, PT, R55, c[0x0][0x1e0], PT ;  /* 0x0000780037007a0c */ /* 0x000fe20003fa6070 */
[----:B------:R-:W-:Y:S01]  /*9030*/  FADD.FTZ R9, R9, -UR25 ;  /* 0x8000001909097e21 */ /* 0x000fe20008010000 */
[----:B------:R-:W-:Y:S01]  /*9040*/  SHF.R.S32.HI R27, RZ, 0x1f, R56 ;  /* 0x0000001fff1b7819 */ /* 0x000fe20000011438 */
[----:B------:R-:W-:Y:S01]  /*9050*/  FMUL.FTZ R25, R4, UR26 ;  /* 0x0000001a04197c20 */ /* 0x000fe20008410000 */
[----:B------:R-:W-:Y:S01]  /*9060*/  SHF.R.S32.HI R26, RZ, 0x1f, R55 ;  /* 0x0000001fff1a7819 */ /* 0x000fe20000011437 */
[----:B------:R-:W-:Y:S01]  /*9070*/  FMUL.FTZ R24, R9, UR26 ;  /* 0x0000001a09187c20 */ /* 0x000fe20008410000 */
[----:B------:R-:W-:-:S02]  /*9080*/  ISETP.GE.AND.EX P3, PT, R28, c[0x0][0x1e4], PT, P0 ;  /* 0x000079001c007a0c */ /* 0x000fc40003f66300 */
[--C-:B------:R-:W-:Y:S02]  /*9090*/  PRMT R3, RZ, 0x5410, R40.reuse ;  /* 0x00005410ff037816 */ /* 0x100fe40000000028 */
[----:B------:R-:W-:Y:S02]  /*90a0*/  ISETP.GE.AND.EX P2, PT, R27, c[0x0][0x1e4], PT, P2 ;  /* 0x000079001b007a0c */ /* 0x000fe40003f46320 */
        /* <DEDUP_REMOVED lines=22> */
.L_x_175:
        /* <DEDUP_REMOVED lines=20> */
.L_x_177:
[----:B------:R-:W-:Y:S05]  /*9350*/  BSYNC B0 ;  /* 0x0000000000007941 */ /* 0x000fea0003800000 */
.L_x_176:
[--C-:B------:R-:W-:Y:S02]  /*9360*/  PRMT R4, RZ, 0x5410, R10.reuse ;  /* 0x00005410ff047816 */ /* 0x100fe4000000000a */
[----:B------:R-:W-:Y:S02]  /*9370*/  PRMT R10, RZ, 0x7610, R10 ;  /* 0x00007610ff0a7816 */ /* 0x000fe4000000000a */
[----:B------:R-:W-:Y:S01]  /*9380*/  ISETP.GT.U32.OR P2, PT, R0, 0x29f, P2 ;  /* 0x0000029f0000780c */ /* 0x000fe20001744470 */
[----:B------:R-:W-:Y:S01]  /*9390*/  FADD.FTZ R4, R4, -UR25 ;  /* 0x8000001904047e21 */ /* 0x000fe20008010000 */
[----:B------:R-:W-:Y:S01]  /*93a0*/  ISETP.GT.U32.OR P0, PT, R0, 0x29f, P0 ;  /* 0x0000029f0000780c */ /* 0x000fe20000704470 */
[----:B------:R-:W-:Y:S01]  /*93b0*/  FADD.FTZ R10, R10, -UR25 ;  /* 0x800000190a0a7e21 */ /* 0x000fe20008010000 */
[--C-:B0-----:R-:W-:Y:S01]  /*93c0*/  PRMT R3, RZ, 0x5410, R39.reuse ;  /* 0x00005410ff037816 */ /* 0x101fe20000000027 */
[----:B------:R-:W-:Y:S01]  /*93d0*/  FMUL.FTZ R25, R4, UR26 ;  /* 0x0000001a04197c20 */ /* 0x000fe20008410000 */
[----:B------:R-:W-:Y:S01]  /*93e0*/  PRMT R6, RZ, 0x7610, R39 ;  /* 0x00007610ff067816 */ /* 0x000fe20000000027 */
[----:B------:R-:W-:Y:S01]  /*93f0*/  FMUL.FTZ R22, R10, UR26 ;  /* 0x0000001a0a167c20 */ /* 0x000fe20008410000 */
[----:B------:R-:W-:Y:S01]  /*9400*/  PRMT R24, RZ, 0x5410, R11 ;  /* 0x00005410ff187816 */ /* 0x000fe2000000000b */
        /* <DEDUP_REMOVED lines=19> */
.L_x_178:
        /* <DEDUP_REMOVED lines=20> */
.L_x_180:
[----:B------:R-:W-:Y:S05]  /*9680*/  BSYNC B0 ;  /* 0x0000000000007941 */ /* 0x000fea0003800000 */
.L_x_179:
[----:B------:R-:W-:Y:S01]  /*9690*/  PRMT R11, RZ, 0x7610, R11 ;  /* 0x00007610ff0b7816 */ /* 0x000fe2000000000b */
[----:B------:R-:W-:Y:S01]  /*96a0*/  FADD.FTZ R24, R24, -UR25 ;  /* 0x8000001918187e21 */ /* 0x000fe20008010000 */
[--C-:B0-----:R-:W-:Y:S02]  /*96b0*/  PRMT R3, RZ, 0x5410, R38.reuse ;  /* 0x00005410ff037816 */ /* 0x101fe40000000026 */
[----:B------:R-:W-:Y:S01]  /*96c0*/  PRMT R38, RZ, 0x7610, R38 ;  /* 0x00007610ff267816 */ /* 0x000fe20000000026 */
[----:B------:R-:W-:Y:S02]  /*96d0*/  FADD.FTZ R11, R11, -UR25 ;  /* 0x800000190b0b7e21 */ /* 0x000fe40008010000 */
[----:B------:R-:W-:Y:S02]  /*96e0*/  FMUL.FTZ R13, R24, UR26 ;  /* 0x0000001a180d7c20 */ /* 0x000fe40008410000 */
[----:B------:R-:W-:Y:S01]  /*96f0*/  FMUL.FTZ R12, R11, UR26 ;  /* 0x0000001a0b0c7c20 */ /* 0x000fe20008410000 */
        /* <DEDUP_REMOVED lines=19> */
.L_x_181:
[----:B------:R-:W-:Y:S01]  /*9830*/  BSSY B0, `(.L_x_182) ;  /* 0x0000013000007945 */ /* 0x000fe20003800000 */
[----:B------:R-:W-:Y:S05]  /*9840*/  @P0 BRA `(.L_x_183) ;  /* 0x0000011000000947 */ /* 0x000fea0003800000 */
[----:B--2---:R-:W-:Y:S01]  /*9850*/  MOV R4, UR5 ;  /* 0x0000000500047c02 */ /* 0x004fe20008000f00 */
[----:B------:R-:W-:Y:S01]  /*9860*/  IMAD R6, R26, c[0x0][0x1d8], RZ ;  /* 0x000076001a067a24 */ /* 0x000fe200078e02ff */
[----:B------:R-:W-:Y:S02]  /*9870*/  MOV R5, UR5 ;  /* 0x0000000500057c02 */ /* 0x000fe40008000f00 */
[----:B------:R-:W-:Y:S01]  /*9880*/  MOV R15, R17 ;  /* 0x00000011000f7202 */ /* 0x000fe20000000f00 */
[----:B---3--:R-:W-:Y:S02]  /*9890*/  FFMA.FTZ R4, R13, R4, UR6 ;  /* 0x000000060d047e23 */ /* 0x008fe40008010004 */
[----:B------:R-:W-:-:S02]  /*98a0*/  FFMA.FTZ R5, R12, R5, UR6 ;  /* 0x000000060c057e23 */ /* 0x000fc40008010005 */
[----:B------:R-:W-:-:S04]  /*98b0*/  IMAD.WIDE.U32 R14, R55, c[0x0][0x1d8], R14 ;  /* 0x00007600370e7a25 */ /* 0x000fc800078e000e */
[----:B------:R-:W-:Y:S02]  /*98c0*/  IMAD R7, R55, c[0x0][0x1dc], R6 ;  /* 0x0000770037077a24 */ /* 0x000fe400078e0206 */
[----:B------:R-:W-:Y:S01]  /*98d0*/  FFMA.FTZ R3, R3, R18, -R4 ;  /* 0x0000001203037223 */ /* 0x000fe20000010804 */
[----:B------:R-:W-:Y:S01]  /*98e0*/  LEA R4, P0, R14, c[0x0][0x160], 0x1 ;  /* 0x000058000e047a11 */ /* 0x000fe200078008ff */
[----:B------:R-:W-:Y:S01]  /*98f0*/  FFMA.FTZ R5, R38, R19, -R5 ;  /* 0x0000001326057223 */ /* 0x000fe20000010805 */
[----:B------:R-:W-:Y:S01]  /*9900*/  IADD3 R7, R15, R7, RZ ;  /* 0x000000070f077210 */ /* 0x000fe20007ffe0ff */
[----:B------:R-:W-:Y:S02]  /*9910*/  FMUL.FTZ R3, R3, UR26 ;  /* 0x0000001a03037c20 */ /* 0x000fe40008410000 */
[----:B------:R-:W-:Y:S01]  /*9920*/  FMUL.FTZ R6, R5, UR26 ;  /* 0x0000001a05067c20 */ /* 0x000fe20008410000 */
[----:B------:R-:W-:-:S04]  /*9930*/  LEA.HI.X R5, R14, c[0x0][0x164], R7, 0x1, P0 ;  /* 0x000059000e057a11 */ /* 0x000fc800000f0c07 */
[----:B------:R-:W-:-:S05]  /*9940*/  F2FP.BF16.PACK_AB R3, R6, R3 ;  /* 0x000000030603723e */ /* 0x000fca00000010ff */
[----:B------:R0:W-:Y:S02]  /*9950*/  STG.E [R4.64], R3 ;  /* 0x0000000304007986 */ /* 0x0001e4000c101912 */
.L_x_183:
[----:B------:R-:W-:Y:S05]  /*9960*/  BSYNC B0 ;  /* 0x0000000000007941 */ /* 0x000fea0003800000 */
.L_x_182:
[----:B--2---:R-:W-:Y:S02]  /*9970*/  ULDC UR5, c[0x0][0x10] ;  /* 0x0000040000057ab9 */ /* 0x004fe40000000800 */
[----:B------:R-:W-:Y:S02]  /*9980*/  UIADD3 UR9, UR9, UR5, URZ ;  /* 0x0000000509097290 */ /* 0x000fe4000fffe03f */
[----:B------:R-:W-:Y:S02]  /*9990*/  UIADD3 UR4, UR4, 0x1, URZ ;  /* 0x0000000104047890 */ /* 0x000fe4000fffe03f */
[----:B------:R-:W-:-:S06]  /*99a0*/  UISETP.GE.AND UP0, UPT, UR9, UR8, UPT ;  /* 0x000000080900728c */ /* 0x000fcc000bf06270 */
[----:B------:R-:W-:-:S13]  /*99b0*/  PLOP3.LUT P0, PT, PT, PT, UP0, 0x80, 0x0 ;  /* 0x000000000000781c */ /* 0x000fda0003f0f008 */
[----:B------:R-:W-:Y:S01]  /*99c0*/  @P0 CALL.REL.NOINC `(.L_x_101) ;  /* 0x0000001000000944 */ /* 0x000fe20003c00000 */
[----:B------:R-:W-:Y:S05]  /*99d0*/  BRA `(.L_x_184) ;  /* 0xffff69d000007947 */ /* 0x000fea000383ffff */
.L_x_101:
[----:B-1----:R-:W-:Y:S01]  /*99e0*/  ISETP.NE.AND P1, PT, R0, RZ, PT ;  /* 0x000000ff0000720c */ /* 0x002fe20003f25270 */
[----:B------:R-:W-:Y:S01]  /*99f0*/  HFMA2.MMA R25, -RZ, RZ, 0, 2.384185791015625e-07 ;  /* 0x00000004ff197435 */ /* 0x000fe200000001ff */
[----:B------:R-:W-:Y:S01]  /*9a00*/  MOV R6, c[0x0][0xc] ;  /* 0x0000030000067a02 */ /* 0x000fe20000000f00 */
[----:B------:R-:W-:Y:S01]  /*9a10*/  BSSY B0, `(.L_x_185) ;  /* 0x000000f000007945 */ /* 0x000fe20003800000 */
[----:B0-----:R-:W-:Y:S02]  /*9a20*/  MOV R4, c[0x0][0x10] ;  /* 0x0000040000047a02 */ /* 0x001fe40000000f00 */
[----:B------:R-:W-:Y:S02]  /*9a30*/  ISETP.NE.AND P0, PT, R6, 0x1, PT ;  /* 0x000000010600780c */ /* 0x000fe40003f05270 */
[----:B-----5:R-:W-:-:S04]  /*9a40*/  SHF.L.U32 R2, R4, 0x1, RZ ;  /* 0x0000000104027819 */ /* 0x020fc800000006ff */
        /* <DEDUP_REMOVED lines=11> */
.L_x_186:
[----:B------:R-:W-:Y:S05]  /*9b00*/  BSYNC B0 ;  /* 0x0000000000007941 */ /* 0x000fea0003800000 */
.L_x_185:
        /* <DEDUP_REMOVED lines=11> */
.L_x_188:
[----:B------:R-:W2:Y:S01]  /*9bc0*/  LDG.E.STRONG.GPU R5, [R2.64] ;  /* 0x0000001202057981 */ /* 0x000ea2000c1ef900 */
[----:B------:R-:W-:Y:S01]  /*9bd0*/  YIELD ;  /* 0x0000000000007946 */ /* 0x000fe20003800000 */
[----:B--2---:R-:W-:Y:S01]  /*9be0*/  ISETP.NE.AND P0, PT, R5, R4, PT ;  /* 0x000000040500720c */ /* 0x004fe20003f05270 */
[----:B------:R-:W-:-:S12]  /*9bf0*/  CCTL.IVALL ;  /* 0x00000000ff00798f */ /* 0x000fd80002000000 */
[----:B------:R-:W-:Y:S05]  /*9c00*/  @P0 BRA `(.L_x_188) ;  /* 0xffffffb000000947 */ /* 0x000fea000383ffff */
.L_x_187:
        /* <DEDUP_REMOVED lines=25> */
.L_x_189:
        /* <DEDUP_REMOVED lines=10> */
[----:B------:R-:W4:Y:S04]  /*9e40*/  LDG.E R16, [R12.64] ;  /* 0x000000120c107981 */ /* 0x000f28000c1e1900 */
[----:B------:R-:W4:Y:S01]  /*9e50*/  LDG.E R17, [R10.64] ;  /* 0x000000120a117981 */ /* 0x000f22000c1e1900 */
        /* <DEDUP_REMOVED lines=8> */
[----:B----4-:R0:W-:Y:S08]  /*9ee0*/  STG.E.64 [R4.64], R16 ;  /* 0x0000001004007986 */ /* 0x0101f0000c101b12 */
[----:B------:R-:W-:Y:S05]  /*9ef0*/  @P0 BRA `(.L_x_189) ;  /* 0xfffffea000000947 */ /* 0x000fea000383ffff */
[----:B------:R-:W-:Y:S05]  /*9f00*/  EXIT ;  /* 0x000000000000794d */ /* 0x000fea0003800000 */
.L_x_190:
        /* <DEDUP_REMOVED lines=15> */
.L_x_5152:


//--------------------- .text._Z35group_norm_nhwc_bwd_one_pass_kernelI11Bf16IOFp32WLi512ELi84ELi672EEv26Group_norm_nhwc_bwd_params --------------------------
	.section	.text._Z35group_norm_nhwc_bwd_one_pass_kernelI11Bf16IOFp32WLi512ELi84ELi672EEv26Group_norm_nhwc_bwd_params,"ax",@progbits
	.sectioninfo	@"SHI_REGISTERS=80"
	.align	128
        .global         _Z35group_norm_nhwc_bwd_one_pass_kernelI11Bf16IOFp32WLi512ELi84ELi672EEv26Group_norm_nhwc_bwd_params
        .type           _Z35group_norm_nhwc_bwd_one_pass_kernelI11Bf16IOFp32WLi512ELi84ELi672EEv26Group_norm_nhwc_bwd_params,@function
        .size           _Z35group_norm_nhwc_bwd_one_pass_kernelI11Bf16IOFp32WLi512ELi84ELi672EEv26Group_norm_nhwc_bwd_params,(.L_x_5153 - _Z35group_norm_nhwc_bwd_one_pass_kernelI11Bf16IOFp32WLi512ELi84ELi672EEv26Group_norm_nhwc_bwd_params)
        .other          _Z35group_norm_nhwc_bwd_one_pass_kernelI11Bf16IOFp32WLi512ELi84ELi672EEv26Group_norm_nhwc_bwd_params,@"STO_CUDA_ENTRY STV_DEFAULT"
_Z35group_norm_nhwc_bwd_one_pass_kernelI11Bf16IOFp32WLi512ELi84ELi672EEv26Group_norm_nhwc_bwd_params:
.text._Z35group_norm_nhwc_bwd_one_pass_kernelI11Bf16IOFp32WLi512ELi84ELi672EEv26Group_norm_nhwc_bwd_params:
        /* <DEDUP_REMOVED lines=11> */
[----:B-1----:R-:W0:Y:S01]  /*00b0*/  S2UR UR20, SR_CTAID.X ;  /* 0x00000000001479c3 */ /* 0x002e220000002500 */
[--C-:B------:R-:W-:Y:S01]  /*00c0*/  SHF.R.U32.HI R2, RZ, 0x1, R0.reuse ;  /* 0x00000001ff027819 */ /* 0x100fe20000011600 */
[----:B------:R-:W-:Y:S01]  /*00d0*/  UMOV UR13, 0x3 ;  /* 0x00000003000d7882 */ /* 0x000fe20000000000 */
[----:B------:R-:W-:Y:S01]  /*00e0*/  SHF.R.S32.HI R5, RZ, 0x1f, R0 ;  /* 0x0000001fff057819 */ /* 0x000fe20000011400 */
[----:B------:R-:W-:Y:S02]  /*00f0*/  ULDC.64 UR10, c[0x0][0x1d8] ;  /* 0x00007600000a7ab9 */ /* 0x000fe40000000a00 */
[----:B------:R-:W-:Y:S01]  /*0100*/  IMAD.WIDE.U32 R2, R2, 0x30c30c31, RZ ;  /* 0x30c30c3102027825 */ /* 0x000fe200078e00ff */
[----:B------:R-:W-:Y:S01]  /*0110*/  LEA.HI R5, R5, R0, RZ, 0x5 ;  /* 0x0000000005057211 */ /* 0x000fe200078f28ff */
[----:B------:R-:W-:Y:S02]  /*0120*/  UIMAD.WIDE.U32 UR4, UR13, UR10, URZ ;  /* 0x0000000a0d0472a5 */ /* 0x000fe4000f8e003f */
[----:B------:R-:W-:Y:S01]  /*0130*/  UIMAD UR13, UR13, UR11, URZ ;  /* 0x0000000b0d0d72a4 */ /* 0x000fe2000f8e023f */
[----:B------:R-:W-:Y:S01]  /*0140*/  SHF.R.U32.HI R7, RZ, 0x2, R3 ;  /* 0x00000002ff077819 */ /* 0x000fe20000011603 */
[----:B------:R-:W-:Y:S01]  /*0150*/  ULEA.HI UR10, UP0, UR11, UR10, URZ, 0x1 ;  /* 0x0000000a0b0a7291 */ /* 0x000fe2000f81083f */
[----:B------:R-:W-:Y:S01]  /*0160*/  SHF.R.S32.HI R4, RZ, 0x5, R5 ;  /* 0x00000005ff047819 */ /* 0x000fe20000011405 */
[----:B------:R-:W-:-:S02]  /*0170*/  UIADD3 UR13, UR5, UR13, URZ ;  /* 0x0000000d050d7290 */ /* 0x000fc4000fffe03f */
[----:B------:R-:W-:Y:S01]  /*0180*/  IMAD R3, R7, -0x2a, R0 ;  /* 0xffffffd607037824 */ /* 0x000fe200078e0200 */
[----:B------:R-:W-:Y:S01]  /*0190*/  UIADD3.X UR11, URZ, UR11, URZ, UP0, !UPT ;  /* 0x0000000b3f0b7290 */ /* 0x000fe200087fe43f */
[----:B------:R-:W-:Y:S01]  /*01a0*/  STL [R1+0x40], R4 ;  /* 0x0000400401007387 */ /* 0x000fe20000100800 */
[----:B------:R-:W-:Y:S02]  /*01b0*/  ULEA.HI UR12, UP0, UR13, UR4, URZ, 0x1 ;  /* 0x000000040d0c7291 */ /* 0x000fe4000f81083f */
[----:B------:R-:W-:Y:S01]  /*01c0*/  SHF.L.U32 R3, R3, 0x1, RZ ;  /* 0x0000000103037819 */ /* 0x000fe200000006ff */
[----:B------:R-:W-:Y:S01]  /*01d0*/  USHF.R.S64 UR10, UR10, 0x1, UR11 ;  /* 0x000000010a0a7899 */ /* 0x000fe2000800100b */
[----:B0-----:R-:W-:Y:S01]  /*01e0*/  MOV R2, UR20 ;  /* 0x0000001400027c02 */ /* 0x001fe20008000f00 */
[----:B------:R-:W-:Y:S02]  /*01f0*/  UIADD3.X UR13, URZ, UR13, URZ, UP0, !UPT ;  /* 0x0000000d3f0d7290 */ /* 0x000fe400087fe43f */
[----:B------:R0:W-:Y:S01]  /*0200*/  STL [R1+0x3c], R3 ;  /* 0x00003c0301007387 */ /* 0x0001e20000100800 */
[----:B------:R-:W-:Y:S01]  /*0210*/  USHF.R.S32.HI UR11, URZ, 0x1, UR11 ;  /* 0x000000013f0b7899 */ /* 0x000fe2000801140b */
[----:B------:R-:W-:Y:S01]  /*0220*/  IMAD R2, R2, c[0x0][0x1fc], R7 ;  /* 0x00007f0002027a24 */ /* 0x000fe200078e0207 */
[----:B------:R-:W-:-:S02]  /*0230*/  USHF.R.S64 UR12, UR12, 0x1, UR13 ;  /* 0x000000010c0c7899 */ /* 0x000fc4000800100d */
[----:B------:R-:W-:Y:S02]  /*0240*/  USHF.R.S32.HI UR13, URZ, 0x1, UR13 ;  /* 0x000000013f0d7899 */ /* 0x000fe4000801140d */
[C---:B------:R-:W-:Y:S01]  /*0250*/  ISETP.GE.U32.AND P1, PT, R2.reuse, c[0x0][0x1e0], PT ;  /* 0x0000780002007a0c */ /* 0x040fe20003f26070 */
[----:B------:R-:W-:Y:S01]  /*0260*/  ULDC.U8 UR21, c[0x0][0x1f4] ;  /* 0x00007d0000157ab9 */ /* 0x000fe20000000000 */
[C---:B0-----:R-:W-:Y:S01]  /*0270*/  IADD3 R3, R2.reuse, 0x30, RZ ;  /* 0x0000003002037810 */ /* 0x041fe20007ffe0ff */
[----:B------:R-:W-:Y:S01]  /*0280*/  USHF.L.U64.HI UR11, UR10, 0x2, UR11 ;  /* 0x000000020a0b7899 */ /* 0x000fe2000801020b */
[C---:B------:R-:W-:Y:S01]  /*0290*/  IADD3 R3, R2.reuse, 0x60, RZ ;  /* 0x0000006002037810 */ /* 0x040fe20007ffe0ff */
[----:B------:R-:W-:Y:S01]  /*02a0*/  USHF.L.U64.HI UR13, UR12, 0x2, UR13 ;  /* 0x000000020c0d7899 */ /* 0x000fe2000801020d */
[----:B------:R-:W-:Y:S01]  /*02b0*/  SHF.R.S32.HI R4, RZ, 0x1f, R2 ;  /* 0x0000001fff047819 */ /* 0x000fe20000011402 */
[----:B------:R-:W-:Y:S01]  /*02c0*/  UMOV UR4, URZ ;  /* 0x0000003f00047c82 */ /* 0x000fe20008000000 */
[----:B------:R-:W-:-:S02]  /*02d0*/  IADD3 R5, R2, 0x20, RZ ;  /* 0x0000002002057810 */ /* 0x000fc40007ffe0ff */
[C---:B------:R-:W-:Y:S02]  /*02e0*/  IADD3 R3, R2.reuse, 0x90, RZ ;  /* 0x0000009002037810 */ /* 0x040fe40007ffe0ff */
        /* <DEDUP_REMOVED lines=8> */
[C---:B------:R-:W-:Y:S02]  /*0370*/  IADD3 R3, R2.reuse, 0x120, RZ ;  /* 0x0000012002037810 */ /* 0x040fe40007ffe0ff */
[C---:B------:R-:W-:Y:S02]  /*0380*/  IADD3 R6, R2.reuse, 0xa0, RZ ;  /* 0x000000a002067810 */ /* 0x040fe40007ffe0ff */
[----:B------:R-:W-:-:S02]  /*0390*/  IADD3 R5, R2, 0xe0, RZ ;  /* 0x000000e002057810 */ /* 0x000fc40007ffe0ff */
[----:B------:R-:W-:Y:S02]  /*03a0*/  IADD3 R3, R2, 0x150, RZ ;  /* 0x0000015002037810 */ /* 0x000fe40007ffe0ff */
[----:B------:R-:W-:Y:S02]  /*03b0*/  ISETP.GE.AND.EX P1, PT, R4, c[0x0][0x1e4], PT, P1 ;  /* 0x0000790004007a0c */ /* 0x000fe40003f26310 */
        /* <DEDUP_REMOVED lines=11> */
[----:B------:R-:W-:Y:S02]  /*0470*/  IADD3 R6, R2, 0x160, RZ ;  /* 0x0000016002067810 */ /* 0x000fe40007ffe0ff */
[----:B------:R-:W-:Y:S02]  /*0480*/  ISETP.LT.U32.AND P1, PT, R0, 0x2a0, !P1 ;  /* 0x000002a00000780c */ /* 0x000fe40004f21070 */
[C---:B------:R-:W-:Y:S02]  /*0490*/  IADD3 R5, R2.reuse, 0x1d0, RZ ;  /* 0x000001d002057810 */ /* 0x040fe40007ffe0ff */
[C---:B------:R-:W-:Y:S02]  /*04a0*/  IADD3 R4, R2.reuse, 0x1e0, RZ ;  /* 0x000001e002047810 */ /* 0x040fe40007ffe0ff */
[----:B------:R-:W-:-:S02]  /*04b0*/  IADD3 R3, R2, 0x1f0, RZ ;  /* 0x000001f002037810 */ /* 0x000fc40007ffe0ff */
.L_x_338:
[----:B------:R-:W2:Y:S01]  /*04c0*/  LDL R72, [R1+0x3c] ;  /* 0x00003c0001487983 */ /* 0x000ea20000100800 */
[----:B0-----:R-:W-:Y:S01]  /*04d0*/  IABS R5, c[0x0][0x1f0] ;  /* 0x00007c0000057a13 */ /* 0x001fe20000000000 */
[----:B---3--:R-:W-:Y:S01]  /*04e0*/  UMOV UR6, URZ ;  /* 0x0000003f00067c82 */ /* 0x008fe20008000000 */
[----:B------:R-:W-:Y:S01]  /*04f0*/  IABS R6, UR9 ;  /* 0x0000000900067c13 */ /* 0x000fe20008000000 */
[----:B------:R-:W-:Y:S01]  /*0500*/  UISETP.GE.AND UP1, UPT, UR9, URZ, UPT ;  /* 0x0000003f0900728c */ /* 0x000fe2000bf26270 */
[----:B------:R-:W0:Y:S01]  /*0510*/  R2UR UR16, R5 ;  /* 0x00000000051073c2 */ /* 0x000e2200000e0000 */
[C---:B------:R-:W-:Y:S01]  /*0520*/  IADD3 R7, R2.reuse, 0x10, RZ ;  /* 0x0000001002077810 */ /* 0x040fe20007ffe0ff */
[----:B------:R-:W-:Y:S01]  /*0530*/  HFMA2.MMA R50, -RZ, RZ, 0, 0 ;  /* 0x00000000ff327435 */ /* 0x000fe200000001ff */
[----:B------:R-:W-:-:S02]  /*0540*/  IADD3 R12, R2, 0x20, RZ ;  /* 0x00000020020c7810 */ /* 0x000fc40007ffe0ff */
[----:B------:R-:W-:Y:S02]  /*0550*/  ISETP.GE.U32.AND P0, PT, R7, c[0x0][0x1e0], PT ;  /* 0x0000780007007a0c */ /* 0x000fe40003f06070 */
[----:B------:R-:W-:Y:S01]  /*0560*/  SHF.R.S32.HI R8, RZ, 0x1f, R7 ;  /* 0x0000001fff087819 */ /* 0x000fe20000011407 */
[----:B------:R-:W1:Y:S01]  /*0570*/  R2UR UR14, R6 ;  /* 0x00000000060e73c2 */ /* 0x000e6200000e0000 */
[----:B------:R-:W-:Y:S02]  /*0580*/  IADD3 R21, R2, 0x30, RZ ;  /* 0x0000003002157810 */ /* 0x000fe40007ffe0ff */
[----:B------:R-:W-:Y:S02]  /*0590*/  ISETP.GE.AND.EX P0, PT, R8, c[0x0][0x1e4], PT, P0 ;  /* 0x0000790008007a0c */ /* 0x000fe40003f06300 */
[----:B------:R-:W-:Y:S02]  /*05a0*/  IADD3 R20, R2, 0x40, RZ ;  /* 0x0000004002147810 */ /* 0x000fe40007ffe0ff */
[----:B------:R-:W-:-:S02]  /*05b0*/  ISETP.GT.U32.OR P0, PT, R0, 0x29f, P0 ;  /* 0x0000029f0000780c */ /* 0x000fc40000704470 */
[----:B------:R-:W-:Y:S02]  /*05c0*/  ISETP.GE.U32.AND P5, PT, R12, c[0x0][0x1e0], PT ;  /* 0x000078000c007a0c */ /* 0x000fe40003fa6070 */
[----:B------:R-:W-:Y:S02]  /*05d0*/  SHF.R.S32.HI R10, RZ, 0x1f, R12 ;  /* 0x0000001fff0a7819 */ /* 0x000fe4000001140c */
[----:B------:R-:W-:Y:S02]  /*05e0*/  ISETP.GE.U32.AND P4, PT, R21, c[0x0][0x1e0], PT ;  /* 0x0000780015007a0c */ /* 0x000fe40003f86070 */
[----:B------:R-:W-:Y:S01]  /*05f0*/  ISETP.GE.U32.AND P3, PT, R20, c[0x0][0x1e0], PT ;  /* 0x0000780014007a0c */ /* 0x000fe20003f66070 */
[----:B0-----:R-:W0:Y:S01]  /*0600*/  I2F.RP R3, UR16 ;  /* 0x0000001000037d06 */ /* 0x001e220008209400 */
[----:B------:R-:W-:Y:S02]  /*0610*/  SHF.R.S32.HI R9, RZ, 0x1f, R20 ;  /* 0x0000001fff097819 */ /* 0x000fe40000011414 */
[----:B------:R-:W-:-:S02]  /*0620*/  ISETP.GE.AND.EX P5, PT, R10, c[0x0][0x1e4], PT, P5 ;  /* 0x000079000a007a0c */ /* 0x000fc40003fa6350 */
[----:B------:R-:W-:Y:S02]  /*0630*/  ISETP.GE.AND.EX P3, PT, R9, c[0x0][0x1e4], PT, P3 ;  /* 0x0000790009007a0c */ /* 0x000fe40003f66330 */
[C---:B------:R-:W-:Y:S02]  /*0640*/  ISETP.GT.U32.OR P5, PT, R0.reuse, 0x29f, P5 ;  /* 0x0000029f0000780c */ /* 0x040fe40002fa4470 */
[----:B------:R-:W-:Y:S02]  /*0650*/  ISETP.GT.U32.OR P3, PT, R0, 0x29f, P3 ;  /* 0x0000029f0000780c */ /* 0x000fe40001f64470 */
[C---:B------:R-:W-:Y:S02]  /*0660*/  IADD3 R24, R2.reuse, 0x50, RZ ;  /* 0x0000005002187810 */ /* 0x040fe40007ffe0ff */
[----:B------:R-:W-:Y:S02]  /*0670*/  IADD3 R18, R2, 0x60, RZ ;  /* 0x0000006002127810 */ /* 0x000fe40007ffe0ff */
[----:B------:R-:W-:Y:S01]  /*0680*/  SHF.R.S32.HI R26, RZ, 0x1f, R24 ;  /* 0x0000001fff1a7819 */ /* 0x000fe20000011418 */
[----:B0-----:R-:W0:Y:S01]  /*0690*/  MUFU.RCP R3, R3 ;  /* 0x0000000300037308 */ /* 0x001e220000001000 */
[----:B------:R-:W-:-:S05]  /*06a0*/  SHF.R.S32.HI R25, RZ, 0x1f, R18 ;  /* 0x0000001fff197819 */ /* 0x000fca0000011412 */
[----:B------:R-:W-:-:S04]  /*06b0*/  @!P3 IMAD R9, R9, c[0x0][0x1d8], RZ ;  /* 0x000076000909ba24 */ /* 0x000fc800078e02ff */
[----:B------:R-:W-:Y:S01]  /*06c0*/  @!P3 IMAD R23, R20, c[0x0][0x1dc], R9 ;  /* 0x000077001417ba24 */ /* 0x000fe200078e0209 */
[----:B0-----:R-:W-:-:S06]  /*06d0*/  IADD3 R4, R3, 0xffffffe, RZ ;  /* 0x0ffffffe03047810 */ /* 0x001fcc0007ffe0ff */
[----:B------:R-:W0:Y:S02]  /*06e0*/  F2I.FTZ.U32.TRUNC.NTZ R4, R4 ;  /* 0x0000000400047305 */ /* 0x000e24000021f000 */
[----:B0-----:R-:W0:Y:S02]  /*06f0*/  R2UR UR7, R4 ;  /* 0x00000000040773c2 */ /* 0x001e2400000e0000 */
[----:B0-----:R-:W-:-:S04]  /*0700*/  UIADD3 UR5, URZ, -UR7, URZ ;  /* 0x800000073f057290 */ /* 0x001fc8000fffe03f */
[----:B------:R-:W-:-:S04]  /*0710*/  UIMAD UR5, UR5, UR16, URZ ;  /* 0x00000010050572a4 */ /* 0x000fc8000f8e023f */
[----:B------:R-:W-:-:S04]  /*0720*/  UIMAD.WIDE.U32 UR6, UR7, UR5, UR6 ;  /* 0x00000005070672a5 */ /* 0x000fc8000f8e0006 */
[----:B-1----:R-:W-:-:S04]  /*0730*/  UIMAD.WIDE.U32 UR6, UR7, UR14, URZ ;  /* 0x0000000e070672a5 */ /* 0x002fc8000f8e003f */
[----:B------:R-:W-:-:S04]  /*0740*/  UIADD3 UR5, -UR7, URZ, URZ ;  /* 0x0000003f07057290 */ /* 0x000fc8000fffe13f */
[----:B------:R-:W-:-:S03]  /*0750*/  UIMAD UR5, UR16, UR5, UR14 ;  /* 0x00000005100572a4 */ /* 0x000fc6000f8e020e */
[----:B------:R-:W-:Y:S02]  /*0760*/  ULDC UR14, c[0x0][0x1f0] ;  /* 0x00007c00000e7ab9 */ /* 0x000fe40000000800 */
        /* <DEDUP_REMOVED lines=9> */
[----:B------:R-:W-:Y:S02]  /*0800*/  ULOP3.LUT UR6, URZ, UR14, URZ, 0x33, !UPT ;  /* 0x0000000e3f067292 */ /* 0x000fe4000f8e333f */
[----:B------:R-:W-:Y:S02]  /*0810*/  @UP2 UIADD3 UR7, UR7, 0x1, URZ ;  /* 0x0000000107072890 */ /* 0x000fe4000fffe03f */
[----:B------:R-:W-:Y:S02]  /*0820*/  UISETP.NE.AND UP2, UPT, URZ, UR14, UPT ;  /* 0x0000000e3f00728c */ /* 0x000fe4000bf45270 */
[----:B------:R-:W-:Y:S02]  /*0830*/  @!UP1 UIADD3 UR5, -UR5, URZ, URZ ;  /* 0x0000003f05059290 */ /* 0x000fe4000fffe13f */
[----:B------:R-:W-:-:S02]  /*0840*/  @!UP0 UIADD3 UR7, -UR7, URZ, URZ ;  /* 0x0000003f07078290 */ /* 0x000fc4000fffe13f */
[----:B------:R-:W-:Y:S02]  /*0850*/  USEL UR14, UR6, UR5, !UP2 ;  /* 0x00000005060e7287 */ /* 0x000fe4000d000000 */
[----:B------:R-:W-:Y:S02]  /*0860*/  USEL UR6, UR6, UR7, !UP2 ;  /* 0x0000000706067287 */ /* 0x000fe4000d000000 */
[----:B------:R-:W-:Y:S02]  /*0870*/  UIMAD UR15, UR14, 0x54, URZ ;  /* 0x000000540e0f78a4 */ /* 0x000fe4000f8e023f */
[----:B------:R-:W-:Y:S02]  /*0880*/  USHF.R.S32.HI UR5, URZ, 0x1f, UR6 ;  /* 0x0000001f3f057899 */ /* 0x000fe40008011406 */
[----:B------:R-:W-:Y:S02]  /*0890*/  ULDC.64 UR16, c[0x0][0x1e8] ;  /* 0x00007a0000107ab9 */ /* 0x000fe40000000a00 */
[----:B------:R-:W-:Y:S01]  /*08a0*/  MOV R4, UR15 ;  /* 0x0000000f00047c02 */ /* 0x000fe20008000f00 */
[----:B------:R-:W-:-:S04]  /*08b0*/  UIMAD UR5, UR5, UR16, URZ ;  /* 0x00000010050572a4 */ /* 0x000fc8000f8e023f */
[----:B------:R-:W-:Y:S01]  /*08c0*/  UIMAD UR5, UR6, UR17, UR5 ;  /* 0x00000011060572a4 */ /* 0x000fe2000f8e0205 */
[----:B------:R-:W-:Y:S01]  /*08d0*/  MOV R55, RZ ;  /* 0x000000ff00377202 */ /* 0x000fe20000000f00 */
[----:B------:R-:W-:Y:S01]  /*08e0*/  CS2R R46, SRZ ;  /* 0x00000000002e7805 */ /* 0x000fe2000001ff00 */
[----:B------:R-:W-:Y:S01]  /*08f0*/  CS2R R56, SRZ ;  /* 0x0000000000387805 */ /* 0x000fe2000001ff00 */
[----:B------:R-:W-:Y:S01]  /*0900*/  HFMA2.MMA R48, -RZ, RZ, 0, 0 ;  /* 0x00000000ff307435 */ /* 0x000fe200000001ff */
[----:B------:R-:W-:Y:S01]  /*0910*/  CS2R R58, SRZ ;  /* 0x00000000003a7805 */ /* 0x000fe2000001ff00 */
[----:B------:R-:W-:Y:S01]  /*0920*/  CS2R R62, SRZ ;  /* 0x00000000003e7805 */ /* 0x000fe2000001ff00 */
[C---:B------:R-:W-:Y:S02]  /*0930*/  IADD3 R29, R2.reuse, 0x80, RZ ;  /* 0x00000080021d7810 */ /* 0x040fe40007ffe0ff */
[----:B------:R-:W-:Y:S01]  /*0940*/  IADD3 R28, R2, 0x90, RZ ;  /* 0x00000090021c7810 */ /* 0x000fe20007ffe0ff */
[----:B------:R-:W-:Y:S01]  /*0950*/  CS2R R60, SRZ ;  /* 0x00000000003c7805 */ /* 0x000fe2000001ff00 */
[----:B------:R-:W-:Y:S01]  /*0960*/  CS2R R64, SRZ ;  /* 0x0000000000407805 */ /* 0x000fe2000001ff00 */
[----:B------:R-:W-:-:S02]  /*0970*/  SHF.R.S32.HI R32, RZ, 0x1f, R29 ;  /* 0x0000001fff207819 */ /* 0x000fc4000001141d */
[----:B------:R-:W-:Y:S02]  /*0980*/  IADD3 R30, R2, 0x70, RZ ;  /* 0x00000070021e7810 */ /* 0x000fe40007ffe0ff */
[----:B--2---:R-:W-:Y:S02]  /*0990*/  SHF.R.S32.HI R3, RZ, 0x1f, R72 ;  /* 0x0000001fff037819 */ /* 0x004fe40000011448 */
[----:B------:R-:W-:-:S04]  /*09a0*/  IADD3 R14, P2, R72, UR15, RZ ;  /* 0x0000000f480e7c10 */ /* 0x000fc8000ff5e0ff */
[----:B------:R-:W-:Y:S02]  /*09b0*/  LEA.HI.X.SX32 R15, R4, R3, 0x1, P2 ;  /* 0x00000003040f7211 */ /* 0x000fe400010f0eff */
[----:B------:R-:W-:-:S05]  /*09c0*/  MOV R3, UR6 ;  /* 0x0000000600037c02 */ /* 0x000fca0008000f00 */
[----:B------:R-:W-:-:S04]  /*09d0*/  IMAD.WIDE.U32 R14, R3, c[0x0][0x1e8], R14 ;  /* 0x00007a00030e7a25 */ /* 0x000fc800078e000e */
[----:B------:R-:W-:Y:S01]  /*09e0*/  @!P0 IMAD R3, R8, c[0x0][0x1d8], RZ ;  /* 0x0000760008038a24 */ /* 0x000fe200078e02ff */
[----:B------:R-:W-:Y:S02]  /*09f0*/  IADD3 R17, R15, UR5, RZ ;  /* 0x000000050f117c10 */ /* 0x000fe4000fffe0ff */
[----:B------:R-:W-:Y:S01]  /*0a00*/  @!P0 MOV R16, R14 ;  /* 0x0000000e00108202 */ /* 0x000fe20000000f00 */
[C---:B------:R-:W-:Y:S01]  /*0a10*/  @!P0 IMAD R3, R7.reuse, c[0x0][0x1dc], R3 ;  /* 0x0000770007038a24 */ /* 0x040fe200078e0203 */
[----:B------:R-:W-:Y:S02]  /*0a20*/  SHF.R.S32.HI R8, RZ, 0x1f, R21 ;  /* 0x0000001fff087819 */ /* 0x000fe40000011415 */
[-C--:B------:R-:W-:Y:S01]  /*0a30*/  @!P5 MOV R11, R17.reuse ;  /* 0x00000011000bd202 */ /* 0x080fe20000000f00 */
[----:B------:R-:W-:Y:S01]  /*0a40*/  @!P0 IMAD.WIDE.U32 R4, R7, c[0x0][0x1d8], R16 ;  /* 0x0000760007048a25 */ /* 0x000fe200078e0010 */
[----:B------:R-:W-:Y:S02]  /*0a50*/  ISETP.GE.AND.EX P4, PT, R8, c[0x0][0x1e4], PT, P4 ;  /* 0x0000790008007a0c */ /* 0x000fe40003f86340 */
[----:B------:R-:W-:-:S02]  /*0a60*/  @!P3 MOV R9, R17 ;  /* 0x000000110009b202 */ /* 0x000fc40000000f00 */
[----:B------:R-:W-:Y:S02]  /*0a70*/  @!P0 IADD3 R3, R5, R3, RZ ;  /* 0x0000000305038210 */ /* 0x000fe40007ffe0ff */
[----:B------:R-:W-:Y:S02]  /*0a80*/  @!P0 SHF.L.U32 R6, R4, 0x1, RZ ;  /* 0x0000000104068819 */ /* 0x000fe400000006ff */
[----:B------:R-:W-:Y:S02]  /*0a90*/  ISETP.GT.U32.OR P4, PT, R0, 0x29f, P4 ;  /* 0x0000029f0000780c */ /* 0x000fe40002784470 */
[----:B------:R-:W-:Y:S02]  /*0aa0*/  @!P0 SHF.L.U64.HI R3, R4, 0x1, R3 ;  /* 0x0000000104038819 */ /* 0x000fe40000010203 */
[C---:B------:R-:W-:Y:S02]  /*0ab0*/  @!P0 IADD3 R4, P6, R6.reuse, c[0x0][0x180], RZ ;  /* 0x0000600006048a10 */ /* 0x040fe40007fde0ff */
[----:B------:R-:W-:-:S02]  /*0ac0*/  @!P0 IADD3 R6, P2, R6, c[0x0][0x178], RZ ;  /* 0x00005e0006068a10 */ /* 0x000fc40007f5e0ff */
[C---:B------:R-:W-:Y:S02]  /*0ad0*/  @!P0 IADD3.X R5, R3.reuse, c[0x0][0x184], RZ, P6, !PT ;  /* 0x0000610003058a10 */ /* 0x040fe400037fe4ff */
[----:B------:R-:W-:Y:S01]  /*0ae0*/  @!P0 IADD3.X R7, R3, c[0x0][0x17c], RZ, P2, !PT ;  /* 0x00005f0003078a10 */ /* 0x000fe200017fe4ff */
[----:B------:R-:W-:Y:S01]  /*0af0*/  @!P5 IMAD R3, R10, c[0x0][0x1d8], RZ ;  /* 0x000076000a03da24 */ /* 0x000fe200078e02ff */
[----:B------:R-:W-:Y:S01]  /*0b00*/  ISETP.GE.U32.AND P6, PT, R24, c[0x0][0x1e0], PT ;  /* 0x0000780018007a0c */ /* 0x000fe20003fc6070 */
[----:B------:R-:W-:Y:S01]  /*0b10*/  @!P4 IMAD R8, R8, c[0x0][0x1d8], RZ ;  /* 0x000076000808ca24 */ /* 0x000fe200078e02ff */
[-C--:B------:R-:W-:Y:S01]  /*0b20*/  @!P5 MOV R10, R14.reuse ;  /* 0x0000000e000ad202 */ /* 0x080fe20000000f00 */
[----:B------:R-:W-:Y:S01]  /*0b30*/  @!P5 IMAD R3, R12, c[0x0][0x1dc], R3 ;  /* 0x000077000c03da24 */ /* 0x000fe200078e0203 */
[----:B------:R-:W-:Y:S01]  /*0b40*/  ISETP.GE.U32.AND P2, PT, R18, c[0x0][0x1e0], PT ;  /* 0x0000780012007a0c */ /* 0x000fe20003f46070 */
[----:B------:R-:W-:Y:S01]  /*0b50*/  @!P4 IMAD R19, R21, c[0x0][0x1dc], R8 ;  /* 0x000077001513ca24 */ /* 0x000fe200078e0208 */
[----:B------:R-:W-:Y:S01]  /*0b60*/  ISETP.GE.AND.EX P6, PT, R26, c[0x0][0x1e4], PT, P6 ;  /* 0x000079001a007a0c */ /* 0x000fe20003fc6360 */
[----:B------:R-:W-:Y:S01]  /*0b70*/  @!P5 IMAD.WIDE.U32 R10, R12, c[0x0][0x1d8], R10 ;  /* 0x000076000c0ada25 */ /* 0x000fe200078e000a */
[----:B------:R-:W-:Y:S01]  /*0b80*/  @!P4 MOV R12, R14 ;  /* 0x0000000e000cc202 */ /* 0x000fe20000000f00 */
[----:B------:R0:W5:Y:S01]  /*0b90*/  @!P0 LDG.E R50, [R4.64] ;  /* 0x0000001204328981 */ /* 0x000162000c1e1900 */
[----:B------:R-:W-:-:S02]  /*0ba0*/  @!P4 MOV R13, R17 ;  /* 0x00000011000dc202 */ /* 0x000fc40000000f00 */
[----:B------:R-:W-:Y:S01]  /*0bb0*/  ISETP.GE.AND.EX P2, PT, R25, c[0x0][0x1e4], PT, P2 ;  /* 0x0000790019007a0c */ /* 0x000fe20003f46320 */
[----:B------:R1:W5:Y:S01]  /*0bc0*/  @!P0 LDG.E R55, [R6.64] ;  /* 0x0000001206378981 */ /* 0x000362000c1e1900 */
[----:B------:R-:W-:Y:S01]  /*0bd0*/  @!P3 MOV R8, R14 ;  /* 0x0000000e0008b202 */ /* 0x000fe20000000f00 */
[----:B------:R-:W-:Y:S01]  /*0be0*/  @!P4 IMAD.WIDE.U32 R12, R21, c[0x0][0x1d8], R12 ;  /* 0x00007600150cca25 */ /* 0x000fe200078e000c */
[C---:B------:R-:W-:Y:S02]  /*0bf0*/  ISETP.GT.U32.OR P6, PT, R0.reuse, 0x29f, P6 ;  /* 0x0000029f0000780c */ /* 0x040fe400037c4470 */
[----:B------:R-:W-:Y:S01]  /*0c00*/  ISETP.GT.U32.OR P2, PT, R0, 0x29f, P2 ;  /* 0x0000029f0000780c */ /* 0x000fe20001744470 */
[----:B------:R-:W-:Y:S01]  /*0c10*/  @!P3 IMAD.WIDE.U32 R8, R20, c[0x0][0x1d8], R8 ;  /* 0x000076001408ba25 */ /* 0x000fe200078e0008 */
[----:B------:R-:W-:Y:S02]  /*0c20*/  @!P5 IADD3 R21, R11, R3, RZ ;  /* 0x000000030b15d210 */ /* 0x000fe40007ffe0ff */
[----:B------:R-:W-:-:S02]  /*0c30*/  @!P4 IADD3 R13, R13, R19, RZ ;  /* 0x000000130d0dc210 */ /* 0x000fc40007ffe0ff */
[----:B------:R-:W-:Y:S02]  /*0c40*/  @!P3 IADD3 R3, R9, R23, RZ ;  /* 0x000000170903b210 */ /* 0x000fe40007ffe0ff */
[C---:B------:R-:W-:Y:S02]  /*0c50*/  @!P4 SHF.L.U32 R20, R12.reuse, 0x1, RZ ;  /* 0x000000010c14c819 */ /* 0x040fe400000006ff */
[----:B------:R-:W-:Y:S02]  /*0c60*/  @!P4 SHF.L.U64.HI R13, R12, 0x1, R13 ;  /* 0x000000010c0dc819 */ /* 0x000fe4000001020d */
[C---:B------:R-:W-:Y:S02]  /*0c70*/  @!P3 SHF.L.U32 R12, R8.reuse, 0x1, RZ ;  /* 0x00000001080cb819 */ /* 0x040fe400000006ff */
[----:B------:R-:W-:Y:S01]  /*0c80*/  @!P3 SHF.L.U64.HI R3, R8, 0x1, R3 ;  /* 0x000000010803b819 */ /* 0x000fe20000010203 */
[----:B------:R-:W-:Y:S01]  /*0c90*/  @!P6 IMAD R8, R26, c[0x0][0x1d8], RZ ;  /* 0x000076001a08ea24 */ /* 0x000fe200078e02ff */
[----:B0-----:R-:W-:-:S02]  /*0ca0*/  @!P6 MOV R4, R14 ;  /* 0x0000000e0004e202 */ /* 0x001fc40000000f00 */
[-C--:B------:R-:W-:Y:S02]  /*0cb0*/  @!P6 MOV R5, R17.reuse ;  /* 0x000000110005e202 */ /* 0x080fe40000000f00 */
[C---:B------:R-:W-:Y:S02]  /*0cc0*/  @!P5 SHF.L.U32 R22, R10.reuse, 0x1, RZ ;  /* 0x000000010a16d819 */ /* 0x040fe400000006ff */
[----:B------:R-:W-:Y:S01]  /*0cd0*/  @!P5 SHF.L.U64.HI R21, R10, 0x1, R21 ;  /* 0x000000010a15d819 */ /* 0x000fe20000010215 */
[----:B------:R-:W-:Y:S02]  /*0ce0*/  @!P2 IMAD R10, R25, c[0x0][0x1d8], RZ ;  /* 0x00007600190aaa24 */ /* 0x000fe400078e02ff */
[C---:B------:R-:W-:Y:S02]  /*0cf0*/  @!P6 IMAD R9, R24.reuse, c[0x0][0x1dc], R8 ;  /* 0x000077001809ea24 */ /* 0x040fe400078e0208 */
[----:B------:R-:W-:Y:S01]  /*0d00*/  @!P6 IMAD.WIDE.U32 R4, R24, c[0x0][0x1d8], R4 ;  /* 0x000076001804ea25 */ /* 0x000fe200078e0004 */
[----:B------:R-:W-:-:S03]  /*0d10*/  @!P2 MOV R11, R17 ;  /* 0x00000011000ba202 */ /* 0x000fc60000000f00 */
[----:B------:R-:W-:Y:S01]  /*0d20*/  @!P2 IMAD R23, R18, c[0x0][0x1dc], R10 ;  /* 0x000077001217aa24 */ /* 0x000fe200078e020a */
[----:B------:R-:W-:Y:S02]  /*0d30*/  @!P2 MOV R10, R14 ;  /* 0x0000000e000aa202 */ /* 0x000fe40000000f00 */
[----:B------:R-:W-:Y:S02]  /*0d40*/  @!P6 IADD3 R9, R5, R9, RZ ;  /* 0x000000090509e210 */ /* 0x000fe40007ffe0ff */
[----:B------:R-:W-:Y:S01]  /*0d50*/  @!P5 IADD3 R8, P0, R22, c[0x0][0x180], RZ ;  /* 0x000060001608da10 */ /* 0x000fe20007f1e0ff */
[----:B------:R-:W-:Y:S01]  /*0d60*/  @!P2 IMAD.WIDE.U32 R10, R18, c[0x0][0x1d8], R10 ;  /* 0x00007600120aaa25 */ /* 0x000fe200078e000a */
[C---:B------:R-:W-:Y:S02]  /*0d70*/  @!P6 SHF.L.U64.HI R18, R4.reuse, 0x1, R9 ;  /* 0x000000010412e819 */ /* 0x040fe40000010209 */
[----:B------:R-:W-:Y:S02]  /*0d80*/  @!P6 SHF.L.U32 R19, R4, 0x1, RZ ;  /* 0x000000010413e819 */ /* 0x000fe400000006ff */
[----:B------:R-:W-:-:S02]  /*0d90*/  @!P5 IADD3.X R9, R21, c[0x0][0x184], RZ, P0, !PT ;  /* 0x000061001509da10 */ /* 0x000fc400007fe4ff */
[----:B------:R-:W-:Y:S02]  /*0da0*/  @!P5 IADD3 R4, P0, R22, c[0x0][0x178], RZ ;  /* 0x00005e001604da10 */ /* 0x000fe40007f1e0ff */
[----:B-1----:R-:W-:Y:S01]  /*0db0*/  @!P2 IADD3 R7, R11, R23, RZ ;  /* 0x000000170b07a210 */ /* 0x002fe20007ffe0ff */
[----:B------:R0:W5:Y:S01]  /*0dc0*/  @!P5 LDG.E R47, [R8.64] ;  /* 0x00000012082fd981 */ /* 0x000162000c1e1900 */
[----:B------:R-:W-:Y:S02]  /*0dd0*/  @!P5 IADD3.X R5, R21, c[0x0][0x17c], RZ, P0, !PT ;  /* 0x00005f001505da10 */ /* 0x000fe400007fe4ff */
[----:B------:R-:W-:Y:S02]  /*0de0*/  @!P4 IADD3 R6, P0, R20, c[0x0][0x180], RZ ;  /* 0x000060001406ca10 */ /* 0x000fe40007f1e0ff */
[C---:B------:R-:W-:Y:S01]  /*0df0*/  @!P2 SHF.L.U32 R11, R10.reuse, 0x1, RZ ;  /* 0x000000010a0ba819 */ /* 0x040fe200000006ff */
[----:B------:R1:W5:Y:S01]  /*0e00*/  @!P5 LDG.E R57, [R4.64] ;  /* 0x000000120439d981 */ /* 0x000362000c1e1900 */
[----:B------:R-:W-:-:S02]  /*0e10*/  @!P2 SHF.L.U64.HI R10, R10, 0x1, R7 ;  /* 0x000000010a0aa819 */ /* 0x000fc40000010207 */
[----:B------:R-:W-:Y:S02]  /*0e20*/  @!P4 IADD3.X R7, R13, c[0x0][0x184], RZ, P0, !PT ;  /* 0x000061000d07ca10 */ /* 0x000fe400007fe4ff */
[----:B0-----:R-:W-:-:S03]  /*0e30*/  @!P4 IADD3 R8, P0, R20, c[0x0][0x178], RZ ;  /* 0x00005e001408ca10 */ /* 0x001fc60007f1e0ff */
[----:B------:R0:W5:Y:S01]  /*0e40*/  @!P4 LDG.E R48, [R6.64] ;  /* 0x000000120630c981 */ /* 0x000162000c1e1900 */
[----:B------:R-:W-:Y:S02]  /*0e50*/  @!P4 IADD3.X R9, R13, c[0x0][0x17c], RZ, P0, !PT ;  /* 0x00005f000d09ca10 */ /* 0x000fe400007fe4ff */
[----:B-1----:R-:W-:-:S03]  /*0e60*/  @!P3 IADD3 R4, P0, R12, c[0x0][0x180], RZ ;  /* 0x000060000c04ba10 */ /* 0x002fc60007f1e0ff */
[----:B------:R1:W5:Y:S01]  /*0e70*/  @!P4 LDG.E R59, [R8.64] ;  /* 0x00000012083bc981 */ /* 0x000362000c1e1900 */
[----:B------:R-:W-:Y:S02]  /*0e80*/  @!P3 IADD3.X R5, R3, c[0x0][0x184], RZ, P0, !PT ;  /* 0x000061000305ba10 */ /* 0x000fe400007fe4ff */
[----:B0-----:R-:W-:-:S03]  /*0e90*/  @!P3 IADD3 R6, P4, R12, c[0x0][0x178], RZ ;  /* 0x00005e000c06ba10 */ /* 0x001fc60007f9e0ff */
[----:B------:R0:W5:Y:S01]  /*0ea0*/  @!P3 LDG.E R46, [R4.64] ;  /* 0x00000012042eb981 */ /* 0x000162000c1e1900 */
[----:B------:R-:W-:Y:S02]  /*0eb0*/  @!P3 IADD3.X R7, R3, c[0x0][0x17c], RZ, P4, !PT ;  /* 0x00005f000307ba10 */ /* 0x000fe400027fe4ff */
[----:B-1----:R-:W-:Y:S02]  /*0ec0*/  @!P6 IADD3 R8, P5, R19, c[0x0][0x180], RZ ;  /* 0x000060001308ea10 */ /* 0x002fe40007fbe0ff */
[----:B------:R-:W-:Y:S01]  /*0ed0*/  ISETP.GE.U32.AND P4, PT, R29, c[0x0][0x1e0], PT ;  /* 0x000078001d007a0c */ /* 0x000fe20003f86070 */
[----:B------:R1:W5:Y:S01]  /*0ee0*/  @!P3 LDG.E R62, [R6.64] ;  /* 0x00000012063eb981 */ /* 0x000362000c1e1900 */
[----:B0-----:R-:W-:Y:S02]  /*0ef0*/  @!P6 IADD3 R4, P0, R19, c[0x0][0x178], RZ ;  /* 0x00005e001304ea10 */ /* 0x001fe40007f1e0ff */
[C---:B------:R-:W-:Y:S02]  /*0f00*/  @!P6 IADD3.X R9, R18.reuse, c[0x0][0x184], RZ, P5, !PT ;  /* 0x000061001209ea10 */ /* 0x040fe40002ffe4ff */
[----:B------:R-:W-:-:S02]  /*0f10*/  @!P6 IADD3.X R5, R18, c[0x0][0x17c], RZ, P0, !PT ;  /* 0x00005f001205ea10 */ /* 0x000fc400007fe4ff */
[----:B------:R-:W-:Y:S01]  /*0f20*/  ISETP.GE.U32.AND P3, PT, R28, c[0x0][0x1e0], PT ;  /* 0x000078001c007a0c */ /* 0x000fe20003f66070 */
[----:B------:R0:W5:Y:S01]  /*0f30*/  @!P6 LDG.E R61, [R8.64] ;  /* 0x00000012083de981 */ /* 0x000162000c1e1900 */
[----:B------:R-:W-:Y:S02]  /*0f40*/  SHF.R.S32.HI R31, RZ, 0x1f, R28 ;  /* 0x0000001fff1f7819 */ /* 0x000fe4000001141c */
[----:B------:R-:W-:Y:S01]  /*0f50*/  ISETP.GE.AND.EX P4, PT, R32, c[0x0][0x1e4], PT, P4 ;  /* 0x0000790020007a0c */ /* 0x000fe20003f86340 */
[----:B------:R2:W5:Y:S01]  /*0f60*/  @!P6 LDG.E R64, [R4.64] ;  /* 0x000000120440e981 */ /* 0x000562000c1e1900 */
[----:B------:R-:W-:Y:S02]  /*0f70*/  ISETP.GE.U32.AND P5, PT, R30, c[0x0][0x1e0], PT ;  /* 0x000078001e007a0c */ /* 0x000fe40003fa6070 */
[----:B------:R-:W-:Y:S02]  /*0f80*/  SHF.R.S32.HI R33, RZ, 0x1f, R30 ;  /* 0x0000001fff217819 */ /* 0x000fe4000001141e */
[----:B------:R-:W-:-:S02]  /*0f90*/  ISETP.GE.AND.EX P3, PT, R31, c[0x0][0x1e4], PT, P3 ;  /* 0x000079001f007a0c */ /* 0x000fc40003f66330 */
[----:B------:R-:W-:Y:S02]  /*0fa0*/  IADD3 R25, R2, 0xa0, RZ ;  /* 0x000000a002197810 */ /* 0x000fe40007ffe0ff */
[----:B--2---:R-:W-:Y:S02]  /*0fb0*/  @!P2 IADD3 R4, P6, R11, c[0x0][0x180], RZ ;  /* 0x000060000b04aa10 */ /* 0x004fe40007fde0ff */
[C---:B------:R-:W-:Y:S02]  /*0fc0*/  ISETP.GT.U32.OR P4, PT, R0.reuse, 0x29f, P4 ;  /* 0x0000029f0000780c */ /* 0x040fe40002784470 */
[----:B------:R-:W-:Y:S02]  /*0fd0*/  ISETP.GE.AND.EX P5, PT, R33, c[0x0][0x1e4], PT, P5 ;  /* 0x0000790021007a0c */ /* 0x000fe40003fa6350 */
[----:B------:R-:W-:Y:S02]  /*0fe0*/  ISETP.GT.U32.OR P3, PT, R0, 0x29f, P3 ;  /* 0x0000029f0000780c */ /* 0x000fe40001f64470 */
[----:B------:R-:W-:-:S02]  /*0ff0*/  @!P2 IADD3.X R5, R10, c[0x0][0x184], RZ, P6, !PT ;  /* 0x000061000a05aa10 */ /* 0x000fc400037fe4ff */
[----:B-1----:R-:W-:Y:S02]  /*1000*/  @!P2 IADD3 R6, P0, R11, c[0x0][0x178], RZ ;  /* 0x00005e000b06aa10 */ /* 0x002fe40007f1e0ff */
[----:B------:R-:W-:Y:S02]  /*1010*/  ISETP.GE.U32.AND P6, PT, R25, c[0x0][0x1e0], PT ;  /* 0x0000780019007a0c */ /* 0x000fe40003fc6070 */
[----:B------:R-:W-:Y:S02]  /*1020*/  SHF.R.S32.HI R27, RZ, 0x1f, R25 ;  /* 0x0000001fff1b7819 */ /* 0x000fe40000011419 */
[----:B------:R-:W-:Y:S02]  /*1030*/  IADD3 R24, R2, 0xb0, RZ ;  /* 0x000000b002187810 */ /* 0x000fe40007ffe0ff */
[----:B------:R-:W-:Y:S02]  /*1040*/  ISETP.GT.U32.OR P5, PT, R0, 0x29f, P5 ;  /* 0x0000029f0000780c */ /* 0x000fe40002fa4470 */
[----:B------:R-:W-:-:S02]  /*1050*/  @!P2 IADD3.X R7, R10, c[0x0][0x17c], RZ, P0, !PT ;  /* 0x00005f000a07aa10 */ /* 0x000fc400007fe4ff */
[----:B------:R-:W-:Y:S02]  /*1060*/  ISETP.GE.AND.EX P6, PT, R27, c[0x0][0x1e4], PT, P6 ;  /* 0x000079001b007a0c */ /* 0x000fe40003fc6360 */
[----:B------:R-:W-:Y:S01]  /*1070*/  ISETP.GE.U32.AND P0, PT, R24, c[0x0][0x1e0], PT ;  /* 0x0000780018007a0c */ /* 0x000fe20003f06070 */
[----:B------:R-:W-:Y:S01]  /*1080*/  @!P4 IMAD R19, R32, c[0x0][0x1d8], RZ ;  /* 0x000076002013ca24 */ /* 0x000fe200078e02ff */
[----:B------:R-:W-:Y:S02]  /*1090*/  SHF.R.S32.HI R26, RZ, 0x1f, R24 ;  /* 0x0000001fff1a7819 */ /* 0x000fe40000011418 */
[----:B------:R-:W-:Y:S02]  /*10a0*/  @!P4 MOV R12, R14 ;  /* 0x0000000e000cc202 */ /* 0x000fe40000000f00 */
[----:B------:R-:W-:Y:S01]  /*10b0*/  @!P4 MOV R13, R17 ;  /* 0x00000011000dc202 */ /* 0x000fe20000000f00 */
[----:B------:R-:W-:Y:S01]  /*10c0*/  @!P3 IMAD R3, R31, c[0x0][0x1d8], RZ ;  /* 0x000076001f03ba24 */ /* 0x000fe200078e02ff */
[----:B------:R-:W-:-:S02]  /*10d0*/  ISETP.GT.U32.OR P6, PT, R0, 0x29f, P6 ;  /* 0x0000029f0000780c */ /* 0x000fc400037c4470 */
[-C--:B0-----:R-:W-:Y:S02]  /*10e0*/  @!P3 MOV R8, R14.reuse ;  /* 0x0000000e0008b202 */ /* 0x081fe40000000f00 */
[-C--:B------:R-:W-:Y:S01]  /*10f0*/  @!P3 MOV R9, R17.reuse ;  /* 0x000000110009b202 */ /* 0x080fe20000000f00 */
[----:B------:R-:W-:Y:S01]  /*1100*/  CS2R R44, SRZ ;  /* 0x00000000002c7805 */ /* 0x000fe2000001ff00 */
[----:B------:R-:W-:Y:S01]  /*1110*/  ISETP.GE.AND.EX P0, PT, R26, c[0x0][0x1e4], PT, P0 ;  /* 0x000079001a007a0c */ /* 0x000fe20003f06300 */
[----:B------:R-:W-:Y:S01]  /*1120*/  @!P4 IMAD R19, R29, c[0x0][0x1dc], R19 ;  /* 0x000077001d13ca24 */ /* 0x000fe200078e0213 */
[----:B------:R-:W-:Y:S01]  /*1130*/  @!P5 MOV R10, R14 ;  /* 0x0000000e000ad202 */ /* 0x000fe20000000f00 */
[----:B------:R-:W-:Y:S01]  /*1140*/  @!P5 IMAD R18, R33, c[0x0][0x1d8], RZ ;  /* 0x000076002112da24 */ /* 0x000fe200078e02ff */
[----:B------:R-:W-:Y:S01]  /*1150*/  ISETP.GT.U32.OR P0, PT, R0, 0x29f, P0 ;  /* 0x0000029f0000780c */ /* 0x000fe20000704470 */
[----:B------:R-:W-:Y:S01]  /*1160*/  @!P4 IMAD.WIDE.U32 R12, R29, c[0x0][0x1d8], R12 ;  /* 0x000076001d0cca25 */ /* 0x000fe200078e000c */
[----:B------:R-:W-:Y:S01]  /*1170*/  @!P5 MOV R11, R17 ;  /* 0x00000011000bd202 */ /* 0x000fe20000000f00 */
[----:B------:R0:W5:Y:S02]  /*1180*/  @!P2 LDG.E R45, [R4.64] ;  /* 0x00000012042da981 */ /* 0x000164000c1e1900 */
[----:B------:R-:W-:-:S02]  /*1190*/  @!P3 IMAD R3, R28, c[0x0][0x1dc], R3 ;  /* 0x000077001c03ba24 */ /* 0x000fc400078e0203 */
[----:B------:R-:W-:Y:S01]  /*11a0*/  @!P3 IMAD.WIDE.U32 R8, R28, c[0x0][0x1d8], R8 ;  /* 0x000076001c08ba25 */ /* 0x000fe200078e0008 */
[----:B------:R-:W-:Y:S01]  /*11b0*/  @!P4 IADD3 R13, R13, R19, RZ ;  /* 0x000000130d0dc210 */ /* 0x000fe20007ffe0ff */
[----:B------:R1:W5:Y:S02]  /*11c0*/  @!P2 LDG.E R65, [R6.64] ;  /* 0x000000120641a981 */ /* 0x000364000c1e1900 */
[C---:B------:R-:W-:Y:S01]  /*11d0*/  @!P5 IMAD R18, R30.reuse, c[0x0][0x1dc], R18 ;  /* 0x000077001e12da24 */ /* 0x040fe200078e0212 */
[----:B------:R-:W-:Y:S01]  /*11e0*/  @!P3 IADD3 R3, R9, R3, RZ ;  /* 0x000000030903b210 */ /* 0x000fe20007ffe0ff */
[----:B------:R-:W-:Y:S01]  /*11f0*/  @!P5 IMAD.WIDE.U32 R10, R30, c[0x0][0x1d8], R10 ;  /* 0x000076001e0ada25 */ /* 0x000fe200078e000a */
[----:B0-----:R-:W-:Y:S02]  /*1200*/  @!P6 MOV R4, R14 ;  /* 0x0000000e0004e202 */ /* 0x001fe40000000f00 */
[----:B------:R-:W-:Y:S01]  /*1210*/  @!P6 MOV R5, R17 ;  /* 0x000000110005e202 */ /* 0x000fe20000000f00 */
[----:B------:R-:W-:Y:S01]  /*1220*/  @!P6 IMAD R19, R27, c[0x0][0x1d8], RZ ;  /* 0x000076001b13ea24 */ /* 0x000fe200078e02ff */
[----:B------:R-:W-:-:S02]  /*1230*/  @!P4 SHF.L.U32 R20, R12, 0x1, RZ ;  /* 0x000000010c14c819 */ /* 0x000fc400000006ff */
[----:B------:R-:W-:Y:S01]  /*1240*/  @!P4 SHF.L.U64.HI R13, R12, 0x1, R13 ;  /* 0x000000010c0dc819 */ /* 0x000fe2000001020d */
[----:B------:R-:W-:Y:S01]  /*1250*/  @!P6 IMAD R19, R25, c[0x0][0x1dc], R19 ;  /* 0x000077001913ea24 */ /* 0x000fe200078e0213 */
[----:B------:R-:W-:Y:S01]  /*1260*/  @!P5 IADD3 R21, R11, R18, RZ ;  /* 0x000000120b15d210 */ /* 0x000fe20007ffe0ff */
[----:B------:R-:W-:Y:S01]  /*1270*/  @!P6 IMAD.WIDE.U32 R4, R25, c[0x0][0x1d8], R4 ;  /* 0x000076001904ea25 */ /* 0x000fe200078e0004 */
[C---:B------:R-:W-:Y:S02]  /*1280*/  @!P3 SHF.L.U32 R12, R8.reuse, 0x1, RZ ;  /* 0x00000001080cb819 */ /* 0x040fe400000006ff */
[----:B------:R-:W-:Y:S01]  /*1290*/  @!P3 SHF.L.U64.HI R3, R8, 0x1, R3 ;  /* 0x000000010803b819 */ /* 0x000fe20000010203 */
[----:B------:R-:W-:Y:S01]  /*12a0*/  @!P0 IMAD R8, R26, c[0x0][0x1d8], RZ ;  /* 0x000076001a088a24 */ /* 0x000fe200078e02ff */
[C---:B------:R-:W-:Y:S02]  /*12b0*/  @!P5 SHF.L.U32 R22, R10.reuse, 0x1, RZ ;  /* 0x000000010a16d819 */ /* 0x040fe400000006ff */
[----:B------:R-:W-:Y:S01]  /*12c0*/  @!P5 SHF.L.U64.HI R21, R10, 0x1, R21 ;  /* 0x000000010a15d819 */ /* 0x000fe20000010215 */
[----:B-1----:R-:W-:Y:S01]  /*12d0*/  @!P0 IMAD R6, R24, c[0x0][0x1dc], R8 ;  /* 0x0000770018068a24 */ /* 0x002fe200078e0208 */
[----:B------:R-:W-:-:S02]  /*12e0*/  @!P0 MOV R10, R14 ;  /* 0x0000000e000a8202 */ /* 0x000fc40000000f00 */
[----:B------:R-:W-:Y:S02]  /*12f0*/  @!P0 MOV R11, R17 ;  /* 0x00000011000b8202 */ /* 0x000fe40000000f00 */
[----:B------:R-:W-:Y:S02]  /*1300*/  @!P6 IADD3 R19, R5, R19, RZ ;  /* 0x000000130513e210 */ /* 0x000fe40007ffe0ff */
[----:B------:R-:W-:Y:S01]  /*1310*/  @!P5 IADD3 R8, P2, R22, c[0x0][0x180], RZ ;  /* 0x000060001608da10 */ /* 0x000fe20007f5e0ff */
[----:B------:R-:W-:Y:S01]  /*1320*/  @!P0 IMAD.WIDE.U32 R10, R24, c[0x0][0x1d8], R10 ;  /* 0x00007600180a8a25 */ /* 0x000fe200078e000a */
[C---:B------:R-:W-:Y:S02]  /*1330*/  @!P6 SHF.L.U32 R18, R4.reuse, 0x1, RZ ;  /* 0x000000010412e819 */ /* 0x040fe400000006ff */
[----:B------:R-:W-:Y:S02]  /*1340*/  @!P6 SHF.L.U64.HI R19, R4, 0x1, R19 ;  /* 0x000000010413e819 */ /* 0x000fe40000010213 */
[----:B------:R-:W-:-:S02]  /*1350*/  @!P5 IADD3.X R9, R21, c[0x0][0x184], RZ, P2, !PT ;  /* 0x000061001509da10 */ /* 0x000fc400017fe4ff */
[----:B------:R-:W-:Y:S02]  /*1360*/  @!P5 IADD3 R4, P2, R22, c[0x0][0x178], RZ ;  /* 0x00005e001604da10 */ /* 0x000fe40007f5e0ff */
[----:B------:R-:W-:Y:S01]  /*1370*/  @!P0 IADD3 R7, R11, R6, RZ ;  /* 0x000000060b078210 */ /* 0x000fe20007ffe0ff */
[----:B------:R0:W5:Y:S01]  /*1380*/  @!P5 LDG.E R63, [R8.64] ;  /* 0x00000012083fd981 */ /* 0x000162000c1e1900 */
[----:B------:R-:W-:Y:S02]  /*1390*/  @!P5 IADD3.X R5, R21, c[0x0][0x17c], RZ, P2, !PT ;  /* 0x00005f001505da10 */ /* 0x000fe400017fe4ff */
[----:B------:R-:W-:Y:S02]  /*13a0*/  @!P4 IADD3 R6, P2, R20, c[0x0][0x180], RZ ;  /* 0x000060001406ca10 */ /* 0x000fe40007f5e0ff */
[C---:B------:R-:W-:Y:S02]  /*13b0*/  @!P0 SHF.L.U32 R11, R10.reuse, 0x1, RZ ;  /* 0x000000010a0b8819 */ /* 0x040fe400000006ff */
[----:B------:R-:W-:-:S02]  /*13c0*/  @!P0 SHF.L.U64.HI R10, R10, 0x1, R7 ;  /* 0x000000010a0a8819 */ /* 0x000fc40000010207 */
[C---:B------:R-:W-:Y:S02]  /*13d0*/  @!P4 IADD3.X R7, R13.reuse, c[0x0][0x184], RZ, P2, !PT ;  /* 0x000061000d07ca10 */ /* 0x040fe400017fe4ff */
[----:B0-----:R-:W-:Y:S01]  /*13e0*/  @!P4 IADD3 R8, P2, R20, c[0x0][0x178], RZ ;  /* 0x00005e001408ca10 */ /* 0x001fe20007f5e0ff */
[----:B------:R-:W-:Y:S01]  /*13f0*/  CS2R R66, SRZ ;  /* 0x0000000000427805 */ /* 0x000fe2000001ff00 */
[----:B------:R-:W-:Y:S01]  /*1400*/  CS2R R42, SRZ ;  /* 0x00000000002a7805 */ /* 0x000fe2000001ff00 */
[----:B------:R-:W-:Y:S01]  /*1410*/  CS2R R68, SRZ ;  /* 0x0000000000447805 */ /* 0x000fe2000001ff00 */
[----:B------:R-:W-:Y:S01]  /*1420*/  @!P4 IADD3.X R9, R13, c[0x0][0x17c], RZ, P2, !PT ;  /* 0x00005f000d09ca10 */ /* 0x000fe200017fe4ff */
[----:B------:R-:W-:Y:S02]  /*1430*/  HFMA2.MMA R23, -RZ, RZ, 0, 0 ;  /* 0x00000000ff177435 */ /* 0x000fe400000001ff */
[----:B------:R0:W5:Y:S04]  /*1440*/  @!P5 LDG.E R67, [R4.64] ;  /* 0x000000120443d981 */ /* 0x000168000c1e1900 */
[----:B------:R1:W5:Y:S04]  /*1450*/  @!P4 LDG.E R43, [R6.64] ;  /* 0x00000012062bc981 */ /* 0x000368000c1e1900 */
[----:B------:R2:W5:Y:S01]  /*1460*/  @!P4 LDG.E R69, [R8.64] ;  /* 0x000000120845c981 */ /* 0x000562000c1e1900 */
[----:B0-----:R-:W-:-:S02]  /*1470*/  @!P3 IADD3 R4, P2, R12, c[0x0][0x180], RZ ;  /* 0x000060000c04ba10 */ /* 0x001fc40007f5e0ff */
[----:B-1----:R-:W-:Y:S02]  /*1480*/  @!P3 IADD3 R6, P4, R12, c[0x0][0x178], RZ ;  /* 0x00005e000c06ba10 */ /* 0x002fe40007f9e0ff */
[C---:B------:R-:W-:Y:S02]  /*1490*/  @!P3 IADD3.X R5, R3.reuse, c[0x0][0x184], RZ, P2, !PT ;  /* 0x000061000305ba10 */ /* 0x040fe400017fe4ff */
[----:B------:R-:W-:Y:S02]  /*14a0*/  @!P3 IADD3.X R7, R3, c[0x0][0x17c], RZ, P4, !PT ;  /* 0x00005f000307ba10 */ /* 0x000fe400027fe4ff */
[----:B------:R-:W-:Y:S01]  /*14b0*/  IADD3 R27, R2, 0xe0, RZ ;  /* 0x000000e0021b7810 */ /* 0x000fe20007ffe0ff */
[----:B------:R0:W5:Y:S03]  /*14c0*/  @!P3 LDG.E R44, [R4.64] ;  /* 0x00000012042cb981 */ /* 0x000166000c1e1900 */
[----:B------:R-:W-:Y:S01]  /*14d0*/  SHF.R.S32.HI R3, RZ, 0x1f, R27 ;  /* 0x0000001fff037819 */ /* 0x000fe2000001141b */
[----:B------:R1:W3:Y:S01]  /*14e0*/  @!P3 LDG.E R23, [R6.64] ;  /* 0x000000120617b981 */ /* 0x0002e2000c1e1900 */
[----:B------:R-:W-:-:S04]  /*14f0*/  ISETP.GE.U32.AND P3, PT, R27, c[0x0][0x1e0], PT ;  /* 0x000078001b007a0c */ /* 0x000fc80003f66070 */
[----:B------:R-:W-:-:S04]  /*1500*/  ISETP.GE.AND.EX P3, PT, R3, c[0x0][0x1e4], PT, P3 ;  /* 0x0000790003007a0c */ /* 0x000fc80003f66330 */
[----:B------:R-:W-:Y:S02]  /*1510*/  ISETP.GT.U32.OR P3, PT, R0, 0x29f, P3 ;  /* 0x0000029f0000780c */ /* 0x000fe40001f64470 */
[----:B--2---:R-:W-:Y:S01]  /*1520*/  @!P6 IADD3 R8, P5, R18, c[0x0][0x180], RZ ;  /* 0x000060001208ea10 */ /* 0x004fe20007fbe0ff */
[----:B------:R-:W-:-:S03]  /*1530*/  CS2R R40, SRZ ;  /* 0x0000000000287805 */ /* 0x000fc6000001ff00 */
[----:B------:R-:W-:Y:S02]  /*1540*/  @!P6 IADD3.X R9, R19, c[0x0][0x184], RZ, P5, !PT ;  /* 0x000061001309ea10 */ /* 0x000fe40002ffe4ff */
[----:B0-----:R-:W-:-:S03]  /*1550*/  @!P6 IADD3 R4, P2, R18, c[0x0][0x178], RZ ;  /* 0x00005e001204ea10 */ /* 0x001fc60007f5e0ff */
[----:B------:R0:W5:Y:S02]  /*1560*/  @!P6 LDG.E R41, [R8.64] ;  /* 0x000000120829e981 */ /* 0x000164000c1e1900 */
[----:B------:R-:W-:Y:S01]  /*1570*/  @!P3 IMAD R3, R3, c[0x0][0x1d8], RZ ;  /* 0x000076000303ba24 */ /* 0x000fe200078e02ff */
[----:B------:R-:W-:Y:S02]  /*1580*/  MOV R20, RZ ;  /* 0x000000ff00147202 */ /* 0x000fe40000000f00 */
[----:B------:R-:W-:Y:S02]  /*1590*/  @!P6 IADD3.X R5, R19, c[0x0][0x17c], RZ, P2, !PT ;  /* 0x00005f001305ea10 */ /* 0x000fe400017fe4ff */
[----:B0-----:R-:W-:Y:S02]  /*15a0*/  @!P3 MOV R8, R14 ;  /* 0x0000000e0008b202 */ /* 0x001fe40000000f00 */
[----:B------:R-:W-:Y:S01]  /*15b0*/  @!P3 MOV R9, R17 ;  /* 0x000000110009b202 */ /* 0x000fe20000000f00 */
[C---:B------:R-:W-:Y:S01]  /*15c0*/  @!P3 IMAD R3, R27.reuse, c[0x0][0x1dc], R3 ;  /* 0x000077001b03ba24 */ /* 0x040fe200078e0203 */
[----:B------:R0:W2:Y:S03]  /*15d0*/  @!P6 LDG.E R20, [R4.64] ;  /* 0x000000120414e981 */ /* 0x0000a6000c1e1900 */
[----:B------:R-:W-:Y:S01]  /*15e0*/  @!P3 IMAD.WIDE.U32 R8, R27, c[0x0][0x1d8], R8 ;  /* 0x000076001b08ba25 */ /* 0x000fe200078e0008 */
[----:B-1----:R-:W-:-:S04]  /*15f0*/  @!P0 IADD3 R6, P2, R11, c[0x0][0x178], RZ ;  /* 0x00005e000b068a10 */ /* 0x002fc80007f5e0ff */
[----:B------:R-:W-:Y:S01]  /*1600*/  @!P3 IADD3 R3, R9, R3, RZ ;  /* 0x000000030903b210 */ /* 0x000fe20007ffe0ff */
[----:B------:R-:W-:Y:S01]  /*1610*/  HFMA2.MMA R9, -RZ, RZ, 0, 0 ;  /* 0x00000000ff097435 */ /* 0x000fe200000001ff */
[----:B------:R-:W-:-:S09]  /*1620*/  @!P0 IADD3.X R7, R10, c[0x0][0x17c], RZ, P2, !PT ;  /* 0x00005f000a078a10 */ /* 0x000fd200017fe4ff */
[----:B------:R1:W4:Y:S01]  /*1630*/  @!P0 LDG.E R9, [R6.64] ;  /* 0x0000001206098981 */ /* 0x000322000c1e1900 */
[C---:B------:R-:W-:Y:S02]  /*1640*/  IADD3 R29, R2.reuse, 0xc0, RZ ;  /* 0x000000c0021d7810 */ /* 0x040fe40007ffe0ff */
[----:B------:R-:W-:Y:S02]  /*1650*/  IADD3 R28, R2, 0xd0, RZ ;  /* 0x000000d0021c7810 */ /* 0x000fe40007ffe0ff */
[----:B------:R-:W-:Y:S02]  /*1660*/  ISETP.GE.U32.AND P5, PT, R29, c[0x0][0x1e0], PT ;  /* 0x000078001d007a0c */ /* 0x000fe40003fa6070 */
[----:B------:R-:W-:Y:S02]  /*1670*/  ISETP.GE.U32.AND P4, PT, R28, c[0x0][0x1e0], PT ;  /* 0x000078001c007a0c */ /* 0x000fe40003f86070 */
[----:B------:R-:W-:Y:S02]  /*1680*/  SHF.R.S32.HI R13, RZ, 0x1f, R29 ;  /* 0x0000001fff0d7819 */ /* 0x000fe4000001141d */
[----:B------:R-:W-:-:S02]  /*1690*/  SHF.R.S32.HI R12, RZ, 0x1f, R28 ;  /* 0x0000001fff0c7819 */ /* 0x000fc4000001141c */
[----:B------:R-:W-:Y:S02]  /*16a0*/  ISETP.GE.AND.EX P5, PT, R13, c[0x0][0x1e4], PT, P5 ;  /* 0x000079000d007a0c */ /* 0x000fe40003fa6350 */
[----:B------:R-:W-:Y:S02]  /*16b0*/  ISETP.GE.AND.EX P4, PT, R12, c[0x0][0x1e4], PT, P4 ;  /* 0x000079000c007a0c */ /* 0x000fe40003f86340 */
[----:B0-----:R-:W-:Y:S02]  /*16c0*/  @!P0 IADD3 R4, P6, R11, c[0x0][0x180], RZ ;  /* 0x000060000b048a10 */ /* 0x001fe40007fde0ff */
[C---:B------:R-:W-:Y:S02]  /*16d0*/  ISETP.GT.U32.OR P5, PT, R0.reuse, 0x29f, P5 ;  /* 0x0000029f0000780c */ /* 0x040fe40002fa4470 */
[----:B------:R-:W-:Y:S02]  /*16e0*/  ISETP.GT.U32.OR P4, PT, R0, 0x29f, P4 ;  /* 0x0000029f0000780c */ /* 0x000fe40002784470 */
[----:B------:R-:W-:-:S02]  /*16f0*/  IADD3 R24, R2, 0xf0, RZ ;  /* 0x000000f002187810 */ /* 0x000fc40007ffe0ff */
[----:B------:R-:W-:Y:S02]  /*1700*/  @!P0 IADD3.X R5, R10, c[0x0][0x184], RZ, P6, !PT ;  /* 0x000061000a058a10 */ /* 0x000fe400037fe4ff */
[----:B------:R-:W-:Y:S02]  /*1710*/  ISETP.GE.U32.AND P6, PT, R24, c[0x0][0x1e0], PT ;  /* 0x0000780018007a0c */ /* 0x000fe40003fc6070 */
[----:B------:R-:W-:Y:S01]  /*1720*/  SHF.R.S32.HI R26, RZ, 0x1f, R24 ;  /* 0x0000001fff1a7819 */ /* 0x000fe20000011418 */
[----:B------:R0:W5:Y:S03]  /*1730*/  @!P0 LDG.E R42, [R4.64] ;  /* 0x00000012042a8981 */ /* 0x000166000c1e1900 */
[----:B------:R-:W-:Y:S01]  /*1740*/  ISETP.GE.AND.EX P6, PT, R26, c[0x0][0x1e4], PT, P6 ;  /* 0x000079001a007a0c */ /* 0x000fe20003fc6360 */
[----:B------:R-:W-:Y:S01]  /*1750*/  @!P5 IMAD R18, R13, c[0x0][0x1d8], RZ ;  /* 0x000076000d12da24 */ /* 0x000fe200078e02ff */
[----:B------:R-:W-:Y:S01]  /*1760*/  @!P4 MOV R13, R17 ;  /* 0x00000011000dc202 */ /* 0x000fe20000000f00 */
[----:B------:R-:W-:Y:S01]  /*1770*/  @!P4 IMAD R19, R12, c[0x0][0x1d8], RZ ;  /* 0x000076000c13ca24 */ /* 0x000fe200078e02ff */
[----:B------:R-:W-:-:S02]  /*1780*/  ISETP.GT.U32.OR P6, PT, R0, 0x29f, P6 ;  /* 0x0000029f0000780c */ /* 0x000fc400037c4470 */
[-C--:B------:R-:W-:Y:S01]  /*1790*/  @!P4 MOV R12, R14.reuse ;  /* 0x0000000e000cc202 */ /* 0x080fe20000000f00 */
[C---:B------:R-:W-:Y:S01]  /*17a0*/  @!P4 IMAD R19, R28.reuse, c[0x0][0x1dc], R19 ;  /* 0x000077001c13ca24 */ /* 0x040fe200078e0213 */
[----:B------:R-:W-:Y:S02]  /*17b0*/  @!P5 MOV R10, R14 ;  /* 0x0000000e000ad202 */ /* 0x000fe40000000f00 */
[----:B------:R-:W-:Y:S01]  /*17c0*/  @!P5 MOV R11, R17 ;  /* 0x00000011000bd202 */ /* 0x000fe20000000f00 */
[----:B------:R-:W-:-:S04]  /*17d0*/  @!P4 IMAD.WIDE.U32 R12, R28, c[0x0][0x1d8], R12 ;  /* 0x000076001c0cca25 */ /* 0x000fc800078e000c */
[----:B------:R-:W-:Y:S01]  /*17e0*/  @!P5 IMAD R18, R29, c[0x0][0x1dc], R18 ;  /* 0x000077001d12da24 */ /* 0x000fe200078e0212 */
[----:B------:R-:W-:Y:S01]  /*17f0*/  @!P4 IADD3 R13, R13, R19, RZ ;  /* 0x000000130d0dc210 */ /* 0x000fe20007ffe0ff */
[----:B------:R-:W-:Y:S01]  /*1800*/  @!P5 IMAD.WIDE.U32 R10, R29, c[0x0][0x1d8], R10 ;  /* 0x000076001d0ada25 */ /* 0x000fe200078e000a */
[----:B0-----:R-:W-:Y:S02]  /*1810*/  @!P6 MOV R4, R14 ;  /* 0x0000000e0004e202 */ /* 0x001fe40000000f00 */
[----:B------:R-:W-:Y:S01]  /*1820*/  @!P6 MOV R5, R17 ;  /* 0x000000110005e202 */ /* 0x000fe20000000f00 */
[----:B------:R-:W-:Y:S01]  /*1830*/  @!P6 IMAD R19, R26, c[0x0][0x1d8], RZ ;  /* 0x000076001a13ea24 */ /* 0x000fe200078e02ff */
[----:B------:R-:W-:Y:S02]  /*1840*/  @!P4 SHF.L.U64.HI R13, R12, 0x1, R13 ;  /* 0x000000010c0dc819 */ /* 0x000fe4000001020d */
[----:B------:R-:W-:Y:S01]  /*1850*/  @!P5 IADD3 R18, R11, R18, RZ ;  /* 0x000000120b12d210 */ /* 0x000fe20007ffe0ff */
[----:B------:R-:W-:Y:S01]  /*1860*/  @!P6 IMAD R19, R24, c[0x0][0x1dc], R19 ;  /* 0x000077001813ea24 */ /* 0x000fe200078e0213 */
[----:B------:R-:W-:Y:S01]  /*1870*/  @!P3 SHF.L.U64.HI R3, R8, 0x1, R3 ;  /* 0x000000010803b819 */ /* 0x000fe20000010203 */
[----:B------:R-:W-:Y:S01]  /*1880*/  @!P6 IMAD.WIDE.U32 R4, R24, c[0x0][0x1d8], R4 ;  /* 0x000076001804ea25 */ /* 0x000fe200078e0004 */
[----:B------:R-:W-:-:S02]  /*1890*/  @!P5 SHF.L.U32 R22, R10, 0x1, RZ ;  /* 0x000000010a16d819 */ /* 0x000fc400000006ff */
[----:B------:R-:W-:Y:S02]  /*18a0*/  @!P5 SHF.L.U64.HI R21, R10, 0x1, R18 ;  /* 0x000000010a15d819 */ /* 0x000fe40000010212 */
[----:B------:R-:W-:Y:S02]  /*18b0*/  @!P6 IADD3 R19, R5, R19, RZ ;  /* 0x000000130513e210 */ /* 0x000fe40007ffe0ff */
[C---:B------:R-:W-:Y:S02]  /*18c0*/  @!P6 SHF.L.U32 R18, R4.reuse, 0x1, RZ ;  /* 0x000000010412e819 */ /* 0x040fe400000006ff */
[----:B------:R-:W-:Y:S01]  /*18d0*/  @!P6 SHF.L.U64.HI R19, R4, 0x1, R19 ;  /* 0x000000010413e819 */ /* 0x000fe20000010213 */
[----:B------:R-:W-:Y:S01]  /*18e0*/  CS2R R38, SRZ ;  /* 0x0000000000267805 */ /* 0x000fe2000001ff00 */
[----:B---3--:R0:W-:Y:S02]  /*18f0*/  STL [R1+0x8], R23 ;  /* 0x0000081701007387 */ /* 0x0081e40000100800 */
[----:B0-----:R-:W-:-:S04]  /*1900*/  IADD3 R23, R2, 0x100, RZ ;  /* 0x0000010002177810 */ /* 0x001fc80007ffe0ff */
[----:B------:R-:W-:Y:S02]  /*1910*/  ISETP.GE.U32.AND P2, PT, R23, c[0x0][0x1e0], PT ;  /* 0x0000780017007a0c */ /* 0x000fe40003f46070 */
[----:B------:R-:W-:-:S04]  /*1920*/  SHF.R.S32.HI R25, RZ, 0x1f, R23 ;  /* 0x0000001fff197819 */ /* 0x000fc80000011417 */
[----:B------:R-:W-:-:S04]  /*1930*/  ISETP.GE.AND.EX P2, PT, R25, c[0x0][0x1e4], PT, P2 ;  /* 0x0000790019007a0c */ /* 0x000fc80003f46320 */
[----:B------:R-:W-:Y:S01]  /*1940*/  ISETP.GT.U32.OR P2, PT, R0, 0x29f, P2 ;  /* 0x0000029f0000780c */ /* 0x000fe20001744470 */
[----:B--2---:R0:W-:-:S12]  /*1950*/  STL [R1+0x10], R20 ;  /* 0x0000101401007387 */ /* 0x0041d80000100800 */
[----:B------:R-:W-:Y:S02]  /*1960*/  @!P2 MOV R10, R14 ;  /* 0x0000000e000aa202 */ /* 0x000fe40000000f00 */
[----:B0-----:R-:W-:Y:S02]  /*1970*/  @!P4 SHF.L.U32 R20, R12, 0x1, RZ ;  /* 0x000000010c14c819 */ /* 0x001fe400000006ff */
[----:B------:R-:W-:Y:S01]  /*1980*/  @!P3 SHF.L.U32 R12, R8, 0x1, RZ ;  /* 0x00000001080cb819 */ /* 0x000fe200000006ff */
[----:B------:R-:W-:Y:S01]  /*1990*/  @!P2 IMAD R8, R25, c[0x0][0x1d8], RZ ;  /* 0x000076001908aa24 */ /* 0x000fe200078e02ff */
[----:B------:R-:W-:-:S03]  /*19a0*/  @!P2 MOV R11, R17 ;  /* 0x00000011000ba202 */ /* 0x000fc60000000f00 */
[C---:B-1----:R-:W-:Y:S01]  /*19b0*/  @!P2 IMAD R6, R23.reuse, c[0x0][0x1dc], R8 ;  /* 0x000077001706aa24 */ /* 0x042fe200078e0208 */
[C---:B------:R-:W-:Y:S01]  /*19c0*/  @!P5 IADD3 R8, P0, R22.reuse, c[0x0][0x180], RZ ;  /* 0x000060001608da10 */ /* 0x040fe20007f1e0ff */
[----:B----4-:R0:W-:Y:S01]  /*19d0*/  STL [R1+0x14], R9 ;  /* 0x0000140901007387 */ /* 0x0101e20000100800 */
[----:B------:R-:W-:Y:S02]  /*19e0*/  @!P2 IMAD.WIDE.U32 R10, R23, c[0x0][0x1d8], R10 ;  /* 0x00007600170aaa25 */ /* 0x000fe400078e000a */
[----:B0-----:R-:W-:Y:S02]  /*19f0*/  @!P5 IADD3.X R9, R21, c[0x0][0x184], RZ, P0, !PT ;  /* 0x000061001509da10 */ /* 0x001fe400007fe4ff */
[----:B------:R-:W-:Y:S02]  /*1a00*/  @!P5 IADD3 R4, P0, R22, c[0x0][0x178], RZ ;  /* 0x00005e001604da10 */ /* 0x000fe40007f1e0ff */
[----:B------:R-:W-:Y:S01]  /*1a10*/  @!P2 IADD3 R7, R11, R6, RZ ;  /* 0x000000060b07a210 */ /* 0x000fe20007ffe0ff */
[----:B------:R0:W5:Y:S01]  /*1a20*/  @!P5 LDG.E R40, [R8.64] ;  /* 0x000000120828d981 */ /* 0x000162000c1e1900 */
[----:B------:R-:W-:-:S02]  /*1a30*/  @!P5 IADD3.X R5, R21, c[0x0][0x17c], RZ, P0, !PT ;  /* 0x00005f001505da10 */ /* 0x000fc400007fe4ff */
[----:B------:R-:W-:Y:S02]  /*1a40*/  @!P4 IADD3 R6, P0, R20, c[0x0][0x180], RZ ;  /* 0x000060001406ca10 */ /* 0x000fe40007f1e0ff */
[C---:B------:R-:W-:Y:S01]  /*1a50*/  @!P2 SHF.L.U32 R11, R10.reuse, 0x1, RZ ;  /* 0x000000010a0ba819 */ /* 0x040fe200000006ff */
[----:B------:R-:W-:Y:S01]  /*1a60*/  HFMA2.MMA R23, -RZ, RZ, 0, 0 ;  /* 0x00000000ff177435 */ /* 0x000fe200000001ff */
[----:B------:R-:W-:Y:S02]  /*1a70*/  @!P2 SHF.L.U64.HI R10, R10, 0x1, R7 ;  /* 0x000000010a0aa819 */ /* 0x000fe40000010207 */
[----:B------:R-:W-:Y:S02]  /*1a80*/  @!P4 IADD3.X R7, R13, c[0x0][0x184], RZ, P0, !PT ;  /* 0x000061000d07ca10 */ /* 0x000fe400007fe4ff */
[----:B0-----:R-:W-:Y:S01]  /*1a90*/  @!P4 IADD3 R8, P0, R20, c[0x0][0x178], RZ ;  /* 0x00005e001408ca10 */ /* 0x001fe20007f1e0ff */
[----:B------:R-:W-:-:S03]  /*1aa0*/  CS2R R24, SRZ ;  /* 0x0000000000187805 */ /* 0x000fc6000001ff00 */
[----:B------:R-:W-:-:S03]  /*1ab0*/  @!P4 IADD3.X R9, R13, c[0x0][0x17c], RZ, P0, !PT ;  /* 0x00005f000d09ca10 */ /* 0x000fc600007fe4ff */
[----:B------:R0:W2:Y:S04]  /*1ac0*/  @!P5 LDG.E R25, [R4.64] ;  /* 0x000000120419d981 */ /* 0x0000a8000c1e1900 */
[----:B------:R1:W3:Y:S04]  /*1ad0*/  @!P4 LDG.E R24, [R6.64] ;  /* 0x000000120618c981 */ /* 0x0002e8000c1e1900 */
[----:B------:R4:W3:Y:S01]  /*1ae0*/  @!P4 LDG.E R23, [R8.64] ;  /* 0x000000120817c981 */ /* 0x0008e2000c1e1900 */
[C---:B0-----:R-:W-:Y:S02]  /*1af0*/  @!P3 IADD3 R4, P0, R12.reuse, c[0x0][0x180], RZ ;  /* 0x000060000c04ba10 */ /* 0x041fe40007f1e0ff */
[----:B-1----:R-:W-:-:S02]  /*1b00*/  @!P3 IADD3 R6, P4, R12, c[0x0][0x178], RZ ;  /* 0x00005e000c06ba10 */ /* 0x002fc40007f9e0ff */
[----:B------:R-:W-:Y:S02]  /*1b10*/  MOV R13, RZ ;  /* 0x000000ff000d7202 */ /* 0x000fe40000000f00 */
[C---:B------:R-:W-:Y:S02]  /*1b20*/  @!P3 IADD3.X R5, R3.reuse, c[0x0][0x184], RZ, P0, !PT ;  /* 0x000061000305ba10 */ /* 0x040fe400007fe4ff */
[----:B------:R-:W-:Y:S01]  /*1b30*/  @!P3 IADD3.X R7, R3, c[0x0][0x17c], RZ, P4, !PT ;  /* 0x00005f000307ba10 */ /* 0x000fe200027fe4ff */
[----:B------:R-:W-:Y:S02]  /*1b40*/  HFMA2.MMA R20, -RZ, RZ, 0, 0 ;  /* 0x00000000ff147435 */ /* 0x000fe400000001ff */
[----:B------:R0:W5:Y:S04]  /*1b50*/  @!P3 LDG.E R38, [R4.64] ;  /* 0x000000120426b981 */ /* 0x000168000c1e1900 */
[----:B------:R1:W3:Y:S01]  /*1b60*/  @!P3 LDG.E R13, [R6.64] ;  /* 0x00000012060db981 */ /* 0x0002e2000c1e1900 */
[----:B0-----:R-:W-:-:S04]  /*1b70*/  @!P6 IADD3 R4, P0, R18, c[0x0][0x178], RZ ;  /* 0x00005e001204ea10 */ /* 0x001fc80007f1e0ff */
[----:B------:R-:W-:-:S05]  /*1b80*/  @!P6 IADD3.X R5, R19, c[0x0][0x17c], RZ, P0, !PT ;  /* 0x00005f001305ea10 */ /* 0x000fca00007fe4ff */
[----:B------:R0:W3:Y:S01]  /*1b90*/  @!P6 LDG.E R20, [R4.64] ;  /* 0x000000120414e981 */ /* 0x0000e2000c1e1900 */
[----:B----4-:R-:W-:Y:S02]  /*1ba0*/  @!P6 IADD3 R8, P5, R18, c[0x0][0x180], RZ ;  /* 0x000060001208ea10 */ /* 0x010fe40007fbe0ff */
[----:B------:R-:W-:Y:S02]  /*1bb0*/  IADD3 R27, R2, 0x110, RZ ;  /* 0x00000110021b7810 */ /* 0x000fe40007ffe0ff */
[----:B------:R-:W-:Y:S02]  /*1bc0*/  @!P6 IADD3.X R9, R19, c[0x0][0x184], RZ, P5, !PT ;  /* 0x000061001309ea10 */ /* 0x000fe40002ffe4ff */
[----:B------:R-:W-:Y:S02]  /*1bd0*/  ISETP.GE.U32.AND P5, PT, R27, c[0x0][0x1e0], PT ;  /* 0x000078001b007a0c */ /* 0x000fe40003fa6070 */
[----:B-1----:R-:W-:Y:S01]  /*1be0*/  @!P2 IADD3 R6, P0, R11, c[0x0][0x180], RZ ;  /* 0x000060000b06aa10 */ /* 0x002fe20007f1e0ff */
[----:B------:R1:W5:Y:S03]  /*1bf0*/  @!P6 LDG.E R39, [R8.64] ;  /* 0x000000120827e981 */ /* 0x000366000c1e1900 */
[----:B------:R-:W-:-:S02]  /*1c00*/  @!P2 IADD3.X R7, R10, c[0x0][0x184], RZ, P0, !PT ;  /* 0x000061000a07aa10 */ /* 0x000fc400007fe4ff */
[----:B0-----:R-:W-:-:S04]  /*1c10*/  @!P2 IADD3 R4, P6, R11, c[0x0][0x178], RZ ;  /* 0x00005e000b04aa10 */ /* 0x001fc80007fde0ff */
[----:B------:R-:W-:Y:S01]  /*1c20*/  @!P2 IADD3.X R5, R10, c[0x0][0x17c], RZ, P6, !PT ;  /* 0x00005f000a05aa10 */ /* 0x000fe200037fe4ff */
[----:B------:R-:W-:-:S06]  /*1c30*/  CS2R R36, SRZ ;  /* 0x0000000000247805 */ /* 0x000fcc000001ff00 */
[----:B------:R0:W5:Y:S04]  /*1c40*/  @!P2 LDG.E R36, [R6.64] ;  /* 0x000000120624a981 */ /* 0x000168000c1e1900 */
[----:B--2---:R-:W-:Y:S04]  /*1c50*/  STL [R1+0x18], R25 ;  /* 0x0000181901007387 */ /* 0x004fe80000100800 */
[----:B---3--:R2:W-:Y:S02]  /*1c60*/  STL [R1+0x28], R13 ;  /* 0x0000280d01007387 */ /* 0x0085e40000100800 */
[----:B--2---:R-:W-:-:S02]  /*1c70*/  SHF.R.S32.HI R13, RZ, 0x1f, R27 ;  /* 0x0000001fff0d7819 */ /* 0x004fc4000001141b */
[----:B------:R-:W-:Y:S02]  /*1c80*/  STL [R1+0xc], R24 ;  /* 0x00000c1801007387 */ /* 0x000fe40000100800 */
[----:B------:R-:W-:Y:S02]  /*1c90*/  ISETP.GE.AND.EX P5, PT, R13, c[0x0][0x1e4], PT, P5 ;  /* 0x000079000d007a0c */ /* 0x000fe40003fa6350 */
[----:B------:R-:W-:Y:S02]  /*1ca0*/  STL [R1+0x24], R23 ;  /* 0x0000241701007387 */ /* 0x000fe40000100800 */
[----:B------:R-:W-:Y:S02]  /*1cb0*/  ISETP.GT.U32.OR P5, PT, R0, 0x29f, P5 ;  /* 0x0000029f0000780c */ /* 0x000fe40002fa4470 */
[----:B------:R2:W-:Y:S02]  /*1cc0*/  STL [R1+0x38], R20 ;  /* 0x0000381401007387 */ /* 0x0005e40000100800 */
[----:B--2---:R-:W-:-:S04]  /*1cd0*/  IADD3 R20, R2, 0x140, RZ ;  /* 0x0000014002147810 */ /* 0x004fc80007ffe0ff */
[----:B------:R-:W-:Y:S02]  /*1ce0*/  ISETP.GE.U32.AND P0, PT, R20, c[0x0][0x1e0], PT ;  /* 0x0000780014007a0c */ /* 0x000fe40003f06070 */
[----:B------:R-:W-:-:S04]  /*1cf0*/  SHF.R.S32.HI R24, RZ, 0x1f, R20 ;  /* 0x0000001fff187819 */ /* 0x000fc80000011414 */
[----:B------:R-:W-:Y:S01]  /*1d00*/  ISETP.GE.AND.EX P0, PT, R24, c[0x0][0x1e4], PT, P0 ;  /* 0x0000790018007a0c */ /* 0x000fe20003f06300 */
[----:B------:R-:W-:Y:S01]  /*1d10*/  @!P5 IMAD R18, R13, c[0x0][0x1d8], RZ ;  /* 0x000076000d12da24 */ /* 0x000fe200078e02ff */
[----:B------:R-:W-:Y:S02]  /*1d20*/  @!P5 MOV R10, R14 ;  /* 0x0000000e000ad202 */ /* 0x000fe40000000f00 */
[----:B------:R-:W-:Y:S02]  /*1d30*/  @!P5 MOV R11, R17 ;  /* 0x00000011000bd202 */ /* 0x000fe40000000f00 */
[----:B------:R-:W-:Y:S01]  /*1d40*/  ISETP.GT.U32.OR P0, PT, R0, 0x29f, P0 ;  /* 0x0000029f0000780c */ /* 0x000fe20000704470 */
[C---:B------:R-:W-:Y:S02]  /*1d50*/  @!P5 IMAD R18, R27.reuse, c[0x0][0x1dc], R18 ;  /* 0x000077001b12da24 */ /* 0x040fe400078e0212 */
[----:B------:R-:W-:-:S05]  /*1d60*/  @!P5 IMAD.WIDE.U32 R10, R27, c[0x0][0x1d8], R10 ;  /* 0x000076001b0ada25 */ /* 0x000fca00078e000a */
[----:B------:R-:W-:-:S04]  /*1d70*/  @!P5 IADD3 R18, R11, R18, RZ ;  /* 0x000000120b12d210 */ /* 0x000fc80007ffe0ff */
[----:B------:R-:W-:Y:S01]  /*1d80*/  @!P5 SHF.L.U64.HI R21, R10, 0x1, R18 ;  /* 0x000000010a15d819 */ /* 0x000fe20000010212 */
[----:B------:R-:W-:Y:S01]  /*1d90*/  @!P0 IMAD R18, R24, c[0x0][0x1d8], RZ ;  /* 0x0000760018128a24 */ /* 0x000fe200078e02ff */
[----:B0-----:R-:W-:Y:S02]  /*1da0*/  @!P0 MOV R6, R14 ;  /* 0x0000000e00068202 */ /* 0x001fe40000000f00 */
[----:B------:R-:W-:Y:S01]  /*1db0*/  @!P0 MOV R7, R17 ;  /* 0x0000001100078202 */ /* 0x000fe20000000f00 */
[----:B------:R-:W-:-:S04]  /*1dc0*/  @!P0 IMAD R18, R20, c[0x0][0x1dc], R18 ;  /* 0x0000770014128a24 */ /* 0x000fc800078e0212 */
[----:B------:R-:W-:Y:S01]  /*1dd0*/  @!P0 IMAD.WIDE.U32 R6, R20, c[0x0][0x1d8], R6 ;  /* 0x0000760014068a25 */ /* 0x000fe200078e0006 */
[----:B------:R-:W-:-:S10]  /*1de0*/  HFMA2.MMA R20, -RZ, RZ, 0, 0 ;  /* 0x00000000ff147435 */ /* 0x000fd400000001ff */
[----:B------:R0:W2:Y:S01]  /*1df0*/  @!P2 LDG.E R20, [R4.64] ;  /* 0x000000120414a981 */ /* 0x0000a2000c1e1900 */
[C---:B------:R-:W-:Y:S02]  /*1e00*/  IADD3 R26, R2.reuse, 0x120, RZ ;  /* 0x00000120021a7810 */ /* 0x040fe40007ffe0ff */
[----:B------:R-:W-:Y:S02]  /*1e10*/  IADD3 R25, R2, 0x130, RZ ;  /* 0x0000013002197810 */ /* 0x000fe40007ffe0ff */
[----:B------:R-:W-:Y:S02]  /*1e20*/  ISETP.GE.U32.AND P4, PT, R26, c[0x0][0x1e0], PT ;  /* 0x000078001a007a0c */ /* 0x000fe40003f86070 */
[----:B------:R-:W-:Y:S02]  /*1e30*/  SHF.R.S32.HI R12, RZ, 0x1f, R26 ;  /* 0x0000001fff0c7819 */ /* 0x000fe4000001141a */
[----:B------:R-:W-:Y:S02]  /*1e40*/  ISETP.GE.U32.AND P3, PT, R25, c[0x0][0x1e0], PT ;  /* 0x0000780019007a0c */ /* 0x000fe40003f66070 */
[----:B------:R-:W-:-:S02]  /*1e50*/  SHF.R.S32.HI R3, RZ, 0x1f, R25 ;  /* 0x0000001fff037819 */ /* 0x000fc40000011419 */
[----:B------:R-:W-:Y:S02]  /*1e60*/  ISETP.GE.AND.EX P4, PT, R12, c[0x0][0x1e4], PT, P4 ;  /* 0x000079000c007a0c */ /* 0x000fe40003f86340 */
[----:B------:R-:W-:Y:S02]  /*1e70*/  ISETP.GE.AND.EX P3, PT, R3, c[0x0][0x1e4], PT, P3 ;  /* 0x0000790003007a0c */ /* 0x000fe40003f66330 */
[C---:B------:R-:W-:Y:S02]  /*1e80*/  ISETP.GT.U32.OR P4, PT, R0.reuse, 0x29f, P4 ;  /* 0x0000029f0000780c */ /* 0x040fe40002784470 */
[----:B------:R-:W-:Y:S02]  /*1e90*/  ISETP.GT.U32.OR P3, PT, R0, 0x29f, P3 ;  /* 0x0000029f0000780c */ /* 0x000fe40001f64470 */
[----:B------:R-:W-:-:S04]  /*1ea0*/  IADD3 R22, R2, 0x150, RZ ;  /* 0x0000015002167810 */ /* 0x000fc80007ffe0ff */
[----:B------:R-:W-:Y:S02]  /*1eb0*/  ISETP.GE.U32.AND P6, PT, R22, c[0x0][0x1e0], PT ;  /* 0x0000780016007a0c */ /* 0x000fe40003fc6070 */
[----:B------:R-:W-:-:S03]  /*1ec0*/  SHF.R.S32.HI R23, RZ, 0x1f, R22 ;  /* 0x0000001fff177819 */ /* 0x000fc60000011416 */
[----:B------:R-:W-:Y:S01]  /*1ed0*/  @!P4 IMAD R19, R12, c[0x0][0x1d8], RZ ;  /* 0x000076000c13ca24 */ /* 0x000fe200078e02ff */
[----:B------:R-:W-:Y:S02]  /*1ee0*/  ISETP.GE.AND.EX P6, PT, R23, c[0x0][0x1e4], PT, P6 ;  /* 0x0000790017007a0c */ /* 0x000fe40003fc6360 */
[-C--:B------:R-:W-:Y:S02]  /*1ef0*/  @!P4 MOV R12, R14.reuse ;  /* 0x0000000e000cc202 */ /* 0x080fe40000000f00 */
[-C--:B------:R-:W-:Y:S01]  /*1f00*/  @!P4 MOV R13, R17.reuse ;  /* 0x00000011000dc202 */ /* 0x080fe20000000f00 */
[----:B------:R-:W-:Y:S01]  /*1f10*/  @!P3 IMAD R3, R3, c[0x0][0x1d8], RZ ;  /* 0x000076000303ba24 */ /* 0x000fe200078e02ff */
[----:B-1----:R-:W-:Y:S02]  /*1f20*/  @!P3 MOV R8, R14 ;  /* 0x0000000e0008b202 */ /* 0x002fe40000000f00 */
[----:B------:R-:W-:Y:S02]  /*1f30*/  @!P3 MOV R9, R17 ;  /* 0x000000110009b202 */ /* 0x000fe40000000f00 */
[----:B------:R-:W-:Y:S01]  /*1f40*/  ISETP.GT.U32.OR P6, PT, R0, 0x29f, P6 ;  /* 0x0000029f0000780c */ /* 0x000fe200037c4470 */
[----:B------:R-:W-:-:S02]  /*1f50*/  @!P4 IMAD R19, R26, c[0x0][0x1dc], R19 ;  /* 0x000077001a13ca24 */ /* 0x000fc400078e0213 */
[----:B------:R-:W-:-:S04]  /*1f60*/  @!P4 IMAD.WIDE.U32 R12, R26, c[0x0][0x1d8], R12 ;  /* 0x000076001a0cca25 */ /* 0x000fc800078e000c */
[C---:B------:R-:W-:Y:S02]  /*1f70*/  @!P3 IMAD R3, R25.reuse, c[0x0][0x1dc], R3 ;  /* 0x000077001903ba24 */ /* 0x040fe400078e0203 */
[----:B------:R-:W-:Y:S01]  /*1f80*/  @!P3 IMAD.WIDE.U32 R8, R25, c[0x0][0x1d8], R8 ;  /* 0x000076001908ba25 */ /* 0x000fe200078e0008 */
[----:B------:R-:W-:-:S04]  /*1f90*/  @!P4 IADD3 R13, R13, R19, RZ ;  /* 0x000000130d0dc210 */ /* 0x000fc80007ffe0ff */
[----:B------:R-:W-:Y:S02]  /*1fa0*/  @!P3 IADD3 R3, R9, R3, RZ ;  /* 0x000000030903b210 */ /* 0x000fe40007ffe0ff */
[----:B------:R-:W-:Y:S02]  /*1fb0*/  @!P5 SHF.L.U32 R11, R10, 0x1, RZ ;  /* 0x000000010a0bd819 */ /* 0x000fe400000006ff */
[C---:B------:R-:W-:Y:S02]  /*1fc0*/  @!P4 SHF.L.U32 R19, R12.reuse, 0x1, RZ ;  /* 0x000000010c13c819 */ /* 0x040fe400000006ff */
[----:B------:R-:W-:Y:S02]  /*1fd0*/  @!P4 SHF.L.U64.HI R13, R12, 0x1, R13 ;  /* 0x000000010c0dc819 */ /* 0x000fe4000001020d */
[C---:B------:R-:W-:Y:S02]  /*1fe0*/  @!P3 SHF.L.U32 R12, R8.reuse, 0x1, RZ ;  /* 0x00000001080cb819 */ /* 0x040fe400000006ff */
[----:B------:R-:W-:Y:S01]  /*1ff0*/  @!P3 SHF.L.U64.HI R3, R8, 0x1, R3 ;  /* 0x000000010803b819 */ /* 0x000fe20000010203 */
[----:B------:R-:W-:Y:S01]  /*2000*/  @!P6 IMAD R10, R23, c[0x0][0x1d8], RZ ;  /* 0x00007600170aea24 */ /* 0x000fe200078e02ff */
[----:B------:R-:W-:-:S02]  /*2010*/  @!P6 MOV R8, R14 ;  /* 0x0000000e0008e202 */ /* 0x000fc40000000f00 */
[----:B------:R-:W-:Y:S02]  /*2020*/  @!P6 MOV R9, R17 ;  /* 0x000000110009e202 */ /* 0x000fe40000000f00 */
[----:B------:R-:W-:Y:S02]  /*2030*/  @!P0 IADD3 R18, R7, R18, RZ ;  /* 0x0000001207128210 */ /* 0x000fe40007ffe0ff */
[----:B0-----:R-:W-:Y:S01]  /*2040*/  @!P5 IADD3 R4, P2, R11, c[0x0][0x180], RZ ;  /* 0x000060000b04da10 */ /* 0x001fe20007f5e0ff */
[----:B------:R-:W-:Y:S01]  /*2050*/  @!P6 IMAD R10, R22, c[0x0][0x1dc], R10 ;  /* 0x00007700160aea24 */ /* 0x000fe200078e020a */
[----:B------:R-:W-:Y:S01]  /*2060*/  @!P0 SHF.L.U64.HI R18, R6, 0x1, R18 ;  /* 0x0000000106128819 */ /* 0x000fe20000010212 */
[----:B------:R-:W-:Y:S01]  /*2070*/  @!P6 IMAD.WIDE.U32 R8, R22, c[0x0][0x1d8], R8 ;  /* 0x000076001608ea25 */ /* 0x000fe200078e0008 */
[----:B------:R-:W-:Y:S01]  /*2080*/  @!P5 IADD3.X R5, R21, c[0x0][0x184], RZ, P2, !PT ;  /* 0x000061001505da10 */ /* 0x000fe200017fe4ff */
[----:B------:R-:W-:-:S04]  /*2090*/  HFMA2.MMA R22, -RZ, RZ, 0, 0 ;  /* 0x00000000ff167435 */ /* 0x000fc800000001ff */
[----:B------:R0:W5:Y:S04]  /*20a0*/  @!P5 LDG.E R37, [R4.64] ;  /* 0x000000120425d981 */ /* 0x000168000c1e1900 */
[----:B--2---:R1:W-:Y:S02]  /*20b0*/  STL [R1+0x34], R20 ;  /* 0x0000341401007387 */ /* 0x0043e40000100800 */
[----:B-1----:R-:W-:Y:S02]  /*20c0*/  @!P0 SHF.L.U32 R20, R6, 0x1, RZ ;  /* 0x0000000106148819 */ /* 0x002fe400000006ff */
[----:B------:R-:W-:-:S04]  /*20d0*/  @!P5 IADD3 R6, P2, R11, c[0x0][0x178], RZ ;  /* 0x00005e000b06da10 */ /* 0x000fc80007f5e0ff */
[----:B------:R-:W-:-:S05]  /*20e0*/  @!P5 IADD3.X R7, R21, c[0x0][0x17c], RZ, P2, !PT ;  /* 0x00005f001507da10 */ /* 0x000fca00017fe4ff */
[----:B------:R1:W2:Y:S01]  /*20f0*/  @!P5 LDG.E R22, [R6.64] ;  /* 0x000000120616d981 */ /* 0x0002a2000c1e1900 */
[----:B------:R-:W-:Y:S02]  /*2100*/  MOV R21, RZ ;  /* 0x000000ff00157202 */ /* 0x000fe40000000f00 */
[----:B-1----:R-:W-:-:S04]  /*2110*/  @!P4 IADD3 R6, P5, R19, c[0x0][0x178], RZ ;  /* 0x00005e001306ca10 */ /* 0x002fc80007fbe0ff */
[----:B------:R-:W-:-:S05]  /*2120*/  @!P4 IADD3.X R7, R13, c[0x0][0x17c], RZ, P5, !PT ;  /* 0x00005f000d07ca10 */ /* 0x000fca0002ffe4ff */
[----:B------:R1:W3:Y:S01]  /*2130*/  @!P4 LDG.E R21, [R6.64] ;  /* 0x000000120615c981 */ /* 0x0002e2000c1e1900 */
[----:B------:R-:W-:Y:S02]  /*2140*/  @!P6 IADD3 R10, R9, R10, RZ ;  /* 0x0000000a090ae210 */ /* 0x000fe40007ffe0ff */
[----:B0-----:R-:W-:Y:S01]  /*2150*/  @!P4 IADD3 R4, P2, R19, c[0x0][0x180], RZ ;  /* 0x000060001304ca10 */ /* 0x001fe20007f5e0ff */
[----:B------:R-:W-:Y:S01]  /*2160*/  CS2R R34, SRZ ;  /* 0x0000000000227805 */ /* 0x000fe2000001ff00 */
[C---:B------:R-:W-:Y:S02]  /*2170*/  @!P6 SHF.L.U32 R11, R8.reuse, 0x1, RZ ;  /* 0x00000001080be819 */ /* 0x040fe400000006ff */
[----:B------:R-:W-:Y:S02]  /*2180*/  @!P6 SHF.L.U64.HI R10, R8, 0x1, R10 ;  /* 0x00000001080ae819 */ /* 0x000fe4000001020a */
[----:B------:R-:W-:Y:S02]  /*2190*/  @!P4 IADD3.X R5, R13, c[0x0][0x184], RZ, P2, !PT ;  /* 0x000061000d05ca10 */ /* 0x000fe400017fe4ff */
[----:B------:R-:W-:Y:S01]  /*21a0*/  @!P3 IADD3 R8, P2, R12, c[0x0][0x180], RZ ;  /* 0x000060000c08ba10 */ /* 0x000fe20007f5e0ff */
[----:B------:R-:W-:-:S02]  /*21b0*/  HFMA2.MMA R77, -RZ, RZ, 0, 0 ;  /* 0x00000000ff4d7435 */ /* 0x000fc400000001ff */
[----:B------:R0:W5:Y:S01]  /*21c0*/  @!P4 LDG.E R34, [R4.64] ;  /* 0x000000120422c981 */ /* 0x000162000c1e1900 */
[----:B------:R-:W-:Y:S02]  /*21d0*/  @!P3 IADD3.X R9, R3, c[0x0][0x184], RZ, P2, !PT ;  /* 0x000061000309ba10 */ /* 0x000fe400017fe4ff */
[----:B-1----:R-:W-:Y:S02]  /*21e0*/  @!P0 IADD3 R6, P4, R20, c[0x0][0x180], RZ ;  /* 0x0000600014068a10 */ /* 0x002fe40007f9e0ff */
[C---:B------:R-:W-:Y:S01]  /*21f0*/  IADD3 R24, R2.reuse, 0x180, RZ ;  /* 0x0000018002187810 */ /* 0x040fe20007ffe0ff */
[----:B------:R-:W-:Y:S01]  /*2200*/  CS2R R32, SRZ ;  /* 0x0000000000207805 */ /* 0x000fe2000001ff00 */
[----:B------:R-:W-:Y:S01]  /*2210*/  IADD3 R28, R2, 0x160, RZ ;  /* 0x00000160021c7810 */ /* 0x000fe20007ffe0ff */
[----:B------:R1:W5:Y:S01]  /*2220*/  @!P3 LDG.E R35, [R8.64] ;  /* 0x000000120823b981 */ /* 0x000362000c1e1900 */
[----:B0-----:R-:W-:Y:S02]  /*2230*/  @!P3 IADD3 R4, P2, R12, c[0x0][0x178], RZ ;  /* 0x00005e000c04ba10 */ /* 0x001fe40007f5e0ff */
[----:B------:R-:W-:-:S02]  /*2240*/  @!P0 IADD3.X R7, R18, c[0x0][0x184], RZ, P4, !PT ;  /* 0x0000610012078a10 */ /* 0x000fc400027fe4ff */
[----:B------:R-:W-:Y:S02]  /*2250*/  @!P3 IADD3.X R5, R3, c[0x0][0x17c], RZ, P2, !PT ;  /* 0x00005f000305ba10 */ /* 0x000fe400017fe4ff */
[----:B------:R-:W-:Y:S01]  /*2260*/  ISETP.GE.U32.AND P2, PT, R24, c[0x0][0x1e0], PT ;  /* 0x0000780018007a0c */ /* 0x000fe20003f46070 */
[----:B------:R0:W5:Y:S01]  /*2270*/  @!P0 LDG.E R32, [R6.64] ;  /* 0x0000001206208981 */ /* 0x000162000c1e1900 */
[----:B-1----:R-:W-:Y:S02]  /*2280*/  @!P0 IADD3 R8, P5, R20, c[0x0][0x178], RZ ;  /* 0x00005e0014088a10 */ /* 0x002fe40007fbe0ff */
[----:B------:R-:W-:Y:S01]  /*2290*/  ISETP.GE.U32.AND P4, PT, R28, c[0x0][0x1e0], PT ;  /* 0x000078001c007a0c */ /* 0x000fe20003f86070 */
[----:B------:R1:W4:Y:S01]  /*22a0*/  @!P3 LDG.E R77, [R4.64] ;  /* 0x00000012044db981 */ /* 0x000322000c1e1900 */
[----:B------:R-:W-:Y:S02]  /*22b0*/  SHF.R.S32.HI R29, RZ, 0x1f, R28 ;  /* 0x0000001fff1d7819 */ /* 0x000fe4000001141c */
[----:B------:R-:W-:-:S02]  /*22c0*/  IADD3 R27, R2, 0x170, RZ ;  /* 0x00000170021b7810 */ /* 0x000fc40007ffe0ff */
[----:B------:R-:W-:Y:S02]  /*22d0*/  @!P0 IADD3.X R9, R18, c[0x0][0x17c], RZ, P5, !PT ;  /* 0x00005f0012098a10 */ /* 0x000fe40002ffe4ff */
[----:B------:R-:W-:Y:S02]  /*22e0*/  ISETP.GE.AND.EX P4, PT, R29, c[0x0][0x1e4], PT, P4 ;  /* 0x000079001d007a0c */ /* 0x000fe40003f86340 */
[----:B0-----:R-:W-:Y:S02]  /*22f0*/  @!P6 IADD3 R6, P5, R11, c[0x0][0x180], RZ ;  /* 0x000060000b06ea10 */ /* 0x001fe40007fbe0ff */
[----:B------:R-:W-:Y:S02]  /*2300*/  ISETP.GE.U32.AND P3, PT, R27, c[0x0][0x1e0], PT ;  /* 0x000078001b007a0c */ /* 0x000fe40003f66070 */
[----:B------:R-:W-:Y:S02]  /*2310*/  SHF.R.S32.HI R19, RZ, 0x1f, R27 ;  /* 0x0000001fff137819 */ /* 0x000fe4000001141b */
[----:B------:R-:W-:-:S02]  /*2320*/  IADD3 R23, R2, 0x190, RZ ;  /* 0x0000019002177810 */ /* 0x000fc40007ffe0ff */
[----:B------:R-:W-:Y:S02]  /*2330*/  @P1 MOV R12, R14 ;  /* 0x0000000e000c1202 */ /* 0x000fe40000000f00 */
[----:B------:R-:W-:Y:S02]  /*2340*/  @P1 MOV R13, R17 ;  /* 0x00000011000d1202 */ /* 0x000fe40000000f00 */
[----:B------:R-:W-:Y:S02]  /*2350*/  ISETP.GT.U32.OR P4, PT, R0, 0x29f, P4 ;  /* 0x0000029f0000780c */ /* 0x000fe40002784470 */
[----:B------:R-:W-:Y:S02]  /*2360*/  @!P6 IADD3.X R7, R10, c[0x0][0x184], RZ, P5, !PT ;  /* 0x000061000a07ea10 */ /* 0x000fe40002ffe4ff */
[----:B------:R-:W-:Y:S02]  /*2370*/  MOV R74, RZ ;  /* 0x000000ff004a7202 */ /* 0x000fe40000000f00 */
[----:B------:R-:W-:-:S02]  /*2380*/  ISETP.GE.AND.EX P3, PT, R19, c[0x0][0x1e4], PT, P3 ;  /* 0x0000790013007a0c */ /* 0x000fc40003f66330 */
[----:B------:R-:W-:Y:S01]  /*2390*/  SHF.R.S32.HI R26, RZ, 0x1f, R23 ;  /* 0x0000001fff1a7819 */ /* 0x000fe20000011417 */
[----:B------:R-:W-:Y:S01]  /*23a0*/  @P1 IMAD.WIDE.U32 R12, R2, c[0x0][0x1d8], R12 ;  /* 0x00007600020c1a25 */ /* 0x000fe200078e000c */
[----:B------:R-:W-:Y:S01]  /*23b0*/  ISETP.GE.U32.AND P5, PT, R23, c[0x0][0x1e0], PT ;  /* 0x0000780017007a0c */ /* 0x000fe20003fa6070 */
[----:B------:R0:W4:Y:S01]  /*23c0*/  @!P0 LDG.E R74, [R8.64] ;  /* 0x00000012084a8981 */ /* 0x000122000c1e1900 */
[----:B------:R-:W-:Y:S02]  /*23d0*/  ISETP.GT.U32.OR P3, PT, R0, 0x29f, P3 ;  /* 0x0000029f0000780c */ /* 0x000fe40001f64470 */
[----:B------:R-:W-:Y:S01]  /*23e0*/  ISETP.GE.AND.EX P5, PT, R26, c[0x0][0x1e4], PT, P5 ;  /* 0x000079001a007a0c */ /* 0x000fe20003fa6350 */
[----:B------:R0:W5:Y:S01]  /*23f0*/  @!P6 LDG.E R33, [R6.64] ;  /* 0x000000120621e981 */ /* 0x000162000c1e1900 */
[----:B-1----:R-:W-:Y:S02]  /*2400*/  @!P6 IADD3 R4, P0, R11, c[0x0][0x178], RZ ;  /* 0x00005e000b04ea10 */ /* 0x002fe40007f1e0ff */
[----:B------:R-:W-:-:S02]  /*2410*/  ISETP.GT.U32.OR P5, PT, R0, 0x29f, P5 ;  /* 0x0000029f0000780c */ /* 0x000fc40002fa4470 */
[----:B------:R-:W-:Y:S02]  /*2420*/  @P1 SHF.L.U32 R18, R12, 0x1, RZ ;  /* 0x000000010c121819 */ /* 0x000fe400000006ff */
[----:B------:R-:W-:Y:S02]  /*2430*/  @!P6 IADD3.X R5, R10, c[0x0][0x17c], RZ, P0, !PT ;  /* 0x00005f000a05ea10 */ /* 0x000fe400007fe4ff */
[-C--:B------:R-:W-:Y:S01]  /*2440*/  @!P4 MOV R20, R14.reuse ;  /* 0x0000000e0014c202 */ /* 0x080fe20000000f00 */
[----:B------:R-:W-:Y:S01]  /*2450*/  @!P3 IMAD R19, R19, c[0x0][0x1d8], RZ ;  /* 0x000076001313ba24 */ /* 0x000fe200078e02ff */
[-C--:B------:R-:W-:Y:S02]  /*2460*/  @!P3 MOV R10, R14.reuse ;  /* 0x0000000e000ab202 */ /* 0x080fe40000000f00 */
[----:B------:R-:W-:Y:S01]  /*2470*/  @!P3 MOV R11, R17 ;  /* 0x00000011000bb202 */ /* 0x000fe20000000f00 */
[----:B------:R-:W-:Y:S01]  /*2480*/  HFMA2.MMA R73, -RZ, RZ, 0, 0 ;  /* 0x00000000ff497435 */ /* 0x000fe200000001ff */
[----:B------:R-:W-:Y:S01]  /*2490*/  @!P3 IMAD R19, R27, c[0x0][0x1dc], R19 ;  /* 0x000077001b13ba24 */ /* 0x000fe200078e0213 */
[----:B0-----:R-:W-:-:S02]  /*24a0*/  @!P5 MOV R6, R14 ;  /* 0x0000000e0006d202 */ /* 0x001fc40000000f00 */
[----:B------:R-:W-:Y:S01]  /*24b0*/  @!P5 MOV R7, R17 ;  /* 0x000000110007d202 */ /* 0x000fe20000000f00 */
[----:B------:R-:W-:-:S04]  /*24c0*/  @!P3 IMAD.WIDE.U32 R10, R27, c[0x0][0x1d8], R10 ;  /* 0x000076001b0aba25 */ /* 0x000fc800078e000a */
[----:B------:R-:W-:Y:S01]  /*24d0*/  @!P5 IMAD.WIDE.U32 R6, R23, c[0x0][0x1d8], R6 ;  /* 0x000076001706da25 */ /* 0x000fe200078e0006 */
[----:B------:R-:W-:Y:S01]  /*24e0*/  @!P3 IADD3 R19, R11, R19, RZ ;  /* 0x000000130b13b210 */ /* 0x000fe20007ffe0ff */
[----:B------:R0:W4:Y:S01]  /*24f0*/  @!P6 LDG.E R73, [R4.64] ;  /* 0x000000120449e981 */ /* 0x000122000c1e1900 */
[----:B------:R-:W-:Y:S01]  /*2500*/  CS2R R70, SRZ ;  /* 0x0000000000467805 */ /* 0x000fe2000001ff00 */
[----:B------:R-:W-:Y:S02]  /*2510*/  UMOV UR5, 0x8 ;  /* 0x0000000800057882 */ /* 0x000fe40000000000 */
[----:B------:R-:W-:Y:S02]  /*2520*/  ULDC.64 UR6, c[0x0][0x198] ;  /* 0x0000660000067ab9 */ /* 0x000fe40000000a00 */
[----:B------:R-:W-:Y:S01]  /*2530*/  UIMAD.WIDE UR6, UR9, UR5, UR6 ;  /* 0x00000005090672a5 */ /* 0x000fe2000f8e0206 */
[C---:B------:R-:W-:Y:S02]  /*2540*/  IADD3 R27, R2.reuse, 0x1b0, RZ ;  /* 0x000001b0021b7810 */ /* 0x040fe40007ffe0ff */
[----:B------:R-:W-:-:S02]  /*2550*/  IADD3 R52, R2, 0x1d0, RZ ;  /* 0x000001d002347810 */ /* 0x000fc40007ffe0ff */
[----:B------:R-:W-:Y:S02]  /*2560*/  SHF.R.S32.HI R31, RZ, 0x1f, R27 ;  /* 0x0000001fff1f7819 */ /* 0x000fe4000001141b */
[C---:B------:R-:W-:Y:S02]  /*2570*/  IADD3 R51, R2.reuse, 0x1e0, RZ ;  /* 0x000001e002337810 */ /* 0x040fe40007ffe0ff */
[----:B------:R-:W-:-:S04]  /*2580*/  IADD3 R53, R2, 0x1f0, RZ ;  /* 0x000001f002357810 */ /* 0x000fc80007ffe0ff */
[----:B------:R-:W-:Y:S01]  /*2590*/  SHF.R.S32.HI R54, RZ, 0x1f, R53 ;  /* 0x0000001fff367819 */ /* 0x000fe20000011435 */
[----:B--2---:R1:W-:Y:S02]  /*25a0*/  STL [R1+0x30], R22 ;  /* 0x0000301601007387 */ /* 0x0043e40000100800 */
[----:B-1----:R-:W-:Y:S02]  /*25b0*/  SHF.R.S32.HI R22, RZ, 0x1f, R2 ;  /* 0x0000001fff167819 */ /* 0x002fe40000011402 */
[----:B---3--:R1:W-:Y:S03]  /*25c0*/  STL [R1+0x2c], R21 ;  /* 0x00002c1501007387 */ /* 0x0083e60000100800 */
[----:B------:R-:W-:Y:S01]  /*25d0*/  @P1 IMAD R3, R22, c[0x0][0x1d8], RZ ;  /* 0x0000760016031a24 */ /* 0x000fe200078e02ff */
[----:B-1----:R-:W-:-:S04]  /*25e0*/  SHF.R.S32.HI R21, RZ, 0x1f, R24 ;  /* 0x0000001fff157819 */ /* 0x002fc80000011418 */
[----:B------:R-:W-:-:S04]  /*25f0*/  ISETP.GE.AND.EX P2, PT, R21, c[0x0][0x1e4], PT, P2 ;  /* 0x0000790015007a0c */ /* 0x000fc80003f46320 */
[----:B------:R-:W-:Y:S01]  /*2600*/  ISETP.GT.U32.OR P2, PT, R0, 0x29f, P2 ;  /* 0x0000029f0000780c */ /* 0x000fe20001744470 */
[C---:B------:R-:W-:Y:S01]  /*2610*/  @P1 IMAD R3, R2.reuse, c[0x0][0x1dc], R3 ;  /* 0x0000770002031a24 */ /* 0x040fe200078e0203 */
[----:B------:R-:W-:-:S04]  /*2620*/  IADD3 R22, R2, 0x1a0, RZ ;  /* 0x000001a002167810 */ /* 0x000fc80007ffe0ff */
[----:B------:R-:W-:Y:S02]  /*2630*/  @P1 IADD3 R3, R13, R3, RZ ;  /* 0x000000030d031210 */ /* 0x000fe40007ffe0ff */
[----:B------:R-:W-:Y:S02]  /*2640*/  ISETP.GE.U32.AND P0, PT, R22, c[0x0][0x1e0], PT ;  /* 0x0000780016007a0c */ /* 0x000fe40003f06070 */
[----:B------:R-:W-:Y:S01]  /*2650*/  @P1 SHF.L.U64.HI R12, R12, 0x1, R3 ;  /* 0x000000010c0c1819 */ /* 0x000fe20000010203 */
[----:B------:R-:W-:Y:S02]  /*2660*/  @!P4 IMAD R3, R29, c[0x0][0x1d8], RZ ;  /* 0x000076001d03ca24 */ /* 0x000fe400078e02ff */
[----:B------:R-:W-:Y:S01]  /*2670*/  @!P2 IMAD R13, R21, c[0x0][0x1d8], RZ ;  /* 0x00007600150daa24 */ /* 0x000fe200078e02ff */
[-C--:B------:R-:W-:Y:S02]  /*2680*/  @!P4 MOV R21, R17.reuse ;  /* 0x000000110015c202 */ /* 0x080fe40000000f00 */
[----:B------:R-:W-:Y:S01]  /*2690*/  SHF.R.S32.HI R25, RZ, 0x1f, R22 ;  /* 0x0000001fff197819 */ /* 0x000fe20000011416 */
[C---:B------:R-:W-:Y:S01]  /*26a0*/  @!P4 IMAD R3, R28.reuse, c[0x0][0x1dc], R3 ;  /* 0x000077001c03ca24 */ /* 0x040fe200078e0203 */
[----:B------:R-:W-:Y:S01]  /*26b0*/  @!P2 MOV R8, R14 ;  /* 0x0000000e0008a202 */ /* 0x000fe20000000f00 */
[----:B------:R-:W-:Y:S01]  /*26c0*/  @!P4 IMAD.WIDE.U32 R20, R28, c[0x0][0x1d8], R20 ;  /* 0x000076001c14ca25 */ /* 0x000fe200078e0014 */
[----:B------:R-:W-:-:S02]  /*26d0*/  @!P2 MOV R9, R17 ;  /* 0x000000110009a202 */ /* 0x000fc40000000f00 */
[----:B------:R-:W-:Y:S01]  /*26e0*/  ISETP.GE.AND.EX P0, PT, R25, c[0x0][0x1e4], PT, P0 ;  /* 0x0000790019007a0c */ /* 0x000fe20003f06300 */
[C---:B------:R-:W-:Y:S02]  /*26f0*/  @!P2 IMAD R13, R24.reuse, c[0x0][0x1dc], R13 ;  /* 0x00007700180daa24 */ /* 0x040fe400078e020d */
[----:B------:R-:W-:Y:S01]  /*2700*/  @!P2 IMAD.WIDE.U32 R8, R24, c[0x0][0x1d8], R8 ;  /* 0x000076001808aa25 */ /* 0x000fe200078e0008 */
[----:B------:R-:W-:Y:S02]  /*2710*/  ISETP.GT.U32.OR P0, PT, R0, 0x29f, P0 ;  /* 0x0000029f0000780c */ /* 0x000fe40000704470 */
[----:B------:R-:W-:Y:S01]  /*2720*/  @!P4 IADD3 R24, R21, R3, RZ ;  /* 0x000000031518c210 */ /* 0x000fe20007ffe0ff */
[----:B------:R-:W-:Y:S01]  /*2730*/  @!P5 IMAD R21, R26, c[0x0][0x1d8], RZ ;  /* 0x000076001a15da24 */ /* 0x000fe200078e02ff */
[----:B------:R-:W-:-:S03]  /*2740*/  @!P4 SHF.L.U32 R3, R20, 0x1, RZ ;  /* 0x000000011403c819 */ /* 0x000fc600000006ff */
[----:B------:R-:W-:Y:S01]  /*2750*/  @!P5 IMAD R21, R23, c[0x0][0x1dc], R21 ;  /* 0x000077001715da24 */ /* 0x000fe200078e0215 */
[----:B------:R-:W-:Y:S02]  /*2760*/  @!P2 IADD3 R11, R9, R13, RZ ;  /* 0x0000000d090ba210 */ /* 0x000fe40007ffe0ff */
[----:B------:R-:W-:Y:S02]  /*2770*/  @!P4 SHF.L.U64.HI R24, R20, 0x1, R24 ;  /* 0x000000011418c819 */ /* 0x000fe40000010218 */
[C---:B------:R-:W-:Y:S02]  /*2780*/  @!P3 SHF.L.U32 R13, R10.reuse, 0x1, RZ ;  /* 0x000000010a0db819 */ /* 0x040fe400000006ff */
[----:B------:R-:W-:Y:S02]  /*2790*/  @!P3 SHF.L.U64.HI R20, R10, 0x1, R19 ;  /* 0x000000010a14b819 */ /* 0x000fe40000010213 */
[----:B------:R-:W-:Y:S02]  /*27a0*/  @!P5 IADD3 R23, R7, R21, RZ ;  /* 0x000000150717d210 */ /* 0x000fe40007ffe0ff */
[----:B0-----:R-:W-:-:S02]  /*27b0*/  @!P4 IADD3 R4, P6, R3, c[0x0][0x180], RZ ;  /* 0x000060000304ca10 */ /* 0x001fc40007fde0ff */
[C---:B------:R-:W-:Y:S02]  /*27c0*/  @!P2 SHF.L.U32 R10, R8.reuse, 0x1, RZ ;  /* 0x00000001080aa819 */ /* 0x040fe400000006ff */
[----:B------:R-:W-:Y:S01]  /*27d0*/  @!P2 SHF.L.U64.HI R11, R8, 0x1, R11 ;  /* 0x00000001080ba819 */ /* 0x000fe2000001020b */
[----:B------:R-:W-:Y:S01]  /*27e0*/  @!P0 IMAD R19, R25, c[0x0][0x1d8], RZ ;  /* 0x0000760019138a24 */ /* 0x000fe200078e02ff */
[----:B------:R-:W-:Y:S02]  /*27f0*/  @!P0 MOV R8, R14 ;  /* 0x0000000e00088202 */ /* 0x000fe40000000f00 */
[----:B------:R-:W-:Y:S02]  /*2800*/  @!P0 MOV R9, R17 ;  /* 0x0000001100098202 */ /* 0x000fe40000000f00 */
[C---:B------:R-:W-:Y:S02]  /*2810*/  @!P5 SHF.L.U32 R21, R6.reuse, 0x1, RZ ;  /* 0x000000010615d819 */ /* 0x040fe400000006ff */
[----:B------:R-:W-:-:S02]  /*2820*/  @!P5 SHF.L.U64.HI R23, R6, 0x1, R23 ;  /* 0x000000010617d819 */ /* 0x000fc40000010217 */
[----:B------:R-:W-:Y:S02]  /*2830*/  @!P4 IADD3.X R5, R24, c[0x0][0x184], RZ, P6, !PT ;  /* 0x000061001805ca10 */ /* 0x000fe400037fe4ff */
[----:B------:R-:W-:Y:S01]  /*2840*/  @!P4 IADD3 R6, P6, R3, c[0x0][0x178], RZ ;  /* 0x00005e000306ca10 */ /* 0x000fe20007fde0ff */
[----:B------:R-:W-:Y:S01]  /*2850*/  HFMA2.MMA R3, -RZ, RZ, 0, 0 ;  /* 0x00000000ff037435 */ /* 0x000fe200000001ff */
[C---:B------:R-:W-:Y:S02]  /*2860*/  @!P0 IMAD R19, R22.reuse, c[0x0][0x1dc], R19 ;  /* 0x0000770016138a24 */ /* 0x040fe400078e0213 */
[----:B------:R-:W-:Y:S01]  /*2870*/  @!P0 IMAD.WIDE.U32 R8, R22, c[0x0][0x1d8], R8 ;  /* 0x0000760016088a25 */ /* 0x000fe200078e0008 */
[----:B------:R-:W-:-:S04]  /*2880*/  @!P4 IADD3.X R7, R24, c[0x0][0x17c], RZ, P6, !PT ;  /* 0x00005f001807ca10 */ /* 0x000fc800037fe4ff */
[----:B------:R-:W-:Y:S01]  /*2890*/  @!P0 IADD3 R19, R9, R19, RZ ;  /* 0x0000001309138210 */ /* 0x000fe20007ffe0ff */
[----:B------:R0:W2:Y:S01]  /*28a0*/  @!P4 LDG.E R71, [R6.64] ;  /* 0x000000120647c981 */ /* 0x0000a2000c1e1900 */
[C---:B------:R-:W-:Y:S02]  /*28b0*/  @!P0 SHF.L.U32 R22, R8.reuse, 0x1, RZ ;  /* 0x0000000108168819 */ /* 0x040fe400000006ff */
[----:B------:R-:W-:Y:S01]  /*28c0*/  @!P0 SHF.L.U64.HI R19, R8, 0x1, R19 ;  /* 0x0000000108138819 */ /* 0x000fe20000010213 */
[----:B------:R1:W5:Y:S01]  /*28d0*/  @!P4 LDG.E R3, [R4.64] ;  /* 0x000000120403c981 */ /* 0x000362000c1e1900 */
[----:B------:R-:W-:-:S04]  /*28e0*/  @!P3 IADD3 R8, P4, R13, c[0x0][0x178], RZ ;  /* 0x00005e000d08ba10 */ /* 0x000fc80007f9e0ff */
[----:B------:R-:W-:Y:S02]  /*28f0*/  @!P3 IADD3.X R9, R20, c[0x0][0x17c], RZ, P4, !PT ;  /* 0x00005f001409ba10 */ /* 0x000fe400027fe4ff */
[----:B-1----:R-:W-:-:S03]  /*2900*/  @!P3 IADD3 R4, P6, R13, c[0x0][0x180], RZ ;  /* 0x000060000d04ba10 */ /* 0x002fc60007fde0ff */
[----:B------:R1:W5:Y:S01]  /*2910*/  @!P3 LDG.E R70, [R8.64] ;  /* 0x000000120846b981 */ /* 0x000362000c1e1900 */
[----:B------:R-:W-:Y:S02]  /*2920*/  MOV R13, RZ ;  /* 0x000000ff000d7202 */ /* 0x000fe40000000f00 */
[----:B------:R-:W-:Y:S02]  /*2930*/  @!P3 IADD3.X R5, R20, c[0x0][0x184], RZ, P6, !PT ;  /* 0x000061001405ba10 */ /* 0x000fe400037fe4ff */
[----:B0-----:R-:W-:-:S03]  /*2940*/  @!P2 IADD3 R6, P6, R10, c[0x0][0x180], RZ ;  /* 0x000060000a06aa10 */ /* 0x001fc60007fde0ff */
[----:B------:R0:W5:Y:S01]  /*2950*/  @!P3 LDG.E R13, [R4.64] ;  /* 0x00000012040db981 */ /* 0x000162000c1e1900 */
[----:B------:R-:W-:Y:S02]  /*2960*/  @!P2 IADD3 R10, P3, R10, c[0x0][0x178], RZ ;  /* 0x00005e000a0aaa10 */ /* 0x000fe40007f7e0ff */
[C---:B------:R-:W-:Y:S02]  /*2970*/  @!P2 IADD3.X R7, R11.reuse, c[0x0][0x184], RZ, P6, !PT ;  /* 0x000061000b07aa10 */ /* 0x040fe400037fe4ff */
[----:B------:R-:W-:Y:S01]  /*2980*/  @!P2 IADD3.X R11, R11, c[0x0][0x17c], RZ, P3, !PT ;  /* 0x00005f000b0baa10 */ /* 0x000fe20001ffe4ff */
[----:B0-----:R-:W-:Y:S01]  /*2990*/  CS2R R4, SRZ ;  /* 0x0000000000047805 */ /* 0x001fe2000001ff00 */
[----:B-1----:R-:W-:-:S03]  /*29a0*/  @!P5 IADD3 R8, P3, R21, c[0x0][0x178], RZ ;  /* 0x00005e001508da10 */ /* 0x002fc60007f7e0ff */
[----:B------:R0:W5:Y:S04]  /*29b0*/  @!P2 LDG.E R68, [R10.64] ;  /* 0x000000120a44a981 */ /* 0x000168000c1e1900 */
[----:B------:R1:W5:Y:S01]  /*29c0*/  @!P2 LDG.E R4, [R6.64] ;  /* 0x000000120604a981 */ /* 0x000362000c1e1900 */
[----:B------:R-:W-:Y:S02]  /*29d0*/  @P1 IADD3 R20, P2, R18, c[0x0][0x180], RZ ;  /* 0x0000600012141a10 */ /* 0x000fe40007f5e0ff */
[----:B------:R-:W-:Y:S02]  /*29e0*/  @!P5 IADD3.X R9, R23, c[0x0][0x17c], RZ, P3, !PT ;  /* 0x00005f001709da10 */ /* 0x000fe40001ffe4ff */
[----:B------:R-:W-:-:S03]  /*29f0*/  @!P0 IADD3 R24, P3, R22, c[0x0][0x180], RZ ;  /* 0x0000600016188a10 */ /* 0x000fc60007f7e0ff */
[----:B------:R3:W5:Y:S01]  /*2a00*/  @!P5 LDG.E R66, [R8.64] ;  /* 0x000000120842d981 */ /* 0x000762000c1e1900 */
[----:B-1----:R-:W-:Y:S02]  /*2a10*/  @!P5 IADD3 R6, P4, R21, c[0x0][0x180], RZ ;  /* 0x000060001506da10 */ /* 0x002fe40007f9e0ff */
[----:B------:R-:W-:Y:S02]  /*2a20*/  @P1 IADD3.X R21, R12, c[0x0][0x184], RZ, P2, !PT ;  /* 0x000061000c151a10 */ /* 0x000fe400017fe4ff */
[----:B------:R-:W-:Y:S02]  /*2a30*/  @!P0 IADD3 R22, P2, R22, c[0x0][0x178], RZ ;  /* 0x00005e0016168a10 */ /* 0x000fe40007f5e0ff */
[----:B------:R-:W-:Y:S02]  /*2a40*/  @!P5 IADD3.X R7, R23, c[0x0][0x184], RZ, P4, !PT ;  /* 0x000061001707da10 */ /* 0x000fe400027fe4ff */
[----:B---3--:R-:W-:Y:S02]  /*2a50*/  @P1 IADD3 R8, P4, R18, c[0x0][0x178], RZ ;  /* 0x00005e0012081a10 */ /* 0x008fe40007f9e0ff */
[C---:B------:R-:W-:Y:S01]  /*2a60*/  @!P0 IADD3.X R25, R19.reuse, c[0x0][0x184], RZ, P3, !PT ;  /* 0x0000610013198a10 */ /* 0x040fe20001ffe4ff */
[----:B------:R1:W5:Y:S01]  /*2a70*/  @!P5 LDG.E R5, [R6.64] ;  /* 0x000000120605d981 */ /* 0x000362000c1e1900 */
[----:B------:R-:W-:-:S02]  /*2a80*/  @!P0 IADD3.X R23, R19, c[0x0][0x17c], RZ, P2, !PT ;  /* 0x00005f0013178a10 */ /* 0x000fc400017fe4ff */
[----:B------:R-:W-:Y:S02]  /*2a90*/  MOV R18, UR6 ;  /* 0x0000000600127c02 */ /* 0x000fe40008000f00 */
[----:B------:R-:W-:Y:S01]  /*2aa0*/  MOV R19, UR7 ;  /* 0x0000000700137c02 */ /* 0x000fe20008000f00 */
[----:B------:R3:W5:Y:S05]  /*2ab0*/  @!P0 LDG.E R60, [R22.64] ;  /* 0x00000012163c8981 */ /* 0x00076a000c1e1900 */
[----:B------:R-:W2:Y:S01]  /*2ac0*/  LDG.E.64 R18, [R18.64] ;  /* 0x0000001212127981 */ /* 0x000ea2000c1e1b00 */
[----:B------:R-:W-:Y:S02]  /*2ad0*/  IADD3 R26, R2, 0x1c0, RZ ;  /* 0x000001c0021a7810 */ /* 0x000fe40007ffe0ff */
[----:B------:R-:W-:-:S02]  /*2ae0*/  ISETP.GE.U32.AND P6, PT, R27, c[0x0][0x1e0], PT ;  /* 0x000078001b007a0c */ /* 0x000fc40003fc6070 */
[----:B------:R-:W-:Y:S02]  /*2af0*/  ISETP.GE.U32.AND P5, PT, R26, c[0x0][0x1e0], PT ;  /* 0x000078001a007a0c */ /* 0x000fe40003fa6070 */
[----:B------:R-:W-:Y:S02]  /*2b00*/  SHF.R.S32.HI R30, RZ, 0x1f, R26 ;  /* 0x0000001fff1e7819 */ /* 0x000fe4000001141a */
[----:B------:R-:W-:Y:S02]  /*2b10*/  @P1 IADD3.X R9, R12, c[0x0][0x17c], RZ, P4, !PT ;  /* 0x00005f000c091a10 */ /* 0x000fe400027fe4ff */
[----:B------:R-:W-:Y:S02]  /*2b20*/  ISETP.GE.AND.EX P6, PT, R31, c[0x0][0x1e4], PT, P6 ;  /* 0x000079001f007a0c */ /* 0x000fe40003fc6360 */
[----:B------:R-:W-:Y:S02]  /*2b30*/  ISETP.GE.AND.EX P5, PT, R30, c[0x0][0x1e4], PT, P5 ;  /* 0x000079001e007a0c */ /* 0x000fe40003fa6350 */
[----:B------:R-:W-:-:S02]  /*2b40*/  ISETP.GE.U32.AND P4, PT, R52, c[0x0][0x1e0], PT ;  /* 0x0000780034007a0c */ /* 0x000fc40003f86070 */
[----:B------:R-:W-:Y:S02]  /*2b50*/  ISETP.GE.U32.AND P3, PT, R51, c[0x0][0x1e0], PT ;  /* 0x0000780033007a0c */ /* 0x000fe40003f66070 */
[----:B------:R-:W-:Y:S02]  /*2b60*/  SHF.R.S32.HI R29, RZ, 0x1f, R52 ;  /* 0x0000001fff1d7819 */ /* 0x000fe40000011434 */
[----:B------:R-:W-:Y:S02]  /*2b70*/  SHF.R.S32.HI R28, RZ, 0x1f, R51 ;  /* 0x0000001fff1c7819 */ /* 0x000fe40000011433 */
[C---:B------:R-:W-:Y:S02]  /*2b80*/  ISETP.GT.U32.OR P6, PT, R0.reuse, 0x29f, P6 ;  /* 0x0000029f0000780c */ /* 0x040fe400037c4470 */
[----:B------:R-:W-:Y:S02]  /*2b90*/  ISETP.GT.U32.OR P5, PT, R0, 0x29f, P5 ;  /* 0x0000029f0000780c */ /* 0x000fe40002fa4470 */
[----:B------:R-:W-:-:S02]  /*2ba0*/  ISETP.GE.AND.EX P4, PT, R29, c[0x0][0x1e4], PT, P4 ;  /* 0x000079001d007a0c */ /* 0x000fc40003f86340 */
[----:B------:R-:W-:Y:S02]  /*2bb0*/  ISETP.GE.AND.EX P3, PT, R28, c[0x0][0x1e4], PT, P3 ;  /* 0x000079001c007a0c */ /* 0x000fe40003f66330 */
[C---:B------:R-:W-:Y:S02]  /*2bc0*/  ISETP.GT.U32.OR P4, PT, R0.reuse, 0x29f, P4 ;  /* 0x0000029f0000780c */ /* 0x040fe40002784470 */
[----:B------:R-:W-:Y:S02]  /*2bd0*/  ISETP.GT.U32.OR P3, PT, R0, 0x29f, P3 ;  /* 0x0000029f0000780c */ /* 0x000fe40001f64470 */
[----:B------:R-:W-:Y:S01]  /*2be0*/  ISETP.GE.U32.AND P2, PT, R53, c[0x0][0x1e0], PT ;  /* 0x0000780035007a0c */ /* 0x000fe20003f46070 */
[----:B------:R-:W-:Y:S01]  /*2bf0*/  @!P6 IMAD R49, R31, c[0x0][0x1d8], RZ ;  /* 0x000076001f31ea24 */ /* 0x000fe200078e02ff */
[----:B-1----:R-:W-:Y:S01]  /*2c00*/  @!P6 MOV R6, R14 ;  /* 0x0000000e0006e202 */ /* 0x002fe20000000f00 */
[----:B------:R-:W-:Y:S01]  /*2c10*/  @!P5 IMAD R31, R30, c[0x0][0x1d8], RZ ;  /* 0x000076001e1fda24 */ /* 0x000fe200078e02ff */
[----:B------:R-:W-:-:S02]  /*2c20*/  ISETP.GE.AND.EX P2, PT, R54, c[0x0][0x1e4], PT, P2 ;  /* 0x0000790036007a0c */ /* 0x000fc40003f46320 */
[-C--:B------:R-:W-:Y:S02]  /*2c30*/  @!P6 MOV R7, R17.reuse ;  /* 0x000000110007e202 */ /* 0x080fe40000000f00 */
[-C--:B0-----:R-:W-:Y:S02]  /*2c40*/  @!P5 MOV R10, R14.reuse ;  /* 0x0000000e000ad202 */ /* 0x081fe40000000f00 */
[-C--:B------:R-:W-:Y:S01]  /*2c50*/  @!P5 MOV R11, R17.reuse ;  /* 0x00000011000bd202 */ /* 0x080fe20000000f00 */
[----:B------:R-:W-:Y:S01]  /*2c60*/  @!P4 IMAD R30, R29, c[0x0][0x1d8], RZ ;  /* 0x000076001d1eca24 */ /* 0x000fe200078e02ff */
[----:B------:R-:W-:Y:S01]  /*2c70*/  ISETP.GT.U32.OR P2, PT, R0, 0x29f, P2 ;  /* 0x0000029f0000780c */ /* 0x000fe20001744470 */
[----:B------:R-:W-:Y:S01]  /*2c80*/  @!P3 IMAD R12, R28, c[0x0][0x1d8], RZ ;  /* 0x000076001c0cba24 */ /* 0x000fe200078e02ff */
[----:B------:R-:W-:Y:S01]  /*2c90*/  @!P4 MOV R28, R14 ;  /* 0x0000000e001cc202 */ /* 0x000fe20000000f00 */
[----:B------:R-:W-:Y:S01]  /*2ca0*/  @!P6 IMAD R49, R27, c[0x0][0x1dc], R49 ;  /* 0x000077001b31ea24 */ /* 0x000fe200078e0231 */
[----:B------:R-:W-:Y:S01]  /*2cb0*/  @!P4 MOV R29, R17 ;  /* 0x00000011001dc202 */ /* 0x000fe20000000f00 */
[----:B------:R-:W-:-:S02]  /*2cc0*/  @!P5 IMAD R31, R26, c[0x0][0x1dc], R31 ;  /* 0x000077001a1fda24 */ /* 0x000fc400078e021f */
[----:B------:R-:W-:Y:S01]  /*2cd0*/  @!P6 IMAD.WIDE.U32 R6, R27, c[0x0][0x1d8], R6 ;  /* 0x000076001b06ea25 */ /* 0x000fe200078e0006 */
[----:B------:R-:W-:-:S03]  /*2ce0*/  @!P3 MOV R27, R17 ;  /* 0x00000011001bb202 */ /* 0x000fc60000000f00 */
[----:B------:R-:W-:Y:S01]  /*2cf0*/  @!P5 IMAD.WIDE.U32 R10, R26, c[0x0][0x1d8], R10 ;  /* 0x000076001a0ada25 */ /* 0x000fe200078e000a */
[----:B------:R-:W-:Y:S02]  /*2d00*/  @!P3 MOV R26, R14 ;  /* 0x0000000e001ab202 */ /* 0x000fe40000000f00 */
[----:B------:R-:W-:Y:S01]  /*2d10*/  @!P6 IADD3 R49, R7, R49, RZ ;  /* 0x000000310731e210 */ /* 0x000fe20007ffe0ff */
[C---:B------:R-:W-:Y:S01]  /*2d20*/  @!P4 IMAD R30, R52.reuse, c[0x0][0x1dc], R30 ;  /* 0x00007700341eca24 */ /* 0x040fe200078e021e */
[----:B------:R-:W-:Y:S01]  /*2d30*/  @!P5 IADD3 R31, R11, R31, RZ ;  /* 0x0000001f0b1fd210 */ /* 0x000fe20007ffe0ff */
[----:B------:R-:W-:Y:S02]  /*2d40*/  @!P3 IMAD R12, R51, c[0x0][0x1dc], R12 ;  /* 0x00007700330cba24 */ /* 0x000fe400078e020c */
        /* <DEDUP_REMOVED lines=20> */
[----:B---3--:R-:W-:-:S04]  /*2e90*/  @!P6 IADD3 R22, P0, R7, c[0x0][0x180], RZ ;  /* 0x000060000716ea10 */ /* 0x008fc80007f1e0ff */
[----:B------:R-:W-:Y:S01]  /*2ea0*/  @!P2 IADD3 R26, R11, R26, RZ ;  /* 0x0000001a0b1aa210 */ /* 0x000fe20007ffe0ff */
[----:B------:R1:W5:Y:S01]  /*2eb0*/  @P1 LDG.E R49, [R20.64] ;  /* 0x0000001214311981 */ /* 0x000362000c1e1900 */
[C---:B------:R-:W-:Y:S02]  /*2ec0*/  @!P2 SHF.L.U32 R29, R10.reuse, 0x1, RZ ;  /* 0x000000010a1da819 */ /* 0x040fe400000006ff */
[----:B------:R-:W-:Y:S02]  /*2ed0*/  @!P2 SHF.L.U64.HI R26, R10, 0x1, R26 ;  /* 0x000000010a1aa819 */ /* 0x000fe4000001021a */
[----:B------:R-:W-:Y:S02]  /*2ee0*/  @!P6 IADD3.X R23, R52, c[0x0][0x184], RZ, P0, !PT ;  /* 0x000061003417ea10 */ /* 0x000fe400007fe4ff */
[----:B------:R-:W-:Y:S01]  /*2ef0*/  @!P6 IADD3 R10, P0, R7, c[0x0][0x178], RZ ;  /* 0x00005e00070aea10 */ /* 0x000fe20007f1e0ff */
[----:B------:R-:W-:Y:S01]  /*2f00*/  HFMA2.MMA R7, -RZ, RZ, 0, 0 ;  /* 0x00000000ff077435 */ /* 0x000fe200000001ff */
[----:B------:R-:W-:-:S02]  /*2f10*/  MOV R53, RZ ;  /* 0x000000ff00357202 */ /* 0x000fc40000000f00 */
[----:B------:R-:W-:Y:S02]  /*2f20*/  @!P6 IADD3.X R11, R52, c[0x0][0x17c], RZ, P0, !PT ;  /* 0x00005f00340bea10 */ /* 0x000fe400007fe4ff */
[----:B-1----:R-:W-:Y:S02]  /*2f30*/  @!P5 IADD3 R20, P0, R51, c[0x0][0x180], RZ ;  /* 0x000060003314da10 */ /* 0x002fe40007f1e0ff */
[----:B------:R1:W5:Y:S02]  /*2f40*/  @P1 LDG.E R53, [R8.64] ;  /* 0x0000001208351981 */ /* 0x000364000c1e1900 */
[----:B------:R-:W-:Y:S02]  /*2f50*/  @!P5 IADD3.X R21, R31, c[0x0][0x184], RZ, P0, !PT ;  /* 0x000061001f15da10 */ /* 0x000fe400007fe4ff */
[----:B------:R3:W5:Y:S04]  /*2f60*/  @!P6 LDG.E R7, [R22.64] ;  /* 0x000000121607e981 */ /* 0x000768000c1e1900 */
[----:B------:R0:W5:Y:S01]  /*2f70*/  @!P6 LDG.E R58, [R10.64] ;  /* 0x000000120a3ae981 */ /* 0x000162000c1e1900 */
[----:B-1----:R-:W-:-:S02]  /*2f80*/  MOV R8, RZ ;  /* 0x000000ff00087202 */ /* 0x002fc40000000f00 */
[----:B---3--:R-:W-:Y:S01]  /*2f90*/  @!P5 IADD3 R22, P0, R51, c[0x0][0x178], RZ ;  /* 0x00005e003316da10 */ /* 0x008fe20007f1e0ff */
[----:B------:R-:W-:-:S03]  /*2fa0*/  HFMA2.MMA R9, -RZ, RZ, 0, 0 ;  /* 0x00000000ff097435 */ /* 0x000fc600000001ff */
[----:B------:R1:W5:Y:S01]  /*2fb0*/  @!P5 LDG.E R8, [R20.64] ;  /* 0x000000121408d981 */ /* 0x000362000c1e1900 */
[----:B------:R-:W-:Y:S02]  /*2fc0*/  @!P5 IADD3.X R23, R31, c[0x0][0x17c], RZ, P0, !PT ;  /* 0x00005f001f17da10 */ /* 0x000fe400007fe4ff */
[----:B0-----:R-:W-:-:S03]  /*2fd0*/  @!P3 IADD3 R24, P6, R27, c[0x0][0x180], RZ ;  /* 0x000060001b18ba10 */ /* 0x001fc60007fde0ff */
[----:B------:R0:W5:Y:S01]  /*2fe0*/  @!P5 LDG.E R56, [R22.64] ;  /* 0x000000121638d981 */ /* 0x000162000c1e1900 */
[C---:B-1----:R-:W-:Y:S01]  /*2ff0*/  @!P4 IADD3 R20, P0, R30.reuse, c[0x0][0x180], RZ ;  /* 0x000060001e14ca10 */ /* 0x042fe20007f1e0ff */
[----:B------:R-:W-:Y:S01]  /*3000*/  CS2R R10, SRZ ;  /* 0x00000000000a7805 */ /* 0x000fe2000001ff00 */
[----:B------:R-:W-:Y:S02]  /*3010*/  MOV R54, RZ ;  /* 0x000000ff00367202 */ /* 0x000fe40000000f00 */
[----:B0-----:R-:W-:Y:S02]  /*3020*/  @!P4 IADD3 R22, P5, R30, c[0x0][0x178], RZ ;  /* 0x00005e001e16ca10 */ /* 0x001fe40007fbe0ff */
[C---:B------:R-:W-:Y:S02]  /*3030*/  @!P4 IADD3.X R21, R28.reuse, c[0x0][0x184], RZ, P0, !PT ;  /* 0x000061001c15ca10 */ /* 0x040fe400007fe4ff */
[----:B------:R-:W-:Y:S02]  /*3040*/  @!P4 IADD3.X R23, R28, c[0x0][0x17c], RZ, P5, !PT ;  /* 0x00005f001c17ca10 */ /* 0x000fe40002ffe4ff */
[----:B------:R-:W-:Y:S01]  /*3050*/  @!P3 IADD3.X R25, R12, c[0x0][0x184], RZ, P6, !PT ;  /* 0x000061000c19ba10 */ /* 0x000fe200037fe4ff */
[----:B------:R0:W5:Y:S04]  /*3060*/  @!P4 LDG.E R9, [R20.64] ;  /* 0x000000121409c981 */ /* 0x000168000c1e1900 */
[----:B------:R1:W5:Y:S04]  /*3070*/  @!P4 LDG.E R54, [R22.64] ;  /* 0x000000121636c981 */ /* 0x000368000c1e1900 */
[----:B------:R3:W5:Y:S01]  /*3080*/  @!P3 LDG.E R10, [R24.64] ;  /* 0x00000012180ab981 */ /* 0x000762000c1e1900 */
[----:B------:R-:W-:-:S02]  /*3090*/  MOV R51, RZ ;  /* 0x000000ff00337202 */ /* 0x000fc40000000f00 */
[C---:B-1----:R-:W-:Y:S02]  /*30a0*/  @!P2 IADD3 R22, P4, R29.reuse, c[0x0][0x180], RZ ;  /* 0x000060001d16aa10 */ /* 0x042fe40007f9e0ff */
[----:B---3--:R-:W-:Y:S02]  /*30b0*/  @!P2 IADD3 R24, P5, R29, c[0x0][0x178], RZ ;  /* 0x00005e001d18aa10 */ /* 0x008fe40007fbe0ff */
[C---:B------:R-:W-:Y:S02]  /*30c0*/  @!P2 IADD3.X R23, R26.reuse, c[0x0][0x184], RZ, P4, !PT ;  /* 0x000061001a17aa10 */ /* 0x040fe400027fe4ff */
[----:B------:R-:W-:-:S03]  /*30d0*/  @!P2 IADD3.X R25, R26, c[0x0][0x17c], RZ, P5, !PT ;  /* 0x00005f001a19aa10 */ /* 0x000fc60002ffe4ff */
[----:B------:R1:W5:Y:S04]  /*30e0*/  @!P2 LDG.E R11, [R22.64] ;  /* 0x00000012160ba981 */ /* 0x000368000c1e1900 */
[----:B------:R1:W5:Y:S01]  /*30f0*/  @!P2 LDG.E R51, [R24.64] ;  /* 0x000000121833a981 */ /* 0x000362000c1e1900 */
[----:B0-----:R-:W-:-:S04]  /*3100*/  @!P3 IADD3 R20, P0, R27, c[0x0][0x178], RZ ;  /* 0x00005e001b14ba10 */ /* 0x001fc80007f1e0ff */
[----:B------:R-:W-:Y:S01]  /*3110*/  @!P3 IADD3.X R21, R12, c[0x0][0x17c], RZ, P0, !PT ;  /* 0x00005f000c15ba10 */ /* 0x000fe200007fe4ff */
[----:B----4-:R1:W-:Y:S04]  /*3120*/  STL [R1+0x20], R77 ;  /* 0x0000204d01007387 */ /* 0x0103e80000100800 */
[----:B------:R1:W-:Y:S04]  /*3130*/  STL [R1+0x1c], R74 ;  /* 0x00001c4a01007387 */ /* 0x0003e80000100800 */
[----:B------:R1:W-:Y:S01]  /*3140*/  STL [R1+0x4], R73 ;  /* 0x0000044901007387 */ /* 0x0003e20000100800 */
[----:B--2---:R-:W0:Y:S02]  /*3150*/  R2UR UR24, R18 ;  /* 0x00000000121873c2 */ /* 0x004e2400000e0000 */
[----:B0-----:R-:W-:-:S05]  /*3160*/  MOV R12, UR24 ;  /* 0x00000018000c7c02 */ /* 0x001fca0008000f00 */
[----:B------:R-:W-:-:S05]  /*3170*/  FFMA.FTZ R12, -R12, UR24, R19 ;  /* 0x000000180c0c7c23 */ /* 0x000fca0008010113 */
[----:B------:R-:W-:-:S13]  /*3180*/  FSETP.GTU.FTZ.AND P0, PT, R12, RZ, PT ;  /* 0x000000ff0c00720b */ /* 0x000fda0003f1c000 */
[----:B------:R-:W-:Y:S01]  /*3190*/  VOTEU.ANY UP0, P0 ;  /* 0x00000000003f7886 */ /* 0x000fe20000000100 */
[----:B------:R-:W-:-:S13]  /*31a0*/  PLOP3.LUT P0, PT, PT, PT, UP0, 0x80, 0x0 ;  /* 0x000000000000781c */ /* 0x000fda0003f0f008 */
[----:B------:R-:W-:-:S06]  /*31b0*/  @P0 FADD.FTZ R12, R12, c[0x0][0x1a0] ;  /* 0x000068000c0c0621 */ /* 0x000fcc0000010000 */
[----:B------:R-:W0:Y:S01]  /*31c0*/  @P0 MUFU.RSQ R12, R12 ;  /* 0x0000000c000c0308 */ /* 0x000e220000001400 */
[----:B------:R1:W-:Y:S01]  /*31d0*/  STL [R1], R71 ;  /* 0x0000004701007387 */ /* 0x0003e20000100800 */
[----:B0-----:R-:W0:Y:S01]  /*31e0*/  @P0 R2UR UR5, R12 ;  /* 0x000000000c0503c2 */ /* 0x001e2200000e0000 */
[----:B------:R-:W-:Y:S01]  /*31f0*/  ISETP.GT.U32.AND P0, PT, R0, 0x29f, PT ;  /* 0x0000029f0000780c */ /* 0x000fe20003f04070 */
[----:B------:R-:W-:Y:S01]  /*3200*/  HFMA2.MMA R52, -RZ, RZ, 0, 0 ;  /* 0x00000000ff347435 */ /* 0x000fe200000001ff */
[----:B------:R-:W-:Y:S01]  /*3210*/  UMOV UR25, 0x3f800000 ;  /* 0x3f80000000197882 */ /* 0x000fe20000000000 */
[----:B------:R-:W-:Y:S01]  /*3220*/  BSSY B0, `(.L_x_192) ;  /* 0x0000010000007945 */ /* 0x000fe20003800000 */
[----:B------:R-:W-:Y:S01]  /*3230*/  ISETP.NE.AND P4, PT, RZ, UR21, PT ;  /* 0x00000015ff007c0c */ /* 0x000fe2000bf85270 */
[----:B------:R-:W-:-:S06]  /*3240*/  CS2R R18, SRZ ;  /* 0x0000000000127805 */ /* 0x000fcc000001ff00 */
[----:B------:R2:W5:Y:S01]  /*3250*/  @!P3 LDG.E R52, [R20.64] ;  /* 0x000000121434b981 */ /* 0x000562000c1e1900 */
[----:B0-----:R-:W-:Y:S01]  /*3260*/  @UP0 UMOV UR25, UR5 ;  /* 0x0000000500190c82 */ /* 0x001fe20008000000 */
[----:B--2---:R-:W-:Y:S01]  /*3270*/  CS2R R20, SRZ ;  /* 0x0000000000147805 */ /* 0x004fe2000001ff00 */
[----:B------:R-:W-:Y:S05]  /*3280*/  @P0 BRA `(.L_x_193) ;  /* 0x0000009000000947 */ /* 0x000fea0003800000 */
[----:B-1----:R-:W-:Y:S02]  /*3290*/  ISETP.NE.AND P0, PT, RZ, UR21, PT ;  /* 0x00000015ff007c0c */ /* 0x002fe4000bf05270 */
[----:B------:R-:W-:-:S04]  /*32a0*/  IADD3 R12, R72, UR15, RZ ;  /* 0x0000000f480c7c10 */ /* 0x000fc8000fffe0ff */
[----:B------:R-:W-:-:S07]  /*32b0*/  SHF.R.S32.HI R19, RZ, 0x1f, R12 ;  /* 0x0000001fff137819 */ /* 0x000fce000001140c */
[----:B------:R-:W-:-:S04]  /*32c0*/  @P0 LEA R18, P2, R12, c[0x0][0x190], 0x2 ;  /* 0x000064000c120a11 */ /* 0x000fc800078410ff */
[----:B------:R-:W-:-:S05]  /*32d0*/  @P0 LEA.HI.X R19, R12, c[0x0][0x194], R19, 0x2, P2 ;  /* 0x000065000c130a11 */ /* 0x000fca00010f1413 */
[----:B------:R0:W5:Y:S02]  /*32e0*/  @P0 LDG.E.64 R20, [R18.64] ;  /* 0x0000001212140981 */ /* 0x000164000c1e1b00 */
[----:B0-----:R-:W-:-:S05]  /*32f0*/  MOV R18, 0x4 ;  /* 0x0000000400127802 */ /* 0x001fca0000000f00 */
[----:B------:R-:W-:-:S06]  /*3300*/  IMAD.WIDE R18, R12, R18, c[0x0][0x188] ;  /* 0x000062000c127625 */ /* 0x000fcc00078e0212 */
[----:B------:R-:W5:Y:S02]  /*3310*/  LDG.E.64 R18, [R18.64] ;  /* 0x0000001212127981 */ /* 0x000f64000c1e1b00 */
.L_x_193:
[----:B-1----:R-:W-:Y:S05]  /*3320*/  BSYNC B0 ;  /* 0x0000000000007941 */ /* 0x002fea0003800000 */
.L_x_192:
        /* <DEDUP_REMOVED lines=27> */
.L_x_194:
[----:B------:R-:W-:Y:S01]  /*34e0*/  FMUL.FTZ R24, R27, R18 ;  /* 0x000000121b187220 */ /* 0x000fe20000410000 */
[----:B------:R-:W-:Y:S01]  /*34f0*/  PRMT R26, RZ, 0x5410, R50 ;  /* 0x00005410ff1a7816 */ /* 0x000fe20000000032 */
[----:B------:R-:W-:Y:S01]  /*3500*/  FMUL.FTZ R25, R12, R19 ;  /* 0x000000130c197220 */ /* 0x000fe20000410000 */
[--C-:B------:R-:W-:Y:S01]  /*3510*/  PRMT R76, RZ, 0x5410, R55.reuse ;  /* 0x00005410ff4c7816 */ /* 0x100fe20000000037 */
[----:B------:R-:W-:Y:S01]  /*3520*/  FFMA.FTZ R23, R72, R24, RZ ;  /* 0x0000001848177223 */ /* 0x000fe200000100ff */
[----:B------:R-:W-:Y:S01]  /*3530*/  PRMT R75, RZ, 0x7610, R55 ;  /* 0x00007610ff4b7816 */ /* 0x000fe20000000037 */
[----:B------:R-:W-:Y:S02]  /*3540*/  FADD.FTZ R24, RZ, R24 ;  /* 0x00000018ff187221 */ /* 0x000fe40000010000 */
[----:B------:R-:W-:Y:S02]  /*3550*/  FFMA.FTZ R23, R22, R25, R23 ;  /* 0x0000001916177223 */ /* 0x000fe40000010017 */
[----:B------:R-:W-:Y:S01]  /*3560*/  FADD.FTZ R25, R25, R24 ;  /* 0x0000001819197221 */ /* 0x000fe20000010000 */
[----:B------:R-:W-:Y:S01]  /*3570*/  PRMT R24, RZ, 0x7610, R50 ;  /* 0x00007610ff187816 */ /* 0x000fe20000000032 */
[----:B------:R-:W-:-:S02]  /*3580*/  FADD.FTZ R26, R26, -UR24 ;  /* 0x800000181a1a7e21 */ /* 0x000fc40008010000 */
[----:B------:R-:W-:Y:S02]  /*3590*/  FFMA.FTZ R72, R72, R27, RZ ;  /* 0x0000001b48487223 */ /* 0x000fe400000100ff */
        /* <DEDUP_REMOVED lines=22> */
.L_x_195:
        /* <DEDUP_REMOVED lines=9> */
[----:B------:R-:W-:Y:S01]  /*3790*/  PRMT R26, RZ, 0x5410, R47 ;  /* 0x00005410ff1a7816 */ /* 0x000fe2000000002f */
[----:B------:R-:W-:Y:S01]  /*37a0*/  FFMA.FTZ R24, R24, R12, R23 ;  /* 0x0000000c18187223 */ /* 0x000fe20000010017 */
[----:B------:R-:W-:Y:S01]  /*37b0*/  PRMT R23, RZ, 0x7610, R47 ;  /* 0x00007610ff177816 */ /* 0x000fe2000000002f */
[----:B------:R-:W-:Y:S02]  /*37c0*/  FADD.FTZ R25, R25, R27 ;  /* 0x0000001b19197221 */ /* 0x000fe40000010000 */
[----:B------:R-:W-:-:S02]  /*37d0*/  FADD.FTZ R26, R26, -UR24 ;  /* 0x800000181a1a7e21 */ /* 0x000fc40008010000 */
[----:B------:R-:W-:Y:S02]  /*37e0*/  FADD.FTZ R23, R23, -UR24 ;  /* 0x8000001817177e21 */ /* 0x000fe40008010000 */
[----:B------:R-:W-:Y:S01]  /*37f0*/  FADD.FTZ R76, R28, R76 ;  /* 0x0000004c1c4c7221 */ /* 0x000fe20000010000 */
[----:B------:R-:W-:Y:S01]  /*3800*/  PRMT R28, RZ, 0x5410, R57 ;  /* 0x00005410ff1c7816 */ /* 0x000fe20000000039 */
        /* <DEDUP_REMOVED lines=23> */
.L_x_196:
[----:B------:R-:W-:Y:S02]  /*3980*/  FMUL.FTZ R27, R28, R18 ;  /* 0x000000121c1b7220 */ /* 0x000fe40000410000 */
[C---:B------:R-:W-:Y:S02]  /*3990*/  FFMA.FTZ R72, R26.reuse, R28, R72 ;  /* 0x0000001c1a487223 */ /* 0x040fe40000010048 */
[----:B------:R-:W-:Y:S02]  /*39a0*/  FFMA.FTZ R24, R26, R27, R24 ;  /* 0x0000001b1a187223 */ /* 0x000fe40000010018 */
[----:B------:R-:W-:Y:S02]  /*39b0*/  FADD.FTZ R25, R25, R27 ;  /* 0x0000001b19197221 */ /* 0x000fe40000010000 */
[----:B------:R-:W-:Y:S02]  /*39c0*/  FMUL.FTZ R26, R12, R19 ;  /* 0x000000130c1a7220 */ /* 0x000fe40000410000 */
        /* <DEDUP_REMOVED lines=32> */
.L_x_197:
        /* <DEDUP_REMOVED lines=37> */
.L_x_198:
[----:B------:R-:W-:Y:S02]  /*3e20*/  FMUL.FTZ R27, R28, R18 ;  /* 0x000000121c1b7220 */ /* 0x000fe40000410000 */
[C---:B------:R-:W-:Y:S02]  /*3e30*/  FFMA.FTZ R72, R26.reuse, R28, R72 ;  /* 0x0000001c1a487223 */ /* 0x040fe40000010048 */
[----:B------:R-:W-:Y:S02]  /*3e40*/  FFMA.FTZ R24, R26, R27, R24 ;  /* 0x0000001b1a187223 */ /* 0x000fe40000010018 */
[----:B------:R-:W-:Y:S02]  /*3e50*/  FADD.FTZ R25, R25, R27 ;  /* 0x0000001b19197221 */ /* 0x000fe40000010000 */
[----:B------:R-:W-:Y:S02]  /*3e60*/  FMUL.FTZ R26, R12, R19 ;  /* 0x000000130c1a7220 */ /* 0x000fe40000410000 */
[----:B------:R-:W-:-:S02]  /*3e70*/  FFMA.FTZ R22, R23, R12, R22 ;  /* 0x0000000c17167223 */ /* 0x000fc40000010016 */
[----:B------:R-:W-:Y:S01]  /*3e80*/  FFMA.FTZ R23, R23, R26, R24 ;  /* 0x0000001a17177223 */ /* 0x000fe20000010018 */
[----:B------:R-:W-:Y:S01]  /*3e90*/  PRMT R24, RZ, 0x7610, R61 ;  /* 0x00007610ff187816 */ /* 0x000fe2000000003d */
        /* <DEDUP_REMOVED lines=29> */
.L_x_199:
        /* <DEDUP_REMOVED lines=37> */
.L_x_200:
        /* <DEDUP_REMOVED lines=37> */
.L_x_201:
        /* <DEDUP_REMOVED lines=37> */
.L_x_202:
[----:B------:R-:W2:Y:S01]  /*4760*/  LDL R29, [R1+0x8] ;  /* 0x00000800011d7983 */ /* 0x000ea20000100800 */
        /* <DEDUP_REMOVED lines=10> */
[----:B------:R-:W-:Y:S02]  /*4810*/  FADD.FTZ R76, R76, R28 ;  /* 0x0000001c4c4c7221 */ /* 0x000fe40000010000 */
[----:B------:R-:W-:Y:S02]  /*4820*/  FADD.FTZ R24, R24, -UR24 ;  /* 0x8000001818187e21 */ /* 0x000fe40008010000 */
[----:B------:R-:W-:Y:S02]  /*4830*/  FADD.FTZ R26, R26, -UR24 ;  /* 0x800000181a1a7e21 */ /* 0x000fe40008010000 */
[----:B------:R-:W-:-:S02]  /*4840*/  FADD.FTZ R75, R75, R12 ;  /* 0x0000000c4b4b7221 */ /* 0x000fc40000010000 */
[----:B------:R-:W-:Y:S02]  /*4850*/  FMUL.FTZ R26, R26, UR25 ;  /* 0x000000191a1a7c20 */ /* 0x000fe40008410000 */
[----:B------:R-:W-:Y:S01]  /*4860*/  FMUL.FTZ R24, R24, UR25 ;  /* 0x0000001918187c20 */ /* 0x000fe20008410000 */
[--C-:B--2---:R-:W-:Y:S02]  /*4870*/  PRMT R28, RZ, 0x5410, R29.reuse ;  /* 0x00005410ff1c7816 */ /* 0x104fe4000000001d */
[----:B------:R-:W-:Y:S01]  /*4880*/  PRMT R12, RZ, 0x7610, R29 ;  /* 0x00007610ff0c7816 */ /* 0x000fe2000000001d */
        /* <DEDUP_REMOVED lines=19> */
.L_x_203:
        /* <DEDUP_REMOVED lines=38> */
.L_x_204:
        /* <DEDUP_REMOVED lines=38> */
.L_x_205:
        /* <DEDUP_REMOVED lines=38> */
.L_x_206:
[----:B------:R-:W2:Y:S04]  /*50e0*/  LDL R30, [R1+0xc] ;  /* 0x00000c00011e7983 */ /* 0x000ea80000100800 */
[----:B------:R-:W3:Y:S01]  /*50f0*/  LDL R29, [R1+0x24] ;  /* 0x00002400011d7983 */ /* 0x000ee20000100800 */
[----:B------:R-:W-:Y:S02]  /*5100*/  FMUL.FTZ R27, R28, R18 ;  /* 0x000000121c1b7220 */ /* 0x000fe40000410000 */
[C---:B------:R-:W-:Y:S02]  /*5110*/  FFMA.FTZ R72, R26.reuse, R28, R72 ;  /* 0x0000001c1a487223 */ /* 0x040fe40000010048 */
[----:B------:R-:W-:Y:S02]  /*5120*/  FFMA.FTZ R24, R26, R27, R24 ;  /* 0x0000001b1a187223 */ /* 0x000fe40000010018 */
[----:B------:R-:W-:-:S02]  /*5130*/  FADD.FTZ R25, R25, R27 ;  /* 0x0000001b19197221 */ /* 0x000fc40000010000 */
[----:B------:R-:W-:Y:S02]  /*5140*/  FMUL.FTZ R26, R12, R19 ;  /* 0x000000130c1a7220 */ /* 0x000fe40000410000 */
[C---:B------:R-:W-:Y:S02]  /*5150*/  FFMA.FTZ R22, R23.reuse, R12, R22 ;  /* 0x0000000c17167223 */ /* 0x040fe40000010016 */
[----:B------:R-:W-:Y:S02]  /*5160*/  FFMA.FTZ R23, R23, R26, R24 ;  /* 0x0000001a17177223 */ /* 0x000fe40000010018 */
[----:B------:R-:W-:Y:S02]  /*5170*/  FADD.FTZ R25, R26, R25 ;  /* 0x000000191a197221 */ /* 0x000fe40000010000 */
[----:B------:R-:W-:Y:S02]  /*5180*/  FADD.FTZ R76, R76, R28 ;  /* 0x0000001c4c4c7221 */ /* 0x000fe40000010000 */
[----:B------:R-:W-:Y:S01]  /*5190*/  FADD.FTZ R75, R75, R12 ;  /* 0x0000000c4b4b7221 */ /* 0x000fe20000010000 */
[----:B--2---:R-:W-:-:S02]  /*51a0*/  PRMT R26, RZ, 0x5410, R30 ;  /* 0x00005410ff1a7816 */ /* 0x004fc4000000001e */
[----:B------:R-:W-:Y:S02]  /*51b0*/  PRMT R24, RZ, 0x7610, R30 ;  /* 0x00007610ff187816 */ /* 0x000fe4000000001e */
[--C-:B---3--:R-:W-:Y:S01]  /*51c0*/  PRMT R28, RZ, 0x5410, R29.reuse ;  /* 0x00005410ff1c7816 */ /* 0x108fe2000000001d */
        /* <DEDUP_REMOVED lines=24> */
.L_x_207:
        /* <DEDUP_REMOVED lines=38> */
.L_x_208:
        /* <DEDUP_REMOVED lines=38> */
.L_x_209:
        /* <DEDUP_REMOVED lines=38> */
.L_x_210:
        /* <DEDUP_REMOVED lines=38> */
.L_x_211:
        /* <DEDUP_REMOVED lines=38> */
.L_x_212:
        /* <DEDUP_REMOVED lines=37> */
.L_x_213:
        /* <DEDUP_REMOVED lines=37> */
.L_x_214:
        /* <DEDUP_REMOVED lines=37> */
.L_x_215:
        /* <DEDUP_REMOVED lines=37> */
.L_x_216:
        /* <DEDUP_REMOVED lines=37> */
.L_x_217:
        /* <DEDUP_REMOVED lines=37> */
.L_x_218:
        /* <DEDUP_REMOVED lines=37> */
.L_x_219:
        /* <DEDUP_REMOVED lines=37> */
.L_x_220:
        /* <DEDUP_REMOVED lines=37> */
.L_x_221:
[----:B------:R-:W-:Y:S02]  /*7400*/  FMUL.FTZ R27, R28, R18 ;  /* 0x000000121c1b7220 */ /* 0x000fe40000410000 */
[C---:B------:R-:W-:Y:S02]  /*7410*/  FFMA.FTZ R72, R26.reuse, R28, R72 ;  /* 0x0000001c1a487223 */ /* 0x040fe40000010048 */
[----:B------:R-:W-:Y:S02]  /*7420*/  FFMA.FTZ R23, R26, R27, R23 ;  /* 0x0000001b1a177223 */ /* 0x000fe40000010017 */
[----:B------:R-:W-:Y:S02]  /*7430*/  FADD.FTZ R25, R25, R27 ;  /* 0x0000001b19197221 */ /* 0x000fe40000010000 */
[----:B------:R-:W-:Y:S02]  /*7440*/  FMUL.FTZ R26, R12, R19 ;  /* 0x000000130c1a7220 */ /* 0x000fe40000410000 */
[----:B------:R-:W-:-:S02]  /*7450*/  FFMA.FTZ R22, R24, R12, R22 ;  /* 0x0000000c18167223 */ /* 0x000fc40000010016 */
[----:B------:R-:W-:Y:S01]  /*7460*/  FADD.FTZ R75, R75, R12 ;  /* 0x0000000c4b4b7221 */ /* 0x000fe20000010000 */
[----:B------:R-:W-:Y:S01]  /*7470*/  PRMT R12, RZ, 0x7610, R8 ;  /* 0x00007610ff0c7816 */ /* 0x000fe20000000008 */
[----:B------:R-:W-:Y:S01]  /*7480*/  FFMA.FTZ R24, R24, R26, R23 ;  /* 0x0000001a18187223 */ /* 0x000fe20000010017 */
[----:B------:R-:W-:Y:S01]  /*7490*/  PRMT R23, RZ, 0x7610, R56 ;  /* 0x00007610ff177816 */ /* 0x000fe20000000038 */
[----:B------:R-:W-:Y:S01]  /*74a0*/  FADD.FTZ R25, R26, R25 ;  /* 0x000000191a197221 */ /* 0x000fe20000010000 */
[----:B------:R-:W-:Y:S01]  /*74b0*/  PRMT R26, RZ, 0x5410, R8 ;  /* 0x00005410ff1a7816 */ /* 0x000fe20000000008 */
[----:B------:R-:W-:Y:S02]  /*74c0*/  FADD.FTZ R12, R12, -UR24 ;  /* 0x800000180c0c7e21 */ /* 0x000fe40008010000 */
[----:B------:R-:W-:Y:S01]  /*74d0*/  FADD.FTZ R76, R76, R28 ;  /* 0x0000001c4c4c7221 */ /* 0x000fe20000010000 */
[----:B------:R-:W-:Y:S01]  /*74e0*/  PRMT R28, RZ, 0x5410, R56 ;  /* 0x00005410ff1c7816 */ /* 0x000fe20000000038 */
[----:B------:R-:W-:-:S02]  /*74f0*/  FADD.FTZ R26, R26, -UR24 ;  /* 0x800000181a1a7e21 */ /* 0x000fc40008010000 */
        /* <DEDUP_REMOVED lines=21> */
.L_x_222:
[----:B------:R-:W-:Y:S01]  /*7650*/  FMUL.FTZ R27, R28, R18 ;  /* 0x000000121c1b7220 */ /* 0x000fe20000410000 */
[----:B------:R-:W-:Y:S01]  /*7660*/  PRMT R74, RZ, 0x5410, R54 ;  /* 0x00005410ff4a7816 */ /* 0x000fe20000000036 */
[C---:B------:R-:W-:Y:S01]  /*7670*/  FFMA.FTZ R72, R26.reuse, R28, R72 ;  /* 0x0000001c1a487223 */ /* 0x040fe20000010048 */
[----:B------:R-:W-:Y:S01]  /*7680*/  PRMT R73, RZ, 0x7610, R54 ;  /* 0x00007610ff497816 */ /* 0x000fe20000000036 */
[----:B------:R-:W-:Y:S02]  /*7690*/  FFMA.FTZ R24, R26, R27, R24 ;  /* 0x0000001b1a187223 */ /* 0x000fe40000010018 */
[----:B------:R-:W-:Y:S02]  /*76a0*/  FMUL.FTZ R26, R23, R19 ;  /* 0x00000013171a7220 */ /* 0x000fe40000410000 */
[----:B------:R-:W-:Y:S02]  /*76b0*/  FADD.FTZ R25, R25, R27 ;  /* 0x0000001b19197221 */ /* 0x000fe40000010000 */
[----:B------:R-:W-:-:S02]  /*76c0*/  FADD.FTZ R75, R75, R23 ;  /* 0x000000174b4b7221 */ /* 0x000fc40000010000 */
[C---:B------:R-:W-:Y:S02]  /*76d0*/  FFMA.FTZ R22, R12.reuse, R23, R22 ;  /* 0x000000170c167223 */ /* 0x040fe40000010016 */
[----:B------:R-:W-:Y:S01]  /*76e0*/  FFMA.FTZ R23, R12, R26, R24 ;  /* 0x0000001a0c177223 */ /* 0x000fe20000010018 */
[----:B------:R-:W-:Y:S01]  /*76f0*/  PRMT R12, RZ, 0x7610, R9 ;  /* 0x00007610ff0c7816 */ /* 0x000fe20000000009 */
[----:B------:R-:W-:Y:S01]  /*7700*/  FADD.FTZ R24, R26, R25 ;  /* 0x000000191a187221 */ /* 0x000fe20000010000 */
[----:B------:R-:W-:Y:S01]  /*7710*/  PRMT R25, RZ, 0x5410, R9 ;  /* 0x00005410ff197816 */ /* 0x000fe20000000009 */
[----:B------:R-:W-:Y:S02]  /*7720*/  FADD.FTZ R76, R76, R28 ;  /* 0x0000001c4c4c7221 */ /* 0x000fe40000010000 */
[----:B------:R-:W-:Y:S02]  /*7730*/  FADD.FTZ R12, R12, -UR24 ;  /* 0x800000180c0c7e21 */ /* 0x000fe40008010000 */
        /* <DEDUP_REMOVED lines=22> */
.L_x_223:
[----:B------:R-:W-:Y:S01]  /*78a0*/  FMUL.FTZ R26, R74, R18 ;  /* 0x000000124a1a7220 */ /* 0x000fe20000410000 */
[----:B------:R-:W-:Y:S01]  /*78b0*/  PRMT R31, RZ, 0x5410, R10 ;  /* 0x00005410ff1f7816 */ /* 0x000fe2000000000a */
[C---:B------:R-:W-:Y:S01]  /*78c0*/  FFMA.FTZ R72, R25.reuse, R74, R72 ;  /* 0x0000004a19487223 */ /* 0x040fe20000010048 */
[----:B------:R-:W-:Y:S01]  /*78d0*/  PRMT R30, RZ, 0x7610, R10 ;  /* 0x00007610ff1e7816 */ /* 0x000fe2000000000a */
[----:B------:R-:W-:Y:S01]  /*78e0*/  FFMA.FTZ R23, R25, R26, R23 ;  /* 0x0000001a19177223 */ /* 0x000fe20000010017 */
[----:B------:R-:W-:Y:S01]  /*78f0*/  PRMT R29, RZ, 0x5410, R52 ;  /* 0x00005410ff1d7816 */ /* 0x000fe20000000034 */
[----:B------:R-:W-:Y:S02]  /*7900*/  FADD.FTZ R24, R24, R26 ;  /* 0x0000001a18187221 */ /* 0x000fe40000010000 */
[----:B------:R-:W-:Y:S02]  /*7910*/  FMUL.FTZ R25, R73, R19 ;  /* 0x0000001349197220 */ /* 0x000fe40000410000 */
[----:B------:R-:W-:-:S02]  /*7920*/  FADD.FTZ R31, R31, -UR24 ;  /* 0x800000181f1f7e21 */ /* 0x000fc40008010000 */
[----:B------:R-:W-:Y:S02]  /*7930*/  FADD.FTZ R30, R30, -UR24 ;  /* 0x800000181e1e7e21 */ /* 0x000fe40008010000 */
[C---:B------:R-:W-:Y:S02]  /*7940*/  FFMA.FTZ R71, R12.reuse, R73, R22 ;  /* 0x000000490c477223 */ /* 0x040fe40000010016 */
[----:B------:R-:W-:Y:S01]  /*7950*/  FADD.FTZ R22, R25, R24 ;  /* 0x0000001819167221 */ /* 0x000fe20000010000 */
[----:B------:R-:W-:Y:S01]  /*7960*/  PRMT R24, RZ, 0x7610, R52 ;  /* 0x00007610ff187816 */ /* 0x000fe20000000034 */
[----:B------:R-:W-:Y:S02]  /*7970*/  FFMA.FTZ R12, R12, R25, R23 ;  /* 0x000000190c0c7223 */ /* 0x000fe40000010017 */
        /* <DEDUP_REMOVED lines=21> */
.L_x_224:
[----:B------:R-:W-:Y:S01]  /*7ad0*/  FMUL.FTZ R23, R29, R18 ;  /* 0x000000121d177220 */ /* 0x000fe20000410000 */
[--C-:B------:R-:W-:Y:S02]  /*7ae0*/  PRMT R77, RZ, 0x5410, R11.reuse ;  /* 0x00005410ff4d7816 */ /* 0x100fe4000000000b */
[----:B------:R-:W-:Y:S01]  /*7af0*/  PRMT R25, RZ, 0x7610, R11 ;  /* 0x00007610ff197816 */ /* 0x000fe2000000000b */
[----:B------:R-:W-:Y:S01]  /*7b00*/  FFMA.FTZ R12, R31, R23, R12 ;  /* 0x000000171f0c7223 */ /* 0x000fe2000001000c */
[----:B------:R-:W-:Y:S01]  /*7b10*/  PRMT R26, RZ, 0x5410, R51 ;  /* 0x00005410ff1a7816 */ /* 0x000fe20000000033 */
[----:B------:R-:W-:Y:S01]  /*7b20*/  FADD.FTZ R22, R22, R23 ;  /* 0x0000001716167221 */ /* 0x000fe20000010000 */
[----:B------:R-:W-:Y:S01]  /*7b30*/  PRMT R27, RZ, 0x7610, R51 ;  /* 0x00007610ff1b7816 */ /* 0x000fe20000000033 */
[----:B------:R-:W-:Y:S02]  /*7b40*/  FMUL.FTZ R23, R24, R19 ;  /* 0x0000001318177220 */ /* 0x000fe40000410000 */
[----:B------:R-:W-:-:S02]  /*7b50*/  FADD.FTZ R77, R77, -UR24 ;  /* 0x800000184d4d7e21 */ /* 0x000fc40008010000 */
[----:B------:R-:W-:Y:S02]  /*7b60*/  FADD.FTZ R25, R25, -UR24 ;  /* 0x8000001819197e21 */ /* 0x000fe40008010000 */
        /* <DEDUP_REMOVED lines=23> */
.L_x_225:
[----:B------:R0:W-:Y:S01]  /*7ce0*/  STL [R1+0x44], R2 ;  /* 0x0000440201007387 */ /* 0x0001e20000100800 */
[----:B------:R-:W-:Y:S02]  /*7cf0*/  FMUL.FTZ R23, R26, R18 ;  /* 0x000000121a177220 */ /* 0x000fe40000410000 */
[----:B------:R-:W-:Y:S02]  /*7d00*/  FMUL.FTZ R28, R27, R19 ;  /* 0x000000131b1c7220 */ /* 0x000fe40000410000 */
[----:B------:R-:W-:Y:S02]  /*7d10*/  FFMA.FTZ R12, R77, R23, R12 ;  /* 0x000000174d0c7223 */ /* 0x000fe4000001000c */
[----:B------:R-:W-:Y:S02]  /*7d20*/  FADD.FTZ R23, R22, R23 ;  /* 0x0000001716177221 */ /* 0x000fe40000010000 */
[----:B------:R-:W-:Y:S01]  /*7d30*/  FFMA.FTZ R22, R25, R28, R12 ;  /* 0x0000001c19167223 */ /* 0x000fe2000001000c */
[----:B0-----:R-:W0:Y:S01]  /*7d40*/  S2R R2, SR_LANEID ;  /* 0x0000000000027919 */ /* 0x001e220000000000 */
        /* <DEDUP_REMOVED lines=19> */
[----:B------:R-:W-:-:S09]  /*7e80*/  FADD.FTZ R76, R76, R74 ;  /* 0x0000004a4c4c7221 */ /* 0x000fd20000010000 */
[----:B0-----:R-:W-:Y:S02]  /*7e90*/  @!P0 FADD.FTZ R22, R22, R12 ;  /* 0x0000000c16168221 */ /* 0x001fe40000010000 */
[----:B-1----:R-:W-:Y:S01]  /*7ea0*/  @!P0 FADD.FTZ R23, R23, R28 ;  /* 0x0000001c17178221 */ /* 0x002fe20000010000 */
[----:B------:R-:W-:Y:S01]  /*7eb0*/  ISETP.GT.AND P0, PT, R2, 0xf, PT ;  /* 0x0000000f0200780c */ /* 0x000fe20003f04270 */
[----:B------:R-:W-:Y:S01]  /*7ec0*/  FADD.FTZ R75, R75, R73 ;  /* 0x000000494b4b7221 */ /* 0x000fe20000010000 */
[----:B------:R0:W5:Y:S04]  /*7ed0*/  LDL.LU R2, [R1+0x44] ;  /* 0x0000440001027983 */ /* 0x0001680000300800 */
[----:B------:R-:W2:Y:S04]  /*7ee0*/  LDL R74, [R1+0x40] ;  /* 0x00004000014a7983 */ /* 0x000ea80000100800 */
[----:B------:R-:W1:Y:S04]  /*7ef0*/  S2R R73, SR_LANEID ;  /* 0x0000000000497919 */ /* 0x000e680000000000 */
[----:B------:R-:W3:Y:S04]  /*7f00*/  SHFL.DOWN PT, R12, R22, 0x10, 0x1f ;  /* 0x0a001f00160c7f89 */ /* 0x000ee800000e0000 */
[----:B------:R-:W4:Y:S01]  /*7f10*/  SHFL.DOWN PT, R28, R23, 0x10, 0x1f ;  /* 0x0a001f00171c7f89 */ /* 0x000f2200000e0000 */
[----:B------:R-:W-:Y:S01]  /*7f20*/  FFMA.FTZ R72, R31, R29, R72 ;  /* 0x0000001d1f487223 */ /* 0x000fe20000010048 */
[----:B------:R-:W-:Y:S01]  /*7f30*/  ISETP.NE.AND P2, PT, R0, RZ, PT ;  /* 0x000000ff0000720c */ /* 0x000fe20003f45270 */
[----:B------:R-:W-:-:S02]  /*7f40*/  FFMA.FTZ R71, R30, R24, R71 ;  /* 0x000000181e477223 */ /* 0x000fc40000010047 */
[----:B------:R-:W-:Y:S02]  /*7f50*/  FADD.FTZ R76, R76, R29 ;  /* 0x0000001d4c4c7221 */ /* 0x000fe40000010000 */
[----:B------:R-:W-:Y:S02]  /*7f60*/  FADD.FTZ R75, R75, R24 ;  /* 0x000000184b4b7221 */ /* 0x000fe40000010000 */
[----:B------:R-:W-:Y:S01]  /*7f70*/  FFMA.FTZ R24, R77, R26, R72 ;  /* 0x0000001a4d187223 */ /* 0x000fe20000010048 */
[----:B-1----:R-:W-:Y:S01]  /*7f80*/  ISETP.NE.AND P3, PT, R73, RZ, PT ;  /* 0x000000ff4900720c */ /* 0x002fe20003f65270 */
[----:B------:R-:W-:Y:S02]  /*7f90*/  FFMA.FTZ R25, R25, R27, R71 ;  /* 0x0000001b19197223 */ /* 0x000fe40000010047 */
[----:B------:R-:W-:Y:S02]  /*7fa0*/  FADD.FTZ R26, R76, R26 ;  /* 0x0000001a4c1a7221 */ /* 0x000fe40000010000 */
[----:B------:R-:W-:-:S02]  /*7fb0*/  FADD.FTZ R27, R75, R27 ;  /* 0x0000001b4b1b7221 */ /* 0x000fc40000010000 */
[----:B---3--:R-:W-:Y:S02]  /*7fc0*/  @!P0 FADD.FTZ R22, R22, R12 ;  /* 0x0000000c16168221 */ /* 0x008fe40000010000 */
[----:B----4-:R-:W-:Y:S01]  /*7fd0*/  @!P0 FADD.FTZ R23, R23, R28 ;  /* 0x0000001c17178221 */ /* 0x010fe20000010000 */
[----:B------:R0:W-:Y:S01]  /*7fe0*/  STS.128 [R0.X16+0xd0], R24 ;  /* 0x0000d01800007388 */ /* 0x0001e2000000cc00 */
[----:B------:R-:W-:Y:S01]  /*7ff0*/  UMOV UR15, 0x4 ;  /* 0x00000004000f7882 */ /* 0x000fe20000000000 */
[----:B------:R-:W-:Y:S01]  /*8000*/  BSSY B0, `(.L_x_226) ;  /* 0x0000039000007945 */ /* 0x000fe20003800000 */
[----:B------:R-:W-:Y:S01]  /*8010*/  ULDC UR22, c[0x0][0xc] ;  /* 0x0000030000167ab9 */ /* 0x000fe20000000800 */
[C---:B------:R-:W-:Y:S02]  /*8020*/  ISETP.GT.U32.AND P0, PT, R0.reuse, 0x29, PT ;  /* 0x000000290000780c */ /* 0x040fe40003f04070 */
[----:B------:R-:W-:Y:S01]  /*8030*/  SHF.L.U32 R12, R0, 0x4, RZ ;  /* 0x00000004000c7819 */ /* 0x000fe200000006ff */
[----:B--2---:R0:W-:Y:S04]  /*8040*/  @!P3 STS.64 [R74.X8+0x18], R22 ;  /* 0x000018164a00b388 */ /* 0x0041e80000008a00 */
[----:B------:R-:W-:Y:S06]  /*8050*/  BAR.SYNC.DEFER_BLOCKING 0x0 ;  /* 0x0000000000007b1d */ /* 0x000fec0000010000 */
[----:B------:R-:W-:Y:S05]  /*8060*/  @P2 BRA `(.L_x_227) ;  /* 0x0000032000002947 */ /* 0x000fea0003800000 */
[----:B------:R-:W1:Y:S02]  /*8070*/  LDS.128 R28, [0x20] ;  /* 0x00002000ff1c7984 */ /* 0x000e640000000c00 */
[----:B01----:R-:W-:-:S02]  /*8080*/  FADD.FTZ R22, R22, R28 ;  /* 0x0000001c16167221 */ /* 0x003fc40000010000 */
        /* <DEDUP_REMOVED lines=48> */
.L_x_227:
[----:B------:R-:W-:Y:S05]  /*8390*/  BSYNC B0 ;  /* 0x0000000000007941 */ /* 0x000fea0003800000 */
.L_x_226:
[----:B------:R-:W-:Y:S06]  /*83a0*/  BAR.SYNC.DEFER_BLOCKING 0x0 ;  /* 0x0000000000007b1d */ /* 0x000fec0000010000 */
[----:B------:R-:W-:Y:S01]  /*83b0*/  BSSY B0, `(.L_x_228) ;  /* 0x000004d000007945 */ /* 0x000fe20003800000 */
[----:B------:R-:W-:Y:S05]  /*83c0*/  @P0 BRA `(.L_x_229) ;  /* 0x000004b000000947 */ /* 0x000fea0003800000 */
[----:B------:R-:W1:Y:S02]  /*83d0*/  LDS.128 R28, [R12+0x370] ;  /* 0x000370000c1c7984 */ /* 0x000e640000000c00 */
[----:B-1----:R-:W-:-:S02]  /*83e0*/  FADD.FTZ R28, R24, R28 ;  /* 0x0000001c181c7221 */ /* 0x002fc40000010000 */
[----:B------:R-:W-:Y:S02]  /*83f0*/  FADD.FTZ R29, R25, R29 ;  /* 0x0000001d191d7221 */ /* 0x000fe40000010000 */
[----:B------:R-:W-:Y:S02]  /*8400*/  FADD.FTZ R30, R26, R30 ;  /* 0x0000001e1a1e7221 */ /* 0x000fe40000010000 */
[----:B------:R-:W-:Y:S02]  /*8410*/  FADD.FTZ R31, R27, R31 ;  /* 0x0000001f1b1f7221 */ /* 0x000fe40000010000 */
[----:B0-----:R-:W0:Y:S02]  /*8420*/  LDS.128 R24, [R12+0x610] ;  /* 0x000610000c187984 */ /* 0x001e240000000c00 */
        /* <DEDUP_REMOVED lines=69> */
.L_x_229:
[----:B------:R-:W-:Y:S05]  /*8880*/  BSYNC B0 ;  /* 0x0000000000007941 */ /* 0x000fea0003800000 */
.L_x_228:
[----:B------:R-:W-:Y:S01]  /*8890*/  BSSY B0, `(.L_x_230) ;  /* 0x0000014000007945 */ /* 0x000fe20003800000 */
[----:B------:R-:W-:Y:S05]  /*88a0*/  @P0 BRA `(.L_x_231) ;  /* 0x0000012000000947 */ /* 0x000fea0003800000 */
[----:B------:R-:W-:Y:S02]  /*88b0*/  MOV R28, UR14 ;  /* 0x0000000e001c7c02 */ /* 0x000fe40008000f00 */
[----:B------:R-:W-:-:S02]  /*88c0*/  MOV R29, UR15 ;  /* 0x0000000f001d7c02 */ /* 0x000fc40008000f00 */
        /* <DEDUP_REMOVED lines=8> */
[----:B01----:R-:W-:Y:S02]  /*8950*/  MOV R25, c[0x0][0x1d8] ;  /* 0x0000760000197a02 */ /* 0x003fe40000000f00 */
[----:B------:R-:W-:Y:S02]  /*8960*/  MOV R30, c[0x0][0x1dc] ;  /* 0x00007700001e7a02 */ /* 0x000fe40000000f00 */
[CC--:B------:R-:W-:Y:S02]  /*8970*/  LEA R24, P0, R25.reuse, R28.reuse, 0x2 ;  /* 0x0000001c19187211 */ /* 0x0c0fe400078010ff */
[----:B------:R-:W-:Y:S02]  /*8980*/  LEA R28, P3, R12, R28, 0x2 ;  /* 0x0000001c0c1c7211 */ /* 0x000fe400078610ff */
[----:B------:R-:W-:-:S02]  /*8990*/  LEA.HI.X R25, R25, R29, R30, 0x2, P0 ;  /* 0x0000001d19197211 */ /* 0x000fc400000f141e */
[----:B------:R-:W-:-:S03]  /*89a0*/  IADD3.X R29, R29, UR13, RZ, P3, !PT ;  /* 0x0000000d1d1d7c10 */ /* 0x000fc60009ffe4ff */
[----:B------:R0:W-:Y:S04]  /*89b0*/  RED.E.ADD.F32.FTZ.RN.STRONG.GPU [R24.64], R26 ;  /* 0x0000001a1800798e */ /* 0x0001e8000c10e792 */
[----:B------:R0:W-:Y:S02]  /*89c0*/  RED.E.ADD.F32.FTZ.RN.STRONG.GPU [R28.64], R27 ;  /* 0x0000001b1c00798e */ /* 0x0001e4000c10e792 */
.L_x_231:
[----:B------:R-:W-:Y:S05]  /*89d0*/  BSYNC B0 ;  /* 0x0000000000007941 */ /* 0x000fea0003800000 */
.L_x_230:
[----:B------:R-:W-:-:S06]  /*89e0*/  UISETP.GE.U32.AND UP0, UPT, UR22, 0x2, UPT ;  /* 0x000000021600788c */ /* 0x000fcc000bf06070 */
[----:B------:R-:W-:-:S13]  /*89f0*/  PLOP3.LUT P0, PT, PT, PT, UP0, 0x80, 0x0 ;  /* 0x000000000000781c */ /* 0x000fda0003f0f008 */
[----:B------:R-:W-:Y:S05]  /*8a00*/  @!P0 BRA `(.L_x_232) ;  /* 0x0000189000008947 */ /* 0x000fea0003800000 */
[----:B------:R-:W1:Y:S01]  /*8a10*/  S2UR UR23, SR_CTAID.Y ;  /* 0x00000000001779c3 */ /* 0x000e620000002600 */
        /* <DEDUP_REMOVED lines=9> */
[----:B-1----:R-:W-:-:S04]  /*8ab0*/  UIADD3 UR5, UR5, UR23, URZ ;  /* 0x0000001705057290 */ /* 0x002fc8000fffe03f */
[----:B------:R-:W-:Y:S01]  /*8ac0*/  UIMAD.WIDE.U32 UR16, UR5, UR15, UR16 ;  /* 0x0000000f051072a5 */ /* 0x000fe2000f8e0010 */
[----:B------:R-:W-:Y:S05]  /*8ad0*/  @P2 BRA `(.L_x_233) ;  /* 0x0000020000002947 */ /* 0x000fea0003800000 */
[----:B------:R-:W-:Y:S01]  /*8ae0*/  ULDC UR14, c[0x0][0x10] ;  /* 0x00000400000e7ab9 */ /* 0x000fe20000000800 */
[----:B------:R-:W1:Y:S01]  /*8af0*/  S2R R12, SR_LANEID ;  /* 0x00000000000c7919 */ /* 0x000e620000000000 */
[----:B------:R-:W-:-:S04]  /*8b00*/  UIMAD UR14, UR20, UR14, UR23 ;  /* 0x0000000e140e72a4 */ /* 0x000fc8000f8e0217 */
[----:B------:R-:W-:-:S06]  /*8b10*/  UIMAD.WIDE.U32 UR14, UR14, 0x8, UR6 ;  /* 0x000000080e0e78a5 */ /* 0x000fcc000f8e0006 */
[----:B0-----:R-:W-:Y:S02]  /*8b20*/  MOV R24, UR14 ;  /* 0x0000000e00187c02 */ /* 0x001fe40008000f00 */
        /* <DEDUP_REMOVED lines=11> */
[----:B-1----:R-:W-:Y:S01]  /*8be0*/  ISETP.EQ.U32.AND P0, PT, R12, UR15, PT ;  /* 0x0000000f0c007c0c */ /* 0x002fe2000bf02070 */
        /* <DEDUP_REMOVED lines=8> */
.L_x_234:
[----:B------:R-:W-:Y:S02]  /*8c70*/  MOV R24, UR16 ;  /* 0x0000001000187c02 */ /* 0x000fe40008000f00 */
[----:B------:R-:W-:-:S05]  /*8c80*/  MOV R25, UR17 ;  /* 0x0000001100197c02 */ /* 0x000fca0008000f00 */
[----:B------:R-:W2:Y:S01]  /*8c90*/  LDG.E.STRONG.GPU R24, [R24.64] ;  /* 0x0000001218187981 */ /* 0x000ea2000c1ef900 */
[----:B------:R-:W-:Y:S01]  /*8ca0*/  YIELD ;  /* 0x0000000000007946 */ /* 0x000fe20003800000 */
[----:B--2---:R-:W-:Y:S01]  /*8cb0*/  ISETP.NE.AND P0, PT, R24, R12, PT ;  /* 0x0000000c1800720c */ /* 0x004fe20003f05270 */
[----:B------:R-:W-:-:S12]  /*8cc0*/  CCTL.IVALL ;  /* 0x00000000ff00798f */ /* 0x000fd80002000000 */
[----:B------:R-:W-:Y:S05]  /*8cd0*/  @P0 BRA `(.L_x_234) ;  /* 0xffffff9000000947 */ /* 0x000fea000383ffff */
.L_x_233:
        /* <DEDUP_REMOVED lines=20> */
.L_x_238:
[----:B------:R-:W-:Y:S01]  /*8e20*/  MOV R12, UR5 ;  /* 0x00000005000c7c02 */ /* 0x000fe20008000f00 */
[----:B0-----:R-:W-:Y:S01]  /*8e30*/  HFMA2.MMA R25, -RZ, RZ, 0, 4.76837158203125e-07 ;  /* 0x00000008ff197435 */ /* 0x001fe200000001ff */
[----:B------:R-:W-:Y:S02]  /*8e40*/  MOV R24, c[0x0][0x10] ;  /* 0x0000040000187a02 */ /* 0x000fe40000000f00 */
[----:B------:R-:W-:-:S13]  /*8e50*/  ISETP.EQ.OR P5, PT, R12, UR20, P2 ;  /* 0x000000140c007c0c */ /* 0x000fda00097a2670 */
[----:B------:R-:W-:-:S04]  /*8e60*/  @!P5 IMAD R24, R12, R24, UR23 ;  /* 0x000000170c18de24 */ /* 0x000fc8000f8e0218 */
[----:B------:R-:W-:-:S06]  /*8e70*/  @!P5 IMAD.WIDE.U32 R24, R24, R25, UR6 ;  /* 0x000000061818de25 */ /* 0x000fcc000f8e0019 */
[----:B------:R-:W2:Y:S01]  /*8e80*/  @!P5 LDG.E.64 R24, [R24.64] ;  /* 0x000000121818d981 */ /* 0x000ea2000c1e1b00 */
[----:B------:R-:W-:Y:S01]  /*8e90*/  MOV R26, UR5 ;  /* 0x00000005001a7c02 */ /* 0x000fe20008000f00 */
[----:B------:R-:W-:Y:S01]  /*8ea0*/  HFMA2.MMA R27, -RZ, RZ, 0, 4.76837158203125e-07 ;  /* 0x00000008ff1b7435 */ /* 0x000fe200000001ff */
[----:B------:R-:W-:Y:S02]  /*8eb0*/  MOV R28, UR5 ;  /* 0x00000005001c7c02 */ /* 0x000fe40008000f00 */
[----:B------:R-:W-:Y:S02]  /*8ec0*/  IADD3 R26, R26, 0x1, RZ ;  /* 0x000000011a1a7810 */ /* 0x000fe40007ffe0ff */
[----:B------:R-:W-:Y:S02]  /*8ed0*/  IADD3 R28, R28, 0x3, RZ ;  /* 0x000000031c1c7810 */ /* 0x000fe40007ffe0ff */
[----:B------:R-:W-:Y:S02]  /*8ee0*/  ISETP.EQ.OR P3, PT, R26, UR20, P2 ;  /* 0x000000141a007c0c */ /* 0x000fe40009762670 */
[----:B------:R-:W-:-:S02]  /*8ef0*/  MOV R12, c[0x0][0x10] ;  /* 0x00000400000c7a02 */ /* 0x000fc40000000f00 */
[----:B------:R-:W-:Y:S01]  /*8f00*/  ISETP.EQ.OR P6, PT, R28, UR20, P2 ;  /* 0x000000141c007c0c */ /* 0x000fe200097c2670 */
[----:B------:R-:W-:-:S08]  /*8f10*/  HFMA2.MMA R29, -RZ, RZ, 0, 4.76837158203125e-07 ;  /* 0x00000008ff1d7435 */ /* 0x000fd000000001ff */
[----:B------:R-:W-:-:S04]  /*8f20*/  @!P3 IMAD R26, R26, R12, UR23 ;  /* 0x000000171a1abe24 */ /* 0x000fc8000f8e020c */
[----:B------:R-:W-:-:S04]  /*8f30*/  @!P3 IMAD.WIDE.U32 R26, R26, R27, UR6 ;  /* 0x000000061a1abe25 */ /* 0x000fc8000f8e001b */
[----:B------:R-:W-:Y:S02]  /*8f40*/  @!P6 IMAD R28, R28, R12, UR23 ;  /* 0x000000171c1cee24 */ /* 0x000fe4000f8e020c */
[----:B------:R-:W3:Y:S02]  /*8f50*/  @!P3 LDG.E.64 R26, [R26.64] ;  /* 0x000000121a1ab981 */ /* 0x000ee4000c1e1b00 */
[----:B------:R-:W-:-:S06]  /*8f60*/  @!P6 IMAD.WIDE.U32 R28, R28, R29, UR6 ;  /* 0x000000061c1cee25 */ /* 0x000fcc000f8e001d */
[----:B------:R-:W4:Y:S01]  /*8f70*/  @!P6 LDG.E.64 R28, [R28.64] ;  /* 0x000000121c1ce981 */ /* 0x000f22000c1e1b00 */
[----:B--2---:R-:W-:Y:S01]  /*8f80*/  @!P5 FADD.FTZ R22, R22, R24 ;  /* 0x000000181616d221 */ /* 0x004fe20000010000 */
[----:B------:R-:W-:Y:S01]  /*8f90*/  MOV R24, UR5 ;  /* 0x0000000500187c02 */ /* 0x000fe20008000f00 */
[----:B------:R-:W-:-:S03]  /*8fa0*/  @!P5 FADD.FTZ R23, R23, R25 ;  /* 0x000000191717d221 */ /* 0x000fc60000010000 */
[----:B------:R-:W-:-:S04]  /*8fb0*/  IADD3 R24, R24, 0x2, RZ ;  /* 0x0000000218187810 */ /* 0x000fc80007ffe0ff */
[----:B------:R-:W-:Y:S02]  /*8fc0*/  ISETP.EQ.OR P5, PT, R24, UR20, P2 ;  /* 0x0000001418007c0c */ /* 0x000fe400097a2670 */
[----:B------:R-:W-:-:S11]  /*8fd0*/  MOV R25, 0x8 ;  /* 0x0000000800197802 */ /* 0x000fd60000000f00 */
[----:B------:R-:W-:-:S04]  /*8fe0*/  @!P5 IMAD R24, R24, R12, UR23 ;  /* 0x000000171818de24 */ /* 0x000fc8000f8e020c */
[----:B------:R-:W-:-:S06]  /*8ff0*/  @!P5 IMAD.WIDE.U32 R24, R24, R25, UR6 ;  /* 0x000000061818de25 */ /* 0x000fcc000f8e0019 */
[----:B------:R-:W2:Y:S01]  /*9000*/  @!P5 LDG.E.64 R24, [R24.64] ;  /* 0x000000121818d981 */ /* 0x000ea2000c1e1b00 */
[----:B------:R-:W-:Y:S01]  /*9010*/  MOV R12, UR5 ;  /* 0x00000005000c7c02 */ /* 0x000fe20008000f00 */
[----:B---3--:R-:W-:-:S03]  /*9020*/  @!P3 FADD.FTZ R22, R22, R26 ;  /* 0x0000001a1616b221 */ /* 0x008fc60000010000 */
[----:B------:R-:W-:Y:S01]  /*9030*/  IADD3 R12, R12, 0x4, RZ ;  /* 0x000000040c0c7810 */ /* 0x000fe20007ffe0ff */
[----:B------:R-:W-:-:S03]  /*9040*/  @!P3 FADD.FTZ R23, R23, R27 ;  /* 0x0000001b1717b221 */ /* 0x000fc60000010000 */
[----:B------:R-:W-:Y:S01]  /*9050*/  ISETP.EQ.OR P3, PT, R12, UR20, P2 ;  /* 0x000000140c007c0c */ /* 0x000fe20009762670 */
[----:B------:R-:W-:Y:S01]  /*9060*/  HFMA2.MMA R27, -RZ, RZ, 0, 4.76837158203125e-07 ;  /* 0x00000008ff1b7435 */ /* 0x000fe200000001ff */
[----:B------:R-:W-:-:S11]  /*9070*/  MOV R26, c[0x0][0x10] ;  /* 0x00000400001a7a02 */ /* 0x000fd60000000f00 */
[----:B------:R-:W-:Y:S01]  /*9080*/  @!P3 IMAD R26, R12, R26, UR23 ;  /* 0x000000170c1abe24 */ /* 0x000fe2000f8e021a */
[----:B------:R-:W-:-:S03]  /*9090*/  MOV R12, c[0x0][0x10] ;  /* 0x00000400000c7a02 */ /* 0x000fc60000000f00 */
[----:B------:R-:W-:-:S06]  /*90a0*/  @!P3 IMAD.WIDE.U32 R26, R26, R27, UR6 ;  /* 0x000000061a1abe25 */ /* 0x000fcc000f8e001b */
[----:B------:R-:W3:Y:S01]  /*90b0*/  @!P3 LDG.E.64 R26, [R26.64] ;  /* 0x000000121a1ab981 */ /* 0x000ee2000c1e1b00 */
[----:B--2---:R-:W-:Y:S01]  /*90c0*/  @!P5 FADD.FTZ R22, R22, R24 ;  /* 0x000000181616d221 */ /* 0x004fe20000010000 */
[----:B------:R-:W-:-:S03]  /*90d0*/  MOV R24, UR5 ;  /* 0x0000000500187c02 */ /* 0x000fc60008000f00 */
[----:B----4-:R-:W-:Y:S01]  /*90e0*/  @!P6 FADD.FTZ R22, R22, R28 ;  /* 0x0000001c1616e221 */ /* 0x010fe20000010000 */
[----:B------:R-:W-:Y:S02]  /*90f0*/  IADD3 R24, R24, 0x5, RZ ;  /* 0x0000000518187810 */ /* 0x000fe40007ffe0ff */
[----:B------:R-:W-:Y:S01]  /*9100*/  MOV R28, UR5 ;  /* 0x00000005001c7c02 */ /* 0x000fe20008000f00 */
[----:B------:R-:W-:Y:S01]  /*9110*/  @!P5 FADD.FTZ R23, R23, R25 ;  /* 0x000000191717d221 */ /* 0x000fe20000010000 */
[----:B------:R-:W-:Y:S02]  /*9120*/  ISETP.EQ.OR P5, PT, R24, UR20, P2 ;  /* 0x0000001418007c0c */ /* 0x000fe400097a2670 */
[----:B------:R-:W-:Y:S01]  /*9130*/  IADD3 R28, R28, 0x6, RZ ;  /* 0x000000061c1c7810 */ /* 0x000fe20007ffe0ff */
[----:B------:R-:W-:-:S03]  /*9140*/  @!P6 FADD.FTZ R23, R23, R29 ;  /* 0x0000001d1717e221 */ /* 0x000fc60000010000 */
[----:B------:R-:W-:Y:S01]  /*9150*/  ISETP.EQ.OR P6, PT, R28, UR20, P2 ;  /* 0x000000141c007c0c */ /* 0x000fe200097c2670 */
[----:B------:R-:W-:Y:S01]  /*9160*/  HFMA2.MMA R25, -RZ, RZ, 0, 4.76837158203125e-07 ;  /* 0x00000008ff197435 */ /* 0x000fe200000001ff */
[----:B------:R-:W-:-:S05]  /*9170*/  MOV R29, 0x8 ;  /* 0x00000008001d7802 */ /* 0x000fca0000000f00 */
[----:B------:R-:W-:-:S04]  /*9180*/  @!P5 IMAD R24, R24, R12, UR23 ;  /* 0x000000171818de24 */ /* 0x000fc8000f8e020c */
[----:B------:R-:W-:-:S04]  /*9190*/  @!P5 IMAD.WIDE.U32 R24, R24, R25, UR6 ;  /* 0x000000061818de25 */ /* 0x000fc8000f8e0019 */
[----:B------:R-:W-:Y:S02]  /*91a0*/  @!P6 IMAD R28, R28, R12, UR23 ;  /* 0x000000171c1cee24 */ /* 0x000fe4000f8e020c */
[----:B------:R-:W2:Y:S02]  /*91b0*/  @!P5 LDG.E.64 R24, [R24.64] ;  /* 0x000000121818d981 */ /* 0x000ea4000c1e1b00 */
[----:B------:R-:W-:-:S06]  /*91c0*/  @!P6 IMAD.WIDE.U32 R28, R28, R29, UR6 ;  /* 0x000000061c1cee25 */ /* 0x000fcc000f8e001d */
[----:B------:R-:W4:Y:S01]  /*91d0*/  @!P6 LDG.E.64 R28, [R28.64] ;  /* 0x000000121c1ce981 */ /* 0x000f22000c1e1b00 */
[----:B------:R-:W-:Y:S01]  /*91e0*/  MOV R12, UR5 ;  /* 0x00000005000c7c02 */ /* 0x000fe20008000f00 */
[----:B---3--:R-:W-:Y:S02]  /*91f0*/  @!P3 FADD.FTZ R22, R22, R26 ;  /* 0x0000001a1616b221 */ /* 0x008fe40000010000 */
[----:B------:R-:W-:Y:S01]  /*9200*/  @!P3 FADD.FTZ R23, R23, R27 ;  /* 0x0000001b1717b221 */ /* 0x000fe20000010000 */
[----:B------:R-:W-:-:S04]  /*9210*/  IADD3 R12, R12, 0x7, RZ ;  /* 0x000000070c0c7810 */ /* 0x000fc80007ffe0ff */
        /* <DEDUP_REMOVED lines=8> */
[----:B------:R-:W-:Y:S01]  /*92a0*/  MOV R24, UR5 ;  /* 0x0000000500187c02 */ /* 0x000fe20008000f00 */
[----:B------:R-:W-:-:S03]  /*92b0*/  @!P5 FADD.FTZ R23, R23, R25 ;  /* 0x000000191717d221 */ /* 0x000fc60000010000 */
[----:B------:R-:W-:Y:S01]  /*92c0*/  IADD3 R24, R24, 0x8, RZ ;  /* 0x0000000818187810 */ /* 0x000fe20007ffe0ff */
[----:B----4-:R-:W-:Y:S01]  /*92d0*/  @!P6 FADD.FTZ R22, R22, R28 ;  /* 0x0000001c1616e221 */ /* 0x010fe20000010000 */
[----:B------:R-:W-:Y:S01]  /*92e0*/  MOV R28, UR5 ;  /* 0x00000005001c7c02 */ /* 0x000fe20008000f00 */
[----:B------:R-:W-:Y:S01]  /*92f0*/  @!P6 FADD.FTZ R23, R23, R29 ;  /* 0x0000001d1717e221 */ /* 0x000fe20000010000 */
[----:B------:R-:W-:Y:S02]  /*9300*/  ISETP.EQ.OR P6, PT, R24, UR20, P2 ;  /* 0x0000001418007c0c */ /* 0x000fe400097c2670 */
[----:B------:R-:W-:Y:S01]  /*9310*/  IADD3 R28, R28, 0x9, RZ ;  /* 0x000000091c1c7810 */ /* 0x000fe20007ffe0ff */
[----:B------:R-:W-:-:S03]  /*9320*/  HFMA2.MMA R25, -RZ, RZ, 0, 4.76837158203125e-07 ;  /* 0x00000008ff197435 */ /* 0x000fc600000001ff */
[----:B------:R-:W-:Y:S02]  /*9330*/  ISETP.EQ.OR P5, PT, R28, UR20, P2 ;  /* 0x000000141c007c0c */ /* 0x000fe400097a2670 */
        /* <DEDUP_REMOVED lines=23> */
[----:B------:R-:W-:Y:S02]  /*94b0*/  MOV R28, UR5 ;  /* 0x00000005001c7c02 */ /* 0x000fe40008000f00 */
        /* <DEDUP_REMOVED lines=41> */
[----:B------:R-:W-:-:S04]  /*9750*/  UIADD3 UR14, UR14, -0x10, URZ ;  /* 0xfffffff00e0e7890 */ /* 0x000fc8000fffe03f */
[----:B------:R-:W-:Y:S01]  /*9760*/  UISETP.GT.AND UP0, UPT, UR14, 0xc, UPT ;  /* 0x0000000c0e00788c */ /* 0x000fe2000bf04270 */
[----:B---3--:R-:W-:Y:S02]  /*9770*/  @!P3 FADD.FTZ R22, R22, R26 ;  /* 0x0000001a1616b221 */ /* 0x008fe40000010000 */
[----:B------:R-:W-:-:S03]  /*9780*/  @!P3 FADD.FTZ R23, R23, R27 ;  /* 0x0000001b1717b221 */ /* 0x000fc60000010000 */
[----:B------:R-:W-:Y:S01]  /*9790*/  PLOP3.LUT P3, PT, PT, PT, UP0, 0x80, 0x0 ;  /* 0x000000000000781c */ /* 0x000fe20003f6f008 */
[----:B------:R-:W-:Y:S01]  /*97a0*/  UIADD3 UR5, UR5, 0x10, URZ ;  /* 0x0000001005057890 */ /* 0x000fe2000fffe03f */
[----:B--2---:R-:W-:Y:S02]  /*97b0*/  @!P6 FADD.FTZ R22, R22, R24 ;  /* 0x000000181616e221 */ /* 0x004fe40000010000 */
[----:B------:R-:W-:Y:S02]  /*97c0*/  @!P6 FADD.FTZ R23, R23, R25 ;  /* 0x000000191717e221 */ /* 0x000fe40000010000 */
[----:B----4-:R-:W-:Y:S02]  /*97d0*/  @!P5 FADD.FTZ R22, R22, R28 ;  /* 0x0000001c1616d221 */ /* 0x010fe40000010000 */
[----:B------:R-:W-:-:S05]  /*97e0*/  @!P5 FADD.FTZ R23, R23, R29 ;  /* 0x0000001d1717d221 */ /* 0x000fca0000010000 */
[----:B------:R-:W-:Y:S05]  /*97f0*/  @P3 BRA `(.L_x_238) ;  /* 0xfffff62000003947 */ /* 0x000fea000383ffff */
.L_x_237:
[----:B------:R-:W-:-:S06]  /*9800*/  UISETP.GT.AND UP0, UPT, UR14, 0x4, UPT ;  /* 0x000000040e00788c */ /* 0x000fcc000bf04270 */
[----:B------:R-:W-:-:S13]  /*9810*/  PLOP3.LUT P3, PT, PT, PT, UP0, 0x80, 0x0 ;  /* 0x000000000000781c */ /* 0x000fda0003f6f008 */
[----:B------:R-:W-:Y:S05]  /*9820*/  @!P3 BRA `(.L_x_239) ;  /* 0x000005200000b947 */ /* 0x000fea0003800000 */
[----:B------:R-:W-:Y:S01]  /*9830*/  MOV R12, UR5 ;  /* 0x00000005000c7c02 */ /* 0x000fe20008000f00 */
[----:B0-----:R-:W-:Y:S01]  /*9840*/  HFMA2.MMA R27, -RZ, RZ, 0, 4.76837158203125e-07 ;  /* 0x00000008ff1b7435 */ /* 0x001fe200000001ff */
[----:B------:R-:W-:Y:S02]  /*9850*/  MOV R26, UR5 ;  /* 0x00000005001a7c02 */ /* 0x000fe40008000f00 */
[----:B------:R-:W-:Y:S02]  /*9860*/  ISETP.EQ.OR P0, PT, R12, UR20, P2 ;  /* 0x000000140c007c0c */ /* 0x000fe40009702670 */
[----:B------:R-:W-:-:S11]  /*9870*/  MOV R12, c[0x0][0x10] ;  /* 0x00000400000c7a02 */ /* 0x000fd60000000f00 */
[----:B------:R-:W-:Y:S01]  /*9880*/  @!P0 IMAD R26, R26, R12, UR23 ;  /* 0x000000171a1a8e24 */ /* 0x000fe2000f8e020c */
[----:B------:R-:W-:-:S03]  /*9890*/  MOV R12, UR5 ;  /* 0x00000005000c7c02 */ /* 0x000fc60008000f00 */
[----:B------:R-:W-:Y:S01]  /*98a0*/  @!P0 IMAD.WIDE.U32 R26, R26, R27, UR6 ;  /* 0x000000061a1a8e25 */ /* 0x000fe2000f8e001b */
[----:B------:R-:W-:-:S04]  /*98b0*/  IADD3 R12, R12, 0x1, RZ ;  /* 0x000000010c0c7810 */ /* 0x000fc80007ffe0ff */
[----:B------:R-:W-:Y:S01]  /*98c0*/  ISETP.EQ.OR P5, PT, R12, UR20, P2 ;  /* 0x000000140c007c0c */ /* 0x000fe200097a2670 */
[----:B------:R-:W2:Y:S01]  /*98d0*/  @!P0 LDG.E.64 R26, [R26.64] ;  /* 0x000000121a1a8981 */ /* 0x000ea2000c1e1b00 */
[----:B------:R-:W-:Y:S01]  /*98e0*/  HFMA2.MMA R25, -RZ, RZ, 0, 4.76837158203125e-07 ;  /* 0x00000008ff197435 */ /* 0x000fe200000001ff */
[----:B------:R-:W-:-:S10]  /*98f0*/  MOV R24, c[0x0][0x10] ;  /* 0x0000040000187a02 */ /* 0x000fd40000000f00 */
[----:B------:R-:W-:-:S04]  /*9900*/  @!P5 IMAD R24, R12, R24, UR23 ;  /* 0x000000170c18de24 */ /* 0x000fc8000f8e0218 */
[----:B------:R-:W-:-:S06]  /*9910*/  @!P5 IMAD.WIDE.U32 R24, R24, R25, UR6 ;  /* 0x000000061818de25 */ /* 0x000fcc000f8e0019 */
[----:B------:R-:W3:Y:S01]  /*9920*/  @!P5 LDG.E.64 R24, [R24.64] ;  /* 0x000000121818d981 */ /* 0x000ee2000c1e1b00 */
[----:B------:R-:W-:Y:S01]  /*9930*/  MOV R12, UR5 ;  /* 0x00000005000c7c02 */ /* 0x000fe20008000f00 */
[----:B------:R-:W-:Y:S01]  /*9940*/  HFMA2.MMA R29, -RZ, RZ, 0, 4.76837158203125e-07 ;  /* 0x00000008ff1d7435 */ /* 0x000fe200000001ff */
[----:B------:R-:W-:Y:S02]  /*9950*/  MOV R28, c[0x0][0x10] ;  /* 0x00000400001c7a02 */ /* 0x000fe40000000f00 */
[----:B------:R-:W-:-:S04]  /*9960*/  IADD3 R12, R12, 0x2, RZ ;  /* 0x000000020c0c7810 */ /* 0x000fc80007ffe0ff */
[----:B------:R-:W-:-:S13]  /*9970*/  ISETP.EQ.OR P6, PT, R12, UR20, P2 ;  /* 0x000000140c007c0c */ /* 0x000fda00097c2670 */
[----:B------:R-:W-:Y:S01]  /*9980*/  @!P6 IMAD R28, R12, R28, UR23 ;  /* 0x000000170c1cee24 */ /* 0x000fe2000f8e021c */
[----:B------:R-:W-:-:S03]  /*9990*/  MOV R12, UR5 ;  /* 0x00000005000c7c02 */ /* 0x000fc60008000f00 */
[----:B------:R-:W-:Y:S01]  /*99a0*/  @!P6 IMAD.WIDE.U32 R28, R28, R29, UR6 ;  /* 0x000000061c1cee25 */ /* 0x000fe2000f8e001d */
[----:B------:R-:W-:-:S05]  /*99b0*/  IADD3 R12, R12, 0x4, RZ ;  /* 0x000000040c0c7810 */ /* 0x000fca0007ffe0ff */
[----:B------:R-:W4:Y:S01]  /*99c0*/  @!P6 LDG.E.64 R28, [R28.64] ;  /* 0x000000121c1ce981 */ /* 0x000f22000c1e1b00 */
        /* <DEDUP_REMOVED lines=9> */
[----:B------:R-:W-:-:S04]  /*9a60*/  @!P3 IMAD R26, R26, R24, UR23 ;  /* 0x000000171a1abe24 */ /* 0x000fc8000f8e0218 */
[----:B------:R-:W-:-:S06]  /*9a70*/  @!P3 IMAD.WIDE.U32 R26, R26, R27, UR6 ;  /* 0x000000061a1abe25 */ /* 0x000fcc000f8e001b */
[----:B------:R-:W2:Y:S01]  /*9a80*/  @!P3 LDG.E.64 R26, [R26.64] ;  /* 0x000000121a1ab981 */ /* 0x000ea2000c1e1b00 */
[----:B------:R-:W-:Y:S01]  /*9a90*/  @!P5 FADD.FTZ R23, R23, R25 ;  /* 0x000000191717d221 */ /* 0x000fe20000010000 */
[C---:B------:R-:W-:Y:S02]  /*9aa0*/  IADD3 R24, R12.reuse, 0x2, RZ ;  /* 0x000000020c187810 */ /* 0x040fe40007ffe0ff */
[----:B------:R-:W-:Y:S01]  /*9ab0*/  IADD3 R25, R12, 0x1, RZ ;  /* 0x000000010c197810 */ /* 0x000fe20007ffe0ff */
[----:B------:R-:W-:-:S03]  /*9ac0*/  HFMA2.MMA R31, -RZ, RZ, 0, 4.76837158203125e-07 ;  /* 0x00000008ff1f7435 */ /* 0x000fc600000001ff */
[----:B------:R-:W-:Y:S01]  /*9ad0*/  ISETP.EQ.OR P5, PT, R25, UR20, P2 ;  /* 0x0000001419007c0c */ /* 0x000fe200097a2670 */
[----:B----4-:R-:W-:Y:S02]  /*9ae0*/  @!P6 FADD.FTZ R22, R22, R28 ;  /* 0x0000001c1616e221 */ /* 0x010fe40000010000 */
[----:B------:R-:W-:Y:S01]  /*9af0*/  @!P6 FADD.FTZ R23, R23, R29 ;  /* 0x0000001d1717e221 */ /* 0x000fe20000010000 */
[----:B------:R-:W-:Y:S02]  /*9b00*/  ISETP.EQ.OR P6, PT, R24, UR20, P2 ;  /* 0x0000001418007c0c */ /* 0x000fe400097c2670 */
[----:B------:R-:W-:Y:S02]  /*9b10*/  IADD3 R28, R12, 0x3, RZ ;  /* 0x000000030c1c7810 */ /* 0x000fe40007ffe0ff */
[----:B------:R-:W-:Y:S02]  /*9b20*/  MOV R30, c[0x0][0x10] ;  /* 0x00000400001e7a02 */ /* 0x000fe40000000f00 */
[----:B------:R-:W-:-:S03]  /*9b30*/  MOV R29, c[0x0][0x10] ;  /* 0x00000400001d7a02 */ /* 0x000fc60000000f00 */
[----:B------:R-:W-:-:S04]  /*9b40*/  @!P0 IMAD R30, R12, R30, UR23 ;  /* 0x000000170c1e8e24 */ /* 0x000fc8000f8e021e */
[----:B------:R-:W-:-:S06]  /*9b50*/  @!P0 IMAD.WIDE.U32 R30, R30, R31, UR6 ;  /* 0x000000061e1e8e25 */ /* 0x000fcc000f8e001f */
[----:B------:R-:W3:Y:S01]  /*9b60*/  @!P0 LDG.E.64 R30, [R30.64] ;  /* 0x000000121e1e8981 */ /* 0x000ee2000c1e1b00 */
[----:B--2---:R-:W-:Y:S02]  /*9b70*/  @!P3 FADD.FTZ R22, R22, R26 ;  /* 0x0000001a1616b221 */ /* 0x004fe40000010000 */
[----:B------:R-:W-:Y:S01]  /*9b80*/  @!P3 FADD.FTZ R23, R23, R27 ;  /* 0x0000001b1717b221 */ /* 0x000fe20000010000 */
[----:B------:R-:W-:Y:S02]  /*9b90*/  MOV R27, c[0x0][0x10] ;  /* 0x00000400001b7a02 */ /* 0x000fe40000000f00 */
[----:B------:R-:W-:-:S03]  /*9ba0*/  ISETP.EQ.OR P3, PT, R28, UR20, P2 ;  /* 0x000000141c007c0c */ /* 0x000fc60009762670 */
[----:B------:R-:W-:Y:S01]  /*9bb0*/  @!P6 IMAD R24, R24, R27, UR23 ;  /* 0x000000171818ee24 */ /* 0x000fe2000f8e021b */
[----:B------:R-:W-:Y:S01]  /*9bc0*/  HFMA2.MMA R27, -RZ, RZ, 0, 4.76837158203125e-07 ;  /* 0x00000008ff1b7435 */ /* 0x000fe200000001ff */
[----:B------:R-:W-:-:S05]  /*9bd0*/  MOV R26, c[0x0][0x10] ;  /* 0x00000400001a7a02 */ /* 0x000fca0000000f00 */
[----:B------:R-:W-:Y:S01]  /*9be0*/  @!P5 IMAD R26, R25, R26, UR23 ;  /* 0x00000017191ade24 */ /* 0x000fe2000f8e021a */
[----:B------:R-:W-:Y:S02]  /*9bf0*/  MOV R25, 0x8 ;  /* 0x0000000800197802 */ /* 0x000fe40000000f00 */
[----:B------:R-:W-:Y:S01]  /*9c00*/  @!P3 IMAD R28, R28, R29, UR23 ;  /* 0x000000171c1cbe24 */ /* 0x000fe2000f8e021d */
[----:B------:R-:W-:Y:S01]  /*9c10*/  HFMA2.MMA R29, -RZ, RZ, 0, 4.76837158203125e-07 ;  /* 0x00000008ff1d7435 */ /* 0x000fe200000001ff */
[----:B------:R-:W-:-:S04]  /*9c20*/  @!P5 IMAD.WIDE.U32 R26, R26, R27, UR6 ;  /* 0x000000061a1ade25 */ /* 0x000fc8000f8e001b */
[----:B------:R-:W-:Y:S02]  /*9c30*/  @!P6 IMAD.WIDE.U32 R24, R24, R25, UR6 ;  /* 0x000000061818ee25 */ /* 0x000fe4000f8e0019 */
[----:B------:R-:W2:Y:S03]  /*9c40*/  @!P5 LDG.E.64 R26, [R26.64] ;  /* 0x000000121a1ad981 */ /* 0x000ea6000c1e1b00 */
[----:B------:R-:W-:Y:S01]  /*9c50*/  @!P3 IMAD.WIDE.U32 R28, R28, R29, UR6 ;  /* 0x000000061c1cbe25 */ /* 0x000fe2000f8e001d */
[----:B------:R-:W4:Y:S05]  /*9c60*/  @!P6 LDG.E.64 R24, [R24.64] ;  /* 0x000000121818e981 */ /* 0x000f2a000c1e1b00 */
[----:B------:R-:W4:Y:S01]  /*9c70*/  @!P3 LDG.E.64 R28, [R28.64] ;  /* 0x000000121c1cb981 */ /* 0x000f22000c1e1b00 */
[----:B------:R-:W-:-:S04]  /*9c80*/  IADD3 R12, R12, 0x4, RZ ;  /* 0x000000040c0c7810 */ /* 0x000fc80007ffe0ff */
[----:B------:R0:W1:Y:S01]  /*9c90*/  R2UR UR5, R12 ;  /* 0x000000000c0573c2 */ /* 0x00006200000e0000 */
[----:B---3--:R-:W-:Y:S02]  /*9ca0*/  @!P0 FADD.FTZ R22, R22, R30 ;  /* 0x0000001e16168221 */ /* 0x008fe40000010000 */
[----:B------:R-:W-:Y:S01]  /*9cb0*/  @!P0 FADD.FTZ R23, R23, R31 ;  /* 0x0000001f17178221 */ /* 0x000fe20000010000 */
[----:B------:R-:W-:Y:S01]  /*9cc0*/  UIADD3 UR14, UR14, -0x4, URZ ;  /* 0xfffffffc0e0e7890 */ /* 0x000fe2000fffe03f */
[----:B------:R-:W-:-:S03]  /*9cd0*/  PLOP3.LUT P0, PT, PT, PT, PT, 0x8, 0x0 ;  /* 0x000000000000781c */ /* 0x000fc60003f0e170 */
[----:B------:R-:W-:Y:S01]  /*9ce0*/  UIADD3 UR14, UR14, -0x4, URZ ;  /* 0xfffffffc0e0e7890 */ /* 0x000fe2000fffe03f */
[----:B--2---:R-:W-:Y:S02]  /*9cf0*/  @!P5 FADD.FTZ R22, R22, R26 ;  /* 0x0000001a1616d221 */ /* 0x004fe40000010000 */
[----:B------:R-:W-:Y:S02]  /*9d00*/  @!P5 FADD.FTZ R23, R23, R27 ;  /* 0x0000001b1717d221 */ /* 0x000fe40000010000 */
[----:B----4-:R-:W-:Y:S02]  /*9d10*/  @!P6 FADD.FTZ R22, R22, R24 ;  /* 0x000000181616e221 */ /* 0x010fe40000010000 */
[----:B------:R-:W-:Y:S02]  /*9d20*/  @!P6 FADD.FTZ R23, R23, R25 ;  /* 0x000000191717e221 */ /* 0x000fe40000010000 */
[----:B------:R-:W-:Y:S02]  /*9d30*/  @!P3 FADD.FTZ R22, R22, R28 ;  /* 0x0000001c1616b221 */ /* 0x000fe40000010000 */
[----:B------:R-:W-:-:S02]  /*9d40*/  @!P3 FADD.FTZ R23, R23, R29 ;  /* 0x0000001d1717b221 */ /* 0x000fc40000010000 */
.L_x_239:
[----:B01----:R-:W-:-:S13]  /*9d50*/  ISETP.NE.OR P0, PT, RZ, UR14, P0 ;  /* 0x0000000eff007c0c */ /* 0x003fda0008705670 */
[----:B------:R-:W-:Y:S05]  /*9d60*/  @!P0 BRA `(.L_x_235) ;  /* 0x000002a000008947 */ /* 0x000fea0003800000 */
.L_x_236:
[----:B------:R-:W-:Y:S01]  /*9d70*/  MOV R12, UR5 ;  /* 0x00000005000c7c02 */ /* 0x000fe20008000f00 */
[----:B0-----:R-:W-:Y:S01]  /*9d80*/  HFMA2.MMA R26, -RZ, RZ, 0, 4.76837158203125e-07 ;  /* 0x00000008ff1a7435 */ /* 0x001fe200000001ff */
        /* <DEDUP_REMOVED lines=40> */
.L_x_235:
[----:B------:R-:W-:-:S04]  /*a010*/  MOV R12, c[0x0][0xc] ;  /* 0x00000300000c7a02 */ /* 0x000fc80000000f00 */
[----:B------:R-:W-:-:S13]  /*a020*/  LOP3.LUT P0, R12, R12, 0x3, RZ, 0xc0, !PT ;  /* 0x000000030c0c7812 */ /* 0x000fda000780c0ff */
[----:B------:R-:W-:Y:S05]  /*a030*/  @!P0 BRA `(.L_x_232) ;  /* 0x0000026000008947 */ /* 0x000fea0003800000 */
[----:B0-----:R-:W-:Y:S01]  /*a040*/  MOV R24, UR5 ;  /* 0x0000000500187c02 */ /* 0x001fe20008000f00 */
        /* <DEDUP_REMOVED lines=12> */
.L_x_241:
[----:B------:R-:W-:Y:S05]  /*a110*/  BSYNC B0 ;  /* 0x0000000000007941 */ /* 0x000fea0003800000 */
.L_x_240:
        /* <DEDUP_REMOVED lines=24> */
.L_x_232:
[----:B------:R-:W-:Y:S01]  /*a2a0*/  @!P2 STS.64 [0xc8], R22 ;  /* 0x0000c816ff00a388 */ /* 0x000fe20000000a00 */
[--C-:B------:R-:W-:Y:S02]  /*a2b0*/  PRMT R12, RZ, 0x5410, R53.reuse ;  /* 0x00005410ff0c7816 */ /* 0x100fe40000000035 */
[----:B------:R-:W-:Y:S01]  /*a2c0*/  PRMT R53, RZ, 0x7610, R53 ;  /* 0x00007610ff357816 */ /* 0x000fe20000000035 */
[----:B------:R-:W-:Y:S06]  /*a2d0*/  BAR.SYNC.DEFER_BLOCKING 0x0 ;  /* 0x0000000000007b1d */ /* 0x000fec0000010000 */
[----:B0-----:R-:W0:Y:S02]  /*a2e0*/  LDS.64 R22, [0xc8] ;  /* 0x0000c800ff167984 */ /* 0x001e240000000a00 */
[----:B0-----:R-:W-:-:S02]  /*a2f0*/  FMUL.FTZ R22, R22, c[0x0][0x20c] ;  /* 0x0000830016167a20 */ /* 0x001fc40000410000 */
[----:B------:R-:W-:Y:S02]  /*a300*/  FMUL.FTZ R23, R23, c[0x0][0x20c] ;  /* 0x0000830017177a20 */ /* 0x000fe40000410000 */
[----:B------:R0:W1:Y:S08]  /*a310*/  R2UR UR5, R22 ;  /* 0x00000000160573c2 */ /* 0x00007000000e0000 */
[----:B------:R2:W3:Y:S01]  /*a320*/  R2UR UR6, R23 ;  /* 0x00000000170673c2 */ /* 0x0004e200000e0000 */
[----:B0-----:R-:W-:-:S05]  /*a330*/  PRMT R22, RZ, 0x7610, R49 ;  /* 0x00007610ff167816 */ /* 0x001fca0000000031 */
[----:B------:R-:W-:Y:S01]  /*a340*/  FADD.FTZ R22, R22, -UR24 ;  /* 0x8000001816167e21 */ /* 0x000fe20008010000 */
[----:B--2---:R-:W-:-:S03]  /*a350*/  PRMT R23, RZ, 0x5410, R49 ;  /* 0x00005410ff177816 */ /* 0x004fc60000000031 */
[----:B------:R-:W-:Y:S02]  /*a360*/  FMUL.FTZ R22, R22, UR25 ;  /* 0x0000001916167c20 */ /* 0x000fe40008410000 */
[----:B------:R-:W-:-:S04]  /*a370*/  FADD.FTZ R23, R23, -UR24 ;  /* 0x8000001817177e21 */ /* 0x000fc80008010000 */
[----:B------:R-:W-:Y:S01]  /*a380*/  FMUL.FTZ R23, R23, UR25 ;  /* 0x0000001917177c20 */ /* 0x000fe20008410000 */
[----:B------:R-:W-:Y:S05]  /*a390*/  @!P4 BRA `(.L_x_242) ;  /* 0x000001200000c947 */ /* 0x000fea0003800000 */
[----:B-1----:R-:W-:-:S04]  /*a3a0*/  FFMA.FTZ R24, R23, R18, R20 ;  /* 0x0000001217187223 */ /* 0x002fc80000010014 */
        /* <DEDUP_REMOVED lines=17> */
.L_x_242:
[----:B-1----:R-:W-:Y:S01]  /*a4c0*/  BSSY B0, `(.L_x_243) ;  /* 0x0000015000007945 */ /* 0x002fe20003800000 */
[----:B------:R-:W-:Y:S05]  /*a4d0*/  @!P1 BRA `(.L_x_244) ;  /* 0x0000013000009947 */ /* 0x000fea0003800000 */
[----:B------:R-:W-:Y:S02]  /*a4e0*/  MOV R24, UR5 ;  /* 0x0000000500187c02 */ /* 0x000fe40008000f00 */
[----:B-----5:R-:W-:-:S03]  /*a4f0*/  SHF.R.S32.HI R25, RZ, 0x1f, R2 ;  /* 0x0000001fff197819 */ /* 0x020fc60000011402 */
[----:B---3--:R-:W-:Y:S01]  /*a500*/  FFMA.FTZ R24, R23, R24, UR6 ;  /* 0x0000000617187e23 */ /* 0x008fe20008010018 */
[----:B------:R-:W-:-:S03]  /*a510*/  MOV R23, R17 ;  /* 0x0000001100177202 */ /* 0x000fc60000000f00 */
[----:B------:R-:W-:Y:S01]  /*a520*/  FFMA.FTZ R24, R12, R18, -R24 ;  /* 0x000000120c187223 */ /* 0x000fe20000010818 */
[----:B------:R-:W-:-:S03]  /*a530*/  MOV R12, UR5 ;  /* 0x00000005000c7c02 */ /* 0x000fc60008000f00 */
[----:B------:R-:W-:Y:S02]  /*a540*/  FMUL.FTZ R24, R24, UR25 ;  /* 0x0000001918187c20 */ /* 0x000fe40008410000 */
[----:B------:R-:W-:Y:S01]  /*a550*/  FFMA.FTZ R12, R22, R12, UR6 ;  /* 0x00000006160c7e23 */ /* 0x000fe2000801000c */
[----:B------:R-:W-:-:S03]  /*a560*/  MOV R22, R14 ;  /* 0x0000000e00167202 */ /* 0x000fc60000000f00 */
[----:B------:R-:W-:Y:S02]  /*a570*/  FFMA.FTZ R12, R53, R19, -R12 ;  /* 0x00000013350c7223 */ /* 0x000fe4000001080c */
[----:B------:R-:W-:-:S04]  /*a580*/  IMAD.WIDE.U32 R22, R2, c[0x0][0x1d8], R22 ;  /* 0x0000760002167a25 */ /* 0x000fc800078e0016 */
[----:B------:R-:W-:-:S05]  /*a590*/  FMUL.FTZ R12, R12, UR25 ;  /* 0x000000190c0c7c20 */ /* 0x000fca0008410000 */
[----:B------:R-:W-:Y:S01]  /*a5a0*/  F2FP.BF16.PACK_AB R12, R12, R24 ;  /* 0x000000180c0c723e */ /* 0x000fe200000010ff */
[----:B------:R-:W-:-:S04]  /*a5b0*/  IMAD R24, R25, c[0x0][0x1d8], RZ ;  /* 0x0000760019187a24 */ /* 0x000fc800078e02ff */
[----:B------:R-:W-:-:S05]  /*a5c0*/  IMAD R24, R2, c[0x0][0x1dc], R24 ;  /* 0x0000770002187a24 */ /* 0x000fca00078e0218 */
[----:B------:R-:W-:Y:S02]  /*a5d0*/  IADD3 R23, R23, R24, RZ ;  /* 0x0000001817177210 */ /* 0x000fe40007ffe0ff */
[----:B------:R-:W-:-:S04]  /*a5e0*/  LEA R24, P0, R22, c[0x0][0x160], 0x1 ;  /* 0x0000580016187a11 */ /* 0x000fc800078008ff */
[----:B------:R-:W-:-:S05]  /*a5f0*/  LEA.HI.X R25, R22, c[0x0][0x164], R23, 0x1, P0 ;  /* 0x0000590016197a11 */ /* 0x000fca00000f0c17 */
[----:B------:R0:W-:Y:S04]  /*a600*/  STG.E [R24.64], R12 ;  /* 0x0000000c18007986 */ /* 0x0001e8000c101912 */
.L_x_244:
[----:B------:R-:W-:Y:S05]  /*a610*/  BSYNC B0 ;  /* 0x0000000000007941 */ /* 0x000fea0003800000 */
.L_x_243:
[C---:B-----5:R-:W-:Y:S02]  /*a620*/  IADD3 R27, R2.reuse, 0x10, RZ ;  /* 0x00000010021b7810 */ /* 0x060fe40007ffe0ff */
[----:B------:R-:W-:Y:S02]  /*a630*/  IADD3 R26, R2, 0x10, RZ ;  /* 0x00000010021a7810 */ /* 0x000fe40007ffe0ff */
[--C-:B------:R-:W-:Y:S02]  /*a640*/  PRMT R23, RZ, 0x5410, R50.reuse ;  /* 0x00005410ff177816 */ /* 0x100fe40000000032 */
[----:B------:R-:W-:Y:S02]  /*a650*/  PRMT R22, RZ, 0x7610, R50 ;  /* 0x00007610ff167816 */ /* 0x000fe40000000032 */
[----:B------:R-:W-:Y:S01]  /*a660*/  SHF.R.S32.HI R27, RZ, 0x1f, R27 ;  /* 0x0000001fff1b7819 */ /* 0x000fe2000001141b */
[----:B------:R-:W-:Y:S01]  /*a670*/  FADD.FTZ R23, R23, -UR24 ;  /* 0x8000001817177e21 */ /* 0x000fe20008010000 */
[----:B------:R-:W-:Y:S01]  /*a680*/  ISETP.GE.U32.AND P0, PT, R26, c[0x0][0x1e0], PT ;  /* 0x000078001a007a0c */ /* 0x000fe20003f06070 */
[----:B------:R-:W-:Y:S01]  /*a690*/  FADD.FTZ R22, R22, -UR24 ;  /* 0x8000001816167e21 */ /* 0x000fe20008010000 */
[--C-:B0-----:R-:W-:Y:S01]  /*a6a0*/  PRMT R12, RZ, 0x5410, R55.reuse ;  /* 0x00005410ff0c7816 */ /* 0x101fe20000000037 */
        /* <DEDUP_REMOVED lines=24> */
.L_x_245:
[----:B------:R-:W-:Y:S01]  /*a830*/  BSSY B0, `(.L_x_246) ;  /* 0x0000014000007945 */ /* 0x000fe20003800000 */
[----:B------:R-:W-:Y:S05]  /*a840*/  @P0 BRA `(.L_x_247) ;  /* 0x0000012000000947 */ /* 0x000fea0003800000 */
[----:B------:R-:W-:-:S05]  /*a850*/  MOV R24, UR5 ;  /* 0x0000000500187c02 */ /* 0x000fca0008000f00 */
[----:B---3--:R-:W-:Y:S01]  /*a860*/  FFMA.FTZ R24, R23, R24, UR6 ;  /* 0x0000000617187e23 */ /* 0x008fe20008010018 */
[----:B------:R-:W-:-:S03]  /*a870*/  MOV R23, R17 ;  /* 0x0000001100177202 */ /* 0x000fc60000000f00 */
[----:B------:R-:W-:Y:S01]  /*a880*/  FFMA.FTZ R24, R12, R18, -R24 ;  /* 0x000000120c187223 */ /* 0x000fe20000010818 */
[----:B------:R-:W-:-:S05]  /*a890*/  MOV R12, UR5 ;  /* 0x00000005000c7c02 */ /* 0x000fca0008000f00 */
[----:B------:R-:W-:Y:S01]  /*a8a0*/  FFMA.FTZ R12, R22, R12, UR6 ;  /* 0x00000006160c7e23 */ /* 0x000fe2000801000c */
[----:B------:R-:W-:-:S03]  /*a8b0*/  MOV R22, R14 ;  /* 0x0000000e00167202 */ /* 0x000fc60000000f00 */
[----:B------:R-:W-:Y:S02]  /*a8c0*/  FFMA.FTZ R55, R55, R19, -R12 ;  /* 0x0000001337377223 */ /* 0x000fe4000001080c */
[----:B------:R-:W-:Y:S02]  /*a8d0*/  FMUL.FTZ R12, R24, UR25 ;  /* 0x00000019180c7c20 */ /* 0x000fe40008410000 */
[----:B------:R-:W-:Y:S02]  /*a8e0*/  IMAD R24, R27, c[0x0][0x1d8], RZ ;  /* 0x000076001b187a24 */ /* 0x000fe400078e02ff */
[----:B------:R-:W-:-:S04]  /*a8f0*/  IMAD.WIDE.U32 R22, R26, c[0x0][0x1d8], R22 ;  /* 0x000076001a167a25 */ /* 0x000fc800078e0016 */
[----:B------:R-:W-:Y:S02]  /*a900*/  IMAD R24, R26, c[0x0][0x1dc], R24 ;  /* 0x000077001a187a24 */ /* 0x000fe400078e0218 */
[----:B------:R-:W-:-:S03]  /*a910*/  FMUL.FTZ R55, R55, UR25 ;  /* 0x0000001937377c20 */ /* 0x000fc60008410000 */
[----:B------:R-:W-:Y:S02]  /*a920*/  IADD3 R23, R23, R24, RZ ;  /* 0x0000001817177210 */ /* 0x000fe40007ffe0ff */
[C---:B------:R-:W-:Y:S02]  /*a930*/  LEA R24, P0, R22.reuse, c[0x0][0x160], 0x1 ;  /* 0x0000580016187a11 */ /* 0x040fe400078008ff */
[----:B------:R-:W-:Y:S02]  /*a940*/  F2FP.BF16.PACK_AB R12, R55, R12 ;  /* 0x0000000c370c723e */ /* 0x000fe400000010ff */
[----:B------:R-:W-:-:S05]  /*a950*/  LEA.HI.X R25, R22, c[0x0][0x164], R23, 0x1, P0 ;  /* 0x0000590016197a11 */ /* 0x000fca00000f0c17 */
[----:B------:R0:W-:Y:S04]  /*a960*/  STG.E [R24.64], R12 ;  /* 0x0000000c18007986 */ /* 0x0001e8000c101912 */
.L_x_247:
[----:B------:R-:W-:Y:S05]  /*a970*/  BSYNC B0 ;  /* 0x0000000000007941 */ /* 0x000fea0003800000 */
.L_x_246:
[C---:B------:R-:W-:Y:S02]  /*a980*/  IADD3 R27, R2.reuse, 0x20, RZ ;  /* 0x00000020021b7810 */ /* 0x040fe40007ffe0ff */
        /* <DEDUP_REMOVED lines=32> */
.L_x_248:
        /* <DEDUP_REMOVED lines=20> */
.L_x_250:
[----:B------:R-:W-:Y:S05]  /*acd0*/  BSYNC B0 ;  /* 0x0000000000007941 */ /* 0x000fea0003800000 */
.L_x_249:
        /* <DEDUP_REMOVED lines=33> */
.L_x_251:
        /* <DEDUP_REMOVED lines=20> */
.L_x_253:
[----:B------:R-:W-:Y:S05]  /*b030*/  BSYNC B0 ;  /* 0x0000000000007941 */ /* 0x000fea0003800000 */
.L_x_252:
[C---:B------:R-:W-:Y:S02]  /*b040*/  IADD3 R28, R2.reuse, 0x40, RZ ;  /* 0x00000040021c7810 */ /* 0x040fe40007ffe0ff */
[C---:B------:R-:W-:Y:S02]  /*b050*/  IADD3 R29, R2.reuse, 0x40, RZ ;  /* 0x00000040021d7810 */ /* 0x040fe40007ffe0ff */
[--C-:B------:R-:W-:Y:S02]  /*b060*/  PRMT R23, RZ, 0x5410, R46.reuse ;  /* 0x00005410ff177816 */ /* 0x100fe4000000002e */
[----:B------:R-:W-:Y:S02]  /*b070*/  PRMT R22, RZ, 0x7610, R46 ;  /* 0x00007610ff167816 */ /* 0x000fe4000000002e */
[----:B------:R-:W-:Y:S01]  /*b080*/  IADD3 R26, R2, 0x50, RZ ;  /* 0x00000050021a7810 */ /* 0x000fe20007ffe0ff */
[----:B------:R-:W-:Y:S01]  /*b090*/  FADD.FTZ R23, R23, -UR24 ;  /* 0x8000001817177e21 */ /* 0x000fe20008010000 */
[----:B------:R-:W-:Y:S01]  /*b0a0*/  ISETP.GE.U32.AND P0, PT, R28, c[0x0][0x1e0], PT ;  /* 0x000078001c007a0c */ /* 0x000fe20003f06070 */
[----:B------:R-:W-:Y:S01]  /*b0b0*/  FADD.FTZ R22, R22, -UR24 ;  /* 0x8000001816167e21 */ /* 0x000fe20008010000 */
[----:B------:R-:W-:Y:S01]  /*b0c0*/  SHF.R.S32.HI R29, RZ, 0x1f, R29 ;  /* 0x0000001fff1d7819 */ /* 0x000fe2000001141d */
[----:B------:R-:W-:Y:S01]  /*b0d0*/  FMUL.FTZ R23, R23, UR25 ;  /* 0x0000001917177c20 */ /* 0x000fe20008410000 */
[----:B------:R-:W-:Y:S01]  /*b0e0*/  IADD3 R30, R2, 0x50, RZ ;  /* 0x00000050021e7810 */ /* 0x000fe20007ffe0ff */
[----:B------:R-:W-:Y:S01]  /*b0f0*/  FMUL.FTZ R22, R22, UR25 ;  /* 0x0000001916167c20 */ /* 0x000fe20008410000 */
[----:B------:R-:W-:-:S02]  /*b100*/  IADD3 R27, R2, 0x60, RZ ;  /* 0x00000060021b7810 */ /* 0x000fc40007ffe0ff */
[----:B------:R-:W-:Y:S02]  /*b110*/  ISETP.GE.U32.AND P5, PT, R26, c[0x0][0x1e0], PT ;  /* 0x000078001a007a0c */ /* 0x000fe40003fa6070 */
[----:B------:R-:W-:Y:S02]  /*b120*/  SHF.R.S32.HI R30, RZ, 0x1f, R30 ;  /* 0x0000001fff1e7819 */ /* 0x000fe4000001141e */
[----:B------:R-:W-:Y:S02]  /*b130*/  ISETP.GE.AND.EX P3, PT, R29, c[0x0][0x1e4], PT, P0 ;  /* 0x000079001d007a0c */ /* 0x000fe40003f66300 */
[----:B0-----:R-:W-:Y:S02]  /*b140*/  PRMT R12, RZ, 0x5410, R62 ;  /* 0x00005410ff0c7816 */ /* 0x001fe4000000003e */
[----:B------:R-:W-:Y:S02]  /*b150*/  ISETP.GE.U32.AND P2, PT, R27, c[0x0][0x1e0], PT ;  /* 0x000078001b007a0c */ /* 0x000fe40003f46070 */
[----:B------:R-:W-:-:S02]  /*b160*/  ISETP.GE.AND.EX P0, PT, R30, c[0x0][0x1e4], PT, P5 ;  /* 0x000079001e007a0c */ /* 0x000fc40003f06350 */
[----:B------:R-:W-:Y:S02]  /*b170*/  ISETP.GT.U32.OR P3, PT, R0, 0x29f, P3 ;  /* 0x0000029f0000780c */ /* 0x000fe40001f64470 */
[----:B------:R-:W-:Y:S01]  /*b180*/  PRMT R62, RZ, 0x7610, R62 ;  /* 0x00007610ff3e7816 */ /* 0x000fe2000000003e */
[----:B------:R-:W-:Y:S09]  /*b190*/  @!P4 BRA `(.L_x_254) ;  /* 0x000001200000c947 */ /* 0x000ff20003800000 */
        /* <DEDUP_REMOVED lines=18> */
.L_x_254:
        /* <DEDUP_REMOVED lines=16> */
[----:B------:R-:W-:Y:S02]  /*b3c0*/  LEA R24, P3, R22, c[0x0][0x160], 0x1 ;  /* 0x0000580016187a11 */ /* 0x000fe400078608ff */
[----:B------:R-:W-:Y:S02]  /*b3d0*/  F2FP.BF16.PACK_AB R12, R62, R12 ;  /* 0x0000000c3e0c723e */ /* 0x000fe400000010ff */
[----:B------:R-:W-:-:S05]  /*b3e0*/  LEA.HI.X R25, R22, c[0x0][0x164], R23, 0x1, P3 ;  /* 0x0000590016197a11 */ /* 0x000fca00018f0c17 */
[----:B------:R0:W-:Y:S04]  /*b3f0*/  STG.E [R24.64], R12 ;  /* 0x0000000c18007986 */ /* 0x0001e8000c101912 */
.L_x_256:
[----:B------:R-:W-:Y:S05]  /*b400*/  BSYNC B0 ;  /* 0x0000000000007941 */ /* 0x000fea0003800000 */
.L_x_255:
[--C-:B------:R-:W-:Y:S02]  /*b410*/  PRMT R23, RZ, 0x5410, R61.reuse ;  /* 0x00005410ff177816 */ /* 0x100fe4000000003d */
[----:B------:R-:W-:Y:S02]  /*b420*/  PRMT R22, RZ, 0x7610, R61 ;  /* 0x00007610ff167816 */ /* 0x000fe4000000003d */
[C---:B------:R-:W-:Y:S01]  /*b430*/  IADD3 R28, R2.reuse, 0x60, RZ ;  /* 0x00000060021c7810 */ /* 0x040fe20007ffe0ff */
[----:B------:R-:W-:Y:S01]  /*b440*/  FADD.FTZ R23, R23, -UR24 ;  /* 0x8000001817177e21 */ /* 0x000fe20008010000 */
[----:B------:R-:W-:Y:S01]  /*b450*/  IADD3 R29, R2, 0x70, RZ ;  /* 0x00000070021d7810 */ /* 0x000fe20007ffe0ff */
[----:B------:R-:W-:Y:S01]  /*b460*/  FADD.FTZ R22, R22, -UR24 ;  /* 0x8000001816167e21 */ /* 0x000fe20008010000 */
[----:B------:R-:W-:Y:S01]  /*b470*/  SHF.R.S32.HI R28, RZ, 0x1f, R28 ;  /* 0x0000001fff1c7819 */ /* 0x000fe2000001141c */
[----:B------:R-:W-:Y:S01]  /*b480*/  FMUL.FTZ R23, R23, UR25 ;  /* 0x0000001917177c20 */ /* 0x000fe20008410000 */
[----:B0-----:R-:W-:Y:S01]  /*b490*/  PRMT R12, RZ, 0x5410, R64 ;  /* 0x00005410ff0c7816 */ /* 0x001fe20000000040 */
[----:B------:R-:W-:Y:S01]  /*b4a0*/  FMUL.FTZ R22, R22, UR25 ;  /* 0x0000001916167c20 */ /* 0x000fe20008410000 */
[----:B------:R-:W-:-:S02]  /*b4b0*/  ISETP.GE.U32.AND P3, PT, R29, c[0x0][0x1e0], PT ;  /* 0x000078001d007a0c */ /* 0x000fc40003f66070 */
[----:B------:R-:W-:Y:S02]  /*b4c0*/  ISETP.GE.AND.EX P2, PT, R28, c[0x0][0x1e4], PT, P2 ;  /* 0x000079001c007a0c */ /* 0x000fe40003f46320 */
        /* <DEDUP_REMOVED lines=21> */
.L_x_257:
        /* <DEDUP_REMOVED lines=20> */
.L_x_259:
[----:B------:R-:W-:Y:S05]  /*b760*/  BSYNC B0 ;  /* 0x0000000000007941 */ /* 0x000fea0003800000 */
.L_x_258:
        /* <DEDUP_REMOVED lines=33> */
.L_x_260:
        /* <DEDUP_REMOVED lines=20> */
.L_x_262:
[----:B------:R-:W-:Y:S05]  /*bac0*/  BSYNC B0 ;  /* 0x0000000000007941 */ /* 0x000fea0003800000 */
.L_x_261:
        /* <DEDUP_REMOVED lines=33> */
.L_x_263:
        /* <DEDUP_REMOVED lines=20> */
.L_x_265:
[----:B------:R-:W-:Y:S05]  /*be20*/  BSYNC B0 ;  /* 0x0000000000007941 */ /* 0x000fea0003800000 */
.L_x_264:
        /* <DEDUP_REMOVED lines=33> */
.L_x_266:
        /* <DEDUP_REMOVED lines=20> */
.L_x_268:
[----:B------:R-:W-:Y:S05]  /*c180*/  BSYNC B0 ;  /* 0x0000000000007941 */ /* 0x000fea0003800000 */
.L_x_267:
[----:B0-----:R-:W2:Y:S01]  /*c190*/  LDL.LU R24, [R1+0x8] ;  /* 0x0000080001187983 */ /* 0x001ea20000300800 */
        /* <DEDUP_REMOVED lines=8> */
[----:B------:R-:W-:Y:S01]  /*c220*/  ISETP.GE.U32.AND P0, PT, R27, c[0x0][0x1e0], PT ;  /* 0x000078001b007a0c */ /* 0x000fe20003f06070 */
[----:B------:R-:W-:Y:S01]  /*c230*/  FMUL.FTZ R22, R22, UR25 ;  /* 0x0000001916167c20 */ /* 0x000fe20008410000 */
[----:B------:R-:W-:-:S02]  /*c240*/  ISETP.GE.AND.EX P3, PT, R31, c[0x0][0x1e4], PT, P3 ;  /* 0x000079001f007a0c */ /* 0x000fc40003f66330 */
[----:B------:R-:W-:Y:S02]  /*c250*/  ISETP.GT.U32.OR P2, PT, R0, 0x29f, P2 ;  /* 0x0000029f0000780c */ /* 0x000fe40001744470 */
[--C-:B--2---:R-:W-:Y:S02]  /*c260*/  PRMT R12, RZ, 0x5410, R24.reuse ;  /* 0x00005410ff0c7816 */ /* 0x104fe40000000018 */
[----:B------:R-:W-:Y:S01]  /*c270*/  PRMT R24, RZ, 0x7610, R24 ;  /* 0x00007610ff187816 */ /* 0x000fe20000000018 */
[----:B------:R-:W-:Y:S07]  /*c280*/  @!P4 BRA `(.L_x_269) ;  /* 0x000001200000c947 */ /* 0x000fee0003800000 */
        /* <DEDUP_REMOVED lines=18> */
.L_x_269:
[----:B------:R-:W-:Y:S01]  /*c3b0*/  BSSY B0, `(.L_x_270) ;  /* 0x0000014000007945 */ /* 0x000fe20003800000 */
[----:B------:R-:W-:Y:S05]  /*c3c0*/  @P2 BRA `(.L_x_271) ;  /* 0x0000012000002947 */ /* 0x000fea0003800000 */
[----:B------:R-:W-:-:S05]  /*c3d0*/  MOV R25, UR5 ;  /* 0x0000000500197c02 */ /* 0x000fca0008000f00 */
[----:B---3--:R-:W-:Y:S01]  /*c3e0*/  FFMA.FTZ R25, R23, R25, UR6 ;  /* 0x0000000617197e23 */ /* 0x008fe20008010019 */
[----:B------:R-:W-:-:S03]  /*c3f0*/  MOV R23, R17 ;  /* 0x0000001100177202 */ /* 0x000fc60000000f00 */
[----:B------:R-:W-:Y:S01]  /*c400*/  FFMA.FTZ R25, R12, R18, -R25 ;  /* 0x000000120c197223 */ /* 0x000fe20000010819 */
[----:B------:R-:W-:-:S05]  /*c410*/  MOV R12, UR5 ;  /* 0x00000005000c7c02 */ /* 0x000fca0008000f00 */
[----:B------:R-:W-:-:S04]  /*c420*/  FFMA.FTZ R12, R22, R12, UR6 ;  /* 0x00000006160c7e23 */ /* 0x000fc8000801000c */
[----:B------:R-:W-:Y:S02]  /*c430*/  FFMA.FTZ R24, R24, R19, -R12 ;  /* 0x0000001318187223 */ /* 0x000fe4000001080c */
[----:B------:R-:W-:Y:S02]  /*c440*/  FMUL.FTZ R12, R25, UR25 ;  /* 0x00000019190c7c20 */ /* 0x000fe40008410000 */
[----:B------:R-:W-:Y:S02]  /*c450*/  FMUL.FTZ R22, R24, UR25 ;  /* 0x0000001918167c20 */ /* 0x000fe40008410000 */
[----:B------:R-:W-:-:S03]  /*c460*/  IMAD R24, R30, c[0x0][0x1d8], RZ ;  /* 0x000076001e187a24 */ /* 0x000fc600078e02ff */
[----:B------:R-:W-:Y:S01]  /*c470*/  F2FP.BF16.PACK_AB R12, R22, R12 ;  /* 0x0000000c160c723e */ /* 0x000fe200000010ff */
[----:B------:R-:W-:Y:S01]  /*c480*/  IMAD R24, R28, c[0x0][0x1dc], R24 ;  /* 0x000077001c187a24 */ /* 0x000fe200078e0218 */
[----:B------:R-:W-:-:S05]  /*c490*/  MOV R22, R14 ;  /* 0x0000000e00167202 */ /* 0x000fca0000000f00 */
[----:B------:R-:W-:-:S05]  /*c4a0*/  IMAD.WIDE.U32 R22, R28, c[0x0][0x1d8], R22 ;  /* 0x000076001c167a25 */ /* 0x000fca00078e0016 */
[----:B------:R-:W-:Y:S02]  /*c4b0*/  IADD3 R23, R23, R24, RZ ;  /* 0x0000001817177210 */ /* 0x000fe40007ffe0ff */
[----:B------:R-:W-:-:S04]  /*c4c0*/  LEA R24, P2, R22, c[0x0][0x160], 0x1 ;  /* 0x0000580016187a11 */ /* 0x000fc800078408ff */
[----:B------:R-:W-:-:S05]  /*c4d0*/  LEA.HI.X R25, R22, c[0x0][0x164], R23, 0x1, P2 ;  /* 0x0000590016197a11 */ /* 0x000fca00010f0c17 */
[----:B------:R0:W-:Y:S04]  /*c4e0*/  STG.E [R24.64], R12 ;  /* 0x0000000c18007986 */ /* 0x0001e8000c101912 */
.L_x_271:
[----:B------:R-:W-:Y:S05]  /*c4f0*/  BSYNC B0 ;  /* 0x0000000000007941 */ /* 0x000fea0003800000 */
.L_x_270:
        /* <DEDUP_REMOVED lines=34> */
.L_x_272:
        /* <DEDUP_REMOVED lines=20> */
.L_x_274:
[----:B------:R-:W-:Y:S05]  /*c860*/  BSYNC B0 ;  /* 0x0000000000007941 */ /* 0x000fea0003800000 */
.L_x_273:
        /* <DEDUP_REMOVED lines=34> */
.L_x_275:
        /* <DEDUP_REMOVED lines=20> */
.L_x_277:
[----:B------:R-:W-:Y:S05]  /*cbd0*/  BSYNC B0 ;  /* 0x0000000000007941 */ /* 0x000fea0003800000 */
.L_x_276:
        /* <DEDUP_REMOVED lines=34> */
.L_x_278:
        /* <DEDUP_REMOVED lines=20> */
.L_x_280:
[----:B------:R-:W-:Y:S05]  /*cf40*/  BSYNC B0 ;  /* 0x0000000000007941 */ /* 0x000fea0003800000 */
.L_x_279:
[----:B0-----:R-:W2:Y:S04]  /*cf50*/  LDL.LU R12, [R1+0xc] ;  /* 0x00000c00010c7983 */ /* 0x001ea80000300800 */
[----:B------:R-:W4:Y:S01]  /*cf60*/  LDL.LU R24, [R1+0x24] ;  /* 0x0000240001187983 */ /* 0x000f220000300800 */
[C---:B------:R-:W-:Y:S02]  /*cf70*/  IADD3 R31, R2.reuse, 0xe0, RZ ;  /* 0x000000e0021f7810 */ /* 0x040fe40007ffe0ff */
[----:B------:R-:W-:Y:S02]  /*cf80*/  IADD3 R28, R2, 0xf0, RZ ;  /* 0x000000f0021c7810 */ /* 0x000fe40007ffe0ff */
[----:B------:R-:W-:Y:S02]  /*cf90*/  SHF.R.S32.HI R31, RZ, 0x1f, R31 ;  /* 0x0000001fff1f7819 */ /* 0x000fe4000001141f */
[----:B------:R-:W-:-:S02]  /*cfa0*/  ISETP.GE.U32.AND P2, PT, R28, c[0x0][0x1e0], PT ;  /* 0x000078001c007a0c */ /* 0x000fc40003f46070 */
[----:B------:R-:W-:Y:S02]  /*cfb0*/  ISETP.GE.AND.EX P0, PT, R31, c[0x0][0x1e4], PT, P0 ;  /* 0x000079001f007a0c */ /* 0x000fe40003f06300 */
[----:B------:R-:W-:Y:S02]  /*cfc0*/  ISETP.GT.U32.OR P3, PT, R0, 0x29f, P3 ;  /* 0x0000029f0000780c */ /* 0x000fe40001f64470 */
[--C-:B--2---:R-:W-:Y:S02]  /*cfd0*/  PRMT R23, RZ, 0x5410, R12.reuse ;  /* 0x00005410ff177816 */ /* 0x104fe4000000000c */
[----:B------:R-:W-:Y:S02]  /*cfe0*/  PRMT R22, RZ, 0x7610, R12 ;  /* 0x00007610ff167816 */ /* 0x000fe4000000000c */
[--C-:B----4-:R-:W-:Y:S01]  /*cff0*/  PRMT R12, RZ, 0x5410, R24.reuse ;  /* 0x00005410ff0c7816 */ /* 0x110fe20000000018 */
[----:B------:R-:W-:Y:S01]  /*d000*/  FADD.FTZ R23, R23, -UR24 ;  /* 0x8000001817177e21 */ /* 0x000fe20008010000 */
        /* <DEDUP_REMOVED lines=23> */
.L_x_281:
        /* <DEDUP_REMOVED lines=20> */
.L_x_283:
[----:B------:R-:W-:Y:S05]  /*d2c0*/  BSYNC B0 ;  /* 0x0000000000007941 */ /* 0x000fea0003800000 */
.L_x_282:
        /* <DEDUP_REMOVED lines=34> */
.L_x_284:
        /* <DEDUP_REMOVED lines=20> */
.L_x_286:
[----:B------:R-:W-:Y:S05]  /*d630*/  BSYNC B0 ;  /* 0x0000000000007941 */ /* 0x000fea0003800000 */
.L_x_285:
        /* <DEDUP_REMOVED lines=34> */
.L_x_287:
        /* <DEDUP_REMOVED lines=20> */
.L_x_289:
[----:B------:R-:W-:Y:S05]  /*d9a0*/  BSYNC B0 ;  /* 0x0000000000007941 */ /* 0x000fea0003800000 */
.L_x_288:
        /* <DEDUP_REMOVED lines=34> */
.L_x_290:
        /* <DEDUP_REMOVED lines=20> */
.L_x_292:
[----:B------:R-:W-:Y:S05]  /*dd10*/  BSYNC B0 ;  /* 0x0000000000007941 */ /* 0x000fea0003800000 */
.L_x_291:
        /* <DEDUP_REMOVED lines=34> */
.L_x_293:
        /* <DEDUP_REMOVED lines=20> */
.L_x_295:
[----:B------:R-:W-:Y:S05]  /*e080*/  BSYNC B0 ;  /* 0x0000000000007941 */ /* 0x000fea0003800000 */
.L_x_294:
        /* <DEDUP_REMOVED lines=34> */
.L_x_296:
        /* <DEDUP_REMOVED lines=20> */
.L_x_298:
[----:B------:R-:W-:Y:S05]  /*e3f0*/  BSYNC B0 ;  /* 0x0000000000007941 */ /* 0x000fea0003800000 */
.L_x_297:
        /* <DEDUP_REMOVED lines=34> */
.L_x_299:
        /* <DEDUP_REMOVED lines=20> */
.L_x_301:
[----:B------:R-:W-:Y:S05]  /*e760*/  BSYNC B0 ;  /* 0x0000000000007941 */ /* 0x000fea0003800000 */
.L_x_300:
        /* <DEDUP_REMOVED lines=34> */
.L_x_302:
        /* <DEDUP_REMOVED lines=20> */
.L_x_304:
[----:B------:R-:W-:Y:S05]  /*ead0*/  BSYNC B0 ;  /* 0x0000000000007941 */ /* 0x000fea0003800000 */
.L_x_303:
        /* <DEDUP_REMOVED lines=34> */
.L_x_305:
[----:B------:R-:W-:Y:S01]  /*ed00*/  BSSY B0, `(.L_x_306) ;  /* 0x0000014000007945 */ /* 0x000fe20003800000 */
[----:B------:R-:W-:Y:S05]  /*ed10*/  @P2 BRA `(.L_x_307) ;  /* 0x0000012000002947 */ /* 0x000fea0003800000 */
[----:B------:R-:W-:-:S05]  /*ed20*/  MOV R25, UR5 ;  /* 0x0000000500197c02 */ /* 0x000fca0008000f00 */
        /* <DEDUP_REMOVED lines=17> */
.L_x_307:
[----:B------:R-:W-:Y:S05]  /*ee40*/  BSYNC B0 ;  /* 0x0000000000007941 */ /* 0x000fea0003800000 */
.L_x_306:
[----:B------:R-:W2:Y:S01]  /*ee50*/  LDL.LU R23, [R1] ;  /* 0x0000000001177983 */ /* 0x000ea20000300800 */
[--C-:B------:R-:W-:Y:S02]  /*ee60*/  PRMT R22, RZ, 0x5410, R3.reuse ;  /* 0x00005410ff167816 */ /* 0x100fe40000000003 */
[----:B0-----:R-:W-:Y:S02]  /*ee70*/  PRMT R12, RZ, 0x7610, R3 ;  /* 0x00007610ff0c7816 */ /* 0x001fe40000000003 */
[----:B------:R-:W-:Y:S01]  /*ee80*/  IADD3 R30, R2, 0x170, RZ ;  /* 0x00000170021e7810 */ /* 0x000fe20007ffe0ff */
        /* <DEDUP_REMOVED lines=30> */
.L_x_308:
[----:B------:R-:W-:Y:S01]  /*f070*/  BSSY B0, `(.L_x_309) ;  /* 0x0000014000007945 */ /* 0x000fe20003800000 */
[----:B------:R-:W-:Y:S05]  /*f080*/  @P3 BRA `(.L_x_310) ;  /* 0x0000012000003947 */ /* 0x000fea0003800000 */
[----:B------:R-:W-:Y:S02]  /*f090*/  MOV R24, UR5 ;  /* 0x0000000500187c02 */ /* 0x000fe40008000f00 */
[----:B------:R-:W-:-:S03]  /*f0a0*/  MOV R25, UR5 ;  /* 0x0000000500197c02 */ /* 0x000fc60008000f00 */
[----:B---3--:R-:W-:Y:S02]  /*f0b0*/  FFMA.FTZ R24, R22, R24, UR6 ;  /* 0x0000000616187e23 */ /* 0x008fe40008010018 */
[----:B------:R-:W-:Y:S02]  /*f0c0*/  FFMA.FTZ R12, R12, R25, UR6 ;  /* 0x000000060c0c7e23 */ /* 0x000fe40008010019 */
[----:B------:R-:W-:Y:S02]  /*f0d0*/  FFMA.FTZ R3, R3, R18, -R24 ;  /* 0x0000001203037223 */ /* 0x000fe40000010818 */
[----:B------:R-:W-:Y:S02]  /*f0e0*/  FFMA.FTZ R23, R23, R19, -R12 ;  /* 0x0000001317177223 */ /* 0x000fe4000001080c */
[----:B------:R-:W-:Y:S02]  /*f0f0*/  FMUL.FTZ R12, R3, UR25 ;  /* 0x00000019030c7c20 */ /* 0x000fe40008410000 */
[----:B------:R-:W-:Y:S01]  /*f100*/  FMUL.FTZ R3, R23, UR25 ;  /* 0x0000001917037c20 */ /* 0x000fe20008410000 */
[----:B------:R-:W-:Y:S01]  /*f110*/  MOV R23, R17 ;  /* 0x0000001100177202 */ /* 0x000fe20000000f00 */
        /* <DEDUP_REMOVED lines=9> */
.L_x_310:
[----:B------:R-:W-:Y:S05]  /*f1b0*/  BSYNC B0 ;  /* 0x0000000000007941 */ /* 0x000fea0003800000 */
.L_x_309:
[--C-:B0-----:R-:W-:Y:S02]  /*f1c0*/  PRMT R3, RZ, 0x5410, R13.reuse ;  /* 0x00005410ff037816 */ /* 0x101fe4000000000d */
[----:B------:R-:W-:Y:S02]  /*f1d0*/  PRMT R13, RZ, 0x7610, R13 ;  /* 0x00007610ff0d7816 */ /* 0x000fe4000000000d */
[C---:B------:R-:W-:Y:S01]  /*f1e0*/  IADD3 R29, R2.reuse, 0x180, RZ ;  /* 0x00000180021d7810 */ /* 0x040fe20007ffe0ff */
[----:B------:R-:W-:Y:S01]  /*f1f0*/  FADD.FTZ R12, R3, -UR24 ;  /* 0x80000018030c7e21 */ /* 0x000fe20008010000 */
[----:B------:R-:W-:Y:S01]  /*f200*/  IADD3 R31, R2, 0x190, RZ ;  /* 0x00000190021f7810 */ /* 0x000fe20007ffe0ff */
[----:B------:R-:W-:Y:S01]  /*f210*/  FADD.FTZ R22, R13, -UR24 ;  /* 0x800000180d167e21 */ /* 0x000fe20008010000 */
[----:B------:R-:W-:Y:S01]  /*f220*/  SHF.R.S32.HI R29, RZ, 0x1f, R29 ;  /* 0x0000001fff1d7819 */ /* 0x000fe2000001141d */
[----:B------:R-:W-:Y:S01]  /*f230*/  FMUL.FTZ R13, R12, UR25 ;  /* 0x000000190c0d7c20 */ /* 0x000fe20008410000 */
[----:B------:R-:W-:Y:S01]  /*f240*/  PRMT R3, RZ, 0x5410, R70 ;  /* 0x00005410ff037816 */ /* 0x000fe20000000046 */
        /* <DEDUP_REMOVED lines=24> */
.L_x_311:
[----:B------:R-:W-:Y:S01]  /*f3d0*/  BSSY B0, `(.L_x_312) ;  /* 0x0000014000007945 */ /* 0x000fe20003800000 */
[----:B------:R-:W-:Y:S05]  /*f3e0*/  @P0 BRA `(.L_x_313) ;  /* 0x0000012000000947 */ /* 0x000fea0003800000 */
[----:B------:R-:W-:Y:S01]  /*f3f0*/  MOV R22, UR5 ;  /* 0x0000000500167c02 */ /* 0x000fe20008000f00 */
[----:B------:R-:W-:-:S04]  /*f400*/  IMAD R23, R30, c[0x0][0x1d8], RZ ;  /* 0x000076001e177a24 */ /* 0x000fc800078e02ff */
[----:B---3--:R-:W-:Y:S02]  /*f410*/  FFMA.FTZ R13, R13, R22, UR6 ;  /* 0x000000060d0d7e23 */ /* 0x008fe40008010016 */
[----:B------:R-:W-:Y:S02]  /*f420*/  IMAD R23, R27, c[0x0][0x1dc], R23 ;  /* 0x000077001b177a24 */ /* 0x000fe400078e0217 */
[----:B------:R-:W-:Y:S01]  /*f430*/  FFMA.FTZ R3, R3, R18, -R13 ;  /* 0x0000001203037223 */ /* 0x000fe2000001080d */
[----:B------:R-:W-:-:S03]  /*f440*/  MOV R13, UR5 ;  /* 0x00000005000d7c02 */ /* 0x000fc60008000f00 */
[----:B------:R-:W-:Y:S02]  /*f450*/  FMUL.FTZ R3, R3, UR25 ;  /* 0x0000001903037c20 */ /* 0x000fe40008410000 */
[----:B------:R-:W-:Y:S01]  /*f460*/  FFMA.FTZ R22, R12, R13, UR6 ;  /* 0x000000060c167e23 */ /* 0x000fe2000801000d */
[----:B------:R-:W-:Y:S02]  /*f470*/  MOV R12, R14 ;  /* 0x0000000e000c7202 */ /* 0x000fe40000000f00 */
[----:B------:R-:W-:Y:S01]  /*f480*/  MOV R13, R17 ;  /* 0x00000011000d7202 */ /* 0x000fe20000000f00 */
[----:B------:R-:W-:-:S04]  /*f490*/  FFMA.FTZ R70, R70, R19, -R22 ;  /* 0x0000001346467223 */ /* 0x000fc80000010816 */
[----:B------:R-:W-:-:S04]  /*f4a0*/  IMAD.WIDE.U32 R12, R27, c[0x0][0x1d8], R12 ;  /* 0x000076001b0c7a25 */ /* 0x000fc800078e000c */
[----:B------:R-:W-:Y:S01]  /*f4b0*/  FMUL.FTZ R70, R70, UR25 ;  /* 0x0000001946467c20 */ /* 0x000fe20008410000 */
[----:B------:R-:W-:Y:S02]  /*f4c0*/  IADD3 R23, R13, R23, RZ ;  /* 0x000000170d177210 */ /* 0x000fe40007ffe0ff */
[----:B------:R-:W-:Y:S02]  /*f4d0*/  LEA R22, P0, R12, c[0x0][0x160], 0x1 ;  /* 0x000058000c167a11 */ /* 0x000fe400078008ff */
[----:B------:R-:W-:Y:S02]  /*f4e0*/  F2FP.BF16.PACK_AB R3, R70, R3 ;  /* 0x000000034603723e */ /* 0x000fe400000010ff */
[----:B------:R-:W-:-:S05]  /*f4f0*/  LEA.HI.X R23, R12, c[0x0][0x164], R23, 0x1, P0 ;  /* 0x000059000c177a11 */ /* 0x000fca00000f0c17 */
[----:B------:R0:W-:Y:S04]  /*f500*/  STG.E [R22.64], R3 ;  /* 0x0000000316007986 */ /* 0x0001e8000c101912 */
.L_x_313:
[----:B------:R-:W-:Y:S05]  /*f510*/  BSYNC B0 ;  /* 0x0000000000007941 */ /* 0x000fea0003800000 */
.L_x_312:
        /* <DEDUP_REMOVED lines=33> */
.L_x_314:
[----:B------:R-:W-:Y:S01]  /*f730*/  BSSY B0, `(.L_x_315) ;  /* 0x0000014000007945 */ /* 0x000fe20003800000 */
[----:B------:R-:W-:Y:S05]  /*f740*/  @P2 BRA `(.L_x_316) ;  /* 0x0000012000002947 */ /* 0x000fea0003800000 */
[----:B------:R-:W-:-:S05]  /*f750*/  MOV R12, UR5 ;  /* 0x00000005000c7c02 */ /* 0x000fca0008000f00 */
[----:B---3--:R-:W-:Y:S02]  /*f760*/  FFMA.FTZ R3, R3, R12, UR6 ;  /* 0x0000000603037e23 */ /* 0x008fe4000801000c */
[----:B------:R-:W-:Y:S02]  /*f770*/  IMAD R12, R29, c[0x0][0x1d8], RZ ;  /* 0x000076001d0c7a24 */ /* 0x000fe400078e02ff */
[----:B------:R-:W-:Y:S01]  /*f780*/  FFMA.FTZ R3, R13, R18, -R3 ;  /* 0x000000120d037223 */ /* 0x000fe20000010803 */
[----:B------:R-:W-:Y:S01]  /*f790*/  MOV R13, UR5 ;  /* 0x00000005000d7c02 */ /* 0x000fe20008000f00 */
[----:B------:R-:W-:Y:S01]  /*f7a0*/  IMAD R23, R28, c[0x0][0x1dc], R12 ;  /* 0x000077001c177a24 */ /* 0x000fe200078e020c */
[----:B------:R-:W-:-:S03]  /*f7b0*/  MOV R12, R14 ;  /* 0x0000000e000c7202 */ /* 0x000fc60000000f00 */
[----:B------:R-:W-:Y:S01]  /*f7c0*/  FFMA.FTZ R4, R4, R13, UR6 ;  /* 0x0000000604047e23 */ /* 0x000fe2000801000d */
[----:B------:R-:W-:-:S03]  /*f7d0*/  MOV R13, R17 ;  /* 0x00000011000d7202 */ /* 0x000fc60000000f00 */
[----:B------:R-:W-:Y:S02]  /*f7e0*/  FFMA.FTZ R68, R68, R19, -R4 ;  /* 0x0000001344447223 */ /* 0x000fe40000010804 */
        /* <DEDUP_REMOVED lines=8> */
.L_x_316:
[----:B------:R-:W-:Y:S05]  /*f870*/  BSYNC B0 ;  /* 0x0000000000007941 */ /* 0x000fea0003800000 */
.L_x_315:
        /* <DEDUP_REMOVED lines=33> */
.L_x_317:
[----:B------:R-:W-:Y:S01]  /*fa90*/  BSSY B0, `(.L_x_318) ;  /* 0x0000014000007945 */ /* 0x000fe20003800000 */
[----:B------:R-:W-:Y:S05]  /*faa0*/  @P3 BRA `(.L_x_319) ;  /* 0x0000012000003947 */ /* 0x000fea0003800000 */
[----:B------:R-:W-:Y:S01]  /*fab0*/  MOV R12, UR5 ;  /* 0x00000005000c7c02 */ /* 0x000fe20008000f00 */
        /* <DEDUP_REMOVED lines=17> */
.L_x_319:
[----:B------:R-:W-:Y:S05]  /*fbd0*/  BSYNC B0 ;  /* 0x0000000000007941 */ /* 0x000fea0003800000 */
.L_x_318:
        /* <DEDUP_REMOVED lines=33> */
.L_x_320:
        /* <DEDUP_REMOVED lines=20> */
.L_x_322:
[----:B------:R-:W-:Y:S05]  /*ff30*/  BSYNC B0 ;  /* 0x0000000000007941 */ /* 0x000fea0003800000 */
.L_x_321:
        /* <DEDUP_REMOVED lines=33> */
.L_x_323:
        /* <DEDUP_REMOVED lines=20> */
.L_x_325:
[----:B------:R-:W-:Y:S05]  /*10290*/  BSYNC B0 ;  /* 0x0000000000007941 */ /* 0x000fea0003800000 */
.L_x_324:
[--C-:B0-----:R-:W-:Y:S02]  /*102a0*/  PRMT R3, RZ, 0x5410, R8.reuse ;  /* 0x00005410ff037816 */ /* 0x101fe40000000008 */
[----:B------:R-:W-:Y:S02]  /*102b0*/  PRMT R8, RZ, 0x7610, R8 ;  /* 0x00007610ff087816 */ /* 0x000fe40000000008 */
[----:B------:R-:W-:Y:S01]  /*102c0*/  IADD3 R28, R2, 0x1e0, RZ ;  /* 0x000001e0021c7810 */ /* 0x000fe20007ffe0ff */
[----:B------:R-:W-:Y:S01]  /*102d0*/  FADD.FTZ R5, R3, -UR24 ;  /* 0x8000001803057e21 */ /* 0x000fe20008010000 */
[--C-:B------:R-:W-:Y:S01]  /*102e0*/  PRMT R3, RZ, 0x5410, R56.reuse ;  /* 0x00005410ff037816 */ /* 0x100fe20000000038 */
[----:B------:R-:W-:Y:S01]  /*102f0*/  FADD.FTZ R4, R8, -UR24 ;  /* 0x8000001808047e21 */ /* 0x000fe20008010000 */
[----:B------:R-:W-:Y:S01]  /*10300*/  ISETP.GE.U32.AND P2, PT, R28, c[0x0][0x1e0], PT ;  /* 0x000078001c007a0c */ /* 0x000fe20003f46070 */
[----:B------:R-:W-:Y:S01]  /*10310*/  FMUL.FTZ R5, R5, UR25 ;  /* 0x0000001905057c20 */ /* 0x000fe20008410000 */
[----:B------:R-:W-:Y:S01]  /*10320*/  ISETP.GT.U32.OR P3, PT, R0, 0x29f, P3 ;  /* 0x0000029f0000780c */ /* 0x000fe20001f64470 */
[----:B------:R-:W-:Y:S01]  /*10330*/  FMUL.FTZ R4, R4, UR25 ;  /* 0x0000001904047c20 */ /* 0x000fe20008410000 */
        /* <DEDUP_REMOVED lines=20> */
.L_x_326:
        /* <DEDUP_REMOVED lines=20> */
.L_x_328:
[----:B------:R-:W-:Y:S05]  /*105c0*/  BSYNC B0 ;  /* 0x0000000000007941 */ /* 0x000fea0003800000 */
.L_x_327:
[C---:B------:R-:W-:Y:S02]  /*105d0*/  IADD3 R31, R2.reuse, 0x1d0, RZ ;  /* 0x000001d0021f7810 */ /* 0x040fe40007ffe0ff */
        /* <DEDUP_REMOVED lines=8> */
[----:B------:R-:W-:Y:S01]  /*10660*/  IADD3 R29, R2, 0x1e0, RZ ;  /* 0x000001e0021d7810 */ /* 0x000fe20007ffe0ff */
[----:B------:R-:W-:Y:S01]  /*10670*/  FMUL.FTZ R24, R9, UR25 ;  /* 0x0000001909187c20 */ /* 0x000fe20008410000 */
[----:B------:R-:W-:-:S02]  /*10680*/  ISETP.GE.U32.AND P5, PT, R26, c[0x0][0x1e0], PT ;  /* 0x000078001a007a0c */ /* 0x000fc40003fa6070 */
[----:B------:R-:W-:Y:S02]  /*10690*/  SHF.R.S32.HI R29, RZ, 0x1f, R29 ;  /* 0x0000001fff1d7819 */ /* 0x000fe4000001141d */
[----:B------:R-:W-:Y:S02]  /*106a0*/  SHF.R.S32.HI R27, RZ, 0x1f, R27 ;  /* 0x0000001fff1b7819 */ /* 0x000fe4000001141b */
[----:B------:R-:W-:Y:S02]  /*106b0*/  ISETP.GE.AND.EX P3, PT, R31, c[0x0][0x1e4], PT, P0 ;  /* 0x000079001f007a0c */ /* 0x000fe40003f66300 */
[----:B------:R-:W-:Y:S02]  /*106c0*/  PRMT R3, RZ, 0x5410, R54 ;  /* 0x00005410ff037816 */ /* 0x000fe40000000036 */
[----:B------:R-:W-:Y:S02]  /*106d0*/  ISETP.GE.AND.EX P2, PT, R29, c[0x0][0x1e4], PT, P2 ;  /* 0x000079001d007a0c */ /* 0x000fe40003f46320 */
[----:B------:R-:W-:-:S02]  /*106e0*/  ISETP.GE.AND.EX P0, PT, R27, c[0x0][0x1e4], PT, P5 ;  /* 0x000079001b007a0c */ /* 0x000fc40003f06350 */
        /* <DEDUP_REMOVED lines=21> */
.L_x_329:
[----:B------:R-:W-:Y:S01]  /*10840*/  BSSY B0, `(.L_x_330) ;  /* 0x0000014000007945 */ /* 0x000fe20003800000 */
[----:B------:R-:W-:Y:S05]  /*10850*/  @P3 BRA `(.L_x_331) ;  /* 0x0000012000003947 */ /* 0x000fea0003800000 */
[----:B------:R-:W-:Y:S01]  /*10860*/  MOV R6, UR5 ;  /* 0x0000000500067c02 */ /* 0x000fe20008000f00 */
        /* <DEDUP_REMOVED lines=17> */
.L_x_331:
[----:B------:R-:W-:Y:S05]  /*10980*/  BSYNC B0 ;  /* 0x0000000000007941 */ /* 0x000fea0003800000 */
.L_x_330:
[--C-:B0-----:R-:W-:Y:S02]  /*10990*/  PRMT R3, RZ, 0x5410, R10.reuse ;  /* 0x00005410ff037816 */ /* 0x101fe4000000000a */
[----:B------:R-:W-:Y:S02]  /*109a0*/  PRMT R10, RZ, 0x7610, R10 ;  /* 0x00007610ff0a7816 */ /* 0x000fe4000000000a */
[--C-:B------:R-:W-:Y:S01]  /*109b0*/  PRMT R7, RZ, 0x5410, R52.reuse ;  /* 0x00005410ff077816 */ /* 0x100fe20000000034 */
[----:B------:R-:W-:Y:S01]  /*109c0*/  FADD.FTZ R4, R3, -UR24 ;  /* 0x8000001803047e21 */ /* 0x000fe20008010000 */
[----:B------:R-:W-:Y:S01]  /*109d0*/  ISETP.GT.U32.OR P2, PT, R0, 0x29f, P2 ;  /* 0x0000029f0000780c */ /* 0x000fe20001744470 */
[----:B------:R-:W-:Y:S01]  /*109e0*/  FADD.FTZ R10, R10, -UR24 ;  /* 0x800000180a0a7e21 */ /* 0x000fe20008010000 */
[----:B------:R-:W-:Y:S01]  /*109f0*/  ISETP.GT.U32.OR P0, PT, R0, 0x29f, P0 ;  /* 0x0000029f0000780c */ /* 0x000fe20000704470 */
        /* <DEDUP_REMOVED lines=23> */
.L_x_332:
        /* <DEDUP_REMOVED lines=20> */
.L_x_334:
[----:B------:R-:W-:Y:S05]  /*10cb0*/  BSYNC B0 ;  /* 0x0000000000007941 */ /* 0x000fea0003800000 */
.L_x_333:
[----:B------:R-:W-:Y:S01]  /*10cc0*/  PRMT R11, RZ, 0x7610, R11 ;  /* 0x00007610ff0b7816 */ /* 0x000fe2000000000b */
[----:B0-----:R-:W-:Y:S01]  /*10cd0*/  FADD.FTZ R5, R3, -UR24 ;  /* 0x8000001803057e21 */ /* 0x001fe20008010000 */
[--C-:B------:R-:W-:Y:S02]  /*10ce0*/  PRMT R3, RZ, 0x5410, R51.reuse ;  /* 0x00005410ff037816 */ /* 0x100fe40000000033 */
        /* <DEDUP_REMOVED lines=23> */
.L_x_335:
[----:B------:R-:W-:Y:S01]  /*10e60*/  BSSY B0, `(.L_x_336) ;  /* 0x0000013000007945 */ /* 0x000fe20003800000 */
[----:B------:R-:W-:Y:S05]  /*10e70*/  @P0 BRA `(.L_x_337) ;  /* 0x0000011000000947 */ /* 0x000fea0003800000 */
[----:B------:R-:W-:Y:S01]  /*10e80*/  MOV R6, UR5 ;  /* 0x0000000500067c02 */ /* 0x000fe20008000f00 */
[----:B------:R-:W-:Y:S01]  /*10e90*/  IMAD R7, R27, c[0x0][0x1d8], RZ ;  /* 0x000076001b077a24 */ /* 0x000fe200078e02ff */
[----:B------:R-:W-:Y:S02]  /*10ea0*/  MOV R9, UR5 ;  /* 0x0000000500097c02 */ /* 0x000fe40008000f00 */
[----:B------:R-:W-:Y:S01]  /*10eb0*/  MOV R15, R17 ;  /* 0x00000011000f7202 */ /* 0x000fe20000000f00 */
[----:B---3--:R-:W-:Y:S02]  /*10ec0*/  FFMA.FTZ R5, R13, R6, UR6 ;  /* 0x000000060d057e23 */ /* 0x008fe40008010006 */
[----:B------:R-:W-:-:S02]  /*10ed0*/  FFMA.FTZ R6, R12, R9, UR6 ;  /* 0x000000060c067e23 */ /* 0x000fc40008010009 */
[----:B------:R-:W-:-:S04]  /*10ee0*/  IMAD.WIDE.U32 R14, R26, c[0x0][0x1d8], R14 ;  /* 0x000076001a0e7a25 */ /* 0x000fc800078e000e */
[----:B------:R-:W-:Y:S02]  /*10ef0*/  IMAD R7, R26, c[0x0][0x1dc], R7 ;  /* 0x000077001a077a24 */ /* 0x000fe400078e0207 */
[----:B------:R-:W-:Y:S02]  /*10f00*/  FFMA.FTZ R5, R3, R18, -R5 ;  /* 0x0000001203057223 */ /* 0x000fe40000010805 */
        /* <DEDUP_REMOVED lines=8> */
.L_x_337:
[----:B------:R-:W-:Y:S05]  /*10f90*/  BSYNC B0 ;  /* 0x0000000000007941 */ /* 0x000fea0003800000 */
.L_x_336:
[----:B------:R-:W-:Y:S02]  /*10fa0*/  ULDC UR5, c[0x0][0x10] ;  /* 0x0000040000057ab9 */ /* 0x000fe40000000800 */
[----:B------:R-:W-:Y:S02]  /*10fb0*/  UIADD3 UR9, UR9, UR5, URZ ;  /* 0x0000000509097290 */ /* 0x000fe4000fffe03f */
[----:B------:R-:W-:Y:S02]  /*10fc0*/  UIADD3 UR4, UR4, 0x1, URZ ;  /* 0x0000000104047890 */ /* 0x000fe4000fffe03f */
[----:B------:R-:W-:-:S06]  /*10fd0*/  UISETP.GE.AND UP0, UPT, UR9, UR8, UPT ;  /* 0x000000080900728c */ /* 0x000fcc000bf06270 */
[----:B------:R-:W-:-:S13]  /*10fe0*/  PLOP3.LUT P0, PT, PT, PT, UP0, 0x80, 0x0 ;  /* 0x000000000000781c */ /* 0x000fda0003f0f008 */
[----:B------:R-:W-:Y:S01]  /*10ff0*/  @P0 CALL.REL.NOINC `(.L_x_191) ;  /* 0x0000001000000944 */ /* 0x000fe20003c00000 */
[----:B------:R-:W-:Y:S05]  /*11000*/  BRA `(.L_x_338) ;  /* 0xfffef4b000007947 */ /* 0x000fea000383ffff */
.L_x_191:
[----:B-1----:R-:W-:Y:S01]  /*11010*/  ISETP.NE.AND P1, PT, R0, RZ, PT ;  /* 0x000000ff0000720c */ /* 0x002fe20003f25270 */
[----:B------:R-:W-:Y:S01]  /*11020*/  HFMA2.MMA R25, -RZ, RZ, 0, 2.384185791015625e-07 ;  /* 0x00000004ff197435 */ /* 0x000fe200000001ff */
[----:B------:R-:W-:Y:S01]  /*11030*/  MOV R6, c[0x0][0xc] ;  /* 0x0000030000067a02 */ /* 0x000fe20000000f00 */
[----:B------:R-:W-:Y:S01]  /*11040*/  BSSY B0, `(.L_x_339) ;  /* 0x000000f000007945 */ /* 0x000fe20003800000 */
[----:B0-----:R-:W-:Y:S02]  /*11050*/  MOV R4, c[0x0][0x10] ;  /* 0x0000040000047a02 */ /* 0x001fe40000000f00 */
        /* <DEDUP_REMOVED lines=13> */
.L_x_340:
[----:B------:R-:W-:Y:S05]  /*11130*/  BSYNC B0 ;  /* 0x0000000000007941 */ /* 0x000fea0003800000 */
.L_x_339:
        /* <DEDUP_REMOVED lines=11> */
.L_x_342:
[----:B------:R-:W2:Y:S01]  /*111f0*/  LDG.E.STRONG.GPU R5, [R2.64] ;  /* 0x0000001202057981 */ /* 0x000ea2000c1ef900 */
[----:B------:R-:W-:Y:S01]  /*11200*/  YIELD ;  /* 0x0000000000007946 */ /* 0x000fe20003800000 */
[----:B--2---:R-:W-:Y:S01]  /*11210*/  ISETP.NE.AND P0, PT, R5, R4, PT ;  /* 0x000000040500720c */ /* 0x004fe20003f05270 */
[----:B------:R-:W-:-:S12]  /*11220*/  CCTL.IVALL ;  /* 0x00000000ff00798f */ /* 0x000fd80002000000 */
[----:B------:R-:W-:Y:S05]  /*11230*/  @P0 BRA `(.L_x_342) ;  /* 0xffffffb000000947 */ /* 0x000fea000383ffff */
.L_x_341:
        /* <DEDUP_REMOVED lines=25> */
.L_x_343:
        /* <DEDUP_REMOVED lines=23> */
.L_x_344:
        /* <DEDUP_REMOVED lines=12> */
.L_x_5153:


//--------------------- .text._Z35group_norm_nhwc_bwd_one_pass_kernelI11Bf16IOBf16WLi64ELi84ELi672EEv26Group_norm_nhwc_bwd_params --------------------------
	.section	.text._Z35group_norm_nhwc_bwd_one_pass_kernelI11Bf16IOBf16WLi64ELi84ELi672EEv26Group_norm_nhwc_bwd_params,"ax",@progbits
	.sectioninfo	@"SHI_REGISTERS=59"
	.align	128
        .global         _Z35group_norm_nhwc_bwd_one_pass_kernelI11Bf16IOBf16WLi64ELi84ELi672EEv26Group_norm_nhwc_bwd_params
        .type           _Z35group_norm_nhwc_bwd_one_pass_kernelI11Bf16IOBf16WLi64ELi84ELi672EEv26Group_norm_nhwc_bwd_params,@function
        .size           _Z35group_norm_nhwc_bwd_one_pass_kernelI11Bf16IOBf16WLi64ELi84ELi672EEv26Group_norm_nhwc_bwd_params,(.L_x_5154 - _Z35group_norm_nhwc_bwd_one_pass_kernelI11Bf16IOBf16WLi64ELi84ELi672EEv26Group_norm_nhwc_bwd_params)
        .other          _Z35group_norm_nhwc_bwd_one_pass_kernelI11Bf16IOBf16WLi64ELi84ELi672EEv26Group_norm_nhwc_bwd_params,@"STO_CUDA_ENTRY STV_DEFAULT"
_Z35group_norm_nhwc_bwd_one_pass_kernelI11Bf16IOBf16WLi64ELi84ELi672EEv26Group_norm_nhwc_bwd_params:
.text._Z35group_norm_nhwc_bwd_one_pass_kernelI11Bf16IOBf16WLi64ELi84ELi672EEv26Group_norm_nhwc_bwd_params:
        /* <DEDUP_REMOVED lines=44> */
.L_x_380:
        /* <DEDUP_REMOVED lines=36> */
[----:B------:R-:W-:Y:S02]  /*0500*/  ISETP.GE.U32.AND P2, PT, R40, c[0x0][0x1e0], PT ;  /* 0x0000780028007a0c */ /* 0x000fe40003f46070 */
[----:B------:R-:W-:-:S02]  /*0510*/  ISETP.GE.AND.EX P3, PT, R11, c[0x0][0x1e4], PT, P3 ;  /* 0x000079000b007a0c */ /* 0x000fc40003f66330 */
[----:B------:R-:W-:Y:S02]  /*0520*/  SHF.R.S32.HI R10, RZ, 0x1f, R40 ;  /* 0x0000001fff0a7819 */ /* 0x000fe40000011428 */
[----:B------:R-:W-:Y:S02]  /*0530*/  IADD3 R50, P4, R43, R18, RZ ;  /* 0x000000122b327210 */ /* 0x000fe40007f9e0ff */
[----:B------:R-:W-:Y:S02]  /*0540*/  SHF.R.S32.HI R12, RZ, 0x1f, R13 ;  /* 0x0000001fff0c7819 */ /* 0x000fe4000001140d */
[----:B------:R-:W-:Y:S02]  /*0550*/  ISETP.GT.U32.OR P3, PT, R44, 0x29f, P3 ;  /* 0x0000029f2c00780c */ /* 0x000fe40001f64470 */
[----:B------:R-:W-:Y:S01]  /*0560*/  ISETP.GE.AND.EX P2, PT, R10, c[0x0][0x1e4], PT, P2 ;  /* 0x000079000a007a0c */ /* 0x000fe20003f46320 */
[----:B------:R-:W-:Y:S01]  /*0570*/  IMAD R14, R12, c[0x0][0x1e8], RZ ;  /* 0x00007a000c0e7a24 */ /* 0x000fe200078e02ff */
[----:B------:R-:W-:-:S02]  /*0580*/  LEA.HI.X.SX32 R51, R18, R15, 0x1, P4 ;  /* 0x0000000f12337211 */ /* 0x000fc400020f0eff */
[----:B------:R-:W-:Y:S01]  /*0590*/  ISETP.GT.U32.OR P2, PT, R44, 0x29f, P2 ;  /* 0x0000029f2c00780c */ /* 0x000fe20001744470 */
[C---:B------:R-:W-:Y:S01]  /*05a0*/  IMAD R53, R13.reuse, c[0x0][0x1ec], R14 ;  /* 0x00007b000d357a24 */ /* 0x040fe200078e020e */
[----:B------:R-:W-:Y:S01]  /*05b0*/  ISETP.GE.U32.AND P0, PT, R38, c[0x0][0x1e0], PT ;  /* 0x0000780026007a0c */ /* 0x000fe20003f06070 */
[----:B------:R-:W-:Y:S01]  /*05c0*/  IMAD.WIDE.U32 R50, R13, c[0x0][0x1e8], R50 ;  /* 0x00007a000d327a25 */ /* 0x000fe200078e0032 */
[----:B------:R-:W-:-:S03]  /*05d0*/  SHF.R.S32.HI R12, RZ, 0x1f, R38 ;  /* 0x0000001fff0c7819 */ /* 0x000fc60000011426 */
[----:B------:R-:W-:Y:S01]  /*05e0*/  @!P3 IMAD R16, R11, c[0x0][0x1d8], RZ ;  /* 0x000076000b10ba24 */ /* 0x000fe200078e02ff */
[----:B------:R-:W-:Y:S01]  /*05f0*/  IADD3 R53, R51, R53, RZ ;  /* 0x0000003533357210 */ /* 0x000fe20007ffe0ff */
[----:B------:R-:W-:Y:S01]  /*0600*/  @P1 IMAD R14, R3, c[0x0][0x1d8], RZ ;  /* 0x00007600030e1a24 */ /* 0x000fe200078e02ff */
[----:B------:R-:W-:Y:S01]  /*0610*/  ISETP.GE.AND.EX P0, PT, R12, c[0x0][0x1e4], PT, P0 ;  /* 0x000079000c007a0c */ /* 0x000fe20003f06300 */
[----:B------:R-:W-:Y:S01]  /*0620*/  @!P3 IMAD R31, R39, c[0x0][0x1dc], R16 ;  /* 0x00007700271fba24 */ /* 0x000fe200078e0210 */
[-C--:B------:R-:W-:Y:S01]  /*0630*/  @!P3 MOV R20, R50.reuse ;  /* 0x000000320014b202 */ /* 0x080fe20000000f00 */
[----:B------:R-:W-:Y:S01]  /*0640*/  @!P2 IMAD R13, R10, c[0x0][0x1d8], RZ ;  /* 0x000076000a0daa24 */ /* 0x000fe200078e02ff */
[----:B------:R-:W-:Y:S01]  /*0650*/  @!P2 MOV R16, R50 ;  /* 0x000000320010a202 */ /* 0x000fe20000000f00 */
[----:B------:R-:W-:Y:S01]  /*0660*/  @P1 IMAD R23, R41, c[0x0][0x1dc], R14 ;  /* 0x0000770029171a24 */ /* 0x000fe200078e020e */
[-C--:B------:R-:W-:Y:S01]  /*0670*/  @!P2 MOV R17, R53.reuse ;  /* 0x000000350011a202 */ /* 0x080fe20000000f00 */
[----:B------:R-:W-:Y:S01]  /*0680*/  @!P2 IMAD R13, R40, c[0x0][0x1dc], R13 ;  /* 0x00007700280daa24 */ /* 0x000fe200078e020d */
[----:B------:R-:W-:-:S02]  /*0690*/  @!P3 MOV R21, R53 ;  /* 0x000000350015b202 */ /* 0x000fc40000000f00 */
[----:B------:R-:W-:Y:S01]  /*06a0*/  ISETP.GT.U32.OR P0, PT, R44, 0x29f, P0 ;  /* 0x0000029f2c00780c */ /* 0x000fe20000704470 */
[----:B------:R-:W-:Y:S01]  /*06b0*/  @!P2 IMAD.WIDE.U32 R16, R40, c[0x0][0x1d8], R16 ;  /* 0x000076002810aa25 */ /* 0x000fe200078e0010 */
[----:B------:R-:W-:-:S03]  /*06c0*/  @P1 MOV R52, R50 ;  /* 0x0000003200341202 */ /* 0x000fc60000000f00 */
[----:B------:R-:W-:Y:S01]  /*06d0*/  @!P3 IMAD.WIDE.U32 R20, R39, c[0x0][0x1d8], R20 ;  /* 0x000076002714ba25 */ /* 0x000fe200078e0014 */
[----:B------:R-:W-:Y:S02]  /*06e0*/  @!P2 IADD3 R27, R17, R13, RZ ;  /* 0x0000000d111ba210 */ /* 0x000fe40007ffe0ff */
[----:B------:R-:W-:Y:S01]  /*06f0*/  MOV R17, 0x8 ;  /* 0x0000000800117802 */ /* 0x000fe20000000f00 */
[----:B------:R-:W-:Y:S01]  /*0700*/  @P1 IMAD.WIDE.U32 R14, R41, c[0x0][0x1d8], R52 ;  /* 0x00007600290e1a25 */ /* 0x000fe200078e0034 */
[C---:B------:R-:W-:Y:S02]  /*0710*/  @!P2 SHF.L.U32 R26, R16.reuse, 0x1, RZ ;  /* 0x00000001101aa819 */ /* 0x040fe400000006ff */
[----:B------:R-:W-:Y:S01]  /*0720*/  @!P2 SHF.L.U64.HI R27, R16, 0x1, R27 ;  /* 0x00000001101ba819 */ /* 0x000fe2000001021b */
[----:B------:R-:W-:Y:S01]  /*0730*/  IMAD.WIDE R16, R42, R17, c[0x0][0x198] ;  /* 0x000066002a107625 */ /* 0x000fe200078e0211 */
[----:B------:R-:W-:Y:S02]  /*0740*/  @!P3 IADD3 R31, R21, R31, RZ ;  /* 0x0000001f151fb210 */ /* 0x000fe40007ffe0ff */
[----:B------:R-:W-:Y:S01]  /*0750*/  @P1 IADD3 R23, R15, R23, RZ ;  /* 0x000000170f171210 */ /* 0x000fe20007ffe0ff */
[----:B------:R-:W-:Y:S01]  /*0760*/  @!P0 IMAD R15, R12, c[0x0][0x1d8], RZ ;  /* 0x000076000c0f8a24 */ /* 0x000fe200078e02ff */
[----:B------:R-:W-:Y:S01]  /*0770*/  @P1 SHF.L.U32 R22, R14, 0x1, RZ ;  /* 0x000000010e161819 */ /* 0x000fe200000006ff */
[----:B------:R-:W2:Y:S01]  /*0780*/  LDG.E.64 R16, [R16.64] ;  /* 0x0000000810107981 */ /* 0x000ea2000c1e1b00 */
[----:B------:R-:W-:Y:S01]  /*0790*/  @!P3 SHF.L.U32 R13, R20, 0x1, RZ ;  /* 0x00000001140db819 */ /* 0x000fe200000006ff */
[----:B------:R-:W-:Y:S01]  /*07a0*/  @!P0 IMAD R19, R38, c[0x0][0x1dc], R15 ;  /* 0x0000770026138a24 */ /* 0x000fe200078e020f */
[----:B------:R-:W-:-:S02]  /*07b0*/  @!P3 SHF.L.U64.HI R31, R20, 0x1, R31 ;  /* 0x00000001141fb819 */ /* 0x000fc4000001021f */
[----:B------:R-:W-:Y:S02]  /*07c0*/  @P1 SHF.L.U64.HI R23, R14, 0x1, R23 ;  /* 0x000000010e171819 */ /* 0x000fe40000010217 */
[C---:B------:R-:W-:Y:S02]  /*07d0*/  @P1 IADD3 R20, P4, R22.reuse, c[0x0][0x180], RZ ;  /* 0x0000600016141a10 */ /* 0x040fe40007f9e0ff */
[----:B------:R-:W-:Y:S02]  /*07e0*/  @P1 IADD3 R22, P5, R22, c[0x0][0x178], RZ ;  /* 0x00005e0016161a10 */ /* 0x000fe40007fbe0ff */
[----:B------:R-:W-:Y:S02]  /*07f0*/  @!P0 MOV R14, R50 ;  /* 0x00000032000e8202 */ /* 0x000fe40000000f00 */
[----:B------:R-:W-:Y:S02]  /*0800*/  @!P0 MOV R15, R53 ;  /* 0x00000035000f8202 */ /* 0x000fe40000000f00 */
[----:B------:R-:W-:-:S02]  /*0810*/  @P1 IADD3.X R21, R23, c[0x0][0x184], RZ, P4, !PT ;  /* 0x0000610017151a10 */ /* 0x000fc400027fe4ff */
[----:B------:R-:W-:Y:S01]  /*0820*/  @P1 IADD3.X R23, R23, c[0x0][0x17c], RZ, P5, !PT ;  /* 0x00005f0017171a10 */ /* 0x000fe20002ffe4ff */
[----:B------:R-:W-:Y:S01]  /*0830*/  @!P0 IMAD.WIDE.U32 R14, R38, c[0x0][0x1d8], R14 ;  /* 0x00007600260e8a25 */ /* 0x000fe200078e000e */
[C---:B------:R-:W-:Y:S01]  /*0840*/  @!P2 IADD3 R24, P4, R26.reuse, c[0x0][0x180], RZ ;  /* 0x000060001a18aa10 */ /* 0x040fe20007f9e0ff */
[----:B------:R-:W-:Y:S01]  /*0850*/  CS2R R32, SRZ ;  /* 0x0000000000207805 */ /* 0x000fe2000001ff00 */
[----:B------:R-:W-:Y:S01]  /*0860*/  @!P2 IADD3 R26, P5, R26, c[0x0][0x178], RZ ;  /* 0x00005e001a1aaa10 */ /* 0x000fe20007fbe0ff */
[----:B------:R0:W5:Y:S01]  /*0870*/  @P1 LDG.E R35, [R20.64] ;  /* 0x0000000814231981 */ /* 0x000162000c1e1900 */
[----:B------:R-:W-:Y:S02]  /*0880*/  MOV R36, RZ ;  /* 0x000000ff00247202 */ /* 0x000fe40000000f00 */
[C---:B------:R-:W-:Y:S01]  /*0890*/  @!P2 IADD3.X R25, R27.reuse, c[0x0][0x184], RZ, P4, !PT ;  /* 0x000061001b19aa10 */ /* 0x040fe200027fe4ff */
[----:B------:R1:W5:Y:S01]  /*08a0*/  @P1 LDG.E R34, [R22.64] ;  /* 0x0000000816221981 */ /* 0x000362000c1e1900 */
[----:B------:R-:W-:-:S02]  /*08b0*/  @!P2 IADD3.X R27, R27, c[0x0][0x17c], RZ, P5, !PT ;  /* 0x00005f001b1baa10 */ /* 0x000fc40002ffe4ff */
[----:B------:R-:W-:Y:S01]  /*08c0*/  @!P0 IADD3 R19, R15, R19, RZ ;  /* 0x000000130f138210 */ /* 0x000fe20007ffe0ff */
[----:B------:R3:W5:Y:S01]  /*08d0*/  @!P2 LDG.E R36, [R24.64] ;  /* 0x000000081824a981 */ /* 0x000762000c1e1900 */
[----:B------:R-:W-:-:S03]  /*08e0*/  @!P3 IADD3 R28, P6, R13, c[0x0][0x180], RZ ;  /* 0x000060000d1cba10 */ /* 0x000fc60007fde0ff */
[----:B------:R3:W5:Y:S01]  /*08f0*/  @!P2 LDG.E R33, [R26.64] ;  /* 0x000000081a21a981 */ /* 0x000762000c1e1900 */
[----:B0-----:R-:W-:Y:S02]  /*0900*/  @!P3 IADD3 R20, P2, R13, c[0x0][0x178], RZ ;  /* 0x00005e000d14ba10 */ /* 0x001fe40007f5e0ff */
[C---:B------:R-:W-:Y:S02]  /*0910*/  @!P0 SHF.L.U32 R30, R14.reuse, 0x1, RZ ;  /* 0x000000010e1e8819 */ /* 0x040fe400000006ff */
[----:B------:R-:W-:Y:S02]  /*0920*/  @!P0 SHF.L.U64.HI R19, R14, 0x1, R19 ;  /* 0x000000010e138819 */ /* 0x000fe40000010213 */
[----:B------:R-:W-:Y:S01]  /*0930*/  CS2R R14, SRZ ;  /* 0x00000000000e7805 */ /* 0x000fe2000001ff00 */
[----:B------:R-:W-:Y:S02]  /*0940*/  MOV R13, RZ ;  /* 0x000000ff000d7202 */ /* 0x000fe40000000f00 */
[----:B------:R-:W-:-:S02]  /*0950*/  @!P3 IADD3.X R29, R31, c[0x0][0x184], RZ, P6, !PT ;  /* 0x000061001f1dba10 */ /* 0x000fc400037fe4ff */
[----:B------:R-:W-:-:S03]  /*0960*/  @!P3 IADD3.X R21, R31, c[0x0][0x17c], RZ, P2, !PT ;  /* 0x00005f001f15ba10 */ /* 0x000fc600017fe4ff */
[----:B------:R3:W5:Y:S04]  /*0970*/  @!P3 LDG.E R15, [R28.64] ;  /* 0x000000081c0fb981 */ /* 0x000768000c1e1900 */
[----:B------:R3:W5:Y:S01]  /*0980*/  @!P3 LDG.E R13, [R20.64] ;  /* 0x00000008140db981 */ /* 0x000762000c1e1900 */
[C---:B-1----:R-:W-:Y:S02]  /*0990*/  @!P0 IADD3 R22, P4, R30.reuse, c[0x0][0x180], RZ ;  /* 0x000060001e168a10 */ /* 0x042fe40007f9e0ff */
[----:B------:R-:W-:Y:S02]  /*09a0*/  @!P0 IADD3 R30, P5, R30, c[0x0][0x178], RZ ;  /* 0x00005e001e1e8a10 */ /* 0x000fe40007fbe0ff */
[C---:B------:R-:W-:Y:S02]  /*09b0*/  @!P0 IADD3.X R23, R19.reuse, c[0x0][0x184], RZ, P4, !PT ;  /* 0x0000610013178a10 */ /* 0x040fe400027fe4ff */
[----:B------:R-:W-:-:S03]  /*09c0*/  @!P0 IADD3.X R31, R19, c[0x0][0x17c], RZ, P5, !PT ;  /* 0x00005f00131f8a10 */ /* 0x000fc60002ffe4ff */
[----:B------:R3:W5:Y:S04]  /*09d0*/  @!P0 LDG.E R32, [R22.64] ;  /* 0x0000000816208981 */ /* 0x000768000c1e1900 */
[----:B------:R3:W5:Y:S01]  /*09e0*/  @!P0 LDG.E R14, [R30.64] ;  /* 0x000000081e0e8981 */ /* 0x000762000c1e1900 */
[----:B------:R-:W-:Y:S01]  /*09f0*/  MOV R47, 0x3f800000 ;  /* 0x3f800000002f7802 */ /* 0x000fe20000000f00 */
[----:B------:R-:W-:Y:S01]  /*0a00*/  BSSY B0, `(.L_x_346) ;  /* 0x000001a000007945 */ /* 0x000fe20003800000 */
[----:B------:R-:W-:Y:S02]  /*0a10*/  MOV R48, RZ ;  /* 0x000000ff00307202 */ /* 0x000fe40000000f00 */
[----:B------:R-:W-:Y:S02]  /*0a20*/  MOV R45, RZ ;  /* 0x000000ff002d7202 */ /* 0x000fe40000000f00 */
[----:B------:R-:W-:Y:S01]  /*0a30*/  MOV R46, RZ ;  /* 0x000000ff002e7202 */ /* 0x000fe20000000f00 */
[----:B--2---:R-:W-:-:S05]  /*0a40*/  FFMA.FTZ R17, -R16, R16, R17 ;  /* 0x0000001010117223 */ /* 0x004fca0000010111 */
[----:B------:R-:W-:-:S13]  /*0a50*/  FSETP.GTU.FTZ.AND P0, PT, R17, RZ, PT ;  /* 0x000000ff1100720b */ /* 0x000fda0003f1c000 */
[----:B------:R-:W-:-:S04]  /*0a60*/  @P0 FADD.FTZ R19, R17, c[0x0][0x1a0] ;  /* 0x0000680011130621 */ /* 0x000fc80000010000 */
[----:B------:R3:W0:Y:S01]  /*0a70*/  @P0 MUFU.RSQ R47, R19 ;  /* 0x00000013002f0308 */ /* 0x0006220000001400 */
[----:B------:R-:W-:Y:S02]  /*0a80*/  ISETP.GT.U32.AND P0, PT, R44, 0x29f, PT ;  /* 0x0000029f2c00780c */ /* 0x000fe40003f04070 */
[----:B------:R-:W-:-:S11]  /*0a90*/  MOV R17, RZ ;  /* 0x000000ff00117202 */ /* 0x000fd60000000f00 */
[----:B------:R-:W-:Y:S05]  /*0aa0*/  @P0 BRA `(.L_x_347) ;  /* 0x000000f000000947 */ /* 0x000fea0003800000 */
[----:B---3--:R-:W-:Y:S01]  /*0ab0*/  ISETP.NE.AND P0, PT, RZ, UR7, PT ;  /* 0x00000007ff007c0c */ /* 0x008fe2000bf05270 */
[----:B------:R-:W-:Y:S01]  /*0ac0*/  HFMA2.MMA R20, -RZ, RZ, 0, 1.1920928955078125e-07 ;  /* 0x00000002ff147435 */ /* 0x000fe200000001ff */
[----:B------:R-:W-:-:S04]  /*0ad0*/  IADD3 R21, R43, R18, RZ ;  /* 0x000000122b157210 */ /* 0x000fc80007ffe0ff */
[----:B------:R-:W-:-:S07]  /*0ae0*/  SHF.R.S32.HI R22, RZ, 0x1f, R21 ;  /* 0x0000001fff167819 */ /* 0x000fce0000011415 */
[----:B------:R-:W-:-:S04]  /*0af0*/  @P0 LEA R18, P2, R21, c[0x0][0x190], 0x1 ;  /* 0x0000640015120a11 */ /* 0x000fc800078408ff */
[C---:B------:R-:W-:Y:S01]  /*0b00*/  @P0 LEA.HI.X R19, R21.reuse, c[0x0][0x194], R22, 0x1, P2 ;  /* 0x0000650015130a11 */ /* 0x040fe200010f0c16 */
[----:B------:R-:W-:-:S04]  /*0b10*/  IMAD.WIDE R20, R21, R20, c[0x0][0x188] ;  /* 0x0000620015147625 */ /* 0x000fc800078e0214 */
[----:B------:R-:W2:Y:S04]  /*0b20*/  @P0 LDG.E.U16 R23, [R18.64] ;  /* 0x0000000812170981 */ /* 0x000ea8000c1e1500 */
[----:B------:R-:W3:Y:S04]  /*0b30*/  @P0 LDG.E.U16 R22, [R18.64+0x2] ;  /* 0x0000020812160981 */ /* 0x000ee8000c1e1500 */
[----:B------:R-:W4:Y:S04]  /*0b40*/  LDG.E.U16 R48, [R20.64] ;  /* 0x0000000814307981 */ /* 0x000f28000c1e1500 */
[----:B------:R-:W4:Y:S01]  /*0b50*/  LDG.E.U16 R17, [R20.64+0x2] ;  /* 0x0000020814117981 */ /* 0x000f22000c1e1500 */
[----:B--2---:R-:W-:-:S02]  /*0b60*/  @P0 PRMT R45, RZ, 0x5410, R23 ;  /* 0x00005410ff2d0816 */ /* 0x004fc40000000017 */
[----:B---3--:R-:W-:Y:S02]  /*0b70*/  @P0 PRMT R46, RZ, 0x5410, R22 ;  /* 0x00005410ff2e0816 */ /* 0x008fe40000000016 */
[----:B----4-:R-:W-:Y:S02]  /*0b80*/  PRMT R48, RZ, 0x5410, R48 ;  /* 0x00005410ff307816 */ /* 0x010fe40000000030 */
[----:B------:R-:W-:Y:S02]  /*0b90*/  PRMT R17, RZ, 0x5410, R17 ;  /* 0x00005410ff117816 */ /* 0x000fe40000000011 */
.L_x_347:
[----:B---3--:R-:W-:Y:S05]  /*0ba0*/  BSYNC B0 ;  /* 0x0000000000007941 */ /* 0x008fea0003800000 */
.L_x_346:
[----:B------:R-:W-:Y:S02]  /*0bb0*/  ISETP.NE.AND P4, PT, RZ, UR7, PT ;  /* 0x00000007ff007c0c */ /* 0x000fe4000bf85270 */
[--C-:B-----5:R-:W-:Y:S02]  /*0bc0*/  PRMT R19, RZ, 0x5410, R35.reuse ;  /* 0x00005410ff137816 */ /* 0x120fe40000000023 */
        /* <DEDUP_REMOVED lines=26> */
.L_x_348:
[----:B------:R-:W-:Y:S01]  /*0d70*/  FMUL.FTZ R20, R21, R48 ;  /* 0x0000003015147220 */ /* 0x000fe20000410000 */
[--C-:B------:R-:W-:Y:S01]  /*0d80*/  PRMT R27, RZ, 0x5410, R36.reuse ;  /* 0x00005410ff1b7816 */ /* 0x100fe20000000024 */
[----:B------:R-:W-:Y:S01]  /*0d90*/  FMUL.FTZ R22, R19, R17 ;  /* 0x0000001113167220 */ /* 0x000fe20000410000 */
[----:B------:R-:W-:Y:S01]  /*0da0*/  PRMT R29, RZ, 0x7610, R36 ;  /* 0x00007610ff1d7816 */ /* 0x000fe20000000024 */
[----:B------:R-:W-:Y:S01]  /*0db0*/  FFMA.FTZ R23, R28, R20, RZ ;  /* 0x000000141c177223 */ /* 0x000fe200000100ff */
[----:B------:R-:W-:Y:S01]  /*0dc0*/  PRMT R26, RZ, 0x7610, R33 ;  /* 0x00007610ff1a7816 */ /* 0x000fe20000000021 */
[----:B------:R-:W-:Y:S02]  /*0dd0*/  FADD.FTZ R25, RZ, R20 ;  /* 0x00000014ff197221 */ /* 0x000fe40000010000 */
[----:B------:R-:W-:-:S02]  /*0de0*/  FADD.FTZ R20, -R16, R27 ;  /* 0x0000001b10147221 */ /* 0x000fc40000010100 */
[----:B------:R-:W-:Y:S02]  /*0df0*/  FADD.FTZ R24, -R16, R29 ;  /* 0x0000001d10187221 */ /* 0x000fe40000010100 */
[----:B------:R-:W-:Y:S01]  /*0e00*/  FFMA.FTZ R54, R18, R22, R23 ;  /* 0x0000001612367223 */ /* 0x000fe20000010017 */
[----:B------:R-:W-:Y:S01]  /*0e10*/  PRMT R23, RZ, 0x5410, R33 ;  /* 0x00005410ff177816 */ /* 0x000fe20000000021 */
[----:B------:R-:W-:Y:S02]  /*0e20*/  FADD.FTZ R56, R22, R25 ;  /* 0x0000001916387221 */ /* 0x000fe40000010000 */
[-C--:B------:R-:W-:Y:S02]  /*0e30*/  FMUL.FTZ R31, R20, R47.reuse ;  /* 0x0000002f141f7220 */ /* 0x080fe40000410000 */
        /* <DEDUP_REMOVED lines=21> */
.L_x_349:
        /* <DEDUP_REMOVED lines=15> */
[----:B------:R-:W-:Y:S01]  /*1080*/  PRMT R19, RZ, 0x7610, R13 ;  /* 0x00007610ff137816 */ /* 0x000fe2000000000d */
[----:B------:R-:W-:Y:S02]  /*1090*/  FADD.FTZ R30, -R16, R23 ;  /* 0x00000017101e7221 */ /* 0x000fe40000010100 */
[----:B------:R-:W-:Y:S01]  /*10a0*/  FADD.FTZ R56, R28, R21 ;  /* 0x000000151c387221 */ /* 0x000fe20000010000 */
[----:B------:R-:W-:Y:S01]  /*10b0*/  PRMT R21, RZ, 0x5410, R13 ;  /* 0x00005410ff157816 */ /* 0x000fe2000000000d */
        /* <DEDUP_REMOVED lines=21> */
.L_x_350:
[----:B------:R-:W-:Y:S02]  /*1210*/  FMUL.FTZ R23, R21, R48 ;  /* 0x0000003015177220 */ /* 0x000fe40000410000 */
[----:B------:R-:W-:Y:S02]  /*1220*/  FMUL.FTZ R26, R19, R17 ;  /* 0x00000011131a7220 */ /* 0x000fe40000410000 */
[----:B------:R-:W-:Y:S02]  /*1230*/  FFMA.FTZ R25, R31, R23, R54 ;  /* 0x000000171f197223 */ /* 0x000fe40000010036 */
[----:B------:R-:W-:-:S02]  /*1240*/  FADD.FTZ R22, R22, R21 ;  /* 0x0000001516167221 */ /* 0x000fc40000010000 */
[----:B------:R-:W-:Y:S02]  /*1250*/  FFMA.FTZ R20, R31, R21, R20 ;  /* 0x000000151f147223 */ /* 0x000fe40000010014 */
[C---:B------:R-:W-:Y:S02]  /*1260*/  FFMA.FTZ R21, R49.reuse, R19, R24 ;  /* 0x0000001331157223 */ /* 0x040fe40000010018 */
[----:B------:R-:W-:Y:S01]  /*1270*/  FFMA.FTZ R49, R49, R26, R25 ;  /* 0x0000001a31317223 */ /* 0x000fe20000010019 */
[----:B------:R-:W-:Y:S01]  /*1280*/  PRMT R25, RZ, 0x5410, R32 ;  /* 0x00005410ff197816 */ /* 0x000fe20000000020 */
[----:B------:R-:W-:-:S04]  /*1290*/  FADD.FTZ R23, R56, R23 ;  /* 0x0000001738177221 */ /* 0x000fc80000010000 */
[----:B------:R-:W-:Y:S01]  /*12a0*/  FADD.FTZ R24, -R16, R25 ;  /* 0x0000001910187221 */ /* 0x000fe20000010100 */
[----:B------:R-:W-:Y:S01]  /*12b0*/  PRMT R25, RZ, 0x7610, R32 ;  /* 0x00007610ff197816 */ /* 0x000fe20000000020 */
[----:B------:R-:W-:Y:S01]  /*12c0*/  FADD.FTZ R55, R26, R23 ;  /* 0x000000171a377221 */ /* 0x000fe20000010000 */
[--C-:B------:R-:W-:Y:S01]  /*12d0*/  PRMT R26, RZ, 0x7610, R14.reuse ;  /* 0x00007610ff1a7816 */ /* 0x100fe2000000000e */
[----:B------:R-:W-:Y:S02]  /*12e0*/  FMUL.FTZ R23, R24, R47 ;  /* 0x0000002f18177220 */ /* 0x000fe40000410000 */
[----:B------:R-:W-:Y:S01]  /*12f0*/  FADD.FTZ R28, -R16, R25 ;  /* 0x00000019101c7221 */ /* 0x000fe20000010100 */
[----:B------:R-:W-:-:S03]  /*1300*/  PRMT R25, RZ, 0x5410, R14 ;  /* 0x00005410ff197816 */ /* 0x000fc6000000000e */
[----:B------:R-:W-:Y:S01]  /*1310*/  FMUL.FTZ R24, R28, R47 ;  /* 0x0000002f1c187220 */ /* 0x000fe20000410000 */
        /* <DEDUP_REMOVED lines=19> */
.L_x_351:
[----:B------:R-:W-:Y:S01]  /*1450*/  FMUL.FTZ R28, R25, R48 ;  /* 0x00000030191c7220 */ /* 0x000fe20000410000 */
[----:B------:R-:W-:Y:S01]  /*1460*/  ISETP.GT.AND P0, PT, R2, 0x1e, PT ;  /* 0x0000001e0200780c */ /* 0x000fe20003f04270 */
[----:B------:R-:W-:Y:S01]  /*1470*/  FADD.FTZ R19, R18, R19 ;  /* 0x0000001312137221 */ /* 0x000fe20000010000 */
[C---:B------:R-:W-:Y:S01]  /*1480*/  ISETP.GT.AND P2, PT, R2.reuse, 0xf, PT ;  /* 0x0000000f0200780c */ /* 0x040fe20003f44270 */
[----:B------:R-:W-:Y:S01]  /*1490*/  FFMA.FTZ R27, R23, R28, R49 ;  /* 0x0000001c171b7223 */ /* 0x000fe20000010031 */
[----:B------:R-:W-:Y:S01]  /*14a0*/  ISETP.NE.AND P3, PT, R2, RZ, PT ;  /* 0x000000ff0200720c */ /* 0x000fe20003f65270 */
[----:B------:R-:W-:Y:S01]  /*14b0*/  FADD.FTZ R29, R55, R28 ;  /* 0x0000001c371d7221 */ /* 0x000fe20000010000 */
[----:B------:R-:W-:Y:S01]  /*14c0*/  MOV R18, 0x2 ;  /* 0x0000000200127802 */ /* 0x000fe20000000f00 */
[----:B------:R-:W-:Y:S01]  /*14d0*/  FMUL.FTZ R28, R26, R17 ;  /* 0x000000111a1c7220 */ /* 0x000fe20000410000 */
[----:B------:R-:W-:Y:S01]  /*14e0*/  BSSY B0, `(.L_x_352) ;  /* 0x0000059000007945 */ /* 0x000fe20003800000 */
[----:B------:R-:W-:Y:S01]  /*14f0*/  FFMA.FTZ R20, R23, R25, R20 ;  /* 0x0000001917147223 */ /* 0x000fe20000010014 */
[----:B------:R-:W-:Y:S01]  /*1500*/  ISETP.GT.U32.AND P5, PT, R44, 0x29, PT ;  /* 0x000000292c00780c */ /* 0x000fe20003fa4070 */
        /* <DEDUP_REMOVED lines=26> */
[----:B------:R-:W-:-:S03]  /*16b0*/  ISETP.LE.U32.AND P0, PT, R18, c[0x0][0xc], PT ;  /* 0x0000030012007a0c */ /* 0x000fc60003f03070 */
[----:B------:R-:W1:Y:S01]  /*16c0*/  SHFL.DOWN PT, R29, R28, 0x10, 0x1f ;  /* 0x0a001f001c1d7f89 */ /* 0x000e6200000e0000 */
[----:B0-----:R-:W-:Y:S02]  /*16d0*/  @!P2 FADD.FTZ R27, R27, R30 ;  /* 0x0000001e1b1ba221 */ /* 0x001fe40000010000 */
[----:B-1----:R-:W-:Y:S01]  /*16e0*/  @!P2 FADD.FTZ R28, R28, R29 ;  /* 0x0000001d1c1ca221 */ /* 0x002fe20000010000 */
[----:B------:R-:W-:Y:S02]  /*16f0*/  ISETP.NE.AND P2, PT, R44, RZ, PT ;  /* 0x000000ff2c00720c */ /* 0x000fe40003f45270 */
[----:B------:R-:W-:Y:S02]  /*1700*/  MOV R18, R27 ;  /* 0x0000001b00127202 */ /* 0x000fe40000000f00 */
[----:B------:R-:W-:-:S05]  /*1710*/  MOV R19, R28 ;  /* 0x0000001c00137202 */ /* 0x000fca0000000f00 */
[----:B------:R0:W-:Y:S04]  /*1720*/  @!P3 STS.64 [R4.X8+0x18], R18 ;  /* 0x000018120400b388 */ /* 0x0001e80000008a00 */
[----:B------:R-:W-:Y:S06]  /*1730*/  BAR.SYNC.DEFER_BLOCKING 0x0 ;  /* 0x0000000000007b1d */ /* 0x000fec0000010000 */
[----:B------:R-:W-:Y:S05]  /*1740*/  @P2 BRA `(.L_x_353) ;  /* 0x0000032000002947 */ /* 0x000fea0003800000 */
[----:B------:R-:W1:Y:S04]  /*1750*/  LDS.128 R28, [0x20] ;  /* 0x00002000ff1c7984 */ /* 0x000e680000000c00 */
[----:B------:R-:W2:Y:S01]  /*1760*/  LDS.128 R24, [0x30] ;  /* 0x00003000ff187984 */ /* 0x000ea20000000c00 */
[----:B-1----:R-:W-:-:S02]  /*1770*/  FADD.FTZ R49, R18, R28 ;  /* 0x0000001c12317221 */ /* 0x002fc40000010000 */
[----:B0-----:R-:W-:Y:S02]  /*1780*/  FADD.FTZ R18, R19, R29 ;  /* 0x0000001d13127221 */ /* 0x001fe40000010000 */
[----:B------:R-:W-:Y:S02]  /*1790*/  FADD.FTZ R49, R49, R30 ;  /* 0x0000001e31317221 */ /* 0x000fe40000010000 */
[----:B------:R-:W-:Y:S02]  /*17a0*/  FADD.FTZ R18, R18, R31 ;  /* 0x0000001f12127221 */ /* 0x000fe40000010000 */
[----:B------:R-:W0:Y:S01]  /*17b0*/  LDS.128 R28, [0x40] ;  /* 0x00004000ff1c7984 */ /* 0x000e220000000c00 */
[----:B--2---:R-:W-:Y:S02]  /*17c0*/  FADD.FTZ R49, R49, R24 ;  /* 0x0000001831317221 */ /* 0x004fe40000010000 */
[----:B------:R-:W-:Y:S02]  /*17d0*/  FADD.FTZ R18, R18, R25 ;  /* 0x0000001912127221 */ /* 0x000fe40000010000 */
[----:B------:R-:W-:-:S02]  /*17e0*/  FADD.FTZ R49, R49, R26 ;  /* 0x0000001a31317221 */ /* 0x000fc40000010000 */
[----:B------:R-:W-:Y:S02]  /*17f0*/  FADD.FTZ R18, R18, R27 ;  /* 0x0000001b12127221 */ /* 0x000fe40000010000 */
[----:B------:R-:W1:Y:S01]  /*1800*/  LDS.128 R24, [0x50] ;  /* 0x00005000ff187984 */ /* 0x000e620000000c00 */
[----:B0-----:R-:W-:Y:S02]  /*1810*/  FADD.FTZ R49, R49, R28 ;  /* 0x0000001c31317221 */ /* 0x001fe40000010000 */
[----:B------:R-:W-:Y:S02]  /*1820*/  FADD.FTZ R18, R18, R29 ;  /* 0x0000001d12127221 */ /* 0x000fe40000010000 */
[----:B------:R-:W-:Y:S02]  /*1830*/  FADD.FTZ R49, R49, R30 ;  /* 0x0000001e31317221 */ /* 0x000fe40000010000 */
[----:B------:R-:W-:Y:S02]  /*1840*/  FADD.FTZ R18, R18, R31 ;  /* 0x0000001f12127221 */ /* 0x000fe40000010000 */
[----:B------:R-:W0:Y:S01]  /*1850*/  LDS.128 R28, [0x60] ;  /* 0x00006000ff1c7984 */ /* 0x000e220000000c00 */
[----:B-1----:R-:W-:-:S02]  /*1860*/  FADD.FTZ R49, R49, R24 ;  /* 0x0000001831317221 */ /* 0x002fc40000010000 */
[----:B------:R-:W-:Y:S02]  /*1870*/  FADD.FTZ R18, R18, R25 ;  /* 0x0000001912127221 */ /* 0x000fe40000010000 */
[----:B------:R-:W-:Y:S02]  /*1880*/  FADD.FTZ R49, R49, R26 ;  /* 0x0000001a31317221 */ /* 0x000fe40000010000 */
[----:B------:R-:W-:Y:S02]  /*1890*/  FADD.FTZ R18, R18, R27 ;  /* 0x0000001b12127221 */ /* 0x000fe40000010000 */
[----:B------:R-:W1:Y:S01]  /*18a0*/  LDS.128 R24, [0x70] ;  /* 0x00007000ff187984 */ /* 0x000e620000000c00 */
[----:B0-----:R-:W-:Y:S02]  /*18b0*/  FADD.FTZ R49, R49, R28 ;  /* 0x0000001c31317221 */ /* 0x001fe40000010000 */
[----:B------:R-:W-:Y:S02]  /*18c0*/  FADD.FTZ R18, R18, R29 ;  /* 0x0000001d12127221 */ /* 0x000fe40000010000 */
[----:B------:R-:W-:-:S02]  /*18d0*/  FADD.FTZ R49, R49, R30 ;  /* 0x0000001e31317221 */ /* 0x000fc40000010000 */
[----:B------:R-:W-:Y:S02]  /*18e0*/  FADD.FTZ R18, R18, R31 ;  /* 0x0000001f12127221 */ /* 0x000fe40000010000 */
[----:B------:R-:W0:Y:S01]  /*18f0*/  LDS.128 R28, [0x80] ;  /* 0x00008000ff1c7984 */ /* 0x000e220000000c00 */
[----:B-1----:R-:W-:Y:S02]  /*1900*/  FADD.FTZ R49, R49, R24 ;  /* 0x0000001831317221 */ /* 0x002fe40000010000 */
[----:B------:R-:W-:Y:S02]  /*1910*/  FADD.FTZ R18, R18, R25 ;  /* 0x0000001912127221 */ /* 0x000fe40000010000 */
[----:B------:R-:W-:Y:S02]  /*1920*/  FADD.FTZ R49, R49, R26 ;  /* 0x0000001a31317221 */ /* 0x000fe40000010000 */
[----:B------:R-:W-:Y:S02]  /*1930*/  FADD.FTZ R18, R18, R27 ;  /* 0x0000001b12127221 */ /* 0x000fe40000010000 */
[----:B------:R-:W1:Y:S01]  /*1940*/  LDS.128 R24, [0x90] ;  /* 0x00009000ff187984 */ /* 0x000e620000000c00 */
[----:B0-----:R-:W-:-:S02]  /*1950*/  FADD.FTZ R49, R49, R28 ;  /* 0x0000001c31317221 */ /* 0x001fc40000010000 */
[----:B------:R-:W-:Y:S02]  /*1960*/  FADD.FTZ R18, R18, R29 ;  /* 0x0000001d12127221 */ /* 0x000fe40000010000 */
[----:B------:R-:W-:Y:S02]  /*1970*/  FADD.FTZ R49, R49, R30 ;  /* 0x0000001e31317221 */ /* 0x000fe40000010000 */
[----:B------:R-:W-:Y:S02]  /*1980*/  FADD.FTZ R18, R18, R31 ;  /* 0x0000001f12127221 */ /* 0x000fe40000010000 */
[----:B------:R-:W0:Y:S01]  /*1990*/  LDS.128 R28, [0xa0] ;  /* 0x0000a000ff1c7984 */ /* 0x000e220000000c00 */
[----:B-1----:R-:W-:Y:S02]  /*19a0*/  FADD.FTZ R49, R49, R24 ;  /* 0x0000001831317221 */ /* 0x002fe40000010000 */
        /* <DEDUP_REMOVED lines=8> */
[----:B-1----:R-:W-:-:S02]  /*1a30*/  FADD.FTZ R49, R49, R24 ;  /* 0x0000001831317221 */ /* 0x002fc40000010000 */
[----:B------:R-:W-:Y:S02]  /*1a40*/  FADD.FTZ R24, R18, R25 ;  /* 0x0000001912187221 */ /* 0x000fe40000010000 */
[----:B------:R-:W-:Y:S02]  /*1a50*/  FADD.FTZ R18, R49, R26 ;  /* 0x0000001a31127221 */ /* 0x000fe40000010000 */
[----:B------:R-:W-:Y:S02]  /*1a60*/  FADD.FTZ R19, R24, R27 ;  /* 0x0000001b18137221 */ /* 0x000fe40000010000 */
.L_x_353:
[----:B------:R-:W-:Y:S05]  /*1a70*/  BSYNC B0 ;  /* 0x0000000000007941 */ /* 0x000fea0003800000 */
.L_x_352:
[----:B------:R-:W-:Y:S01]  /*1a80*/  BAR.SYNC.DEFER_BLOCKING 0x0 ;  /* 0x0000000000007b1d */ /* 0x000fe20000010000 */
[----:B------:R-:W-:-:S05]  /*1a90*/  SHF.L.U32 R49, R44, 0x4, RZ ;  /* 0x000000042c317819 */ /* 0x000fca00000006ff */
[----:B------:R-:W-:Y:S01]  /*1aa0*/  BSSY B0, `(.L_x_354) ;  /* 0x000004d000007945 */ /* 0x000fe20003800000 */
[----:B------:R-:W-:Y:S05]  /*1ab0*/  @P5 BRA `(.L_x_355) ;  /* 0x000004b000005947 */ /* 0x000fea0003800000 */
[----:B------:R-:W1:Y:S04]  /*1ac0*/  LDS.128 R24, [R49+0x370] ;  /* 0x0003700031187984 */ /* 0x000e680000000c00 */
[----:B------:R-:W2:Y:S01]  /*1ad0*/  LDS.128 R28, [R49+0x610] ;  /* 0x00061000311c7984 */ /* 0x000ea20000000c00 */
[----:B-1----:R-:W-:Y:S02]  /*1ae0*/  FADD.FTZ R55, R20, R24 ;  /* 0x0000001814377221 */ /* 0x002fe40000010000 */
[----:B------:R-:W-:Y:S02]  /*1af0*/  FADD.FTZ R20, R21, R25 ;  /* 0x0000001915147221 */ /* 0x000fe40000010000 */
[----:B------:R-:W-:-:S02]  /*1b00*/  FADD.FTZ R25, R22, R26 ;  /* 0x0000001a16197221 */ /* 0x000fc40000010000 */
[----:B------:R-:W-:Y:S02]  /*1b10*/  FADD.FTZ R24, R23, R27 ;  /* 0x0000001b17187221 */ /* 0x000fe40000010000 */
[----:B--2---:R-:W-:Y:S02]  /*1b20*/  FADD.FTZ R26, R20, R29 ;  /* 0x0000001d141a7221 */ /* 0x004fe40000010000 */
[----:B------:R-:W1:Y:S01]  /*1b30*/  LDS.128 R20, [R49+0x8b0] ;  /* 0x0008b00031147984 */ /* 0x000e620000000c00 */
[----:B------:R-:W-:Y:S02]  /*1b40*/  FADD.FTZ R55, R55, R28 ;  /* 0x0000001c37377221 */ /* 0x000fe40000010000 */
        /* <DEDUP_REMOVED lines=53> */
[----:B------:R-:W1:Y:S01]  /*1ea0*/  LDS.128 R24, [R49+0x2590] ;  /* 0x0025900031187984 */ /* 0x000e620000000c00 */
[----:B------:R-:W-:-:S02]  /*1eb0*/  FADD.FTZ R55, R55, R20 ;  /* 0x0000001437377221 */ /* 0x000fc40000010000 */
[----:B------:R-:W-:Y:S02]  /*1ec0*/  FADD.FTZ R29, R29, R22 ;  /* 0x000000161d1d7221 */ /* 0x000fe40000010000 */
[----:B------:R-:W-:Y:S02]  /*1ed0*/  FADD.FTZ R28, R28, R23 ;  /* 0x000000171c1c7221 */ /* 0x000fe40000010000 */
[----:B------:R-:W2:Y:S01]  /*1ee0*/  LDS.128 R20, [R49+0x2830] ;  /* 0x0028300031147984 */ /* 0x000ea20000000c00 */
[----:B-1----:R-:W-:Y:S02]  /*1ef0*/  FADD.FTZ R55, R55, R24 ;  /* 0x0000001837377221 */ /* 0x002fe40000010000 */
[----:B------:R-:W-:Y:S02]  /*1f00*/  FADD.FTZ R30, R30, R25 ;  /* 0x000000191e1e7221 */ /* 0x000fe40000010000 */
[----:B------:R-:W-:Y:S02]  /*1f10*/  FADD.FTZ R29, R29, R26 ;  /* 0x0000001a1d1d7221 */ /* 0x000fe40000010000 */
[----:B------:R-:W-:-:S02]  /*1f20*/  FADD.FTZ R28, R28, R27 ;  /* 0x0000001b1c1c7221 */ /* 0x000fc40000010000 */
[----:B--2---:R-:W-:Y:S02]  /*1f30*/  FADD.FTZ R20, R55, R20 ;  /* 0x0000001437147221 */ /* 0x004fe40000010000 */
[----:B------:R-:W-:Y:S02]  /*1f40*/  FADD.FTZ R21, R30, R21 ;  /* 0x000000151e157221 */ /* 0x000fe40000010000 */
[----:B------:R-:W-:Y:S02]  /*1f50*/  FADD.FTZ R22, R29, R22 ;  /* 0x000000161d167221 */ /* 0x000fe40000010000 */
[----:B------:R-:W-:Y:S02]  /*1f60*/  FADD.FTZ R23, R28, R23 ;  /* 0x000000171c177221 */ /* 0x000fe40000010000 */
.L_x_355:
[----:B------:R-:W-:Y:S05]  /*1f70*/  BSYNC B0 ;  /* 0x0000000000007941 */ /* 0x000fea0003800000 */
.L_x_354:
[----:B------:R-:W-:Y:S01]  /*1f80*/  BSSY B0, `(.L_x_356) ;  /* 0x0000011000007945 */ /* 0x000fe20003800000 */
[----:B------:R-:W-:Y:S01]  /*1f90*/  HFMA2.MMA R49, -RZ, RZ, 0, 2.384185791015625e-07 ;  /* 0x00000004ff317435 */ /* 0x000fe200000001ff */
[----:B------:R-:W-:Y:S05]  /*1fa0*/  @P5 BRA `(.L_x_357) ;  /* 0x000000e000005947 */ /* 0x000fea0003800000 */
        /* <DEDUP_REMOVED lines=14> */
.L_x_357:
[----:B------:R-:W-:Y:S05]  /*2090*/  BSYNC B0 ;  /* 0x0000000000007941 */ /* 0x000fea0003800000 */
.L_x_356:
        /* <DEDUP_REMOVED lines=28> */
.L_x_360:
[----:B------:R-:W2:Y:S01]  /*2260*/  LDG.E.STRONG.GPU R22, [R20.64] ;  /* 0x0000000814167981 */ /* 0x000ea2000c1ef900 */
[----:B------:R-:W-:Y:S01]  /*2270*/  YIELD ;  /* 0x0000000000007946 */ /* 0x000fe20003800000 */
[----:B--2---:R-:W-:Y:S01]  /*2280*/  ISETP.NE.AND P0, PT, R22, R25, PT ;  /* 0x000000191600720c */ /* 0x004fe20003f05270 */
[----:B------:R-:W-:-:S12]  /*2290*/  CCTL.IVALL ;  /* 0x00000000ff00798f */ /* 0x000fd80002000000 */
[----:B------:R-:W-:Y:S05]  /*22a0*/  @P0 BRA `(.L_x_360) ;  /* 0xffffffb000000947 */ /* 0x000fea000383ffff */
.L_x_359:
[----:B------:R-:W-:Y:S01]  /*22b0*/  ISETP.NE.AND P0, PT, RZ, c[0x0][0xc], PT ;  /* 0x00000300ff007a0c */ /* 0x000fe20003f05270 */
[----:B------:R-:W-:Y:S01]  /*22c0*/  WARPSYNC 0xffffffff ;  /* 0xffffffff00007948 */ /* 0x000fe20003800000 */
[----:B------:R-:W-:Y:S11]  /*22d0*/  BAR.SYNC.DEFER_BLOCKING 0x0 ;  /* 0x0000000000007b1d */ /* 0x000ff60000010000 */
[----:B------:R-:W-:Y:S05]  /*22e0*/  @!P0 BRA `(.L_x_358) ;  /* 0x00000fe000008947 */ /* 0x000fea0003800000 */
[----:B-1----:R-:W-:Y:S01]  /*22f0*/  HFMA2.MMA R20, -RZ, RZ, 0, 5.9604644775390625e-08 ;  /* 0x00000001ff147435 */ /* 0x002fe200000001ff */
[----:B------:R-:W-:-:S09]  /*2300*/  MOV R29, RZ ;  /* 0x000000ff001d7202 */ /* 0x000fd20000000f00 */
[----:B------:R-:W-:-:S04]  /*2310*/  IADD3 R20, -R20, c[0x0][0xc], RZ ;  /* 0x0000030014147a10 */ /* 0x000fc80007ffe1ff */
[----:B------:R-:W-:-:S13]  /*2320*/  ISETP.GE.U32.AND P0, PT, R20, 0x3, PT ;  /* 0x000000031400780c */ /* 0x000fda0003f06070 */
[----:B------:R-:W-:Y:S05]  /*2330*/  @!P0 BRA `(.L_x_361) ;  /* 0x00000dc000008947 */ /* 0x000fea0003800000 */
[----:B------:R-:W-:Y:S01]  /*2340*/  ULDC UR6, c[0x0][0xc] ;  /* 0x0000030000067ab9 */ /* 0x000fe20000000800 */
[----:B------:R-:W-:Y:S01]  /*2350*/  MOV R29, RZ ;  /* 0x000000ff001d7202 */ /* 0x000fe20000000f00 */
[----:B------:R-:W-:-:S04]  /*2360*/  ULOP3.LUT UR5, UR6, 0x3, URZ, 0xc0, !UPT ;  /* 0x0000000306057892 */ /* 0x000fc8000f8ec03f */
[----:B------:R-:W-:-:S06]  /*2370*/  UIADD3 UR5, -UR5, UR6, URZ ;  /* 0x0000000605057290 */ /* 0x000fcc000fffe13f */
[----:B------:R-:W-:Y:S02]  /*2380*/  ISETP.LT.AND P0, PT, RZ, UR5, PT ;  /* 0x00000005ff007c0c */ /* 0x000fe4000bf01270 */
[----:B------:R-:W-:-:S11]  /*2390*/  MOV R28, UR5 ;  /* 0x00000005001c7c02 */ /* 0x000fd60008000f00 */
[----:B------:R-:W-:Y:S05]  /*23a0*/  @!P0 BRA `(.L_x_362) ;  /* 0x00000b6000008947 */ /* 0x000fea0003800000 */
[----:B------:R-:W-:Y:S02]  /*23b0*/  ISETP.GT.AND P3, PT, R28, 0xc, PT ;  /* 0x0000000c1c00780c */ /* 0x000fe40003f64270 */
[----:B------:R-:W-:-:S11]  /*23c0*/  PLOP3.LUT P0, PT, PT, PT, PT, 0x80, 0x0 ;  /* 0x000000000000781c */ /* 0x000fd60003f0f070 */
[----:B------:R-:W-:Y:S05]  /*23d0*/  @!P3 BRA `(.L_x_363) ;  /* 0x000007400000b947 */ /* 0x000fea0003800000 */
[----:B------:R-:W-:Y:S02]  /*23e0*/  PLOP3.LUT P0, PT, PT, PT, PT, 0x8, 0x0 ;  /* 0x000000000000781c */ /* 0x000fe40003f0e170 */
.L_x_364:
        /* <DEDUP_REMOVED lines=115> */
.L_x_363:
        /* <DEDUP_REMOVED lines=61> */
.L_x_365:
[----:B------:R-:W-:-:S13]  /*2ef0*/  ISETP.NE.OR P0, PT, R28, RZ, P0 ;  /* 0x000000ff1c00720c */ /* 0x000fda0000705670 */
[----:B------:R-:W-:Y:S05]  /*2f00*/  @!P0 BRA `(.L_x_361) ;  /* 0x000001f000008947 */ /* 0x000fea0003800000 */
.L_x_362:
        /* <DEDUP_REMOVED lines=31> */
.L_x_361:
        /* <DEDUP_REMOVED lines=12> */
.L_x_367:
[----:B------:R-:W-:Y:S05]  /*31c0*/  BSYNC B0 ;  /* 0x0000000000007941 */ /* 0x000fea0003800000 */
.L_x_366:
        /* <DEDUP_REMOVED lines=16> */
.L_x_358:
[----:B------:R2:W-:Y:S01]  /*32d0*/  @!P2 STS.64 [0xc8], R18 ;  /* 0x0000c812ff00a388 */ /* 0x0005e20000000a00 */
[--C-:B------:R-:W-:Y:S02]  /*32e0*/  PRMT R9, RZ, 0x5410, R35.reuse ;  /* 0x00005410ff097816 */ /* 0x100fe40000000023 */
[----:B------:R-:W-:Y:S01]  /*32f0*/  PRMT R35, RZ, 0x7610, R35 ;  /* 0x00007610ff237816 */ /* 0x000fe20000000023 */
[----:B------:R-:W-:Y:S01]  /*3300*/  BAR.SYNC.DEFER_BLOCKING 0x0 ;  /* 0x0000000000007b1d */ /* 0x000fe20000010000 */
[----:B------:R-:W-:Y:S02]  /*3310*/  ISETP.GE.U32.AND P0, PT, R40, c[0x0][0x1e0], PT ;  /* 0x0000780028007a0c */ /* 0x000fe40003f06070 */
[----:B-1----:R-:W-:Y:S02]  /*3320*/  PRMT R25, RZ, 0x5410, R15 ;  /* 0x00005410ff197816 */ /* 0x002fe4000000000f */
[----:B------:R-:W-:Y:S01]  /*3330*/  ISETP.GE.U32.AND P2, PT, R39, c[0x0][0x1e0], PT ;  /* 0x0000780027007a0c */ /* 0x000fe20003f46070 */
[----:B0-2---:R-:W-:Y:S01]  /*3340*/  FADD.FTZ R18, -R16, R9 ;  /* 0x0000000910127221 */ /* 0x005fe20000010100 */
[----:B------:R-:W-:Y:S01]  /*3350*/  ISETP.GE.U32.AND P3, PT, R38, c[0x0][0x1e0], PT ;  /* 0x0000780026007a0c */ /* 0x000fe20003f66070 */
[----:B------:R-:W-:Y:S01]  /*3360*/  FADD.FTZ R28, -R16, R25 ;  /* 0x00000019101c7221 */ /* 0x000fe20000010100 */
[----:B------:R-:W-:-:S02]  /*3370*/  PRMT R19, RZ, 0x5410, R36 ;  /* 0x00005410ff137816 */ /* 0x000fc40000000024 */
[----:B------:R-:W-:Y:S01]  /*3380*/  PRMT R23, RZ, 0x7610, R36 ;  /* 0x00007610ff177816 */ /* 0x000fe20000000024 */
[C---:B------:R-:W-:Y:S01]  /*3390*/  FADD.FTZ R36, -R16.reuse, R35 ;  /* 0x0000002310247221 */ /* 0x040fe20000010100 */
[----:B------:R-:W-:Y:S02]  /*33a0*/  PRMT R15, RZ, 0x7610, R15 ;  /* 0x00007610ff0f7816 */ /* 0x000fe4000000000f */
[--C-:B------:R-:W-:Y:S01]  /*33b0*/  PRMT R27, RZ, 0x5410, R32.reuse ;  /* 0x00005410ff1b7816 */ /* 0x100fe20000000020 */
        /* <DEDUP_REMOVED lines=9> */
[----:B------:R-:W-:Y:S01]  /*3450*/  FADD.FTZ R16, -R16, R29 ;  /* 0x0000001d10107221 */ /* 0x000fe20000010100 */
[----:B------:R-:W-:Y:S01]  /*3460*/  PRMT R15, RZ, 0x5410, R34 ;  /* 0x00005410ff0f7816 */ /* 0x000fe20000000022 */
[-C--:B------:R-:W-:Y:S01]  /*3470*/  FMUL.FTZ R29, R18, R47.reuse ;  /* 0x0000002f121d7220 */ /* 0x080fe20000410000 */
        /* <DEDUP_REMOVED lines=19> */
[----:B-1----:R-:W-:Y:S02]  /*35b0*/  FMUL.FTZ R15, R15, R36 ;  /* 0x000000240f0f7220 */ /* 0x002fe40000410000 */
[----:B------:R-:W-:Y:S02]  /*35c0*/  FADD.FTZ R27, -R36, 1 ;  /* 0x3f800000241b7421 */ /* 0x000fe40000010100 */
[----:B------:R-:W-:Y:S02]  /*35d0*/  FADD.FTZ R36, -R25, 1 ;  /* 0x3f80000019247421 */ /* 0x000fe40000010100 */
[----:B------:R-:W-:Y:S02]  /*35e0*/  FFMA.FTZ R18, R18, R27, 1 ;  /* 0x3f80000012127423 */ /* 0x000fe4000001001b */
[----:B------:R-:W-:-:S02]  /*35f0*/  FFMA.FTZ R19, R19, R36, 1 ;  /* 0x3f80000013137423 */ /* 0x000fc40000010024 */
[----:B------:R-:W-:Y:S02]  /*3600*/  FMUL.FTZ R15, R15, R18 ;  /* 0x000000120f0f7220 */ /* 0x000fe40000410000 */
[----:B------:R-:W-:Y:S02]  /*3610*/  FMUL.FTZ R34, R34, R19 ;  /* 0x0000001322227220 */ /* 0x000fe40000410000 */
.L_x_368:
        /* <DEDUP_REMOVED lines=11> */
[----:B------:R-:W-:Y:S01]  /*36d0*/  IMAD R21, R41, c[0x0][0x1dc], R54 ;  /* 0x0000770029157a24 */ /* 0x000fe200078e0236 */
[----:B------:R-:W-:Y:S01]  /*36e0*/  LEA R20, P5, R18, c[0x0][0x160], 0x1 ;  /* 0x0000580012147a11 */ /* 0x000fe200078a08ff */
[----:B------:R-:W-:-:S03]  /*36f0*/  FMUL.FTZ R15, R36, R47 ;  /* 0x0000002f240f7220 */ /* 0x000fc60000410000 */
[----:B------:R-:W-:Y:S02]  /*3700*/  IADD3 R21, R19, R21, RZ ;  /* 0x0000001513157210 */ /* 0x000fe40007ffe0ff */
[----:B------:R-:W-:Y:S02]  /*3710*/  F2FP.BF16.PACK_AB R15, R15, R34 ;  /* 0x000000220f0f723e */ /* 0x000fe400000010ff */
[----:B------:R-:W-:-:S05]  /*3720*/  LEA.HI.X R21, R18, c[0x0][0x164], R21, 0x1, P5 ;  /* 0x0000590012157a11 */ /* 0x000fca00028f0c15 */
[----:B------:R0:W-:Y:S02]  /*3730*/  STG.E [R20.64], R15 ;  /* 0x0000000f14007986 */ /* 0x0001e4000c101908 */
.L_x_370:
[----:B------:R-:W-:Y:S05]  /*3740*/  BSYNC B0 ;  /* 0x0000000000007941 */ /* 0x000fea0003800000 */
.L_x_369:
        /* <DEDUP_REMOVED lines=23> */
.L_x_371:
        /* <DEDUP_REMOVED lines=18> */
.L_x_373:
[----:B------:R-:W-:Y:S05]  /*39e0*/  BSYNC B0 ;  /* 0x0000000000007941 */ /* 0x000fea0003800000 */
.L_x_372:
        /* <DEDUP_REMOVED lines=23> */
.L_x_374:
        /* <DEDUP_REMOVED lines=18> */
.L_x_376:
[----:B------:R-:W-:Y:S05]  /*3c80*/  BSYNC B0 ;  /* 0x0000000000007941 */ /* 0x000fea0003800000 */
.L_x_375:
        /* <DEDUP_REMOVED lines=23> */
.L_x_377:
        /* <DEDUP_REMOVED lines=17> */
.L_x_379:
[----:B------:R-:W-:Y:S05]  /*3f10*/  BSYNC B0 ;  /* 0x0000000000007941 */ /* 0x000fea0003800000 */
.L_x_378:
[----:B------:R-:W-:Y:S02]  /*3f20*/  IADD3 R42, R42, c[0x0][0x10], RZ ;  /* 0x000004002a2a7a10 */ /* 0x000fe40007ffe0ff */
[----:B------:R-:W-:Y:S02]  /*3f30*/  IADD3 R37, R37, 0x1, RZ ;  /* 0x0000000125257810 */ /* 0x000fe40007ffe0ff */
[----:B------:R-:W-:-:S13]  /*3f40*/  ISETP.GE.AND P0, PT, R42, UR4, PT ;  /* 0x000000042a007c0c */ /* 0x000fda000bf06270 */
[----:B------:R-:W-:Y:S01]  /*3f50*/  @P0 CALL.REL.NOINC `(.L_x_345) ;  /* 0x0000001000000944 */ /* 0x000fe20003c00000 */
[----:B------:R-:W-:Y:S05]  /*3f60*/  BRA `(.L_x_380) ;  /* 0xffffc35000007947 */ /* 0x000fea000383ffff */
.L_x_345:
        /* <DEDUP_REMOVED lines=18> */
.L_x_382:
[----:B------:R-:W-:Y:S05]  /*4090*/  BSYNC B0 ;  /* 0x0000000000007941 */ /* 0x000fea0003800000 */
.L_x_381:
        /* <DEDUP_REMOVED lines=11> */
.L_x_384:
[----:B------:R-:W2:Y:S01]  /*4150*/  LDG.E.STRONG.GPU R5, [R2.64] ;  /* 0x0000000802057981 */ /* 0x000ea2000c1ef900 */
[----:B------:R-:W-:Y:S01]  /*4160*/  YIELD ;  /* 0x0000000000007946 */ /* 0x000fe20003800000 */
[----:B--2---:R-:W-:Y:S01]  /*4170*/  ISETP.NE.AND P0, PT, R5, R0, PT ;  /* 0x000000000500720c */ /* 0x004fe20003f05270 */
[----:B------:R-:W-:-:S12]  /*4180*/  CCTL.IVALL ;  /* 0x00000000ff00798f */ /* 0x000fd80002000000 */
[----:B------:R-:W-:Y:S05]  /*4190*/  @P0 BRA `(.L_x_384) ;  /* 0xffffffb000000947 */ /* 0x000fea000383ffff */
.L_x_383:
        /* <DEDUP_REMOVED lines=25> */
.L_x_385:
[----:B------:R-:W-:-:S04]  /*4330*/  LEA R6, P0, R44, c[0x0][0x1b8], 0x2 ;  /* 0x00006e002c067a11 */ /* 0x000fc800078010ff */
[----:B------:R-:W-:Y:S02]  /*4340*/  LEA.HI.X R7, R44, c[0x0][0x1bc], R7, 0x2, P0 ;  /* 0x00006f002c077a11 */ /* 0x000fe400000f1407 */
[-C--:B------:R-:W-:Y:S02]  /*4350*/  LEA R8, P0, R25, R6.reuse, 0x2 ;  /* 0x0000000619087211 */ /* 0x080fe400078010ff */
[-C--:B------:R-:W-:Y:S01]  /*4360*/  LEA R12, P2, R23, R6.reuse, 0x2 ;  /* 0x00000006170c7211 */ /* 0x080fe200078410ff */
[----:B------:R1:W2:Y:S01]  /*4370*/  LDG.E R0, [R6.64] ;  /* 0x0000000806007981 */ /* 0x0002a2000c1e1900 */
[----:B0-----:R-:W-:Y:S02]  /*4380*/  LEA R10, P1, R16, R6, 0x2 ;  /* 0x00000006100a7211 */ /* 0x001fe400078210ff */
[C---:B------:R-:W-:Y:S02]  /*4390*/  IADD3.X R9, R7.reuse, R27, RZ, P0, !PT ;  /* 0x0000001b07097210 */ /* 0x040fe400007fe4ff */
[----:B------:R-:W-:-:S02]  /*43a0*/  IADD3.X R13, R7, R21, RZ, P2, !PT ;  /* 0x00000015070d7210 */ /* 0x000fc400017fe4ff */
[----:B------:R-:W-:Y:S02]  /*43b0*/  IADD3.X R11, R19, R7, RZ, P1, !PT ;  /* 0x00000007130b7210 */ /* 0x000fe40000ffe4ff */
[----:B------:R-:W2:Y:S04]  /*43c0*/  LDG.E R9, [R8.64] ;  /* 0x0000000808097981 */ /* 0x000ea8000c1e1900 */
[----:B------:R-:W3:Y:S04]  /*43d0*/  LDG.E R10, [R10.64] ;  /* 0x000000080a0a7981 */ /* 0x000ee8000c1e1900 */
[----:B------:R-:W3:Y:S01]  /*43e0*/  LDG.E R13, [R12.64] ;  /* 0x000000080c0d7981 */ /* 0x000ee2000c1e1900 */
[----:B------:R-:W-:Y:S01]  /*43f0*/  HFMA2.MMA R5, -RZ, RZ, 0, 1.1920928955078125e-07 ;  /* 0x00000002ff057435 */ /* 0x000fe200000001ff */
[----:B------:R-:W-:-:S02]  /*4400*/  SHF.L.U32 R4, R44, 0x1, RZ ;  /* 0x000000012c047819 */ /* 0x000fc400000006ff */
[----:B------:R-:W-:-:S07]  /*4410*/  IADD3 R44, R44, 0x2a0, RZ ;  /* 0x000002a02c2c7810 */ /* 0x000fce0007ffe0ff */
[----:B------:R-:W-:-:S04]  /*4420*/  IMAD.WIDE R2, R4, R5, c[0x0][0x168] ;  /* 0x00005a0004027625 */ /* 0x000fc800078e0205 */
[----:B------:R-:W-:Y:S01]  /*4430*/  IMAD.WIDE R4, R4, R5, c[0x0][0x170] ;  /* 0x00005c0004047625 */ /* 0x000fe200078e0205 */
[----:B------:R-:W-:Y:S02]  /*4440*/  ISETP.GT.U32.AND P0, PT, R25, R44, PT ;  /* 0x0000002c1900720c */ /* 0x000fe40003f04070 */
[----:B-1----:R-:W-:-:S04]  /*4450*/  SHF.R.S32.HI R7, RZ, 0x1f, R44 ;  /* 0x0000001fff077819 */ /* 0x002fc8000001142c */
[----:B------:R-:W-:Y:S02]  /*4460*/  ISETP.GT.AND.EX P0, PT, R14, R7, PT, P0 ;  /* 0x000000070e00720c */ /* 0x000fe40003f04300 */
[----:B--2---:R-:W-:Y:S02]  /*4470*/  F2FP.BF16.PACK_AB R15, R9, R0 ;  /* 0x00000000090f723e */ /* 0x004fe400000010ff */
[----:B---3--:R-:W-:-:S03]  /*4480*/  F2FP.BF16.PACK_AB R17, R13, R10 ;  /* 0x0000000a0d11723e */ /* 0x008fc600000010ff */
[----:B------:R0:W-:Y:S04]  /*4490*/  STG.E [R2.64], R15 ;  /* 0x0000000f02007986 */ /* 0x0001e8000c101908 */
[----:B------:R0:W-:Y:S02]  /*44a0*/  STG.E [R4.64], R17 ;  /* 0x0000001104007986 */ /* 0x0001e4000c101908 */
[----:B------:R-:W-:Y:S05]  /*44b0*/  @P0 BRA `(.L_x_385) ;  /* 0xfffffe7000000947 */ /* 0x000fea000383ffff */
[----:B------:R-:W-:Y:S05]  /*44c0*/  EXIT ;  /* 0x000000000000794d */ /* 0x000fea0003800000 */
.L_x_386:
        /* <DEDUP_REMOVED lines=11> */
.L_x_5154:


//--------------------- .text._Z35group_norm_nhwc_bwd_one_pass_kernelI11Bf16IOBf16WLi128ELi84ELi672EEv26Group_norm_nhwc_bwd_params --------------------------
	.section	.text._Z35group_norm_nhwc_bwd_one_pass_kernelI11Bf16IOBf16WLi128ELi84ELi672EEv26Group_norm_nhwc_bwd_params,"ax",@progbits
	.sectioninfo	@"SHI_REGISTERS=80"
	.align	128
        .global         _Z35group_norm_nhwc_bwd_one_pass_kernelI11Bf16IOBf16WLi128ELi84ELi672EEv26Group_norm_nhwc_bwd_params
        .type           _Z35group_norm_nhwc_bwd_one_pass_kernelI11Bf16IOBf16WLi128ELi84ELi672EEv26Group_norm_nhwc_bwd_params,@function
        .size           _Z35group_norm_nhwc_bwd_one_pass_kernelI11Bf16IOBf16WLi128ELi84ELi672EEv26Group_norm_nhwc_bwd_params,(.L_x_5155 - _Z35group_norm_nhwc_bwd_one_pass_kernelI11Bf16IOBf16WLi128ELi84ELi672EEv26Group_norm_nhwc_bwd_params)
        .other          _Z35group_norm_nhwc_bwd_one_pass_kernelI11Bf16IOBf16WLi128ELi84ELi672EEv26Group_norm_nhwc_bwd_params,@"STO_CUDA_ENTRY STV_DEFAULT"
_Z35group_norm_nhwc_bwd_one_pass_kernelI11Bf16IOBf16WLi128ELi84ELi672EEv26Group_norm_nhwc_bwd_params:
.text._Z35group_norm_nhwc_bwd_one_pass_kernelI11Bf16IOBf16WLi128ELi84ELi672EEv26Group_norm_nhwc_bwd_params:
        /* <DEDUP_REMOVED lines=48> */
.L_x_438:
[----:B0-----:R-:W-:Y:S01]  /*0300*/  IABS R9, c[0x0][0x1f0] ;  /* 0x00007c0000097a13 */ /* 0x001fe20000000000 */
[----:B------:R-:W-:Y:S01]  /*0310*/  CS2R R52, SRZ ;  /* 0x0000000000347805 */ /* 0x000fe2000001ff00 */
[----:B------:R-:W-:Y:S01]  /*0320*/  ISETP.GE.AND P4, PT, R63, RZ, PT ;  /* 0x000000ff3f00720c */ /* 0x000fe20003f86270 */
[----:B------:R-:W-:Y:S01]  /*0330*/  CS2R R50, SRZ ;  /* 0x0000000000327805 */ /* 0x000fe2000001ff00 */
[----:B------:R-:W0:Y:S08]  /*0340*/  I2F.RP R8, R9 ;  /* 0x0000000900087306 */ /* 0x000e300000209400 */
        /* <DEDUP_REMOVED lines=11> */
[----:B------:R-:W-:Y:S01]  /*0400*/  IMAD.HI.U32 R7, R7, R10, RZ ;  /* 0x0000000a07077227 */ /* 0x000fe200078e00ff */
[----:B------:R-:W-:-:S04]  /*0410*/  SHF.R.S32.HI R6, RZ, 0x1f, R61 ;  /* 0x0000001fff067819 */ /* 0x000fc8000001143d */
        /* <DEDUP_REMOVED lines=18> */
[----:B------:R-:W-:Y:S02]  /*0540*/  ISETP.GE.AND.EX P0, PT, R6, c[0x0][0x1e4], PT, P0 ;  /* 0x0000790006007a0c */ /* 0x000fe40003f06300 */
[----:B------:R-:W-:Y:S02]  /*0550*/  IADD3 R72, P2, R65, R28, RZ ;  /* 0x0000001c41487210 */ /* 0x000fe40007f5e0ff */
[----:B------:R-:W-:Y:S02]  /*0560*/  SHF.R.S32.HI R8, RZ, 0x1f, R9 ;  /* 0x0000001fff087819 */ /* 0x000fe40000011409 */
[----:B------:R-:W-:-:S02]  /*0570*/  LEA.HI.X.SX32 R73, R28, R11, 0x1, P2 ;  /* 0x0000000b1c497211 */ /* 0x000fc400010f0eff */
[----:B------:R-:W-:Y:S01]  /*0580*/  ISETP.GT.U32.OR P2, PT, R64, 0x29f, P0 ;  /* 0x0000029f4000780c */ /* 0x000fe20000744470 */
[----:B------:R-:W-:Y:S01]  /*0590*/  IMAD R8, R8, c[0x0][0x1e8], RZ ;  /* 0x00007a0008087a24 */ /* 0x000fe200078e02ff */
[----:B------:R-:W-:Y:S01]  /*05a0*/  ISETP.GE.U32.AND P3, PT, R60, c[0x0][0x1e0], PT ;  /* 0x000078003c007a0c */ /* 0x000fe20003f66070 */
[----:B------:R-:W-:Y:S01]  /*05b0*/  IMAD.WIDE.U32 R72, R9, c[0x0][0x1e8], R72 ;  /* 0x00007a0009487a25 */ /* 0x000fe200078e0048 */
[----:B------:R-:W-:-:S03]  /*05c0*/  SHF.R.S32.HI R7, RZ, 0x1f, R60 ;  /* 0x0000001fff077819 */ /* 0x000fc6000001143c */
[----:B------:R-:W-:Y:S01]  /*05d0*/  IMAD R75, R9, c[0x0][0x1ec], R8 ;  /* 0x00007b00094b7a24 */ /* 0x000fe200078e0208 */
[----:B------:R-:W-:Y:S01]  /*05e0*/  ISETP.GE.AND.EX P3, PT, R7, c[0x0][0x1e4], PT, P3 ;  /* 0x0000790007007a0c */ /* 0x000fe20003f66330 */
[----:B------:R-:W-:Y:S01]  /*05f0*/  @P1 IMAD R9, R13, c[0x0][0x1d8], RZ ;  /* 0x000076000d091a24 */ /* 0x000fe200078e02ff */
[----:B------:R-:W-:Y:S02]  /*0600*/  @P1 MOV R74, R72 ;  /* 0x00000048004a1202 */ /* 0x000fe40000000f00 */
[----:B------:R-:W-:Y:S01]  /*0610*/  IADD3 R75, R73, R75, RZ ;  /* 0x0000004b494b7210 */ /* 0x000fe20007ffe0ff */
        /* <DEDUP_REMOVED lines=29> */
[----:B------:R-:W-:-:S02]  /*07f0*/  SHF.R.S32.HI R8, RZ, 0x1f, R59 ;  /* 0x0000001fff087819 */ /* 0x000fc4000001143b */
[----:B------:R-:W-:Y:S02]  /*0800*/  @P1 IADD3 R16, P2, R24, c[0x0][0x180], RZ ;  /* 0x0000600018101a10 */ /* 0x000fe40007f5e0ff */
[----:B------:R-:W-:Y:S02]  /*0810*/  ISETP.GE.AND.EX P4, PT, R8, c[0x0][0x1e4], PT, P4 ;  /* 0x0000790008007a0c */ /* 0x000fe40003f86340 */
[----:B------:R-:W-:Y:S02]  /*0820*/  @P1 IADD3 R24, P3, R24, c[0x0][0x178], RZ ;  /* 0x00005e0018181a10 */ /* 0x000fe40007f7e0ff */
[----:B------:R-:W-:Y:S02]  /*0830*/  ISETP.GT.U32.OR P4, PT, R64, 0x29f, P4 ;  /* 0x0000029f4000780c */ /* 0x000fe40002784470 */
[----:B------:R-:W-:Y:S02]  /*0840*/  @P1 IADD3.X R17, R19, c[0x0][0x184], RZ, P2, !PT ;  /* 0x0000610013111a10 */ /* 0x000fe400017fe4ff */
[----:B------:R-:W-:-:S02]  /*0850*/  @!P0 IADD3 R18, P2, R9, c[0x0][0x180], RZ ;  /* 0x0000600009128a10 */ /* 0x000fc40007f5e0ff */
[----:B-1----:R-:W-:Y:S01]  /*0860*/  @!P0 IADD3 R14, P6, R9, c[0x0][0x178], RZ ;  /* 0x00005e00090e8a10 */ /* 0x002fe20007fde0ff */
[----:B------:R-:W-:Y:S01]  /*0870*/  CS2R R46, SRZ ;  /* 0x00000000002e7805 */ /* 0x000fe2000001ff00 */
[----:B------:R-:W-:Y:S01]  /*0880*/  @P1 IADD3.X R25, R19, c[0x0][0x17c], RZ, P3, !PT ;  /* 0x00005f0013191a10 */ /* 0x000fe20001ffe4ff */
[----:B------:R-:W-:Y:S01]  /*0890*/  CS2R R48, SRZ ;  /* 0x0000000000307805 */ /* 0x000fe2000001ff00 */
[C---:B------:R-:W-:Y:S01]  /*08a0*/  @!P0 IADD3.X R19, R12.reuse, c[0x0][0x184], RZ, P2, !PT ;  /* 0x000061000c138a10 */ /* 0x040fe200017fe4ff */
[----:B------:R1:W5:Y:S01]  /*08b0*/  @P1 LDG.E R52, [R16.64] ;  /* 0x0000000810341981 */ /* 0x000362000c1e1900 */
[----:B------:R-:W-:Y:S02]  /*08c0*/  @!P0 IADD3.X R15, R12, c[0x0][0x17c], RZ, P6, !PT ;  /* 0x00005f000c0f8a10 */ /* 0x000fe400037fe4ff */
[----:B------:R-:W-:Y:S02]  /*08d0*/  ISETP.GE.U32.AND P2, PT, R56, c[0x0][0x1e0], PT ;  /* 0x0000780038007a0c */ /* 0x000fe40003f46070 */
[----:B0-----:R-:W-:Y:S01]  /*08e0*/  SHF.R.S32.HI R11, RZ, 0x1f, R56 ;  /* 0x0000001fff0b7819 */ /* 0x001fe20000011438 */
[----:B------:R-:W-:Y:S01]  /*08f0*/  @!P4 IMAD R20, R8, c[0x0][0x1d8], RZ ;  /* 0x000076000814ca24 */ /* 0x000fe200078e02ff */
[----:B------:R-:W-:Y:S01]  /*0900*/  ISETP.GE.U32.AND P6, PT, R55, c[0x0][0x1e0], PT ;  /* 0x0000780037007a0c */ /* 0x000fe20003fc6070 */
[----:B------:R0:W5:Y:S01]  /*0910*/  @!P0 LDG.E R47, [R14.64] ;  /* 0x000000080e2f8981 */ /* 0x000162000c1e1900 */
[----:B------:R-:W-:-:S02]  /*0920*/  SHF.R.S32.HI R12, RZ, 0x1f, R55 ;  /* 0x0000001fff0c7819 */ /* 0x000fc40000011437 */
[----:B------:R-:W-:Y:S01]  /*0930*/  ISETP.GE.U32.AND P5, PT, R58, c[0x0][0x1e0], PT ;  /* 0x000078003a007a0c */ /* 0x000fe20003fa6070 */
[----:B------:R2:W5:Y:S01]  /*0940*/  @!P0 LDG.E R48, [R18.64] ;  /* 0x0000000812308981 */ /* 0x000562000c1e1900 */
[----:B------:R-:W-:Y:S02]  /*0950*/  SHF.R.S32.HI R9, RZ, 0x1f, R58 ;  /* 0x0000001fff097819 */ /* 0x000fe4000001143a */
[----:B------:R-:W-:Y:S01]  /*0960*/  ISETP.GE.AND.EX P2, PT, R11, c[0x0][0x1e4], PT, P2 ;  /* 0x000079000b007a0c */ /* 0x000fe20003f46320 */
[----:B------:R3:W5:Y:S01]  /*0970*/  @P1 LDG.E R51, [R24.64] ;  /* 0x0000000818331981 */ /* 0x000762000c1e1900 */
[----:B------:R-:W-:Y:S02]  /*0980*/  ISETP.GE.AND.EX P6, PT, R12, c[0x0][0x1e4], PT, P6 ;  /* 0x000079000c007a0c */ /* 0x000fe40003fc6360 */
[----:B------:R-:W-:Y:S02]  /*0990*/  ISETP.GE.U32.AND P3, PT, R57, c[0x0][0x1e0], PT ;  /* 0x0000780039007a0c */ /* 0x000fe40003f66070 */
[----:B------:R-:W-:Y:S01]  /*09a0*/  SHF.R.S32.HI R10, RZ, 0x1f, R57 ;  /* 0x0000001fff0a7819 */ /* 0x000fe20000011439 */
[----:B------:R-:W-:Y:S01]  /*09b0*/  @!P4 IMAD R23, R59, c[0x0][0x1dc], R20 ;  /* 0x000077003b17ca24 */ /* 0x000fe200078e0214 */
[----:B------:R-:W-:-:S02]  /*09c0*/  ISETP.GE.AND.EX P5, PT, R9, c[0x0][0x1e4], PT, P5 ;  /* 0x0000790009007a0c */ /* 0x000fc40003fa6350 */
[C---:B------:R-:W-:Y:S02]  /*09d0*/  ISETP.GT.U32.OR P2, PT, R64.reuse, 0x29f, P2 ;  /* 0x0000029f4000780c */ /* 0x040fe40001744470 */
[----:B------:R-:W-:Y:S02]  /*09e0*/  ISETP.GT.U32.OR P6, PT, R64, 0x29f, P6 ;  /* 0x0000029f4000780c */ /* 0x000fe400037c4470 */
[----:B------:R-:W-:Y:S02]  /*09f0*/  ISETP.GE.AND.EX P3, PT, R10, c[0x0][0x1e4], PT, P3 ;  /* 0x000079000a007a0c */ /* 0x000fe40003f66330 */
[----:B------:R-:W-:Y:S02]  /*0a00*/  @!P4 MOV R20, R72 ;  /* 0x000000480014c202 */ /* 0x000fe40000000f00 */
[----:B------:R-:W-:Y:S02]  /*0a10*/  @!P4 MOV R21, R75 ;  /* 0x0000004b0015c202 */ /* 0x000fe40000000f00 */
[----:B------:R-:W-:-:S02]  /*0a20*/  ISETP.GT.U32.OR P5, PT, R64, 0x29f, P5 ;  /* 0x0000029f4000780c */ /* 0x000fc40002fa4470 */
[----:B------:R-:W-:Y:S01]  /*0a30*/  ISETP.GT.U32.OR P3, PT, R64, 0x29f, P3 ;  /* 0x0000029f4000780c */ /* 0x000fe20001f64470 */
[----:B------:R-:W-:-:S04]  /*0a40*/  @!P4 IMAD.WIDE.U32 R20, R59, c[0x0][0x1d8], R20 ;  /* 0x000076003b14ca25 */ /* 0x000fc800078e0014 */
[----:B------:R-:W-:Y:S01]  /*0a50*/  @!P6 IMAD R22, R12, c[0x0][0x1d8], RZ ;  /* 0x000076000c16ea24 */ /* 0x000fe200078e02ff */
[----:B------:R-:W-:Y:S01]  /*0a60*/  @!P4 IADD3 R21, R21, R23, RZ ;  /* 0x000000171515c210 */ /* 0x000fe20007ffe0ff */
[----:B------:R-:W-:Y:S01]  /*0a70*/  @!P2 IMAD R23, R11, c[0x0][0x1d8], RZ ;  /* 0x000076000b17aa24 */ /* 0x000fe200078e02ff */
[C---:B------:R-:W-:Y:S01]  /*0a80*/  @!P4 SHF.L.U32 R35, R20.reuse, 0x1, RZ ;  /* 0x000000011423c819 */ /* 0x040fe200000006ff */
[----:B------:R-:W-:Y:S01]  /*0a90*/  @!P6 IMAD R41, R55, c[0x0][0x1dc], R22 ;  /* 0x000077003729ea24 */ /* 0x000fe200078e0216 */
[----:B------:R-:W-:Y:S01]  /*0aa0*/  @!P4 SHF.L.U64.HI R34, R20, 0x1, R21 ;  /* 0x000000011422c819 */ /* 0x000fe20000010215 */
[----:B------:R-:W-:Y:S01]  /*0ab0*/  @!P2 IMAD R39, R56, c[0x0][0x1dc], R23 ;  /* 0x000077003827aa24 */ /* 0x000fe200078e0217 */
[-C--:B------:R-:W-:Y:S01]  /*0ac0*/  @!P5 MOV R26, R72.reuse ;  /* 0x00000048001ad202 */ /* 0x080fe20000000f00 */
[----:B------:R-:W-:Y:S01]  /*0ad0*/  @!P5 IMAD R21, R9, c[0x0][0x1d8], RZ ;  /* 0x000076000915da24 */ /* 0x000fe200078e02ff */
[----:B------:R-:W-:Y:S01]  /*0ae0*/  @!P5 MOV R27, R75 ;  /* 0x0000004b001bd202 */ /* 0x000fe20000000f00 */
[----:B------:R-:W-:Y:S01]  /*0af0*/  @!P3 IMAD R20, R10, c[0x0][0x1d8], RZ ;  /* 0x000076000a14ba24 */ /* 0x000fe200078e02ff */
[----:B------:R-:W-:-:S02]  /*0b00*/  @!P3 MOV R22, R72 ;  /* 0x000000480016b202 */ /* 0x000fc40000000f00 */
[-C--:B------:R-:W-:Y:S02]  /*0b10*/  @!P3 MOV R23, R75.reuse ;  /* 0x0000004b0017b202 */ /* 0x080fe40000000f00 */
[----:B------:R-:W-:Y:S01]  /*0b20*/  MOV R40, 0x8 ;  /* 0x0000000800287802 */ /* 0x000fe20000000f00 */
[C---:B------:R-:W-:Y:S01]  /*0b30*/  @!P5 IMAD R29, R58.reuse, c[0x0][0x1dc], R21 ;  /* 0x000077003a1dda24 */ /* 0x040fe200078e0215 */
[-C--:B------:R-:W-:Y:S01]  /*0b40*/  @!P2 MOV R30, R72.reuse ;  /* 0x00000048001ea202 */ /* 0x080fe20000000f00 */
[C---:B------:R-:W-:Y:S01]  /*0b50*/  @!P3 IMAD R33, R57.reuse, c[0x0][0x1dc], R20 ;  /* 0x000077003921ba24 */ /* 0x040fe200078e0214 */
[-C--:B------:R-:W-:Y:S01]  /*0b60*/  @!P2 MOV R31, R75.reuse ;  /* 0x0000004b001fa202 */ /* 0x080fe20000000f00 */
[----:B------:R-:W-:Y:S01]  /*0b70*/  @!P5 IMAD.WIDE.U32 R26, R58, c[0x0][0x1d8], R26 ;  /* 0x000076003a1ada25 */ /* 0x000fe200078e001a */
[----:B------:R-:W-:Y:S02]  /*0b80*/  @!P6 MOV R20, R72 ;  /* 0x000000480014e202 */ /* 0x000fe40000000f00 */
[----:B------:R-:W-:Y:S01]  /*0b90*/  @!P6 MOV R21, R75 ;  /* 0x0000004b0015e202 */ /* 0x000fe20000000f00 */
[----:B------:R-:W-:Y:S01]  /*0ba0*/  @!P3 IMAD.WIDE.U32 R22, R57, c[0x0][0x1d8], R22 ;  /* 0x000076003916ba25 */ /* 0x000fe200078e0016 */
[----:B------:R-:W-:-:S03]  /*0bb0*/  @!P5 IADD3 R27, R27, R29, RZ ;  /* 0x0000001d1b1bd210 */ /* 0x000fc60007ffe0ff */
[----:B0-----:R-:W-:Y:S01]  /*0bc0*/  IMAD.WIDE R14, R63, R40, c[0x0][0x198] ;  /* 0x000066003f0e7625 */ /* 0x001fe200078e0228 */
[----:B------:R-:W-:-:S03]  /*0bd0*/  @!P3 IADD3 R33, R23, R33, RZ ;  /* 0x000000211721b210 */ /* 0x000fc60007ffe0ff */
[----:B------:R-:W-:Y:S01]  /*0be0*/  @!P2 IMAD.WIDE.U32 R30, R56, c[0x0][0x1d8], R30 ;  /* 0x00007600381eaa25 */ /* 0x000fe200078e001e */
[C---:B------:R-:W-:Y:S01]  /*0bf0*/  @!P5 SHF.L.U32 R38, R26.reuse, 0x1, RZ ;  /* 0x000000011a26d819 */ /* 0x040fe200000006ff */
[----:B------:R-:W4:Y:S02]  /*0c00*/  LDG.E.64 R14, [R14.64] ;  /* 0x000000080e0e7981 */ /* 0x000f24000c1e1b00 */
[----:B------:R-:W-:Y:S01]  /*0c10*/  @!P6 IMAD.WIDE.U32 R20, R55, c[0x0][0x1d8], R20 ;  /* 0x000076003714ea25 */ /* 0x000fe200078e0014 */
[----:B------:R-:W-:Y:S02]  /*0c20*/  @!P5 SHF.L.U64.HI R26, R26, 0x1, R27 ;  /* 0x000000011a1ad819 */ /* 0x000fe4000001021b */
[----:B------:R-:W-:Y:S02]  /*0c30*/  @!P2 IADD3 R23, R31, R39, RZ ;  /* 0x000000271f17a210 */ /* 0x000fe40007ffe0ff */
[C---:B------:R-:W-:Y:S02]  /*0c40*/  @!P3 SHF.L.U32 R27, R22.reuse, 0x1, RZ ;  /* 0x00000001161bb819 */ /* 0x040fe400000006ff */
[----:B------:R-:W-:-:S02]  /*0c50*/  @!P3 SHF.L.U64.HI R33, R22, 0x1, R33 ;  /* 0x000000011621b819 */ /* 0x000fc40000010221 */
[----:B------:R-:W-:Y:S02]  /*0c60*/  @!P6 IADD3 R29, R21, R41, RZ ;  /* 0x00000029151de210 */ /* 0x000fe40007ffe0ff */
[----:B------:R-:W-:Y:S02]  /*0c70*/  @!P4 IADD3 R22, P0, R35, c[0x0][0x180], RZ ;  /* 0x000060002316ca10 */ /* 0x000fe40007f1e0ff */
[C---:B------:R-:W-:Y:S02]  /*0c80*/  @!P2 SHF.L.U32 R32, R30.reuse, 0x1, RZ ;  /* 0x000000011e20a819 */ /* 0x040fe400000006ff */
[----:B------:R-:W-:Y:S02]  /*0c90*/  @!P2 SHF.L.U64.HI R30, R30, 0x1, R23 ;  /* 0x000000011e1ea819 */ /* 0x000fe40000010217 */
[C---:B------:R-:W-:Y:S02]  /*0ca0*/  @!P6 SHF.L.U32 R31, R20.reuse, 0x1, RZ ;  /* 0x00000001141fe819 */ /* 0x040fe400000006ff */
[----:B------:R-:W-:-:S02]  /*0cb0*/  @!P6 SHF.L.U64.HI R29, R20, 0x1, R29 ;  /* 0x00000001141de819 */ /* 0x000fc4000001021d */
[----:B------:R-:W-:Y:S02]  /*0cc0*/  @!P4 IADD3.X R23, R34, c[0x0][0x184], RZ, P0, !PT ;  /* 0x000061002217ca10 */ /* 0x000fe400007fe4ff */
[----:B------:R-:W-:-:S03]  /*0cd0*/  @!P4 IADD3 R20, P0, R35, c[0x0][0x178], RZ ;  /* 0x00005e002314ca10 */ /* 0x000fc60007f1e0ff */
[----:B------:R0:W5:Y:S01]  /*0ce0*/  @!P4 LDG.E R49, [R22.64] ;  /* 0x000000081631c981 */ /* 0x000162000c1e1900 */
[----:B------:R-:W-:Y:S02]  /*0cf0*/  @!P4 IADD3.X R21, R34, c[0x0][0x17c], RZ, P0, !PT ;  /* 0x00005f002215ca10 */ /* 0x000fe400007fe4ff */
[----:B--2---:R-:W-:-:S03]  /*0d00*/  @!P5 IADD3 R18, P0, R38, c[0x0][0x180], RZ ;  /* 0x000060002612da10 */ /* 0x004fc60007f1e0ff */
[----:B------:R2:W5:Y:S01]  /*0d10*/  @!P4 LDG.E R46, [R20.64] ;  /* 0x00000008142ec981 */ /* 0x000562000c1e1900 */
[----:B------:R-:W-:Y:S02]  /*0d20*/  @!P5 IADD3.X R19, R26, c[0x0][0x184], RZ, P0, !PT ;  /* 0x000061001a13da10 */ /* 0x000fe400007fe4ff */
[----:B-1----:R-:W-:Y:S02]  /*0d30*/  @!P5 IADD3 R16, P0, R38, c[0x0][0x178], RZ ;  /* 0x00005e002610da10 */ /* 0x002fe40007f1e0ff */
[C---:B---3--:R-:W-:Y:S02]  /*0d40*/  @!P3 IADD3 R24, P4, R27.reuse, c[0x0][0x178], RZ ;  /* 0x00005e001b18ba10 */ /* 0x048fe40007f9e0ff */
[----:B------:R-:W-:Y:S02]  /*0d50*/  @!P5 IADD3.X R17, R26, c[0x0][0x17c], RZ, P0, !PT ;  /* 0x00005f001a11da10 */ /* 0x000fe400007fe4ff */
[----:B------:R-:W-:Y:S01]  /*0d60*/  @!P3 IADD3 R26, P0, R27, c[0x0][0x180], RZ ;  /* 0x000060001b1aba10 */ /* 0x000fe20007f1e0ff */
[----:B------:R-:W-:Y:S01]  /*0d70*/  CS2R R44, SRZ ;  /* 0x00000000002c7805 */ /* 0x000fe2000001ff00 */
[----:B------:R-:W-:Y:S01]  /*0d80*/  CS2R R42, SRZ ;  /* 0x00000000002a7805 */ /* 0x000fe2000001ff00 */
[----:B------:R-:W-:-:S02]  /*0d90*/  @!P3 IADD3.X R25, R33, c[0x0][0x17c], RZ, P4, !PT ;  /* 0x00005f002119ba10 */ /* 0x000fc400027fe4ff */
[----:B------:R-:W-:Y:S02]  /*0da0*/  @!P3 IADD3.X R27, R33, c[0x0][0x184], RZ, P0, !PT ;  /* 0x00006100211bba10 */ /* 0x000fe400007fe4ff */
[----:B------:R1:W5:Y:S01]  /*0db0*/  @!P5 LDG.E R44, [R18.64] ;  /* 0x00000008122cd981 */ /* 0x000362000c1e1900 */
[----:B--2---:R-:W-:-:S03]  /*0dc0*/  @!P2 IADD3 R20, P0, R32, c[0x0][0x178], RZ ;  /* 0x00005e002014aa10 */ /* 0x004fc60007f1e0ff */
[----:B------:R2:W5:Y:S04]  /*0dd0*/  @!P5 LDG.E R43, [R16.64] ;  /* 0x00000008102bd981 */ /* 0x000568000c1e1900 */
[----:B------:R3:W5:Y:S04]  /*0de0*/  @!P3 LDG.E R45, [R26.64] ;  /* 0x000000081a2db981 */ /* 0x000768000c1e1900 */
[----:B------:R3:W5:Y:S01]  /*0df0*/  @!P3 LDG.E R42, [R24.64] ;  /* 0x00000008182ab981 */ /* 0x000762000c1e1900 */
[C---:B-1----:R-:W-:Y:S02]  /*0e00*/  @!P6 IADD3 R18, P3, R31.reuse, c[0x0][0x180], RZ ;  /* 0x000060001f12ea10 */ /* 0x042fe40007f7e0ff */
[----:B--2---:R-:W-:Y:S01]  /*0e10*/  @!P6 IADD3 R16, P4, R31, c[0x0][0x178], RZ ;  /* 0x00005e001f10ea10 */ /* 0x004fe20007f9e0ff */
        /* <DEDUP_REMOVED lines=8> */
[----:B0-----:R-:W-:-:S04]  /*0ea0*/  @!P2 IADD3 R22, P5, R32, c[0x0][0x180], RZ ;  /* 0x000060002016aa10 */ /* 0x001fc80007fbe0ff */
[----:B------:R-:W-:Y:S02]  /*0eb0*/  @!P2 IADD3.X R23, R30, c[0x0][0x184], RZ, P5, !PT ;  /* 0x000061001e17aa10 */ /* 0x000fe40002ffe4ff */
[----:B------:R-:W-:-:S03]  /*0ec0*/  MOV R69, 0x3f800000 ;  /* 0x3f80000000457802 */ /* 0x000fc60000000f00 */
[----:B------:R0:W5:Y:S01]  /*0ed0*/  @!P2 LDG.E R40, [R22.64] ;  /* 0x000000081628a981 */ /* 0x000162000c1e1900 */
[----:B------:R-:W-:Y:S01]  /*0ee0*/  BSSY B0, `(.L_x_388) ;  /* 0x0000019000007945 */ /* 0x000fe20003800000 */
[----:B------:R-:W-:Y:S01]  /*0ef0*/  MOV R68, RZ ;  /* 0x000000ff00447202 */ /* 0x000fe20000000f00 */
[----:B------:R-:W-:Y:S01]  /*0f00*/  CS2R R66, SRZ ;  /* 0x0000000000427805 */ /* 0x000fe2000001ff00 */
[----:B----4-:R-:W-:-:S05]  /*0f10*/  FFMA.FTZ R15, -R14, R14, R15 ;  /* 0x0000000e0e0f7223 */ /* 0x010fca000001010f */
[----:B------:R-:W-:-:S13]  /*0f20*/  FSETP.GTU.FTZ.AND P0, PT, R15, RZ, PT ;  /* 0x000000ff0f00720b */ /* 0x000fda0003f1c000 */
[----:B0-----:R-:W-:-:S04]  /*0f30*/  @P0 FADD.FTZ R22, R15, c[0x0][0x1a0] ;  /* 0x000068000f160621 */ /* 0x001fc80000010000 */
        /* <DEDUP_REMOVED lines=19> */
.L_x_389:
[----:B---3--:R-:W-:Y:S05]  /*1070*/  BSYNC B0 ;  /* 0x0000000000007941 */ /* 0x008fea0003800000 */
.L_x_388:
[----:B------:R-:W-:Y:S02]  /*1080*/  ISETP.NE.AND P5, PT, RZ, UR7, PT ;  /* 0x00000007ff007c0c */ /* 0x000fe4000bfa5270 */
[--C-:B-----5:R-:W-:Y:S02]  /*1090*/  PRMT R21, RZ, 0x5410, R52.reuse ;  /* 0x00005410ff157816 */ /* 0x120fe40000000034 */
[----:B------:R-:W-:Y:S02]  /*10a0*/  PRMT R23, RZ, 0x7610, R52 ;  /* 0x00007610ff177816 */ /* 0x000fe40000000034 */
[----:B------:R-:W-:Y:S01]  /*10b0*/  PRMT R25, RZ, 0x5410, R53 ;  /* 0x00005410ff197816 */ /* 0x000fe20000000035 */
[C---:B------:R-:W-:Y:S01]  /*10c0*/  FADD.FTZ R22, -R14.reuse, R21 ;  /* 0x000000150e167221 */ /* 0x040fe20000010100 */
[----:B------:R-:W-:Y:S01]  /*10d0*/  PRMT R27, RZ, 0x7610, R53 ;  /* 0x00007610ff1b7816 */ /* 0x000fe20000000035 */
[C---:B------:R-:W-:Y:S01]  /*10e0*/  FADD.FTZ R26, -R14.reuse, R23 ;  /* 0x000000170e1a7221 */ /* 0x040fe20000010100 */
[----:B------:R-:W-:Y:S01]  /*10f0*/  PRMT R19, RZ, 0x5410, R51 ;  /* 0x00005410ff137816 */ /* 0x000fe20000000033 */
[C---:B------:R-:W-:Y:S01]  /*1100*/  FADD.FTZ R24, -R14.reuse, R25 ;  /* 0x000000190e187221 */ /* 0x040fe20000010100 */
[----:B------:R-:W-:Y:S01]  /*1110*/  PRMT R18, RZ, 0x7610, R51 ;  /* 0x00007610ff127816 */ /* 0x000fe20000000033 */
[----:B------:R-:W-:Y:S01]  /*1120*/  FADD.FTZ R20, -R14, R27 ;  /* 0x0000001b0e147221 */ /* 0x000fe20000010100 */
[--C-:B------:R-:W-:Y:S01]  /*1130*/  PRMT R17, RZ, 0x5410, R50.reuse ;  /* 0x00005410ff117816 */ /* 0x100fe20000000032 */
[-C--:B0-----:R-:W-:Y:S01]  /*1140*/  FMUL.FTZ R22, R22, R69.reuse ;  /* 0x0000004516167220 */ /* 0x081fe20000410000 */
        /* <DEDUP_REMOVED lines=21> */
.L_x_390:
[----:B------:R-:W-:Y:S02]  /*12a0*/  FMUL.FTZ R27, R19, R68 ;  /* 0x00000044131b7220 */ /* 0x000fe40000410000 */
[C---:B------:R-:W-:Y:S02]  /*12b0*/  FFMA.FTZ R25, R22.reuse, R19, RZ ;  /* 0x0000001316197223 */ /* 0x040fe400000100ff */
[----:B------:R-:W-:Y:S02]  /*12c0*/  FFMA.FTZ R22, R22, R27, RZ ;  /* 0x0000001b16167223 */ /* 0x000fe400000100ff */
[----:B------:R-:W-:Y:S02]  /*12d0*/  FMUL.FTZ R24, R24, R69 ;  /* 0x0000004518187220 */ /* 0x000fe40000410000 */
        /* <DEDUP_REMOVED lines=22> */
.L_x_391:
[----:B------:R-:W-:Y:S02]  /*1440*/  FFMA.FTZ R22, R21, R26, R22 ;  /* 0x0000001a15167223 */ /* 0x000fe40000010016 */
[----:B------:R-:W-:Y:S02]  /*1450*/  FMUL.FTZ R29, R17, R68 ;  /* 0x00000044111d7220 */ /* 0x000fe40000410000 */
[----:B------:R-:W-:Y:S01]  /*1460*/  FADD.FTZ R28, R26, R27 ;  /* 0x0000001b1a1c7221 */ /* 0x000fe20000010000 */
[----:B------:R-:W-:Y:S01]  /*1470*/  PRMT R27, RZ, 0x5410, R48 ;  /* 0x00005410ff1b7816 */ /* 0x000fe20000000030 */
[----:B------:R-:W-:Y:S02]  /*1480*/  FFMA.FTZ R25, R24, R17, R25 ;  /* 0x0000001118197223 */ /* 0x000fe40000010019 */
[----:B------:R-:W-:-:S02]  /*1490*/  FFMA.FTZ R26, R21, R18, RZ ;  /* 0x00000012151a7223 */ /* 0x000fc400000100ff */
[----:B------:R-:W-:Y:S02]  /*14a0*/  FADD.FTZ R20, RZ, R19 ;  /* 0x00000013ff147221 */ /* 0x000fe40000010000 */
[----:B------:R-:W-:Y:S02]  /*14b0*/  FFMA.FTZ R24, R24, R29, R22 ;  /* 0x0000001d18187223 */ /* 0x000fe40000010016 */
[----:B------:R-:W-:Y:S01]  /*14c0*/  FADD.FTZ R21, R28, R29 ;  /* 0x0000001d1c157221 */ /* 0x000fe20000010000 */
[----:B------:R-:W-:Y:S01]  /*14d0*/  PRMT R29, RZ, 0x7610, R48 ;  /* 0x00007610ff1d7816 */ /* 0x000fe20000000030 */
[----:B------:R-:W-:Y:S01]  /*14e0*/  FADD.FTZ R19, R20, R17 ;  /* 0x0000001114137221 */ /* 0x000fe20000010000 */
[----:B------:R-:W-:Y:S01]  /*14f0*/  PRMT R20, RZ, 0x7610, R47 ;  /* 0x00007610ff147816 */ /* 0x000fe2000000002f */
[----:B------:R-:W-:Y:S02]  /*1500*/  FMUL.FTZ R22, R16, R15 ;  /* 0x0000000f10167220 */ /* 0x000fe40000410000 */
[----:B------:R-:W-:-:S02]  /*1510*/  FFMA.FTZ R17, R23, R16, R26 ;  /* 0x0000001017117223 */ /* 0x000fc4000001001a */
[C---:B------:R-:W-:Y:S02]  /*1520*/  FADD.FTZ R26, -R14.reuse, R27 ;  /* 0x0000001b0e1a7221 */ /* 0x040fe40000010100 */
[----:B------:R-:W-:Y:S02]  /*1530*/  FADD.FTZ R28, -R14, R29 ;  /* 0x0000001d0e1c7221 */ /* 0x000fe40000010100 */
[----:B------:R-:W-:Y:S01]  /*1540*/  FFMA.FTZ R23, R23, R22, R24 ;  /* 0x0000001617177223 */ /* 0x000fe20000010018 */
        /* <DEDUP_REMOVED lines=23> */
.L_x_392:
[----:B------:R-:W-:Y:S02]  /*16c0*/  FMUL.FTZ R28, R24, R68 ;  /* 0x00000044181c7220 */ /* 0x000fe40000410000 */
[----:B------:R-:W-:Y:S02]  /*16d0*/  FADD.FTZ R21, R22, R21 ;  /* 0x0000001516157221 */ /* 0x000fe40000010000 */
[----:B------:R-:W-:Y:S02]  /*16e0*/  FADD.FTZ R27, R27, R16 ;  /* 0x000000101b1b7221 */ /* 0x000fe40000010000 */
[C---:B------:R-:W-:Y:S02]  /*16f0*/  FFMA.FTZ R22, R26.reuse, R24, R25 ;  /* 0x000000181a167223 */ /* 0x040fe40000010019 */
[----:B------:R-:W-:Y:S01]  /*1700*/  FADD.FTZ R16, R19, R24 ;  /* 0x0000001813107221 */ /* 0x000fe20000010000 */
[--C-:B------:R-:W-:Y:S01]  /*1710*/  PRMT R19, RZ, 0x5410, R49.reuse ;  /* 0x00005410ff137816 */ /* 0x100fe20000000031 */
[----:B------:R-:W-:Y:S01]  /*1720*/  FADD.FTZ R24, R21, R28 ;  /* 0x0000001c15187221 */ /* 0x000fe20000010000 */
[----:B------:R-:W-:Y:S01]  /*1730*/  PRMT R21, RZ, 0x7610, R49 ;  /* 0x00007610ff157816 */ /* 0x000fe20000000031 */
[----:B------:R-:W-:-:S02]  /*1740*/  FFMA.FTZ R25, R26, R28, R23 ;  /* 0x0000001c1a197223 */ /* 0x000fc40000010017 */
[----:B------:R-:W-:Y:S02]  /*1750*/  FMUL.FTZ R23, R20, R15 ;  /* 0x0000000f14177220 */ /* 0x000fe40000410000 */
[C---:B------:R-:W-:Y:S01]  /*1760*/  FADD.FTZ R26, -R14.reuse, R19 ;  /* 0x000000130e1a7221 */ /* 0x040fe20000010100 */
[--C-:B------:R-:W-:Y:S01]  /*1770*/  PRMT R19, RZ, 0x5410, R46.reuse ;  /* 0x00005410ff137816 */ /* 0x100fe2000000002e */
[----:B------:R-:W-:Y:S02]  /*1780*/  FADD.FTZ R28, -R14, R21 ;  /* 0x000000150e1c7221 */ /* 0x000fe40000010100 */
[C---:B------:R-:W-:Y:S02]  /*1790*/  FFMA.FTZ R17, R18.reuse, R20, R17 ;  /* 0x0000001412117223 */ /* 0x040fe40000010011 */
        /* <DEDUP_REMOVED lines=23> */
.L_x_393:
[----:B------:R-:W-:Y:S01]  /*1910*/  FMUL.FTZ R28, R19, R68 ;  /* 0x00000044131c7220 */ /* 0x000fe20000410000 */
[----:B------:R-:W-:Y:S01]  /*1920*/  PRMT R29, RZ, 0x7610, R44 ;  /* 0x00007610ff1d7816 */ /* 0x000fe2000000002c */
[----:B------:R-:W-:Y:S02]  /*1930*/  FADD.FTZ R23, R23, R24 ;  /* 0x0000001817177221 */ /* 0x000fe40000010000 */
[C---:B------:R-:W-:Y:S02]  /*1940*/  FFMA.FTZ R22, R26.reuse, R19, R22 ;  /* 0x000000131a167223 */ /* 0x040fe40000010016 */
[----:B------:R-:W-:Y:S01]  /*1950*/  FFMA.FTZ R26, R26, R28, R25 ;  /* 0x0000001c1a1a7223 */ /* 0x000fe20000010019 */
[----:B------:R-:W-:Y:S01]  /*1960*/  PRMT R25, RZ, 0x5410, R43 ;  /* 0x00005410ff197816 */ /* 0x000fe2000000002b */
[----:B------:R-:W-:Y:S01]  /*1970*/  FADD.FTZ R28, R23, R28 ;  /* 0x0000001c171c7221 */ /* 0x000fe20000010000 */
[----:B------:R-:W-:Y:S01]  /*1980*/  PRMT R23, RZ, 0x5410, R44 ;  /* 0x00005410ff177816 */ /* 0x000fe2000000002c */
[----:B------:R-:W-:-:S02]  /*1990*/  FADD.FTZ R30, -R14, R29 ;  /* 0x0000001d0e1e7221 */ /* 0x000fc40000010100 */
[----:B------:R-:W-:Y:S01]  /*19a0*/  FADD.FTZ R27, R27, R20 ;  /* 0x000000141b1b7221 */ /* 0x000fe20000010000 */
[----:B------:R-:W-:Y:S01]  /*19b0*/  PRMT R20, RZ, 0x7610, R43 ;  /* 0x00007610ff147816 */ /* 0x000fe2000000002b */
[----:B------:R-:W-:Y:S02]  /*19c0*/  FADD.FTZ R24, -R14, R23 ;  /* 0x000000170e187221 */ /* 0x000fe40000010100 */
[----:B------:R-:W-:Y:S02]  /*19d0*/  FMUL.FTZ R29, R18, R15 ;  /* 0x0000000f121d7220 */ /* 0x000fe40000410000 */
        /* <DEDUP_REMOVED lines=21> */
.L_x_394:
[----:B------:R-:W-:Y:S02]  /*1b30*/  FFMA.FTZ R30, R21, R29, R26 ;  /* 0x0000001d151e7223 */ /* 0x000fe4000001001a */
[----:B------:R-:W-:-:S02]  /*1b40*/  FMUL.FTZ R31, R25, R68 ;  /* 0x00000044191f7220 */ /* 0x000fc40000410000 */
[----:B------:R-:W-:Y:S02]  /*1b50*/  FADD.FTZ R28, R29, R28 ;  /* 0x0000001c1d1c7221 */ /* 0x000fe40000010000 */
[----:B------:R-:W-:Y:S02]  /*1b60*/  FFMA.FTZ R30, R24, R31, R30 ;  /* 0x0000001f181e7223 */ /* 0x000fe4000001001e */
[----:B------:R-:W-:Y:S02]  /*1b70*/  FADD.FTZ R31, R28, R31 ;  /* 0x0000001f1c1f7221 */ /* 0x000fe40000010000 */
[----:B------:R-:W-:Y:S01]  /*1b80*/  FADD.FTZ R26, R16, R19 ;  /* 0x00000013101a7221 */ /* 0x000fe20000010000 */
[----:B------:R-:W-:Y:S01]  /*1b90*/  PRMT R19, RZ, 0x7610, R45 ;  /* 0x00007610ff137816 */ /* 0x000fe2000000002d */
[----:B------:R-:W-:Y:S01]  /*1ba0*/  FFMA.FTZ R28, R21, R18, R17 ;  /* 0x00000012151c7223 */ /* 0x000fe20000010011 */
[----:B------:R-:W-:Y:S01]  /*1bb0*/  PRMT R17, RZ, 0x5410, R45 ;  /* 0x00005410ff117816 */ /* 0x000fe2000000002d */
[----:B------:R-:W-:-:S02]  /*1bc0*/  FMUL.FTZ R16, R20, R15 ;  /* 0x0000000f14107220 */ /* 0x000fc40000410000 */
[----:B------:R-:W-:Y:S01]  /*1bd0*/  FADD.FTZ R21, R27, R18 ;  /* 0x000000121b157221 */ /* 0x000fe20000010000 */
[----:B------:R-:W-:Y:S01]  /*1be0*/  PRMT R18, RZ, 0x7610, R42 ;  /* 0x00007610ff127816 */ /* 0x000fe2000000002a */
[----:B------:R-:W-:Y:S02]  /*1bf0*/  FFMA.FTZ R30, R23, R16, R30 ;  /* 0x00000010171e7223 */ /* 0x000fe4000001001e */
[----:B------:R-:W-:Y:S02]  /*1c00*/  FADD.FTZ R27, R16, R31 ;  /* 0x0000001f101b7221 */ /* 0x000fe40000010000 */
[C---:B------:R-:W-:Y:S02]  /*1c10*/  FADD.FTZ R16, -R14.reuse, R17 ;  /* 0x000000110e107221 */ /* 0x040fe40000010100 */
[----:B------:R-:W-:Y:S01]  /*1c20*/  FADD.FTZ R32, -R14, R19 ;  /* 0x000000130e207221 */ /* 0x000fe20000010100 */
        /* <DEDUP_REMOVED lines=22> */
.L_x_395:
[----:B------:R-:W-:Y:S02]  /*1d90*/  FMUL.FTZ R32, R19, R68 ;  /* 0x0000004413207220 */ /* 0x000fe40000410000 */
[----:B------:R-:W-:-:S02]  /*1da0*/  FFMA.FTZ R22, R24, R25, R22 ;  /* 0x0000001918167223 */ /* 0x000fc40000010016 */
[----:B------:R-:W-:Y:S02]  /*1db0*/  FFMA.FTZ R29, R17, R32, R30 ;  /* 0x00000020111d7223 */ /* 0x000fe4000001001e */
[----:B------:R-:W-:Y:S02]  /*1dc0*/  FMUL.FTZ R31, R18, R15 ;  /* 0x0000000f121f7220 */ /* 0x000fe40000410000 */
[----:B------:R-:W-:Y:S01]  /*1dd0*/  FADD.FTZ R32, R27, R32 ;  /* 0x000000201b207221 */ /* 0x000fe20000010000 */
[--C-:B------:R-:W-:Y:S01]  /*1de0*/  PRMT R27, RZ, 0x7610, R40.reuse ;  /* 0x00007610ff1b7816 */ /* 0x100fe20000000028 */
[----:B------:R-:W-:Y:S01]  /*1df0*/  FADD.FTZ R24, R26, R25 ;  /* 0x000000191a187221 */ /* 0x000fe20000010000 */
[----:B------:R-:W-:Y:S01]  /*1e00*/  PRMT R25, RZ, 0x5410, R40 ;  /* 0x00005410ff197816 */ /* 0x000fe20000000028 */
[----:B------:R-:W-:Y:S01]  /*1e10*/  FFMA.FTZ R30, R16, R31, R29 ;  /* 0x0000001f101e7223 */ /* 0x000fe2000001001d */
[----:B------:R-:W-:Y:S01]  /*1e20*/  PRMT R26, RZ, 0x7610, R39 ;  /* 0x00007610ff1a7816 */ /* 0x000fe20000000027 */
[----:B------:R-:W-:-:S02]  /*1e30*/  FADD.FTZ R29, R31, R32 ;  /* 0x000000201f1d7221 */ /* 0x000fc40000010000 */
[C---:B------:R-:W-:Y:S02]  /*1e40*/  FADD.FTZ R32, -R14.reuse, R25 ;  /* 0x000000190e207221 */ /* 0x040fe40000010100 */
[----:B------:R-:W-:Y:S02]  /*1e50*/  FADD.FTZ R34, -R14, R27 ;  /* 0x0000001b0e227221 */ /* 0x000fe40000010100 */
[----:B------:R-:W-:Y:S01]  /*1e60*/  FFMA.FTZ R23, R23, R20, R28 ;  /* 0x0000001417177223 */ /* 0x000fe2000001001c */
[----:B------:R-:W-:Y:S01]  /*1e70*/  PRMT R28, RZ, 0x5410, R39 ;  /* 0x00005410ff1c7816 */ /* 0x000fe20000000027 */
        /* <DEDUP_REMOVED lines=21> */
.L_x_396:
[----:B------:R-:W-:Y:S02]  /*1fd0*/  FMUL.FTZ R32, R28, R68 ;  /* 0x000000441c207220 */ /* 0x000fe40000410000 */
[----:B------:R-:W-:Y:S02]  /*1fe0*/  FMUL.FTZ R31, R26, R15 ;  /* 0x0000000f1a1f7220 */ /* 0x000fe40000410000 */
[----:B------:R-:W-:Y:S02]  /*1ff0*/  FFMA.FTZ R30, R27, R32, R30 ;  /* 0x000000201b1e7223 */ /* 0x000fe4000001001e */
[----:B------:R-:W-:Y:S01]  /*2000*/  FADD.FTZ R33, R21, R20 ;  /* 0x0000001415217221 */ /* 0x000fe20000010000 */
[----:B------:R-:W-:Y:S01]  /*2010*/  PRMT R21, RZ, 0x5410, R41 ;  /* 0x00005410ff157816 */ /* 0x000fe20000000029 */
[----:B------:R-:W-:Y:S02]  /*2020*/  FADD.FTZ R32, R29, R32 ;  /* 0x000000201d207221 */ /* 0x000fe40000010000 */
[----:B------:R-:W-:-:S02]  /*2030*/  FFMA.FTZ R29, R25, R31, R30 ;  /* 0x0000001f191d7223 */ /* 0x000fc4000001001e */
[----:B------:R-:W-:Y:S02]  /*2040*/  FADD.FTZ R30, R31, R32 ;  /* 0x000000201f1e7221 */ /* 0x000fe40000010000 */
[----:B------:R-:W-:Y:S01]  /*2050*/  FADD.FTZ R32, -R14, R21 ;  /* 0x000000150e207221 */ /* 0x000fe20000010100 */
[----:B------:R-:W-:-:S03]  /*2060*/  PRMT R21, RZ, 0x7610, R41 ;  /* 0x00007610ff157816 */ /* 0x000fc60000000029 */
[----:B------:R-:W-:Y:S02]  /*2070*/  FMUL.FTZ R32, R32, R69 ;  /* 0x0000004520207220 */ /* 0x000fe40000410000 */
[----:B------:R-:W-:Y:S01]  /*2080*/  FADD.FTZ R20, -R14, R21 ;  /* 0x000000150e147221 */ /* 0x000fe20000010100 */
[----:B------:R-:W-:-:S03]  /*2090*/  PRMT R21, RZ, 0x5410, R38 ;  /* 0x00005410ff157816 */ /* 0x000fc60000000026 */
[----:B------:R-:W-:Y:S01]  /*20a0*/  FMUL.FTZ R31, R20, R69 ;  /* 0x00000045141f7220 */ /* 0x000fe20000410000 */
[----:B------:R-:W-:Y:S01]  /*20b0*/  PRMT R20, RZ, 0x7610, R38 ;  /* 0x00007610ff147816 */ /* 0x000fe20000000026 */
        /* <DEDUP_REMOVED lines=19> */
.L_x_397:
[----:B------:R-:W-:Y:S01]  /*21f0*/  FMUL.FTZ R35, R21, R68 ;  /* 0x0000004415237220 */ /* 0x000fe20000410000 */
[C---:B------:R-:W-:Y:S01]  /*2200*/  ISETP.GT.AND P0, PT, R36.reuse, 0x1e, PT ;  /* 0x0000001e2400780c */ /* 0x040fe20003f04270 */
[----:B------:R-:W-:Y:S01]  /*2210*/  FFMA.FTZ R22, R17, R19, R22 ;  /* 0x0000001311167223 */ /* 0x000fe20000010016 */
[----:B------:R-:W-:Y:S01]  /*2220*/  ISETP.GT.AND P2, PT, R36, 0xf, PT ;  /* 0x0000000f2400780c */ /* 0x000fe20003f44270 */
[----:B------:R-:W-:Y:S01]  /*2230*/  FFMA.FTZ R34, R32, R35, R29 ;  /* 0x0000002320227223 */ /* 0x000fe2000001001d */
[----:B------:R-:W-:Y:S01]  /*2240*/  ISETP.NE.AND P3, PT, R36, RZ, PT ;  /* 0x000000ff2400720c */ /* 0x000fe20003f65270 */
[----:B------:R-:W-:Y:S01]  /*2250*/  FMUL.FTZ R29, R20, R15 ;  /* 0x0000000f141d7220 */ /* 0x000fe20000410000 */
[----:B------:R-:W-:Y:S01]  /*2260*/  BSSY B0, `(.L_x_398) ;  /* 0x0000062000007945 */ /* 0x000fe20003800000 */
[----:B------:R-:W-:Y:S01]  /*2270*/  FADD.FTZ R70, R30, R35 ;  /* 0x000000231e467221 */ /* 0x000fe20000010000 */
[----:B------:R-:W-:Y:S01]  /*2280*/  ISETP.GT.U32.AND P4, PT, R64, 0x29, PT ;  /* 0x000000294000780c */ /* 0x000fe20003f84070 */
[----:B------:R-:W-:-:S02]  /*2290*/  FFMA.FTZ R30, R31, R29, R34 ;  /* 0x0000001d1f1e7223 */ /* 0x000fc40000010022 */
[----:B------:R-:W-:Y:S02]  /*22a0*/  FADD.FTZ R29, R29, R70 ;  /* 0x000000461d1d7221 */ /* 0x000fe40000010000 */
[----:B------:R-:W-:Y:S01]  /*22b0*/  FADD.FTZ R19, R24, R19 ;  /* 0x0000001318137221 */ /* 0x000fe20000010000 */
[----:B------:R-:W0:Y:S01]  /*22c0*/  SHFL.DOWN PT, R35, R30, 0x1, 0x1f ;  /* 0x08201f001e237f89 */ /* 0x000e2200000e0000 */
[----:B------:R-:W-:Y:S01]  /*22d0*/  FFMA.FTZ R23, R16, R18, R23 ;  /* 0x0000001210177223 */ /* 0x000fe20000010017 */
[----:B------:R-:W-:Y:S01]  /*22e0*/  MOV R16, 0x2 ;  /* 0x0000000200107802 */ /* 0x000fe20000000f00 */
[----:B------:R-:W-:Y:S01]  /*22f0*/  FADD.FTZ R33, R33, R18 ;  /* 0x0000001221217221 */ /* 0x000fe20000010000 */
[----:B------:R-:W1:Y:S01]  /*2300*/  SHFL.DOWN PT, R34, R29, 0x1, 0x1f ;  /* 0x08201f001d227f89 */ /* 0x000e6200000e0000 */
[----:B------:R-:W-:Y:S02]  /*2310*/  FFMA.FTZ R22, R27, R28, R22 ;  /* 0x0000001c1b167223 */ /* 0x000fe40000010016 */
[----:B------:R-:W-:-:S02]  /*2320*/  FADD.FTZ R28, R19, R28 ;  /* 0x0000001c131c7221 */ /* 0x000fc40000010000 */
[----:B------:R-:W-:Y:S02]  /*2330*/  FFMA.FTZ R23, R25, R26, R23 ;  /* 0x0000001a19177223 */ /* 0x000fe40000010017 */
[----:B------:R-:W-:Y:S02]  /*2340*/  FADD.FTZ R33, R33, R26 ;  /* 0x0000001a21217221 */ /* 0x000fe40000010000 */
[----:B------:R-:W-:Y:S02]  /*2350*/  FFMA.FTZ R24, R32, R21, R22 ;  /* 0x0000001520187223 */ /* 0x000fe40000010016 */
[----:B------:R-:W-:Y:S02]  /*2360*/  FFMA.FTZ R25, R31, R20, R23 ;  /* 0x000000141f197223 */ /* 0x000fe40000010017 */
[----:B------:R-:W-:Y:S02]  /*2370*/  FADD.FTZ R26, R28, R21 ;  /* 0x000000151c1a7221 */ /* 0x000fe40000010000 */
[----:B------:R-:W-:-:S02]  /*2380*/  FADD.FTZ R27, R33, R20 ;  /* 0x00000014211b7221 */ /* 0x000fc40000010000 */
[----:B0-----:R-:W-:-:S03]  /*2390*/  @!P0 FADD.FTZ R30, R30, R35 ;  /* 0x000000231e1e8221 */ /* 0x001fc60000010000 */
[----:B------:R-:W-:Y:S01]  /*23a0*/  STS.128 [R64.X16+0xd0], R24 ;  /* 0x0000d01840007388 */ /* 0x000fe2000000cc00 */
        /* <DEDUP_REMOVED lines=28> */
[----:B------:R-:W2:Y:S04]  /*2570*/  LDS.128 R32, [0x30] ;  /* 0x00003000ff207984 */ /* 0x000ea80000000c00 */
[----:B------:R-:W3:Y:S01]  /*2580*/  LDS.128 R28, [0x40] ;  /* 0x00004000ff1c7984 */ /* 0x000ee20000000c00 */
[----:B-1----:R-:W-:-:S02]  /*2590*/  FADD.FTZ R19, R16, R20 ;  /* 0x0000001410137221 */ /* 0x002fc40000010000 */
[----:B------:R-:W-:Y:S02]  /*25a0*/  FADD.FTZ R20, R17, R21 ;  /* 0x0000001511147221 */ /* 0x000fe40000010000 */
[----:B------:R-:W-:Y:S02]  /*25b0*/  FADD.FTZ R21, R19, R22 ;  /* 0x0000001613157221 */ /* 0x000fe40000010000 */
[----:B0-----:R-:W0:Y:S01]  /*25c0*/  LDS.128 R16, [0x50] ;  /* 0x00005000ff107984 */ /* 0x001e220000000c00 */
[----:B------:R-:W-:Y:S02]  /*25d0*/  FADD.FTZ R20, R20, R23 ;  /* 0x0000001714147221 */ /* 0x000fe40000010000 */
[----:B--2---:R-:W-:Y:S02]  /*25e0*/  FADD.FTZ R21, R21, R32 ;  /* 0x0000002015157221 */ /* 0x004fe40000010000 */
[----:B------:R-:W-:Y:S02]  /*25f0*/  FADD.FTZ R20, R20, R33 ;  /* 0x0000002114147221 */ /* 0x000fe40000010000 */
[----:B------:R-:W-:-:S02]  /*2600*/  FADD.FTZ R21, R21, R34 ;  /* 0x0000002215157221 */ /* 0x000fc40000010000 */
[----:B------:R-:W-:Y:S02]  /*2610*/  FADD.FTZ R20, R20, R35 ;  /* 0x0000002314147221 */ /* 0x000fe40000010000 */
[----:B------:R-:W1:Y:S01]  /*2620*/  LDS.128 R32, [0x60] ;  /* 0x00006000ff207984 */ /* 0x000e620000000c00 */
[----:B---3--:R-:W-:Y:S02]  /*2630*/  FADD.FTZ R77, R21, R28 ;  /* 0x0000001c154d7221 */ /* 0x008fe40000010000 */
[----:B------:R-:W-:Y:S02]  /*2640*/  FADD.FTZ R28, R20, R29 ;  /* 0x0000001d141c7221 */ /* 0x000fe40000010000 */
[----:B------:R-:W2:Y:S01]  /*2650*/  LDS.128 R20, [0x70] ;  /* 0x00007000ff147984 */ /* 0x000ea20000000c00 */
[----:B------:R-:W-:Y:S02]  /*2660*/  FADD.FTZ R77, R77, R30 ;  /* 0x0000001e4d4d7221 */ /* 0x000fe40000010000 */
[----:B------:R-:W-:-:S02]  /*2670*/  FADD.FTZ R28, R28, R31 ;  /* 0x0000001f1c1c7221 */ /* 0x000fc40000010000 */
[----:B0-----:R-:W-:Y:S02]  /*2680*/  FADD.FTZ R77, R77, R16 ;  /* 0x000000104d4d7221 */ /* 0x001fe40000010000 */
[----:B------:R-:W-:Y:S02]  /*2690*/  FADD.FTZ R16, R28, R17 ;  /* 0x000000111c107221 */ /* 0x000fe40000010000 */
[----:B------:R-:W0:Y:S01]  /*26a0*/  LDS.128 R28, [0x80] ;  /* 0x00008000ff1c7984 */ /* 0x000e220000000c00 */
[----:B------:R-:W-:Y:S02]  /*26b0*/  FADD.FTZ R77, R77, R18 ;  /* 0x000000124d4d7221 */ /* 0x000fe40000010000 */
[----:B------:R-:W-:Y:S02]  /*26c0*/  FADD.FTZ R16, R16, R19 ;  /* 0x0000001310107221 */ /* 0x000fe40000010000 */
[----:B-1----:R-:W-:Y:S02]  /*26d0*/  FADD.FTZ R77, R77, R32 ;  /* 0x000000204d4d7221 */ /* 0x002fe40000010000 */
[----:B------:R-:W-:-:S02]  /*26e0*/  FADD.FTZ R16, R16, R33 ;  /* 0x0000002110107221 */ /* 0x000fc40000010000 */
[----:B------:R-:W-:Y:S02]  /*26f0*/  FADD.FTZ R77, R77, R34 ;  /* 0x000000224d4d7221 */ /* 0x000fe40000010000 */
[----:B------:R-:W-:Y:S02]  /*2700*/  FADD.FTZ R16, R16, R35 ;  /* 0x0000002310107221 */ /* 0x000fe40000010000 */
[----:B--2---:R-:W-:Y:S02]  /*2710*/  FADD.FTZ R77, R77, R20 ;  /* 0x000000144d4d7221 */ /* 0x004fe40000010000 */
[----:B------:R-:W-:Y:S02]  /*2720*/  FADD.FTZ R20, R16, R21 ;  /* 0x0000001510147221 */ /* 0x000fe40000010000 */
[----:B------:R-:W1:Y:S01]  /*2730*/  LDS.128 R16, [0x90] ;  /* 0x00009000ff107984 */ /* 0x000e620000000c00 */
[----:B------:R-:W-:Y:S02]  /*2740*/  FADD.FTZ R77, R77, R22 ;  /* 0x000000164d4d7221 */ /* 0x000fe40000010000 */
[----:B------:R-:W-:-:S02]  /*2750*/  FADD.FTZ R32, R20, R23 ;  /* 0x0000001714207221 */ /* 0x000fc40000010000 */
[----:B------:R-:W2:Y:S01]  /*2760*/  LDS.128 R20, [0xa0] ;  /* 0x0000a000ff147984 */ /* 0x000ea20000000c00 */
[----:B0-----:R-:W-:Y:S02]  /*2770*/  FADD.FTZ R77, R77, R28 ;  /* 0x0000001c4d4d7221 */ /* 0x001fe40000010000 */
[----:B------:R-:W-:Y:S02]  /*2780*/  FADD.FTZ R28, R32, R29 ;  /* 0x0000001d201c7221 */ /* 0x000fe40000010000 */
[----:B------:R-:W0:Y:S01]  /*2790*/  LDS.128 R32, [0xb0] ;  /* 0x0000b000ff207984 */ /* 0x000e220000000c00 */
[----:B------:R-:W-:Y:S02]  /*27a0*/  FADD.FTZ R77, R77, R30 ;  /* 0x0000001e4d4d7221 */ /* 0x000fe40000010000 */
[----:B------:R-:W-:Y:S02]  /*27b0*/  FADD.FTZ R28, R28, R31 ;  /* 0x0000001f1c1c7221 */ /* 0x000fe40000010000 */
[----:B-1----:R-:W-:-:S02]  /*27c0*/  FADD.FTZ R77, R77, R16 ;  /* 0x000000104d4d7221 */ /* 0x002fc40000010000 */
[----:B------:R-:W-:Y:S02]  /*27d0*/  FADD.FTZ R28, R28, R17 ;  /* 0x000000111c1c7221 */ /* 0x000fe40000010000 */
[----:B------:R-:W-:Y:S02]  /*27e0*/  FADD.FTZ R77, R77, R18 ;  /* 0x000000124d4d7221 */ /* 0x000fe40000010000 */
[----:B------:R-:W-:Y:S02]  /*27f0*/  FADD.FTZ R28, R28, R19 ;  /* 0x000000131c1c7221 */ /* 0x000fe40000010000 */
[----:B--2---:R-:W-:Y:S02]  /*2800*/  FADD.FTZ R77, R77, R20 ;  /* 0x000000144d4d7221 */ /* 0x004fe40000010000 */
[----:B------:R-:W-:Y:S02]  /*2810*/  FADD.FTZ R28, R28, R21 ;  /* 0x000000151c1c7221 */ /* 0x000fe40000010000 */
[----:B------:R-:W-:-:S02]  /*2820*/  FADD.FTZ R77, R77, R22 ;  /* 0x000000164d4d7221 */ /* 0x000fc40000010000 */
[----:B------:R-:W-:Y:S02]  /*2830*/  FADD.FTZ R28, R28, R23 ;  /* 0x000000171c1c7221 */ /* 0x000fe40000010000 */
[----:B0-----:R-:W-:Y:S02]  /*2840*/  FADD.FTZ R77, R77, R32 ;  /* 0x000000204d4d7221 */ /* 0x001fe40000010000 */
[----:B------:R-:W-:Y:S02]  /*2850*/  FADD.FTZ R28, R28, R33 ;  /* 0x000000211c1c7221 */ /* 0x000fe40000010000 */
[----:B------:R-:W-:Y:S02]  /*2860*/  FADD.FTZ R16, R77, R34 ;  /* 0x000000224d107221 */ /* 0x000fe40000010000 */
[----:B------:R-:W-:Y:S02]  /*2870*/  FADD.FTZ R17, R28, R35 ;  /* 0x000000231c117221 */ /* 0x000fe40000010000 */
.L_x_399:
[----:B------:R-:W-:Y:S05]  /*2880*/  BSYNC B0 ;  /* 0x0000000000007941 */ /* 0x000fea0003800000 */
.L_x_398:
[----:B------:R-:W-:Y:S01]  /*2890*/  BAR.SYNC.DEFER_BLOCKING 0x0 ;  /* 0x0000000000007b1d */ /* 0x000fe20000010000 */
[----:B------:R-:W-:-:S05]  /*28a0*/  SHF.L.U32 R18, R64, 0x4, RZ ;  /* 0x0000000440127819 */ /* 0x000fca00000006ff */
        /* <DEDUP_REMOVED lines=77> */
.L_x_401:
[----:B------:R-:W-:Y:S05]  /*2d80*/  BSYNC B0 ;  /* 0x0000000000007941 */ /* 0x000fea0003800000 */
.L_x_400:
[----:B------:R-:W-:Y:S01]  /*2d90*/  BSSY B0, `(.L_x_402) ;  /* 0x0000011000007945 */ /* 0x000fe20003800000 */
[----:B------:R-:W-:Y:S01]  /*2da0*/  HFMA2.MMA R30, -RZ, RZ, 0, 2.384185791015625e-07 ;  /* 0x00000004ff1e7435 */ /* 0x000fe200000001ff */
[----:B------:R-:W-:Y:S05]  /*2db0*/  @P4 BRA `(.L_x_403) ;  /* 0x000000e000004947 */ /* 0x000fea0003800000 */
[----:B------:R-:W-:Y:S01]  /*2dc0*/  IMAD R19, R71, 0x2a, R64 ;  /* 0x0000002a47137824 */ /* 0x000fe200078e0240 */
[----:B------:R-:W-:-:S02]  /*2dd0*/  MOV R21, c[0x0][0x1d8] ;  /* 0x0000760000157a02 */ /* 0x000fc40000000f00 */
        /* <DEDUP_REMOVED lines=12> */
.L_x_403:
[----:B------:R-:W-:Y:S05]  /*2ea0*/  BSYNC B0 ;  /* 0x0000000000007941 */ /* 0x000fea0003800000 */
.L_x_402:
        /* <DEDUP_REMOVED lines=28> */
.L_x_406:
[----:B------:R-:W2:Y:S01]  /*3070*/  LDG.E.STRONG.GPU R20, [R18.64] ;  /* 0x0000000812147981 */ /* 0x000ea2000c1ef900 */
[----:B------:R-:W-:Y:S01]  /*3080*/  YIELD ;  /* 0x0000000000007946 */ /* 0x000fe20003800000 */
[----:B--2---:R-:W-:Y:S01]  /*3090*/  ISETP.NE.AND P0, PT, R20, R23, PT ;  /* 0x000000171400720c */ /* 0x004fe20003f05270 */
[----:B------:R-:W-:-:S12]  /*30a0*/  CCTL.IVALL ;  /* 0x00000000ff00798f */ /* 0x000fd80002000000 */
[----:B------:R-:W-:Y:S05]  /*30b0*/  @P0 BRA `(.L_x_406) ;  /* 0xffffffb000000947 */ /* 0x000fea000383ffff */
.L_x_405:
        /* <DEDUP_REMOVED lines=20> */
.L_x_410:
        /* <DEDUP_REMOVED lines=115> */
.L_x_409:
        /* <DEDUP_REMOVED lines=61> */
.L_x_411:
[----:B------:R-:W-:-:S13]  /*3d00*/  ISETP.NE.OR P0, PT, R27, RZ, P0 ;  /* 0x000000ff1b00720c */ /* 0x000fda0000705670 */
[----:B------:R-:W-:Y:S05]  /*3d10*/  @!P0 BRA `(.L_x_407) ;  /* 0x000001f000008947 */ /* 0x000fea0003800000 */
.L_x_408:
        /* <DEDUP_REMOVED lines=31> */
.L_x_407:
        /* <DEDUP_REMOVED lines=12> */
.L_x_413:
[----:B------:R-:W-:Y:S05]  /*3fd0*/  BSYNC B0 ;  /* 0x0000000000007941 */ /* 0x000fea0003800000 */
.L_x_412:
        /* <DEDUP_REMOVED lines=16> */
.L_x_404:
        /* <DEDUP_REMOVED lines=35> */
.L_x_414:
        /* <DEDUP_REMOVED lines=18> */
.L_x_416:
[----:B------:R-:W-:Y:S05]  /*4430*/  BSYNC B0 ;  /* 0x0000000000007941 */ /* 0x000fea0003800000 */
.L_x_415:
        /* <DEDUP_REMOVED lines=30> */
.L_x_417:
[----:B------:R-:W-:Y:S01]  /*4620*/  BSSY B0, `(.L_x_418) ;  /* 0x0000012000007945 */ /* 0x000fe20003800000 */
[----:B------:R-:W-:Y:S05]  /*4630*/  @P0 BRA `(.L_x_419) ;  /* 0x0000010000000947 */ /* 0x000fea0003800000 */
[--C-:B------:R-:W-:Y:S02]  /*4640*/  FFMA.FTZ R16, R20, R26, R21.reuse ;  /* 0x0000001a14107223 */ /* 0x100fe40000010015 */
[----:B------:R-:W-:Y:S02]  /*4650*/  IMAD R22, R6, c[0x0][0x1d8], RZ ;  /* 0x0000760006167a24 */ /* 0x000fe400078e02ff */
        /* <DEDUP_REMOVED lines=14> */
.L_x_419:
[----:B------:R-:W-:Y:S05]  /*4740*/  BSYNC B0 ;  /* 0x0000000000007941 */ /* 0x000fea0003800000 */
.L_x_418:
[----:B0-----:R-:W-:Y:S01]  /*4750*/  PRMT R19, RZ, 0x7610, R48 ;  /* 0x00007610ff137816 */ /* 0x001fe20000000030 */
[----:B------:R-:W-:Y:S01]  /*4760*/  FADD.FTZ R16, -R14, R23 ;  /* 0x000000170e107221 */ /* 0x000fe20000010100 */
[----:B------:R-:W-:Y:S02]  /*4770*/  PRMT R17, RZ, 0x5410, R47 ;  /* 0x00005410ff117816 */ /* 0x000fe4000000002f */
[----:B------:R-:W-:Y:S01]  /*4780*/  ISETP.GT.U32.OR P2, PT, R64, 0x29f, P2 ;  /* 0x0000029f4000780c */ /* 0x000fe20001744470 */
[----:B------:R-:W-:Y:S01]  /*4790*/  FADD.FTZ R18, -R14, R19 ;  /* 0x000000130e127221 */ /* 0x000fe20000010100 */
[----:B------:R-:W-:Y:S01]  /*47a0*/  PRMT R19, RZ, 0x5410, R49 ;  /* 0x00005410ff137816 */ /* 0x000fe20000000031 */
[-C--:B------:R-:W-:Y:S01]  /*47b0*/  FMUL.FTZ R28, R16, R69.reuse ;  /* 0x00000045101c7220 */ /* 0x080fe20000410000 */
[----:B------:R-:W-:Y:S01]  /*47c0*/  PRMT R6, RZ, 0x7610, R47 ;  /* 0x00007610ff067816 */ /* 0x000fe2000000002f */
[----:B------:R-:W-:Y:S01]  /*47d0*/  FMUL.FTZ R30, R18, R69 ;  /* 0x00000045121e7220 */ /* 0x000fe20000410000 */
        /* <DEDUP_REMOVED lines=20> */
.L_x_420:
[----:B------:R-:W-:Y:S01]  /*4920*/  BSSY B0, `(.L_x_421) ;  /* 0x0000012000007945 */ /* 0x000fe20003800000 */
[----:B------:R-:W-:Y:S05]  /*4930*/  @P2 BRA `(.L_x_422) ;  /* 0x0000010000002947 */ /* 0x000fea0003800000 */
[--C-:B------:R-:W-:Y:S02]  /*4940*/  FFMA.FTZ R18, R20, R30, R21.reuse ;  /* 0x0000001e14127223 */ /* 0x100fe40000010015 */
[----:B------:R-:W-:Y:S01]  /*4950*/  IMAD R23, R7, c[0x0][0x1d8], RZ ;  /* 0x0000760007177a24 */ /* 0x000fe200078e02ff */
[----:B------:R-:W-:Y:S01]  /*4960*/  MOV R7, R75 ;  /* 0x0000004b00077202 */ /* 0x000fe20000000f00 */
[----:B------:R-:W-:Y:S01]  /*4970*/  FFMA.FTZ R18, R6, R15, -R18 ;  /* 0x0000000f06127223 */ /* 0x000fe20000010812 */
[----:B------:R-:W-:Y:S01]  /*4980*/  MOV R6, R72 ;  /* 0x0000004800067202 */ /* 0x000fe20000000f00 */
[----:B------:R-:W-:Y:S02]  /*4990*/  FFMA.FTZ R16, R20, R28, R21 ;  /* 0x0000001c14107223 */ /* 0x000fe40000010015 */
[----:B------:R-:W-:-:S02]  /*49a0*/  FMUL.FTZ R18, R18, R69 ;  /* 0x0000004512127220 */ /* 0x000fc40000410000 */
[----:B------:R-:W-:Y:S02]  /*49b0*/  FFMA.FTZ R16, R17, R68, -R16 ;  /* 0x0000004411107223 */ /* 0x000fe40000010810 */
[C---:B------:R-:W-:Y:S02]  /*49c0*/  IMAD R17, R60.reuse, c[0x0][0x1dc], R23 ;  /* 0x000077003c117a24 */ /* 0x040fe400078e0217 */
[----:B------:R-:W-:-:S04]  /*49d0*/  IMAD.WIDE.U32 R6, R60, c[0x0][0x1d8], R6 ;  /* 0x000076003c067a25 */ /* 0x000fc800078e0006 */
[----:B------:R-:W-:Y:S01]  /*49e0*/  FMUL.FTZ R23, R16, R69 ;  /* 0x0000004510177220 */ /* 0x000fe20000410000 */
[----:B------:R-:W-:Y:S02]  /*49f0*/  IADD3 R17, R7, R17, RZ ;  /* 0x0000001107117210 */ /* 0x000fe40007ffe0ff */
[----:B------:R-:W-:Y:S02]  /*4a00*/  LEA R16, P0, R6, c[0x0][0x160], 0x1 ;  /* 0x0000580006107a11 */ /* 0x000fe400078008ff */
[----:B------:R-:W-:Y:S02]  /*4a10*/  F2FP.BF16.PACK_AB R7, R18, R23 ;  /* 0x000000171207723e */ /* 0x000fe400000010ff */
[----:B------:R-:W-:-:S05]  /*4a20*/  LEA.HI.X R17, R6, c[0x0][0x164], R17, 0x1, P0 ;  /* 0x0000590006117a11 */ /* 0x000fca00000f0c11 */
[----:B------:R0:W-:Y:S04]  /*4a30*/  STG.E [R16.64], R7 ;  /* 0x0000000710007986 */ /* 0x0001e8000c101908 */
.L_x_422:
[----:B------:R-:W-:Y:S05]  /*4a40*/  BSYNC B0 ;  /* 0x0000000000007941 */ /* 0x000fea0003800000 */
.L_x_421:
[----:B------:R-:W-:Y:S01]  /*4a50*/  ISETP.GE.U32.AND P6, PT, R59, c[0x0][0x1e0], PT ;  /* 0x000078003b007a0c */ /* 0x000fe20003fc6070 */
[----:B------:R-:W-:Y:S01]  /*4a60*/  FADD.FTZ R6, -R14, R19 ;  /* 0x000000130e067221 */ /* 0x000fe20000010100 */
[----:B------:R-:W-:Y:S01]  /*4a70*/  ISETP.GE.U32.AND P0, PT, R58, c[0x0][0x1e0], PT ;  /* 0x000078003a007a0c */ /* 0x000fe20003f06070 */
[----:B0-----:R-:W-:Y:S01]  /*4a80*/  FADD.FTZ R16, -R14, R49 ;  /* 0x000000310e107221 */ /* 0x001fe20000010100 */
[----:B------:R-:W-:Y:S01]  /*4a90*/  ISETP.GE.U32.AND P2, PT, R57, c[0x0][0x1e0], PT ;  /* 0x0000780039007a0c */ /* 0x000fe20003f46070 */
[-C--:B------:R-:W-:Y:S01]  /*4aa0*/  FMUL.FTZ R31, R6, R69.reuse ;  /* 0x00000045061f7220 */ /* 0x080fe20000410000 */
[----:B------:R-:W-:Y:S01]  /*4ab0*/  ISETP.GE.U32.AND P3, PT, R56, c[0x0][0x1e0], PT ;  /* 0x0000780038007a0c */ /* 0x000fe20003f66070 */
[----:B------:R-:W-:Y:S01]  /*4ac0*/  FMUL.FTZ R33, R16, R69 ;  /* 0x0000004510217220 */ /* 0x000fe20000410000 */
        /* <DEDUP_REMOVED lines=19> */
[----:B------:R-:W-:-:S02]  /*4c00*/  ISETP.GE.AND.EX P2, PT, R10, c[0x0][0x1e4], PT, P2 ;  /* 0x000079000a007a0c */ /* 0x000fc40003f46320 */
[----:B------:R-:W-:Y:S02]  /*4c10*/  ISETP.GE.AND.EX P3, PT, R11, c[0x0][0x1e4], PT, P3 ;  /* 0x000079000b007a0c */ /* 0x000fe40003f66330 */
[----:B------:R-:W-:Y:S02]  /*4c20*/  ISETP.GE.AND.EX P4, PT, R12, c[0x0][0x1e4], PT, P4 ;  /* 0x000079000c007a0c */ /* 0x000fe40003f86340 */
[----:B------:R-:W-:Y:S02]  /*4c30*/  PRMT R7, RZ, 0x5410, R46 ;  /* 0x00005410ff077816 */ /* 0x000fe4000000002e */
[C---:B------:R-:W-:Y:S02]  /*4c40*/  ISETP.GT.U32.OR P6, PT, R64.reuse, 0x29f, P6 ;  /* 0x0000029f4000780c */ /* 0x040fe400037c4470 */
[C---:B------:R-:W-:Y:S02]  /*4c50*/  ISETP.GT.U32.OR P0, PT, R64.reuse, 0x29f, P0 ;  /* 0x0000029f4000780c */ /* 0x040fe40000704470 */
[----:B------:R-:W-:-:S02]  /*4c60*/  ISETP.GT.U32.OR P2, PT, R64, 0x29f, P2 ;  /* 0x0000029f4000780c */ /* 0x000fc40001744470 */
[C---:B------:R-:W-:Y:S02]  /*4c70*/  ISETP.GT.U32.OR P3, PT, R64.reuse, 0x29f, P3 ;  /* 0x0000029f4000780c */ /* 0x040fe40001f64470 */
[----:B------:R-:W-:Y:S02]  /*4c80*/  ISETP.GT.U32.OR P4, PT, R64, 0x29f, P4 ;  /* 0x0000029f4000780c */ /* 0x000fe40002784470 */
        /* <DEDUP_REMOVED lines=20> */
.L_x_423:
        /* <DEDUP_REMOVED lines=18> */
.L_x_425:
[----:B------:R-:W-:Y:S05]  /*4ef0*/  BSYNC B0 ;  /* 0x0000000000007941 */ /* 0x000fea0003800000 */
.L_x_424:
        /* <DEDUP_REMOVED lines=23> */
.L_x_426:
        /* <DEDUP_REMOVED lines=18> */
.L_x_428:
[----:B------:R-:W-:Y:S05]  /*5190*/  BSYNC B0 ;  /* 0x0000000000007941 */ /* 0x000fea0003800000 */
.L_x_427:
        /* <DEDUP_REMOVED lines=23> */
.L_x_429:
        /* <DEDUP_REMOVED lines=18> */
.L_x_431:
[----:B------:R-:W-:Y:S05]  /*5430*/  BSYNC B0 ;  /* 0x0000000000007941 */ /* 0x000fea0003800000 */
.L_x_430:
        /* <DEDUP_REMOVED lines=23> */
.L_x_432:
        /* <DEDUP_REMOVED lines=18> */
.L_x_434:
[----:B------:R-:W-:Y:S05]  /*56d0*/  BSYNC B0 ;  /* 0x0000000000007941 */ /* 0x000fea0003800000 */
.L_x_433:
        /* <DEDUP_REMOVED lines=23> */
.L_x_435:
        /* <DEDUP_REMOVED lines=17> */
.L_x_437:
[----:B------:R-:W-:Y:S05]  /*5960*/  BSYNC B0 ;  /* 0x0000000000007941 */ /* 0x000fea0003800000 */
.L_x_436:
[----:B------:R-:W-:Y:S02]  /*5970*/  IADD3 R63, R63, c[0x0][0x10], RZ ;  /* 0x000004003f3f7a10 */ /* 0x000fe40007ffe0ff */
[----:B------:R-:W-:Y:S02]  /*5980*/  IADD3 R54, R54, 0x1, RZ ;  /* 0x0000000136367810 */ /* 0x000fe40007ffe0ff */
[----:B------:R-:W-:-:S13]  /*5990*/  ISETP.GE.AND P0, PT, R63, UR4, PT ;  /* 0x000000043f007c0c */ /* 0x000fda000bf06270 */
[----:B------:R-:W-:Y:S01]  /*59a0*/  @P0 CALL.REL.NOINC `(.L_x_387) ;  /* 0x0000001000000944 */ /* 0x000fe20003c00000 */
[----:B------:R-:W-:Y:S05]  /*59b0*/  BRA `(.L_x_438) ;  /* 0xffffa94000007947 */ /* 0x000fea000383ffff */
.L_x_387:
        /* <DEDUP_REMOVED lines=18> */
.L_x_440:
[----:B------:R-:W-:Y:S05]  /*5ae0*/  BSYNC B0 ;  /* 0x0000000000007941 */ /* 0x000fea0003800000 */
.L_x_439:
        /* <DEDUP_REMOVED lines=11> */
.L_x_442:
[----:B------:R-:W2:Y:S01]  /*5ba0*/  LDG.E.STRONG.GPU R5, [R2.64] ;  /* 0x0000000802057981 */ /* 0x000ea2000c1ef900 */
[----:B------:R-:W-:Y:S01]  /*5bb0*/  YIELD ;  /* 0x0000000000007946 */ /* 0x000fe20003800000 */
[----:B--2---:R-:W-:Y:S01]  /*5bc0*/  ISETP.NE.AND P0, PT, R5, R0, PT ;  /* 0x000000000500720c */ /* 0x004fe20003f05270 */
[----:B------:R-:W-:-:S12]  /*5bd0*/  CCTL.IVALL ;  /* 0x00000000ff00798f */ /* 0x000fd80002000000 */
[----:B------:R-:W-:Y:S05]  /*5be0*/  @P0 BRA `(.L_x_442) ;  /* 0xffffffb000000947 */ /* 0x000fea000383ffff */
.L_x_441:
        /* <DEDUP_REMOVED lines=25> */
.L_x_443:
[----:B------:R-:W-:-:S04]  /*5d80*/  LEA R6, P0, R64, c[0x0][0x1b8], 0x2 ;  /* 0x00006e0040067a11 */ /* 0x000fc800078010ff */
[----:B------:R-:W-:Y:S02]  /*5d90*/  LEA.HI.X R7, R64, c[0x0][0x1bc], R7, 0x2, P0 ;  /* 0x00006f0040077a11 */ /* 0x000fe400000f1407 */
[-C--:B------:R-:W-:Y:S02]  /*5da0*/  LEA R8, P0, R25, R6.reuse, 0x2 ;  /* 0x0000000619087211 */ /* 0x080fe400078010ff */
[-C--:B------:R-:W-:Y:S01]  /*5db0*/  LEA R12, P2, R23, R6.reuse, 0x2 ;  /* 0x00000006170c7211 */ /* 0x080fe200078410ff */
[----:B0-----:R0:W2:Y:S01]  /*5dc0*/  LDG.E R0, [R6.64] ;  /* 0x0000000806007981 */ /* 0x0010a2000c1e1900 */
[----:B------:R-:W-:Y:S02]  /*5dd0*/  LEA R10, P1, R16, R6, 0x2 ;  /* 0x00000006100a7211 */ /* 0x000fe400078210ff */
        /* <DEDUP_REMOVED lines=12> */
[----:B0-----:R-:W-:-:S04]  /*5ea0*/  SHF.R.S32.HI R7, RZ, 0x1f, R64 ;  /* 0x0000001fff077819 */ /* 0x001fc80000011440 */
[----:B------:R-:W-:Y:S02]  /*5eb0*/  ISETP.GT.AND.EX P0, PT, R14, R7, PT, P0 ;  /* 0x000000070e00720c */ /* 0x000fe40003f04300 */
[----:B--2---:R-:W-:Y:S02]  /*5ec0*/  F2FP.BF16.PACK_AB R15, R9, R0 ;  /* 0x00000000090f723e */ /* 0x004fe400000010ff */
[----:B---3--:R-:W-:-:S03]  /*5ed0*/  F2FP.BF16.PACK_AB R17, R13, R10 ;  /* 0x0000000a0d11723e */ /* 0x008fc600000010ff */
[----:B------:R0:W-:Y:S04]  /*5ee0*/  STG.E [R2.64], R15 ;  /* 0x0000000f02007986 */ /* 0x0001e8000c101908 */
[----:B------:R0:W-:Y:S02]  /*5ef0*/  STG.E [R4.64], R17 ;  /* 0x0000001104007986 */ /* 0x0001e4000c101908 */
[----:B------:R-:W-:Y:S05]  /*5f00*/  @P0 BRA `(.L_x_443) ;  /* 0xfffffe7000000947 */ /* 0x000fea000383ffff */
[----:B------:R-:W-:Y:S05]  /*5f10*/  EXIT ;  /* 0x000000000000794d */ /* 0x000fea0003800000 */
.L_x_444:
        /* <DEDUP_REMOVED lines=14> */
.L_x_5155:


//--------------------- .text._Z35group_norm_nhwc_bwd_one_pass_kernelI11Bf16IOBf16WLi256ELi84ELi672EEv26Group_norm_nhwc_bwd_params --------------------------
	.section	.text._Z35group_norm_nhwc_bwd_one_pass_kernelI11Bf16IOBf16WLi256ELi84ELi672EEv26Group_norm_nhwc_bwd_params,"ax",@progbits
	.sectioninfo	@"SHI_REGISTERS=80"
	.align	128
        .global         _Z35group_norm_nhwc_bwd_one_pass_kernelI11Bf16IOBf16WLi256ELi84ELi672EEv26Group_norm_nhwc_bwd_params
        .type           _Z35group_norm_nhwc_bwd_one_pass_kernelI11Bf16IOBf16WLi256ELi84ELi672EEv26Group_norm_nhwc_bwd_params,@function
        .size           _Z35group_norm_nhwc_bwd_one_pass_kernelI11Bf16IOBf16WLi256ELi84ELi672EEv26Group_norm_nhwc_bwd_params,(.L_x_5156 - _Z35group_norm_nhwc_bwd_one_pass_kernelI11Bf16IOBf16WLi256ELi84ELi672EEv26Group_norm_nhwc_bwd_params)
        .other          _Z35group_norm_nhwc_bwd_one_pass_kernelI11Bf16IOBf16WLi256ELi84ELi672EEv26Group_norm_nhwc_bwd_params,@"STO_CUDA_ENTRY STV_DEFAULT"
_Z35group_norm_nhwc_bwd_one_pass_kernelI11Bf16IOBf16WLi256ELi84ELi672EEv26Group_norm_nhwc_bwd_params:
.text._Z35group_norm_nhwc_bwd_one_pass_kernelI11Bf16IOBf16WLi256ELi84ELi672EEv26Group_norm_nhwc_bwd_params:
        /* <DEDUP_REMOVED lines=59> */
.L_x_528:
[----:B0-----:R-:W-:Y:S01]  /*03b0*/  IABS R5, c[0x0][0x1f0] ;  /* 0x00007c0000057a13 */ /* 0x001fe20000000000 */
[----:B-1----:R-:W-:Y:S01]  /*03c0*/  UMOV UR6, URZ ;  /* 0x0000003f00067c82 */ /* 0x002fe20008000000 */
        /* <DEDUP_REMOVED lines=45> */
[----:B------:R-:W-:-:S03]  /*06a0*/  USEL UR5, UR6, UR5, !UP4 ;  /* 0x0000000506057287 */ /* 0x000fc6000e000000 */
[----:B------:R-:W-:Y:S02]  /*06b0*/  @UP2 UIADD3 UR7, UR7, 0x1, URZ ;  /* 0x0000000107072890 */ /* 0x000fe4000fffe03f */
[----:B------:R-:W-:-:S04]  /*06c0*/  @!UP1 UIADD3 UR5, -UR5, URZ, URZ ;  /* 0x0000003f05059290 */ /* 0x000fc8000fffe13f */
[----:B------:R-:W-:Y:S02]  /*06d0*/  USEL UR16, UR14, UR5, !UP0 ;  /* 0x000000050e107287 */ /* 0x000fe4000c000000 */
[----:B------:R-:W-:Y:S02]  /*06e0*/  @!UP3 UIADD3 UR7, -UR7, URZ, URZ ;  /* 0x0000003f0707b290 */ /* 0x000fe4000fffe13f */
[----:B------:R-:W-:Y:S02]  /*06f0*/  UIMAD UR17, UR16, 0x54, URZ ;  /* 0x00000054101178a4 */ /* 0x000fe4000f8e023f */
[----:B------:R-:W-:-:S03]  /*0700*/  USEL UR7, UR14, UR7, !UP0 ;  /* 0x000000070e077287 */ /* 0x000fc6000c000000 */
[----:B------:R-:W-:Y:S01]  /*0710*/  ULDC.64 UR14, c[0x0][0x1e8] ;  /* 0x00007a00000e7ab9 */ /* 0x000fe20000000a00 */
        /* <DEDUP_REMOVED lines=56> */
[----:B------:R-:W-:Y:S01]  /*0aa0*/  @!P3 IADD3 R10, P4, R12, c[0x0][0x180], RZ ;  /* 0x000060000c0aba10 */ /* 0x000fe20007f9e0ff */
[----:B------:R-:W-:Y:S01]  /*0ab0*/  CS2R R32, SRZ ;  /* 0x0000000000207805 */ /* 0x000fe2000001ff00 */
[----:B------:R-:W-:Y:S01]  /*0ac0*/  @!P2 SHF.L.U32 R3, R8, 0x1, RZ ;  /* 0x000000010803a819 */ /* 0x000fe200000006ff */
[----:B------:R1:W5:Y:S01]  /*0ad0*/  @!P0 LDG.E R53, [R6.64] ;  /* 0x0000001206358981 */ /* 0x000362000c1e1900 */
[----:B------:R-:W-:-:S02]  /*0ae0*/  @!P3 IADD3 R12, P0, R12, c[0x0][0x178], RZ ;  /* 0x00005e000c0cba10 */ /* 0x000fc40007f1e0ff */
[C---:B------:R-:W-:Y:S02]  /*0af0*/  @!P3 IADD3.X R11, R13.reuse, c[0x0][0x184], RZ, P4, !PT ;  /* 0x000061000d0bba10 */ /* 0x040fe400027fe4ff */
[----:B------:R-:W-:Y:S02]  /*0b00*/  @!P3 IADD3.X R13, R13, c[0x0][0x17c], RZ, P0, !PT ;  /* 0x00005f000d0dba10 */ /* 0x000fe400007fe4ff */
[C---:B------:R-:W-:Y:S01]  /*0b10*/  @!P5 IADD3 R14, P4, R23.reuse, c[0x0][0x180], RZ ;  /* 0x00006000170eda10 */ /* 0x040fe20007f9e0ff */
[----:B------:R2:W5:Y:S01]  /*0b20*/  @!P3 LDG.E R33, [R10.64] ;  /* 0x000000120a21b981 */ /* 0x000562000c1e1900 */
[----:B0-----:R-:W-:Y:S02]  /*0b30*/  @!P5 IADD3 R4, P0, R23, c[0x0][0x178], RZ ;  /* 0x00005e001704da10 */ /* 0x001fe40007f1e0ff */
[----:B------:R-:W-:Y:S01]  /*0b40*/  @!P5 IADD3.X R15, R24, c[0x0][0x184], RZ, P4, !PT ;  /* 0x00006100180fda10 */ /* 0x000fe200027fe4ff */
[----:B------:R0:W5:Y:S01]  /*0b50*/  @!P3 LDG.E R52, [R12.64] ;  /* 0x000000120c34b981 */ /* 0x000162000c1e1900 */
[C---:B-1----:R-:W-:Y:S01]  /*0b60*/  @!P6 IADD3 R6, P3, R21.reuse, c[0x0][0x180], RZ ;  /* 0x000060001506ea10 */ /* 0x042fe20007f7e0ff */
[----:B------:R-:W-:Y:S01]  /*0b70*/  CS2R R50, SRZ ;  /* 0x0000000000327805 */ /* 0x000fe2000001ff00 */
[----:B------:R-:W-:-:S02]  /*0b80*/  @!P6 IADD3 R8, P4, R21, c[0x0][0x178], RZ ;  /* 0x00005e001508ea10 */ /* 0x000fc40007f9e0ff */
[----:B------:R-:W-:Y:S02]  /*0b90*/  MOV R34, RZ ;  /* 0x000000ff00227202 */ /* 0x000fe40000000f00 */
[----:B------:R-:W-:Y:S02]  /*0ba0*/  @!P5 IADD3.X R5, R24, c[0x0][0x17c], RZ, P0, !PT ;  /* 0x00005f001805da10 */ /* 0x000fe400007fe4ff */
[C---:B------:R-:W-:Y:S02]  /*0bb0*/  @!P6 IADD3.X R7, R22.reuse, c[0x0][0x184], RZ, P3, !PT ;  /* 0x000061001607ea10 */ /* 0x040fe40001ffe4ff */
[----:B------:R-:W-:Y:S01]  /*0bc0*/  @!P6 IADD3.X R9, R22, c[0x0][0x17c], RZ, P4, !PT ;  /* 0x00005f001609ea10 */ /* 0x000fe200027fe4ff */
[----:B------:R1:W5:Y:S01]  /*0bd0*/  @!P5 LDG.E R34, [R14.64] ;  /* 0x000000120e22d981 */ /* 0x000362000c1e1900 */
[----:B------:R-:W-:Y:S02]  /*0be0*/  ISETP.GE.U32.AND P4, PT, R63, c[0x0][0x1e0], PT ;  /* 0x000078003f007a0c */ /* 0x000fe40003f86070 */
[----:B------:R-:W-:Y:S01]  /*0bf0*/  ISETP.GE.U32.AND P3, PT, R62, c[0x0][0x1e0], PT ;  /* 0x000078003e007a0c */ /* 0x000fe20003f66070 */
[----:B------:R3:W5:Y:S01]  /*0c00*/  @!P5 LDG.E R50, [R4.64] ;  /* 0x000000120432d981 */ /* 0x000762000c1e1900 */
[----:B------:R-:W-:-:S02]  /*0c10*/  SHF.R.S32.HI R27, RZ, 0x1f, R63 ;  /* 0x0000001fff1b7819 */ /* 0x000fc4000001143f */
[----:B------:R-:W-:Y:S02]  /*0c20*/  SHF.R.S32.HI R26, RZ, 0x1f, R62 ;  /* 0x0000001fff1a7819 */ /* 0x000fe4000001143e */
[----:B------:R-:W-:Y:S02]  /*0c30*/  ISETP.GE.U32.AND P5, PT, R64, c[0x0][0x1e0], PT ;  /* 0x0000780040007a0c */ /* 0x000fe40003fa6070 */
[----:B------:R-:W-:Y:S02]  /*0c40*/  SHF.R.S32.HI R28, RZ, 0x1f, R64 ;  /* 0x0000001fff1c7819 */ /* 0x000fe40000011440 */
[----:B------:R-:W-:Y:S02]  /*0c50*/  ISETP.GE.AND.EX P4, PT, R27, c[0x0][0x1e4], PT, P4 ;  /* 0x000079001b007a0c */ /* 0x000fe40003f86340 */
[----:B------:R-:W-:Y:S02]  /*0c60*/  ISETP.GE.AND.EX P3, PT, R26, c[0x0][0x1e4], PT, P3 ;  /* 0x000079001a007a0c */ /* 0x000fe40003f66330 */
[----:B------:R-:W-:Y:S01]  /*0c70*/  SHF.R.S32.HI R29, RZ, 0x1f, R2 ;  /* 0x0000001fff1d7819 */ /* 0x000fe20000011402 */
[----:B------:R-:W-:Y:S01]  /*0c80*/  CS2R R30, SRZ ;  /* 0x00000000001e7805 */ /* 0x000fe2000001ff00 */
[----:B------:R-:W-:Y:S01]  /*0c90*/  ISETP.GE.AND.EX P5, PT, R28, c[0x0][0x1e4], PT, P5 ;  /* 0x000079001c007a0c */ /* 0x000fe20003fa6350 */
[----:B------:R-:W-:Y:S01]  /*0ca0*/  CS2R R48, SRZ ;  /* 0x0000000000307805 */ /* 0x000fe2000001ff00 */
[----:B------:R-:W-:-:S02]  /*0cb0*/  ISETP.GT.U32.OR P4, PT, R0, 0x29f, P4 ;  /* 0x0000029f0000780c */ /* 0x000fc40002784470 */
[C---:B------:R-:W-:Y:S01]  /*0cc0*/  ISETP.GT.U32.OR P3, PT, R0.reuse, 0x29f, P3 ;  /* 0x0000029f0000780c */ /* 0x040fe20001f64470 */
[----:B--2---:R-:W-:Y:S01]  /*0cd0*/  @P1 IMAD R11, R29, c[0x0][0x1d8], RZ ;  /* 0x000076001d0b1a24 */ /* 0x004fe200078e02ff */
[----:B0-----:R-:W-:Y:S01]  /*0ce0*/  @P1 MOV R12, R16 ;  /* 0x00000010000c1202 */ /* 0x001fe20000000f00 */
[----:B------:R0:W5:Y:S01]  /*0cf0*/  @!P6 LDG.E R31, [R6.64] ;  /* 0x00000012061fe981 */ /* 0x000162000c1e1900 */
[----:B------:R-:W-:Y:S02]  /*0d00*/  @P1 MOV R13, R19 ;  /* 0x00000013000d1202 */ /* 0x000fe40000000f00 */
[----:B------:R-:W-:Y:S01]  /*0d10*/  ISETP.GT.U32.OR P5, PT, R0, 0x29f, P5 ;  /* 0x0000029f0000780c */ /* 0x000fe20002fa4470 */
[----:B------:R2:W5:Y:S01]  /*0d20*/  @!P6 LDG.E R49, [R8.64] ;  /* 0x000000120831e981 */ /* 0x000562000c1e1900 */
[C---:B------:R-:W-:Y:S01]  /*0d30*/  @P1 IMAD R11, R2.reuse, c[0x0][0x1dc], R11 ;  /* 0x00007700020b1a24 */ /* 0x040fe200078e020b */
[C---:B---3--:R-:W-:Y:S01]  /*0d40*/  @!P2 IADD3 R4, P6, R3.reuse, c[0x0][0x180], RZ ;  /* 0x000060000304aa10 */ /* 0x048fe20007fde0ff */
[----:B------:R-:W-:Y:S01]  /*0d50*/  @P1 IMAD.WIDE.U32 R12, R2, c[0x0][0x1d8], R12 ;  /* 0x00007600020c1a25 */ /* 0x000fe200078e000c */
[----:B0-----:R-:W-:-:S02]  /*0d60*/  @!P2 IADD3 R6, P0, R3, c[0x0][0x178], RZ ;  /* 0x00005e000306aa10 */ /* 0x001fc40007f1e0ff */
[C---:B------:R-:W-:Y:S02]  /*0d70*/  @!P2 IADD3.X R5, R20.reuse, c[0x0][0x184], RZ, P6, !PT ;  /* 0x000061001405aa10 */ /* 0x040fe400037fe4ff */
[----:B------:R-:W-:Y:S01]  /*0d80*/  @!P2 IADD3.X R7, R20, c[0x0][0x17c], RZ, P0, !PT ;  /* 0x00005f001407aa10 */ /* 0x000fe200007fe4ff */
[----:B--2---:R-:W-:Y:S01]  /*0d90*/  @!P4 IMAD R8, R27, c[0x0][0x1d8], RZ ;  /* 0x000076001b08ca24 */ /* 0x004fe200078e02ff */
[----:B------:R-:W-:Y:S01]  /*0da0*/  ISETP.GE.U32.AND P6, PT, R61, c[0x0][0x1e0], PT ;  /* 0x000078003d007a0c */ /* 0x000fe20003fc6070 */
[----:B------:R-:W-:Y:S01]  /*0db0*/  @!P3 IMAD R9, R26, c[0x0][0x1d8], RZ ;  /* 0x000076001a09ba24 */ /* 0x000fe200078e02ff */
[----:B------:R-:W-:Y:S01]  /*0dc0*/  ISETP.GE.U32.AND P0, PT, R60, c[0x0][0x1e0], PT ;  /* 0x000078003c007a0c */ /* 0x000fe20003f06070 */
[----:B------:R0:W5:Y:S01]  /*0dd0*/  @!P2 LDG.E R32, [R4.64] ;  /* 0x000000120420a981 */ /* 0x000162000c1e1900 */
[----:B------:R-:W-:Y:S02]  /*0de0*/  @P1 IADD3 R3, R13, R11, RZ ;  /* 0x0000000b0d031210 */ /* 0x000fe40007ffe0ff */
[----:B------:R-:W-:-:S02]  /*0df0*/  SHF.R.S32.HI R25, RZ, 0x1f, R61 ;  /* 0x0000001fff197819 */ /* 0x000fc4000001143d */
[----:B------:R-:W-:Y:S02]  /*0e00*/  SHF.R.S32.HI R22, RZ, 0x1f, R60 ;  /* 0x0000001fff167819 */ /* 0x000fe4000001143c */
[C---:B------:R-:W-:Y:S01]  /*0e10*/  @P1 SHF.L.U32 R20, R12.reuse, 0x1, RZ ;  /* 0x000000010c141819 */ /* 0x040fe200000006ff */
[----:B------:R-:W-:Y:S01]  /*0e20*/  @!P4 IMAD R13, R63, c[0x0][0x1dc], R8 ;  /* 0x000077003f0dca24 */ /* 0x000fe200078e0208 */
[----:B------:R-:W-:Y:S01]  /*0e30*/  @P1 SHF.L.U64.HI R12, R12, 0x1, R3 ;  /* 0x000000010c0c1819 */ /* 0x000fe20000010203 */
[----:B------:R-:W-:Y:S01]  /*0e40*/  @!P5 IMAD R3, R28, c[0x0][0x1d8], RZ ;  /* 0x000076001c03da24 */ /* 0x000fe200078e02ff */
[----:B------:R-:W-:Y:S01]  /*0e50*/  ISETP.GE.AND.EX P6, PT, R25, c[0x0][0x1e4], PT, P6 ;  /* 0x0000790019007a0c */ /* 0x000fe20003fc6360 */
[----:B------:R-:W-:Y:S01]  /*0e60*/  @!P3 IMAD R21, R62, c[0x0][0x1dc], R9 ;  /* 0x000077003e15ba24 */ /* 0x000fe200078e0209 */
[----:B------:R-:W-:Y:S01]  /*0e70*/  ISETP.GE.AND.EX P0, PT, R22, c[0x0][0x1e4], PT, P0 ;  /* 0x0000790016007a0c */ /* 0x000fe20003f06300 */
[----:B------:R2:W5:Y:S01]  /*0e80*/  @!P2 LDG.E R48, [R6.64] ;  /* 0x000000120630a981 */ /* 0x000562000c1e1900 */
[----:B-1----:R-:W-:-:S02]  /*0e90*/  @!P5 MOV R14, R16 ;  /* 0x00000010000ed202 */ /* 0x002fc40000000f00 */
[-C--:B------:R-:W-:Y:S02]  /*0ea0*/  @!P5 MOV R15, R19.reuse ;  /* 0x00000013000fd202 */ /* 0x080fe40000000f00 */
[-C--:B------:R-:W-:Y:S02]  /*0eb0*/  @!P4 MOV R10, R16.reuse ;  /* 0x00000010000ac202 */ /* 0x080fe40000000f00 */
[-C--:B------:R-:W-:Y:S02]  /*0ec0*/  @!P4 MOV R11, R19.reuse ;  /* 0x00000013000bc202 */ /* 0x080fe40000000f00 */
[----:B------:R-:W-:Y:S02]  /*0ed0*/  @!P3 MOV R8, R16 ;  /* 0x000000100008b202 */ /* 0x000fe40000000f00 */
[----:B------:R-:W-:Y:S01]  /*0ee0*/  @!P3 MOV R9, R19 ;  /* 0x000000130009b202 */ /* 0x000fe20000000f00 */
[----:B------:R-:W-:Y:S01]  /*0ef0*/  @!P5 IMAD R3, R64, c[0x0][0x1dc], R3 ;  /* 0x000077004003da24 */ /* 0x000fe200078e0203 */
[----:B------:R-:W-:Y:S01]  /*0f00*/  ISETP.GT.U32.OR P6, PT, R0, 0x29f, P6 ;  /* 0x0000029f0000780c */ /* 0x000fe200037c4470 */
[----:B------:R-:W-:Y:S01]  /*0f10*/  @!P5 IMAD.WIDE.U32 R14, R64, c[0x0][0x1d8], R14 ;  /* 0x00007600400eda25 */ /* 0x000fe200078e000e */
[----:B------:R-:W-:-:S03]  /*0f20*/  ISETP.GT.U32.OR P0, PT, R0, 0x29f, P0 ;  /* 0x0000029f0000780c */ /* 0x000fc60000704470 */
[----:B------:R-:W-:Y:S01]  /*0f30*/  @!P4 IMAD.WIDE.U32 R10, R63, c[0x0][0x1d8], R10 ;  /* 0x000076003f0aca25 */ /* 0x000fe200078e000a */
[----:B------:R-:W-:-:S03]  /*0f40*/  @!P5 IADD3 R15, R15, R3, RZ ;  /* 0x000000030f0fd210 */ /* 0x000fc60007ffe0ff */
[----:B------:R-:W-:Y:S01]  /*0f50*/  @!P3 IMAD.WIDE.U32 R8, R62, c[0x0][0x1d8], R8 ;  /* 0x000076003e08ba25 */ /* 0x000fe200078e0008 */
[----:B------:R-:W-:-:S04]  /*0f60*/  @!P4 IADD3 R3, R11, R13, RZ ;  /* 0x0000000d0b03c210 */ /* 0x000fc80007ffe0ff */
[----:B------:R-:W-:Y:S02]  /*0f70*/  @!P3 IADD3 R11, R9, R21, RZ ;  /* 0x00000015090bb210 */ /* 0x000fe40007ffe0ff */
[C---:B------:R-:W-:Y:S02]  /*0f80*/  @!P4 SHF.L.U32 R23, R10.reuse, 0x1, RZ ;  /* 0x000000010a17c819 */ /* 0x040fe400000006ff */
[----:B------:R-:W-:Y:S01]  /*0f90*/  @!P4 SHF.L.U64.HI R3, R10, 0x1, R3 ;  /* 0x000000010a03c819 */ /* 0x000fe20000010203 */
[----:B------:R-:W-:Y:S01]  /*0fa0*/  @!P0 IMAD R9, R22, c[0x0][0x1d8], RZ ;  /* 0x0000760016098a24 */ /* 0x000fe200078e02ff */
[C---:B------:R-:W-:Y:S02]  /*0fb0*/  @!P3 SHF.L.U32 R10, R8.reuse, 0x1, RZ ;  /* 0x00000001080ab819 */ /* 0x040fe400000006ff */
[----:B------:R-:W-:Y:S01]  /*0fc0*/  @!P3 SHF.L.U64.HI R11, R8, 0x1, R11 ;  /* 0x00000001080bb819 */ /* 0x000fe2000001020b */
[----:B------:R-:W-:Y:S01]  /*0fd0*/  @!P6 IMAD R8, R25, c[0x0][0x1d8], RZ ;  /* 0x000076001908ea24 */ /* 0x000fe200078e02ff */
[----:B0-----:R-:W-:-:S02]  /*0fe0*/  @!P6 MOV R4, R16 ;  /* 0x000000100004e202 */ /* 0x001fc40000000f00 */
[-C--:B------:R-:W-:Y:S01]  /*0ff0*/  @!P6 MOV R5, R19.reuse ;  /* 0x000000130005e202 */ /* 0x080fe20000000f00 */
[----:B------:R-:W-:Y:S01]  /*1000*/  @!P0 IMAD R25, R60, c[0x0][0x1dc], R9 ;  /* 0x000077003c198a24 */ /* 0x000fe200078e0209 */
[C---:B------:R-:W-:Y:S01]  /*1010*/  @!P5 SHF.L.U64.HI R24, R14.reuse, 0x1, R15 ;  /* 0x000000010e18d819 */ /* 0x040fe2000001020f */
[C---:B------:R-:W-:Y:S01]  /*1020*/  @!P6 IMAD R15, R61.reuse, c[0x0][0x1dc], R8 ;  /* 0x000077003d0fea24 */ /* 0x040fe200078e0208 */
[----:B------:R-:W-:Y:S01]  /*1030*/  @!P0 MOV R8, R16 ;  /* 0x0000001000088202 */ /* 0x000fe20000000f00 */
[----:B------:R-:W-:Y:S01]  /*1040*/  @!P6 IMAD.WIDE.U32 R4, R61, c[0x0][0x1d8], R4 ;  /* 0x000076003d04ea25 */ /* 0x000fe200078e0004 */
[----:B------:R-:W-:Y:S02]  /*1050*/  @!P0 MOV R9, R19 ;  /* 0x0000001300098202 */ /* 0x000fe40000000f00 */
[----:B------:R-:W-:Y:S02]  /*1060*/  @!P5 SHF.L.U32 R13, R14, 0x1, RZ ;  /* 0x000000010e0dd819 */ /* 0x000fe400000006ff */
[----:B------:R-:W-:Y:S01]  /*1070*/  @!P6 IADD3 R15, R5, R15, RZ ;  /* 0x0000000f050fe210 */ /* 0x000fe20007ffe0ff */
[----:B------:R-:W-:Y:S01]  /*1080*/  @!P0 IMAD.WIDE.U32 R8, R60, c[0x0][0x1d8], R8 ;  /* 0x000076003c088a25 */ /* 0x000fe200078e0008 */
[----:B--2---:R-:W-:-:S02]  /*1090*/  @!P5 IADD3 R6, P2, R13, c[0x0][0x180], RZ ;  /* 0x000060000d06da10 */ /* 0x004fc40007f5e0ff */
[C---:B------:R-:W-:Y:S01]  /*10a0*/  @!P6 SHF.L.U64.HI R22, R4.reuse, 0x1, R15 ;  /* 0x000000010416e819 */ /* 0x040fe2000001020f */
[----:B------:R-:W-:Y:S01]  /*10b0*/  HFMA2.MMA R15, -RZ, RZ, 0, 0 ;  /* 0x00000000ff0f7435 */ /* 0x000fe200000001ff */
[----:B------:R-:W-:Y:S02]  /*10c0*/  @!P6 SHF.L.U32 R21, R4, 0x1, RZ ;  /* 0x000000010415e819 */ /* 0x000fe400000006ff */
[----:B------:R-:W-:Y:S02]  /*10d0*/  @!P0 IADD3 R5, R9, R25, RZ ;  /* 0x0000001909058210 */ /* 0x000fe40007ffe0ff */
[----:B------:R-:W-:Y:S02]  /*10e0*/  @!P5 IADD3.X R7, R24, c[0x0][0x184], RZ, P2, !PT ;  /* 0x000061001807da10 */ /* 0x000fe400017fe4ff */
[----:B------:R-:W-:Y:S02]  /*10f0*/  @!P5 IADD3 R4, P2, R13, c[0x0][0x178], RZ ;  /* 0x00005e000d04da10 */ /* 0x000fe40007f5e0ff */
[----:B------:R-:W-:Y:S01]  /*1100*/  @!P0 SHF.L.U64.HI R14, R8, 0x1, R5 ;  /* 0x00000001080e8819 */ /* 0x000fe20000010205 */
[----:B------:R0:W5:Y:S01]  /*1110*/  @!P5 LDG.E R15, [R6.64] ;  /* 0x00000012060fd981 */ /* 0x000162000c1e1900 */
[----:B------:R-:W-:-:S02]  /*1120*/  MOV R46, RZ ;  /* 0x000000ff002e7202 */ /* 0x000fc40000000f00 */
[----:B------:R-:W-:Y:S02]  /*1130*/  @!P5 IADD3.X R5, R24, c[0x0][0x17c], RZ, P2, !PT ;  /* 0x00005f001805da10 */ /* 0x000fe400017fe4ff */
[----:B------:R-:W-:Y:S02]  /*1140*/  @!P0 SHF.L.U32 R13, R8, 0x1, RZ ;  /* 0x00000001080d8819 */ /* 0x000fe400000006ff */
[C---:B------:R-:W-:Y:S01]  /*1150*/  @!P4 IADD3 R8, P2, R23.reuse, c[0x0][0x180], RZ ;  /* 0x000060001708ca10 */ /* 0x040fe20007f5e0ff */
[----:B------:R1:W5:Y:S01]  /*1160*/  @!P5 LDG.E R46, [R4.64] ;  /* 0x00000012042ed981 */ /* 0x000362000c1e1900 */
[----:B0-----:R-:W-:Y:S02]  /*1170*/  @!P4 IADD3 R6, P5, R23, c[0x0][0x178], RZ ;  /* 0x00005e001706ca10 */ /* 0x001fe40007fbe0ff */
[C---:B------:R-:W-:Y:S02]  /*1180*/  @!P4 IADD3.X R9, R3.reuse, c[0x0][0x184], RZ, P2, !PT ;  /* 0x000061000309ca10 */ /* 0x040fe400017fe4ff */
[----:B------:R-:W-:Y:S01]  /*1190*/  @!P4 IADD3.X R7, R3, c[0x0][0x17c], RZ, P5, !PT ;  /* 0x00005f000307ca10 */ /* 0x000fe20002ffe4ff */
[----:B------:R-:W-:Y:S01]  /*11a0*/  HFMA2.MMA R3, -RZ, RZ, 0, 0 ;  /* 0x00000000ff037435 */ /* 0x000fe200000001ff */
[----:B------:R-:W-:Y:S01]  /*11b0*/  CS2R R44, SRZ ;  /* 0x00000000002c7805 */ /* 0x000fe2000001ff00 */
[----:B------:R0:W5:Y:S01]  /*11c0*/  @!P4 LDG.E R30, [R8.64] ;  /* 0x00000012081ec981 */ /* 0x000162000c1e1900 */
[----:B-1----:R-:W-:-:S04]  /*11d0*/  @!P3 IADD3 R4, P2, R10, c[0x0][0x180], RZ ;  /* 0x000060000a04ba10 */ /* 0x002fc80007f5e0ff */
[----:B------:R-:W-:Y:S01]  /*11e0*/  @!P3 IADD3.X R5, R11, c[0x0][0x184], RZ, P2, !PT ;  /* 0x000061000b05ba10 */ /* 0x000fe200017fe4ff */
[----:B------:R1:W5:Y:S01]  /*11f0*/  @!P4 LDG.E R45, [R6.64] ;  /* 0x00000012062dc981 */ /* 0x000362000c1e1900 */
[----:B------:R-:W-:-:S03]  /*1200*/  @!P3 IADD3 R10, P2, R10, c[0x0][0x178], RZ ;  /* 0x00005e000a0aba10 */ /* 0x000fc60007f5e0ff */
[----:B------:R2:W5:Y:S01]  /*1210*/  @!P3 LDG.E R3, [R4.64] ;  /* 0x000000120403b981 */ /* 0x000562000c1e1900 */
[----:B------:R-:W-:Y:S02]  /*1220*/  @!P3 IADD3.X R11, R11, c[0x0][0x17c], RZ, P2, !PT ;  /* 0x00005f000b0bba10 */ /* 0x000fe400017fe4ff */
[C---:B-1----:R-:W-:Y:S01]  /*1230*/  @!P6 IADD3 R6, P4, R21.reuse, c[0x0][0x180], RZ ;  /* 0x000060001506ea10 */ /* 0x042fe20007f9e0ff */
[----:B------:R-:W-:Y:S01]  /*1240*/  UMOV UR5, 0x8 ;  /* 0x0000000800057882 */ /* 0x000fe20000000000 */
[----:B0-----:R-:W-:Y:S01]  /*1250*/  @!P6 IADD3 R8, P2, R21, c[0x0][0x178], RZ ;  /* 0x00005e001508ea10 */ /* 0x001fe20007f5e0ff */
[----:B------:R-:W-:Y:S01]  /*1260*/  ULDC.64 UR6, c[0x0][0x198] ;  /* 0x0000660000067ab9 */ /* 0x000fe20000000a00 */
[----:B--2---:R-:W-:Y:S01]  /*1270*/  MOV R4, RZ ;  /* 0x000000ff00047202 */ /* 0x004fe20000000f00 */
[----:B------:R0:W5:Y:S01]  /*1280*/  @!P3 LDG.E R44, [R10.64] ;  /* 0x000000120a2cb981 */ /* 0x000162000c1e1900 */
[C---:B------:R-:W-:Y:S01]  /*1290*/  @!P6 IADD3.X R7, R22.reuse, c[0x0][0x184], RZ, P4, !PT ;  /* 0x000061001607ea10 */ /* 0x040fe200027fe4ff */
[----:B------:R-:W-:Y:S01]  /*12a0*/  UIMAD.WIDE UR6, UR9, UR5, UR6 ;  /* 0x00000005090672a5 */ /* 0x000fe2000f8e0206 */
[----:B------:R-:W-:-:S03]  /*12b0*/  @!P6 IADD3.X R9, R22, c[0x0][0x17c], RZ, P2, !PT ;  /* 0x00005f001609ea10 */ /* 0x000fc600017fe4ff */
[----:B------:R1:W5:Y:S01]  /*12c0*/  @!P6 LDG.E R4, [R6.64] ;  /* 0x000000120604e981 */ /* 0x000362000c1e1900 */
[C---:B------:R-:W-:Y:S02]  /*12d0*/  @!P0 IADD3 R22, P3, R13.reuse, c[0x0][0x180], RZ ;  /* 0x000060000d168a10 */ /* 0x040fe40007f7e0ff */
[C---:B-1----:R-:W-:Y:S02]  /*12e0*/  @P1 IADD3 R6, P2, R20.reuse, c[0x0][0x180], RZ ;  /* 0x0000600014061a10 */ /* 0x042fe40007f5e0ff */
[----:B------:R-:W-:Y:S02]  /*12f0*/  @P1 IADD3 R20, P4, R20, c[0x0][0x178], RZ ;  /* 0x00005e0014141a10 */ /* 0x000fe40007f9e0ff */
[C---:B------:R-:W-:Y:S02]  /*1300*/  @P1 IADD3.X R7, R12.reuse, c[0x0][0x184], RZ, P2, !PT ;  /* 0x000061000c071a10 */ /* 0x040fe400017fe4ff */
[----:B------:R-:W-:Y:S02]  /*1310*/  @P1 IADD3.X R21, R12, c[0x0][0x17c], RZ, P4, !PT ;  /* 0x00005f000c151a10 */ /* 0x000fe400027fe4ff */
[----:B0-----:R-:W-:-:S02]  /*1320*/  @!P0 IADD3 R10, P2, R13, c[0x0][0x178], RZ ;  /* 0x00005e000d0a8a10 */ /* 0x001fc40007f5e0ff */
[----:B------:R-:W-:Y:S01]  /*1330*/  MOV R12, UR6 ;  /* 0x00000006000c7c02 */ /* 0x000fe20008000f00 */
[----:B------:R-:W-:Y:S01]  /*1340*/  CS2R R42, SRZ ;  /* 0x00000000002a7805 */ /* 0x000fe2000001ff00 */
[----:B------:R-:W-:Y:S01]  /*1350*/  MOV R13, UR7 ;  /* 0x00000007000d7c02 */ /* 0x000fe20008000f00 */
[----:B------:R0:W5:Y:S01]  /*1360*/  @P1 LDG.E R51, [R20.64] ;  /* 0x0000001214331981 */ /* 0x000162000c1e1900 */
[----:B------:R-:W-:-:S03]  /*1370*/  SHF.R.S32.HI R29, RZ, 0x1f, R59 ;  /* 0x0000001fff1d7819 */ /* 0x000fc6000001143b */
[----:B------:R1:W5:Y:S04]  /*1380*/  @!P6 LDG.E R43, [R8.64] ;  /* 0x00000012082be981 */ /* 0x000368000c1e1900 */
[----:B------:R-:W2:Y:S01]  /*1390*/  LDG.E.64 R12, [R12.64] ;  /* 0x000000120c0c7981 */ /* 0x000ea2000c1e1b00 */
[----:B------:R-:W-:Y:S02]  /*13a0*/  ISETP.GE.U32.AND P6, PT, R59, c[0x0][0x1e0], PT ;  /* 0x000078003b007a0c */ /* 0x000fe40003fc6070 */
[----:B------:R-:W-:Y:S02]  /*13b0*/  ISETP.GE.U32.AND P5, PT, R58, c[0x0][0x1e0], PT ;  /* 0x000078003a007a0c */ /* 0x000fe40003fa6070 */
[----:B------:R-:W-:Y:S02]  /*13c0*/  @!P0 IADD3.X R23, R14, c[0x0][0x184], RZ, P3, !PT ;  /* 0x000061000e178a10 */ /* 0x000fe40001ffe4ff */
[----:B------:R-:W-:-:S02]  /*13d0*/  SHF.R.S32.HI R28, RZ, 0x1f, R58 ;  /* 0x0000001fff1c7819 */ /* 0x000fc4000001143a */
[----:B------:R-:W-:Y:S02]  /*13e0*/  ISETP.GE.U32.AND P4, PT, R57, c[0x0][0x1e0], PT ;  /* 0x0000780039007a0c */ /* 0x000fe40003f86070 */
[----:B------:R-:W-:Y:S02]  /*13f0*/  ISETP.GE.U32.AND P3, PT, R56, c[0x0][0x1e0], PT ;  /* 0x0000780038007a0c */ /* 0x000fe40003f66070 */
[----:B------:R-:W-:Y:S02]  /*1400*/  SHF.R.S32.HI R27, RZ, 0x1f, R57 ;  /* 0x0000001fff1b7819 */ /* 0x000fe40000011439 */
[----:B------:R-:W-:Y:S02]  /*1410*/  SHF.R.S32.HI R26, RZ, 0x1f, R56 ;  /* 0x0000001fff1a7819 */ /* 0x000fe40000011438 */
[----:B------:R-:W-:Y:S02]  /*1420*/  ISETP.GE.AND.EX P6, PT, R29, c[0x0][0x1e4], PT, P6 ;  /* 0x000079001d007a0c */ /* 0x000fe40003fc6360 */
[----:B------:R-:W-:-:S02]  /*1430*/  ISETP.GE.AND.EX P5, PT, R28, c[0x0][0x1e4], PT, P5 ;  /* 0x000079001c007a0c */ /* 0x000fc40003fa6350 */
[----:B------:R-:W-:Y:S02]  /*1440*/  ISETP.GE.AND.EX P4, PT, R27, c[0x0][0x1e4], PT, P4 ;  /* 0x000079001b007a0c */ /* 0x000fe40003f86340 */
[----:B------:R-:W-:Y:S02]  /*1450*/  ISETP.GE.AND.EX P3, PT, R26, c[0x0][0x1e4], PT, P3 ;  /* 0x000079001a007a0c */ /* 0x000fe40003f66330 */
[C---:B------:R-:W-:Y:S02]  /*1460*/  ISETP.GT.U32.OR P6, PT, R0.reuse, 0x29f, P6 ;  /* 0x0000029f0000780c */ /* 0x040fe400037c4470 */
[C---:B------:R-:W-:Y:S02]  /*1470*/  ISETP.GT.U32.OR P5, PT, R0.reuse, 0x29f, P5 ;  /* 0x0000029f0000780c */ /* 0x040fe40002fa4470 */
[C---:B------:R-:W-:Y:S02]  /*1480*/  ISETP.GT.U32.OR P4, PT, R0.reuse, 0x29f, P4 ;  /* 0x0000029f0000780c */ /* 0x040fe40002784470 */
[----:B------:R-:W-:-:S02]  /*1490*/  ISETP.GT.U32.OR P3, PT, R0, 0x29f, P3 ;  /* 0x0000029f0000780c */ /* 0x000fc40001f64470 */
[----:B------:R-:W-:Y:S02]  /*14a0*/  @!P0 IADD3.X R11, R14, c[0x0][0x17c], RZ, P2, !PT ;  /* 0x00005f000e0b8a10 */ /* 0x000fe400017fe4ff */
[----:B------:R-:W-:Y:S02]  /*14b0*/  ISETP.GE.U32.AND P2, PT, R55, c[0x0][0x1e0], PT ;  /* 0x0000780037007a0c */ /* 0x000fe40003f46070 */
[----:B------:R-:W-:Y:S01]  /*14c0*/  SHF.R.S32.HI R40, RZ, 0x1f, R55 ;  /* 0x0000001fff287819 */ /* 0x000fe20000011437 */
[----:B-1----:R-:W-:Y:S01]  /*14d0*/  @!P6 IMAD R8, R29, c[0x0][0x1d8], RZ ;  /* 0x000076001d08ea24 */ /* 0x002fe200078e02ff */
[-C--:B------:R-:W-:Y:S01]  /*14e0*/  @!P6 MOV R9, R19.reuse ;  /* 0x000000130009e202 */ /* 0x080fe20000000f00 */
[----:B------:R-:W-:Y:S01]  /*14f0*/  @!P5 IMAD R35, R28, c[0x0][0x1d8], RZ ;  /* 0x000076001c23da24 */ /* 0x000fe200078e02ff */
[----:B------:R-:W-:Y:S01]  /*1500*/  ISETP.GE.AND.EX P2, PT, R40, c[0x0][0x1e4], PT, P2 ;  /* 0x0000790028007a0c */ /* 0x000fe20003f46320 */
[----:B------:R-:W-:Y:S01]  /*1510*/  @!P4 IMAD R14, R27, c[0x0][0x1d8], RZ ;  /* 0x000076001b0eca24 */ /* 0x000fe200078e02ff */
[-C--:B------:R-:W-:Y:S01]  /*1520*/  @!P4 MOV R28, R16.reuse ;  /* 0x00000010001cc202 */ /* 0x080fe20000000f00 */
[----:B------:R-:W-:Y:S01]  /*1530*/  @!P3 IMAD R5, R26, c[0x0][0x1d8], RZ ;  /* 0x000076001a05ba24 */ /* 0x000fe200078e02ff */
[-C--:B------:R-:W-:Y:S01]  /*1540*/  @!P4 MOV R29, R19.reuse ;  /* 0x00000013001dc202 */ /* 0x080fe20000000f00 */
[----:B------:R-:W-:Y:S01]  /*1550*/  @!P6 IMAD R37, R59, c[0x0][0x1dc], R8 ;  /* 0x000077003b25ea24 */ /* 0x000fe200078e0208 */
[----:B------:R-:W-:Y:S01]  /*1560*/  @!P3 MOV R26, R16 ;  /* 0x00000010001ab202 */ /* 0x000fe20000000f00 */
[----:B------:R1:W5:Y:S01]  /*1570*/  @!P0 LDG.E R42, [R10.64] ;  /* 0x000000120a2a8981 */ /* 0x000362000c1e1900 */
[----:B------:R-:W-:-:S02]  /*1580*/  @!P3 MOV R27, R19 ;  /* 0x00000013001bb202 */ /* 0x000fc40000000f00 */
[-C--:B------:R-:W-:Y:S01]  /*1590*/  @!P6 MOV R8, R16.reuse ;  /* 0x000000100008e202 */ /* 0x080fe20000000f00 */
[C---:B------:R-:W-:Y:S01]  /*15a0*/  @!P4 IMAD R14, R57.reuse, c[0x0][0x1dc], R14 ;  /* 0x00007700390eca24 */ /* 0x040fe200078e020e */
[----:B------:R-:W-:Y:S01]  /*15b0*/  ISETP.GT.U32.OR P2, PT, R0, 0x29f, P2 ;  /* 0x0000029f0000780c */ /* 0x000fe20001744470 */
[----:B------:R-:W-:Y:S01]  /*15c0*/  @!P4 IMAD.WIDE.U32 R28, R57, c[0x0][0x1d8], R28 ;  /* 0x00007600391cca25 */ /* 0x000fe200078e001c */
[----:B------:R-:W-:Y:S02]  /*15d0*/  @!P5 MOV R24, R16 ;  /* 0x000000100018d202 */ /* 0x000fe40000000f00 */
[----:B------:R-:W-:Y:S01]  /*15e0*/  @!P5 MOV R25, R19 ;  /* 0x000000130019d202 */ /* 0x000fe20000000f00 */
[C---:B------:R-:W-:Y:S02]  /*15f0*/  @!P3 IMAD R5, R56.reuse, c[0x0][0x1dc], R5 ;  /* 0x000077003805ba24 */ /* 0x040fe400078e0205 */
[----:B------:R-:W-:Y:S01]  /*1600*/  @!P3 IMAD.WIDE.U32 R26, R56, c[0x0][0x1d8], R26 ;  /* 0x00007600381aba25 */ /* 0x000fe200078e001a */
[----:B------:R-:W-:-:S03]  /*1610*/  @!P4 IADD3 R14, R29, R14, RZ ;  /* 0x0000000e1d0ec210 */ /* 0x000fc60007ffe0ff */
[----:B------:R-:W-:Y:S01]  /*1620*/  @!P6 IMAD.WIDE.U32 R8, R59, c[0x0][0x1d8], R8 ;  /* 0x000076003b08ea25 */ /* 0x000fe200078e0008 */
[----:B------:R-:W-:Y:S02]  /*1630*/  @!P3 IADD3 R5, R27, R5, RZ ;  /* 0x000000051b05b210 */ /* 0x000fe40007ffe0ff */
[----:B------:R-:W-:Y:S01]  /*1640*/  @!P4 SHF.L.U32 R27, R28, 0x1, RZ ;  /* 0x000000011c1bc819 */ /* 0x000fe200000006ff */
[C---:B------:R-:W-:Y:S01]  /*1650*/  @!P5 IMAD R35, R58.reuse, c[0x0][0x1dc], R35 ;  /* 0x000077003a23da24 */ /* 0x040fe200078e0223 */
[----:B------:R-:W-:Y:S01]  /*1660*/  @!P6 IADD3 R37, R9, R37, RZ ;  /* 0x000000250925e210 */ /* 0x000fe20007ffe0ff */
[----:B------:R-:W-:Y:S01]  /*1670*/  @!P5 IMAD.WIDE.U32 R24, R58, c[0x0][0x1d8], R24 ;  /* 0x000076003a18da25 */ /* 0x000fe200078e0018 */
[----:B------:R-:W-:Y:S02]  /*1680*/  @!P4 SHF.L.U64.HI R28, R28, 0x1, R14 ;  /* 0x000000011c1cc819 */ /* 0x000fe4000001020e */
[----:B------:R-:W-:Y:S01]  /*1690*/  @!P3 SHF.L.U64.HI R14, R26, 0x1, R5 ;  /* 0x000000011a0eb819 */ /* 0x000fe20000010205 */
[----:B------:R-:W-:Y:S01]  /*16a0*/  HFMA2.MMA R5, -RZ, RZ, 0, 0 ;  /* 0x00000000ff057435 */ /* 0x000fe200000001ff */
[----:B------:R-:W-:-:S02]  /*16b0*/  @!P6 SHF.L.U32 R39, R8, 0x1, RZ ;  /* 0x000000010827e819 */ /* 0x000fc400000006ff */
[----:B------:R-:W-:Y:S02]  /*16c0*/  @!P6 SHF.L.U64.HI R38, R8, 0x1, R37 ;  /* 0x000000010826e819 */ /* 0x000fe40000010225 */
[----:B------:R-:W-:Y:S01]  /*16d0*/  @!P5 IADD3 R35, R25, R35, RZ ;  /* 0x000000231923d210 */ /* 0x000fe20007ffe0ff */
[----:B------:R-:W-:Y:S01]  /*16e0*/  @!P2 IMAD R25, R40, c[0x0][0x1d8], RZ ;  /* 0x000076002819aa24 */ /* 0x000fe200078e02ff */
[----:B------:R-:W-:Y:S02]  /*16f0*/  @!P2 MOV R8, R16 ;  /* 0x000000100008a202 */ /* 0x000fe40000000f00 */
[----:B------:R-:W-:Y:S01]  /*1700*/  @!P2 MOV R9, R19 ;  /* 0x000000130009a202 */ /* 0x000fe20000000f00 */
[C---:B------:R-:W-:Y:S01]  /*1710*/  @!P2 IMAD R25, R55.reuse, c[0x0][0x1dc], R25 ;  /* 0x000077003719aa24 */ /* 0x040fe200078e0219 */
[----:B------:R3:W5:Y:S03]  /*1720*/  @!P0 LDG.E R5, [R22.64] ;  /* 0x0000001216058981 */ /* 0x000766000c1e1900 */
[----:B------:R-:W-:Y:S01]  /*1730*/  @!P2 IMAD.WIDE.U32 R8, R55, c[0x0][0x1d8], R8 ;  /* 0x000076003708aa25 */ /* 0x000fe200078e0008 */
[----:B------:R-:W-:-:S02]  /*1740*/  @!P5 SHF.L.U32 R37, R24, 0x1, RZ ;  /* 0x000000011825d819 */ /* 0x000fc400000006ff */
[----:B------:R-:W-:Y:S02]  /*1750*/  @!P5 SHF.L.U64.HI R29, R24, 0x1, R35 ;  /* 0x00000001181dd819 */ /* 0x000fe40000010223 */
[----:B------:R-:W-:Y:S02]  /*1760*/  @!P2 IADD3 R25, R9, R25, RZ ;  /* 0x000000190919a210 */ /* 0x000fe40007ffe0ff */
[----:B---3--:R-:W-:Y:S02]  /*1770*/  @!P6 IADD3 R22, P0, R39, c[0x0][0x180], RZ ;  /* 0x000060002716ea10 */ /* 0x008fe40007f1e0ff */
[----:B------:R-:W-:Y:S02]  /*1780*/  @!P3 SHF.L.U32 R24, R26, 0x1, RZ ;  /* 0x000000011a18b819 */ /* 0x000fe400000006ff */
[C---:B------:R-:W-:Y:S02]  /*1790*/  @!P2 SHF.L.U32 R26, R8.reuse, 0x1, RZ ;  /* 0x00000001081aa819 */ /* 0x040fe400000006ff */
[----:B------:R-:W-:-:S02]  /*17a0*/  @!P2 SHF.L.U64.HI R25, R8, 0x1, R25 ;  /* 0x000000010819a819 */ /* 0x000fc40000010219 */
[----:B------:R-:W-:Y:S02]  /*17b0*/  @!P6 IADD3.X R23, R38, c[0x0][0x184], RZ, P0, !PT ;  /* 0x000061002617ea10 */ /* 0x000fe400007fe4ff */
[----:B------:R-:W-:Y:S01]  /*17c0*/  @!P6 IADD3 R8, P0, R39, c[0x0][0x178], RZ ;  /* 0x00005e002708ea10 */ /* 0x000fe20007f1e0ff */
[----:B------:R-:W-:-:S03]  /*17d0*/  HFMA2.MMA R35, -RZ, RZ, 0, 0 ;  /* 0x00000000ff237435 */ /* 0x000fc600000001ff */
[----:B------:R-:W-:Y:S02]  /*17e0*/  @!P6 IADD3.X R9, R38, c[0x0][0x17c], RZ, P0, !PT ;  /* 0x00005f002609ea10 */ /* 0x000fe400007fe4ff */
[----:B-1----:R-:W-:-:S04]  /*17f0*/  @!P5 IADD3 R10, P0, R37, c[0x0][0x180], RZ ;  /* 0x00006000250ada10 */ /* 0x002fc80007f1e0ff */
[----:B------:R-:W-:Y:S01]  /*1800*/  @!P5 IADD3.X R11, R29, c[0x0][0x184], RZ, P0, !PT ;  /* 0x000061001d0bda10 */ /* 0x000fe200007fe4ff */
[----:B------:R1:W5:Y:S01]  /*1810*/  @P1 LDG.E R35, [R6.64] ;  /* 0x0000001206231981 */ /* 0x000362000c1e1900 */
[----:B0-----:R-:W-:Y:S01]  /*1820*/  @!P5 IADD3 R20, P0, R37, c[0x0][0x178], RZ ;  /* 0x00005e002514da10 */ /* 0x001fe20007f1e0ff */
[----:B------:R-:W-:-:S03]  /*1830*/  CS2R R40, SRZ ;  /* 0x0000000000287805 */ /* 0x000fc6000001ff00 */
[----:B------:R-:W-:-:S03]  /*1840*/  @!P5 IADD3.X R21, R29, c[0x0][0x17c], RZ, P0, !PT ;  /* 0x00005f001d15da10 */ /* 0x000fc600007fe4ff */
[----:B------:R0:W5:Y:S01]  /*1850*/  @!P6 LDG.E R41, [R8.64] ;  /* 0x000000120829e981 */ /* 0x000162000c1e1900 */
[----:B-1----:R-:W-:-:S03]  /*1860*/  CS2R R6, SRZ ;  /* 0x0000000000067805 */ /* 0x002fc6000001ff00 */
[----:B------:R1:W5:Y:S04]  /*1870*/  @!P5 LDG.E R40, [R20.64] ;  /* 0x000000121428d981 */ /* 0x000368000c1e1900 */
[----:B------:R3:W5:Y:S04]  /*1880*/  @!P6 LDG.E R6, [R22.64] ;  /* 0x000000121606e981 */ /* 0x000768000c1e1900 */
[----:B------:R4:W5:Y:S01]  /*1890*/  @!P5 LDG.E R7, [R10.64] ;  /* 0x000000120a07d981 */ /* 0x000962000c1e1900 */
[C---:B-1----:R-:W-:Y:S01]  /*18a0*/  @!P4 IADD3 R20, P5, R27.reuse, c[0x0][0x178], RZ ;  /* 0x00005e001b14ca10 */ /* 0x042fe20007fbe0ff */
[----:B0-----:R-:W-:Y:S01]  /*18b0*/  CS2R R8, SRZ ;  /* 0x0000000000087805 */ /* 0x001fe2000001ff00 */
[----:B---3--:R-:W-:Y:S01]  /*18c0*/  @!P3 IADD3 R22, P6, R24, c[0x0][0x180], RZ ;  /* 0x000060001816ba10 */ /* 0x008fe20007fde0ff */
[----:B------:R-:W-:Y:S01]  /*18d0*/  CS2R R38, SRZ ;  /* 0x0000000000267805 */ /* 0x000fe2000001ff00 */
[----:B----4-:R-:W-:-:S02]  /*18e0*/  @!P4 IADD3 R10, P0, R27, c[0x0][0x180], RZ ;  /* 0x000060001b0aca10 */ /* 0x010fc40007f1e0ff */
[C---:B------:R-:W-:Y:S02]  /*18f0*/  @!P4 IADD3.X R21, R28.reuse, c[0x0][0x17c], RZ, P5, !PT ;  /* 0x00005f001c15ca10 */ /* 0x040fe40002ffe4ff */
[----:B------:R-:W-:Y:S02]  /*1900*/  @!P4 IADD3.X R11, R28, c[0x0][0x184], RZ, P0, !PT ;  /* 0x000061001c0bca10 */ /* 0x000fe400007fe4ff */
[----:B------:R-:W-:Y:S01]  /*1910*/  @!P3 IADD3.X R23, R14, c[0x0][0x184], RZ, P6, !PT ;  /* 0x000061000e17ba10 */ /* 0x000fe200037fe4ff */
[----:B------:R0:W5:Y:S04]  /*1920*/  @!P4 LDG.E R39, [R20.64] ;  /* 0x000000121427c981 */ /* 0x000168000c1e1900 */
[----:B------:R1:W5:Y:S04]  /*1930*/  @!P4 LDG.E R8, [R10.64] ;  /* 0x000000120a08c981 */ /* 0x000368000c1e1900 */
[----:B------:R3:W5:Y:S01]  /*1940*/  @!P3 LDG.E R9, [R22.64] ;  /* 0x000000121609b981 */ /* 0x000762000c1e1900 */
[----:B0-----:R-:W-:-:S02]  /*1950*/  @!P3 IADD3 R20, P0, R24, c[0x0][0x178], RZ ;  /* 0x00005e001814ba10 */ /* 0x001fc40007f1e0ff */
[C---:B------:R-:W-:Y:S01]  /*1960*/  @!P2 IADD3 R24, P5, R26.reuse, c[0x0][0x178], RZ ;  /* 0x00005e001a18aa10 */ /* 0x040fe20007fbe0ff */
[----:B-1----:R-:W-:Y:S01]  /*1970*/  CS2R R10, SRZ ;  /* 0x00000000000a7805 */ /* 0x002fe2000001ff00 */
[----:B---3--:R-:W-:Y:S02]  /*1980*/  @!P2 IADD3 R22, P4, R26, c[0x0][0x180], RZ ;  /* 0x000060001a16aa10 */ /* 0x008fe40007f9e0ff */
[----:B------:R-:W-:Y:S02]  /*1990*/  MOV R37, RZ ;  /* 0x000000ff00257202 */ /* 0x000fe40000000f00 */
[C---:B------:R-:W-:Y:S02]  /*19a0*/  @!P2 IADD3.X R23, R25.reuse, c[0x0][0x184], RZ, P4, !PT ;  /* 0x000061001917aa10 */ /* 0x040fe400027fe4ff */
[----:B------:R-:W-:Y:S02]  /*19b0*/  @!P3 IADD3.X R21, R14, c[0x0][0x17c], RZ, P0, !PT ;  /* 0x00005f000e15ba10 */ /* 0x000fe400007fe4ff */
[----:B------:R-:W-:Y:S01]  /*19c0*/  @!P2 IADD3.X R25, R25, c[0x0][0x17c], RZ, P5, !PT ;  /* 0x00005f001919aa10 */ /* 0x000fe20002ffe4ff */
[----:B------:R0:W5:Y:S04]  /*19d0*/  @!P2 LDG.E R10, [R22.64] ;  /* 0x00000012160aa981 */ /* 0x000168000c1e1900 */
[----:B------:R0:W5:Y:S04]  /*19e0*/  @!P3 LDG.E R38, [R20.64] ;  /* 0x000000121426b981 */ /* 0x000168000c1e1900 */
[----:B------:R0:W5:Y:S01]  /*19f0*/  @!P2 LDG.E R37, [R24.64] ;  /* 0x000000121825a981 */ /* 0x000162000c1e1900 */
[----:B------:R-:W-:Y:S01]  /*1a00*/  UMOV UR23, 0x3f800000 ;  /* 0x3f80000000177882 */ /* 0x000fe20000000000 */
[----:B------:R-:W-:Y:S01]  /*1a10*/  BSSY B0, `(.L_x_446) ;  /* 0x000001f000007945 */ /* 0x000fe20003800000 */
[----:B--2---:R-:W1:Y:S02]  /*1a20*/  R2UR UR24, R12 ;  /* 0x000000000c1873c2 */ /* 0x004e6400000e0000 */
[----:B-1----:R-:W-:-:S05]  /*1a30*/  MOV R14, UR24 ;  /* 0x00000018000e7c02 */ /* 0x002fca0008000f00 */
[----:B------:R-:W-:-:S05]  /*1a40*/  FFMA.FTZ R13, -R14, UR24, R13 ;  /* 0x000000180e0d7c23 */ /* 0x000fca000801010d */
[----:B------:R-:W-:-:S13]  /*1a50*/  FSETP.GTU.FTZ.AND P0, PT, R13, RZ, PT ;  /* 0x000000ff0d00720b */ /* 0x000fda0003f1c000 */
[----:B------:R-:W-:Y:S01]  /*1a60*/  VOTEU.ANY UP0, P0 ;  /* 0x00000000003f7886 */ /* 0x000fe20000000100 */
[----:B------:R-:W-:-:S13]  /*1a70*/  PLOP3.LUT P0, PT, PT, PT, UP0, 0x80, 0x0 ;  /* 0x000000000000781c */ /* 0x000fda0003f0f008 */
[----:B------:R-:W-:-:S06]  /*1a80*/  @P0 FADD.FTZ R26, R13, c[0x0][0x1a0] ;  /* 0x000068000d1a0621 */ /* 0x000fcc0000010000 */
[----:B------:R-:W1:Y:S02]  /*1a90*/  @P0 MUFU.RSQ R26, R26 ;  /* 0x0000001a001a0308 */ /* 0x000e640000001400 */
[----:B-1----:R-:W1:Y:S01]  /*1aa0*/  @P0 R2UR UR5, R26 ;  /* 0x000000001a0503c2 */ /* 0x002e6200000e0000 */
[----:B------:R-:W-:Y:S01]  /*1ab0*/  ISETP.GT.U32.AND P0, PT, R0, 0x29f, PT ;  /* 0x0000029f0000780c */ /* 0x000fe20003f04070 */
[----:B------:R-:W-:Y:S01]  /*1ac0*/  HFMA2.MMA R14, -RZ, RZ, 0, 0 ;  /* 0x00000000ff0e7435 */ /* 0x000fe200000001ff */
[----:B------:R-:W-:Y:S01]  /*1ad0*/  ISETP.NE.AND P4, PT, RZ, UR21, PT ;  /* 0x00000015ff007c0c */ /* 0x000fe2000bf85270 */
[----:B------:R-:W-:Y:S01]  /*1ae0*/  CS2R R12, SRZ ;  /* 0x00000000000c7805 */ /* 0x000fe2000001ff00 */
[----:B-1----:R-:W-:-:S09]  /*1af0*/  @UP0 UMOV UR23, UR5 ;  /* 0x0000000500170c82 */ /* 0x002fd20008000000 */
[----:B------:R-:W-:Y:S05]  /*1b00*/  @P0 BRA `(.L_x_447) ;  /* 0x000000f000000947 */ /* 0x000fea0003800000 */
[----:B0-----:R-:W-:Y:S02]  /*1b10*/  ISETP.NE.AND P0, PT, RZ, UR21, PT ;  /* 0x00000015ff007c0c */ /* 0x001fe4000bf05270 */
[----:B------:R-:W-:Y:S02]  /*1b20*/  IADD3 R22, R54, UR17, RZ ;  /* 0x0000001136167c10 */ /* 0x000fe4000fffe0ff */
[----:B------:R-:W-:Y:S02]  /*1b30*/  MOV R23, 0x2 ;  /* 0x0000000200177802 */ /* 0x000fe40000000f00 */
[----:B------:R-:W-:-:S07]  /*1b40*/  SHF.R.S32.HI R11, RZ, 0x1f, R22 ;  /* 0x0000001fff0b7819 */ /* 0x000fce0000011416 */
[----:B------:R-:W-:-:S04]  /*1b50*/  @P0 LEA R20, P2, R22, c[0x0][0x190], 0x1 ;  /* 0x0000640016140a11 */ /* 0x000fc800078408ff */
[C---:B------:R-:W-:Y:S01]  /*1b60*/  @P0 LEA.HI.X R21, R22.reuse, c[0x0][0x194], R11, 0x1, P2 ;  /* 0x0000650016150a11 */ /* 0x040fe200010f0c0b */
[----:B------:R-:W-:-:S04]  /*1b70*/  IMAD.WIDE R22, R22, R23, c[0x0][0x188] ;  /* 0x0000620016167625 */ /* 0x000fc800078e0217 */
[----:B------:R0:W2:Y:S04]  /*1b80*/  @P0 LDG.E.U16 R11, [R20.64] ;  /* 0x00000012140b0981 */ /* 0x0000a8000c1e1500 */
[----:B------:R1:W3:Y:S04]  /*1b90*/  LDG.E.U16 R14, [R22.64] ;  /* 0x00000012160e7981 */ /* 0x0002e8000c1e1500 */
[----:B0-----:R-:W4:Y:S04]  /*1ba0*/  @P0 LDG.E.U16 R20, [R20.64+0x2] ;  /* 0x0000021214140981 */ /* 0x001f28000c1e1500 */
[----:B-1----:R-:W4:Y:S01]  /*1bb0*/  LDG.E.U16 R22, [R22.64+0x2] ;  /* 0x0000021216167981 */ /* 0x002f22000c1e1500 */
[----:B--2---:R-:W-:-:S02]  /*1bc0*/  @P0 PRMT R12, RZ, 0x5410, R11 ;  /* 0x00005410ff0c0816 */ /* 0x004fc4000000000b */
[----:B---3--:R-:W-:Y:S02]  /*1bd0*/  PRMT R11, RZ, 0x5410, R14 ;  /* 0x00005410ff0b7816 */ /* 0x008fe4000000000e */
[----:B----4-:R-:W-:Y:S02]  /*1be0*/  @P0 PRMT R13, RZ, 0x5410, R20 ;  /* 0x00005410ff0d0816 */ /* 0x010fe40000000014 */
[----:B------:R-:W-:Y:S02]  /*1bf0*/  PRMT R14, RZ, 0x5410, R22 ;  /* 0x00005410ff0e7816 */ /* 0x000fe40000000016 */
.L_x_447:
[----:B0-----:R-:W-:Y:S05]  /*1c00*/  BSYNC B0 ;  /* 0x0000000000007941 */ /* 0x001fea0003800000 */
.L_x_446:
[--C-:B-----5:R-:W-:Y:S02]  /*1c10*/  PRMT R47, RZ, 0x5410, R35.reuse ;  /* 0x00005410ff2f7816 */ /* 0x120fe40000000023 */
[----:B------:R-:W-:Y:S02]  /*1c20*/  PRMT R22, RZ, 0x7610, R35 ;  /* 0x00007610ff167816 */ /* 0x000fe40000000023 */
[--C-:B------:R-:W-:Y:S01]  /*1c30*/  PRMT R28, RZ, 0x5410, R51.reuse ;  /* 0x00005410ff1c7816 */ /* 0x100fe20000000033 */
        /* <DEDUP_REMOVED lines=24> */
.L_x_448:
        /* <DEDUP_REMOVED lines=34> */
.L_x_449:
[----:B------:R-:W-:Y:S02]  /*1fe0*/  FADD.FTZ R29, RZ, R28 ;  /* 0x0000001cff1d7221 */ /* 0x000fe40000010000 */
[----:B------:R-:W-:Y:S02]  /*1ff0*/  FMUL.FTZ R28, R27, R11 ;  /* 0x0000000b1b1c7220 */ /* 0x000fe40000410000 */
[C---:B------:R-:W-:Y:S02]  /*2000*/  FFMA.FTZ R47, R26.reuse, R27, R47 ;  /* 0x0000001b1a2f7223 */ /* 0x040fe4000001002f */
[----:B------:R-:W-:Y:S02]  /*2010*/  FFMA.FTZ R26, R26, R28, R24 ;  /* 0x0000001c1a1a7223 */ /* 0x000fe40000010018 */
[----:B------:R-:W-:Y:S02]  /*2020*/  FFMA.FTZ R24, R22, R21, RZ ;  /* 0x0000001516187223 */ /* 0x000fe400000100ff */
[----:B------:R-:W-:-:S02]  /*2030*/  FADD.FTZ R22, RZ, R21 ;  /* 0x00000015ff167221 */ /* 0x000fc40000010000 */
[----:B------:R-:W-:Y:S02]  /*2040*/  FMUL.FTZ R21, R20, R14 ;  /* 0x0000000e14157220 */ /* 0x000fe40000410000 */
[C---:B------:R-:W-:Y:S02]  /*2050*/  FFMA.FTZ R24, R23.reuse, R20, R24 ;  /* 0x0000001417187223 */ /* 0x040fe40000010018 */
        /* <DEDUP_REMOVED lines=32> */
.L_x_450:
        /* <DEDUP_REMOVED lines=37> */
.L_x_451:
        /* <DEDUP_REMOVED lines=37> */
.L_x_452:
        /* <DEDUP_REMOVED lines=37> */
.L_x_453:
        /* <DEDUP_REMOVED lines=37> */
.L_x_454:
        /* <DEDUP_REMOVED lines=37> */
.L_x_455:
        /* <DEDUP_REMOVED lines=37> */
.L_x_456:
        /* <DEDUP_REMOVED lines=37> */
.L_x_457:
        /* <DEDUP_REMOVED lines=37> */
.L_x_458:
        /* <DEDUP_REMOVED lines=37> */
.L_x_459:
        /* <DEDUP_REMOVED lines=37> */
.L_x_460:
[----:B------:R-:W-:Y:S02]  /*3980*/  FMUL.FTZ R28, R29, R11 ;  /* 0x0000000b1d1c7220 */ /* 0x000fe40000410000 */
[C---:B------:R-:W-:Y:S02]  /*3990*/  FFMA.FTZ R47, R26.reuse, R29, R47 ;  /* 0x0000001d1a2f7223 */ /* 0x040fe4000001002f */
[----:B------:R-:W-:Y:S02]  /*39a0*/  FFMA.FTZ R26, R26, R28, R23 ;  /* 0x0000001c1a1a7223 */ /* 0x000fe40000010017 */
[----:B------:R-:W-:Y:S02]  /*39b0*/  FMUL.FTZ R23, R22, R14 ;  /* 0x0000000e16177220 */ /* 0x000fe40000410000 */
[----:B------:R-:W-:Y:S02]  /*39c0*/  FADD.FTZ R25, R25, R28 ;  /* 0x0000001c19197221 */ /* 0x000fe40000010000 */
[----:B------:R-:W-:-:S02]  /*39d0*/  FADD.FTZ R20, R20, R22 ;  /* 0x0000001614147221 */ /* 0x000fc40000010000 */
[C---:B------:R-:W-:Y:S02]  /*39e0*/  FFMA.FTZ R24, R21.reuse, R22, R24 ;  /* 0x0000001615187223 */ /* 0x040fe40000010018 */
[----:B------:R-:W-:Y:S01]  /*39f0*/  FFMA.FTZ R21, R21, R23, R26 ;  /* 0x0000001715157223 */ /* 0x000fe2000001001a */
[--C-:B------:R-:W-:Y:S01]  /*3a00*/  PRMT R26, RZ, 0x7610, R8.reuse ;  /* 0x00007610ff1a7816 */ /* 0x100fe20000000008 */
[----:B------:R-:W-:Y:S01]  /*3a10*/  FADD.FTZ R22, R23, R25 ;  /* 0x0000001917167221 */ /* 0x000fe20000010000 */
[----:B------:R-:W-:Y:S01]  /*3a20*/  PRMT R23, RZ, 0x5410, R8 ;  /* 0x00005410ff177816 */ /* 0x000fe20000000008 */
[----:B------:R-:W-:Y:S01]  /*3a30*/  FADD.FTZ R27, R27, R29 ;  /* 0x0000001d1b1b7221 */ /* 0x000fe20000010000 */
        /* <DEDUP_REMOVED lines=25> */
.L_x_461:
[----:B------:R-:W-:Y:S01]  /*3bd0*/  FMUL.FTZ R28, R29, R11 ;  /* 0x0000000b1d1c7220 */ /* 0x000fe20000410000 */
[----:B------:R-:W-:Y:S01]  /*3be0*/  PRMT R72, RZ, 0x5410, R9 ;  /* 0x00005410ff487816 */ /* 0x000fe20000000009 */
[C---:B------:R-:W-:Y:S01]  /*3bf0*/  FFMA.FTZ R47, R23.reuse, R29, R47 ;  /* 0x0000001d172f7223 */ /* 0x040fe2000001002f */
        /* <DEDUP_REMOVED lines=32> */
.L_x_462:
[----:B------:R-:W-:Y:S01]  /*3e00*/  FMUL.FTZ R23, R71, R11 ;  /* 0x0000000b47177220 */ /* 0x000fe20000410000 */
[--C-:B------:R-:W-:Y:S01]  /*3e10*/  PRMT R75, RZ, 0x5410, R10.reuse ;  /* 0x00005410ff4b7816 */ /* 0x100fe2000000000a */
[----:B------:R-:W-:Y:S02]  /*3e20*/  FMUL.FTZ R29, R74, R14 ;  /* 0x0000000e4a1d7220 */ /* 0x000fe40000410000 */
[----:B------:R-:W-:Y:S02]  /*3e30*/  FFMA.FTZ R21, R72, R23, R21 ;  /* 0x0000001748157223 */ /* 0x000fe40000010015 */
[----:B------:R-:W-:Y:S01]  /*3e40*/  FADD.FTZ R22, R22, R23 ;  /* 0x0000001716167221 */ /* 0x000fe20000010000 */
[----:B------:R-:W-:Y:S01]  /*3e50*/  PRMT R23, RZ, 0x7610, R37 ;  /* 0x00007610ff177816 */ /* 0x000fe20000000025 */
[----:B------:R-:W-:Y:S01]  /*3e60*/  FFMA.FTZ R28, R73, R29, R21 ;  /* 0x0000001d491c7223 */ /* 0x000fe20000010015 */
[----:B------:R-:W-:Y:S01]  /*3e70*/  PRMT R21, RZ, 0x7610, R10 ;  /* 0x00007610ff157816 */ /* 0x000fe2000000000a */
[----:B------:R-:W-:-:S02]  /*3e80*/  FADD.FTZ R75, R75, -UR24 ;  /* 0x800000184b4b7e21 */ /* 0x000fc40008010000 */
[----:B------:R-:W-:Y:S01]  /*3e90*/  FADD.FTZ R29, R29, R22 ;  /* 0x000000161d1d7221 */ /* 0x000fe20000010000 */
        /* <DEDUP_REMOVED lines=23> */
.L_x_463:
[----:B------:R0:W-:Y:S01]  /*4010*/  STL [R1+0x4], R2 ;  /* 0x0000040201007387 */ /* 0x0001e20000100800 */
[----:B------:R-:W-:Y:S02]  /*4020*/  FMUL.FTZ R76, R22, R11 ;  /* 0x0000000b164c7220 */ /* 0x000fe40000410000 */
[----:B------:R-:W-:Y:S02]  /*4030*/  FFMA.FTZ R24, R26, R25, R24 ;  /* 0x000000191a187223 */ /* 0x000fe40000010018 */
[----:B------:R-:W-:Y:S01]  /*4040*/  FFMA.FTZ R28, R75, R76, R28 ;  /* 0x0000004c4b1c7223 */ /* 0x000fe2000001001c */
[----:B------:R-:W2:Y:S01]  /*4050*/  LDL R26, [R1] ;  /* 0x00000000011a7983 */ /* 0x000ea20000100800 */
[----:B------:R-:W-:Y:S02]  /*4060*/  FADD.FTZ R29, R29, R76 ;  /* 0x0000004c1d1d7221 */ /* 0x000fe40000010000 */
[----:B------:R-:W-:Y:S01]  /*4070*/  FMUL.FTZ R76, R23, R14 ;  /* 0x0000000e174c7220 */ /* 0x000fe20000410000 */
[----:B0-----:R-:W0:Y:S03]  /*4080*/  S2R R2, SR_LANEID ;  /* 0x0000000000027919 */ /* 0x001e260000000000 */
[----:B------:R-:W-:-:S02]  /*4090*/  FFMA.FTZ R28, R21, R76, R28 ;  /* 0x0000004c151c7223 */ /* 0x000fc4000001001c */
[----:B------:R-:W-:-:S03]  /*40a0*/  FADD.FTZ R29, R76, R29 ;  /* 0x0000001d4c1d7221 */ /* 0x000fc60000010000 */
[----:B------:R-:W1:Y:S04]  /*40b0*/  SHFL.DOWN PT, R76, R28, 0x1, 0x1f ;  /* 0x08201f001c4c7f89 */ /* 0x000e6800000e0000 */
[----:B------:R-:W3:Y:S01]  /*40c0*/  SHFL.DOWN PT, R77, R29, 0x1, 0x1f ;  /* 0x08201f001d4d7f89 */ /* 0x000ee200000e0000 */
[----:B0-----:R-:W-:-:S13]  /*40d0*/  ISETP.GT.AND P0, PT, R2, 0x1e, PT ;  /* 0x0000001e0200780c */ /* 0x001fda0003f04270 */
[----:B-1----:R-:W-:Y:S02]  /*40e0*/  @!P0 FADD.FTZ R28, R28, R76 ;  /* 0x0000004c1c1c8221 */ /* 0x002fe40000010000 */
[----:B---3--:R-:W-:Y:S01]  /*40f0*/  @!P0 FADD.FTZ R29, R29, R77 ;  /* 0x0000004d1d1d8221 */ /* 0x008fe20000010000 */
[----:B------:R-:W-:Y:S02]  /*4100*/  ISETP.GT.AND P0, PT, R2, 0x1d, PT ;  /* 0x0000001d0200780c */ /* 0x000fe40003f04270 */
[----:B------:R-:W0:Y:S04]  /*4110*/  SHFL.DOWN PT, R76, R28, 0x2, 0x1f ;  /* 0x08401f001c4c7f89 */ /* 0x000e2800000e0000 */
[----:B------:R-:W1:Y:S07]  /*4120*/  SHFL.DOWN PT, R77, R29, 0x2, 0x1f ;  /* 0x08401f001d4d7f89 */ /* 0x000e6e00000e0000 */
[----:B0-----:R-:W-:-:S02]  /*4130*/  @!P0 FADD.FTZ R28, R28, R76 ;  /* 0x0000004c1c1c8221 */ /* 0x001fc40000010000 */
[----:B-1----:R-:W-:-:S03]  /*4140*/  @!P0 FADD.FTZ R29, R29, R77 ;  /* 0x0000004d1d1d8221 */ /* 0x002fc60000010000 */
[----:B------:R-:W0:Y:S01]  /*4150*/  SHFL.DOWN PT, R76, R28, 0x4, 0x1f ;  /* 0x08801f001c4c7f89 */ /* 0x000e2200000e0000 */
[----:B------:R-:W-:-:S03]  /*4160*/  ISETP.GT.AND P0, PT, R2, 0x1b, PT ;  /* 0x0000001b0200780c */ /* 0x000fc60003f04270 */
[----:B------:R-:W1:Y:S01]  /*4170*/  SHFL.DOWN PT, R77, R29, 0x4, 0x1f ;  /* 0x08801f001d4d7f89 */ /* 0x000e6200000e0000 */
[----:B------:R-:W-:-:S09]  /*4180*/  ISETP.GT.AND P2, PT, R2, 0xf, PT ;  /* 0x0000000f0200780c */ /* 0x000fd20003f44270 */
[----:B0-----:R-:W-:Y:S02]  /*4190*/  @!P0 FADD.FTZ R28, R28, R76 ;  /* 0x0000004c1c1c8221 */ /* 0x001fe40000010000 */
[----:B-1----:R-:W-:Y:S01]  /*41a0*/  @!P0 FADD.FTZ R29, R29, R77 ;  /* 0x0000004d1d1d8221 */ /* 0x002fe20000010000 */
[----:B------:R-:W-:Y:S02]  /*41b0*/  ISETP.GT.AND P0, PT, R2, 0x17, PT ;  /* 0x000000170200780c */ /* 0x000fe40003f04270 */
[----:B------:R-:W0:Y:S04]  /*41c0*/  SHFL.DOWN PT, R76, R28, 0x8, 0x1f ;  /* 0x09001f001c4c7f89 */ /* 0x000e2800000e0000 */
[----:B------:R1:W5:Y:S04]  /*41d0*/  LDL.LU R2, [R1+0x4] ;  /* 0x0000040001027983 */ /* 0x0003680000300800 */
[----:B------:R-:W3:Y:S01]  /*41e0*/  SHFL.DOWN PT, R77, R29, 0x8, 0x1f ;  /* 0x09001f001d4d7f89 */ /* 0x000ee200000e0000 */
[----:B------:R-:W-:-:S03]  /*41f0*/  FADD.FTZ R20, R20, R25 ;  /* 0x0000001914147221 */ /* 0x000fc60000010000 */
[----:B------:R-:W4:Y:S01]  /*4200*/  S2R R25, SR_LANEID ;  /* 0x0000000000197919 */ /* 0x000f220000000000 */
[----:B0-----:R-:W-:-:S05]  /*4210*/  @!P0 FADD.FTZ R28, R28, R76 ;  /* 0x0000004c1c1c8221 */ /* 0x001fca0000010000 */
[----:B------:R-:W0:Y:S01]  /*4220*/  SHFL.DOWN PT, R76, R28, 0x10, 0x1f ;  /* 0x0a001f001c4c7f89 */ /* 0x000e2200000e0000 */
[----:B---3--:R-:W-:-:S05]  /*4230*/  @!P0 FADD.FTZ R29, R29, R77 ;  /* 0x0000004d1d1d8221 */ /* 0x008fca0000010000 */
[----:B------:R-:W3:Y:S01]  /*4240*/  SHFL.DOWN PT, R77, R29, 0x10, 0x1f ;  /* 0x0a001f001d4d7f89 */ /* 0x000ee200000e0000 */
[----:B------:R-:W-:Y:S02]  /*4250*/  FFMA.FTZ R24, R73, R74, R24 ;  /* 0x0000004a49187223 */ /* 0x000fe40000010018 */
[----:B------:R-:W-:Y:S01]  /*4260*/  FADD.FTZ R74, R20, R74 ;  /* 0x0000004a144a7221 */ /* 0x000fe20000010000 */
[----:B------:R-:W-:Y:S01]  /*4270*/  HFMA2.MMA R20, -RZ, RZ, 0, 1.1920928955078125e-07 ;  /* 0x00000002ff147435 */ /* 0x000fe200000001ff */
[----:B----4-:R-:W-:Y:S01]  /*4280*/  ISETP.NE.AND P3, PT, R25, RZ, PT ;  /* 0x000000ff1900720c */ /* 0x010fe20003f65270 */
[----:B------:R-:W-:Y:S02]  /*4290*/  FFMA.FTZ R47, R72, R71, R47 ;  /* 0x00000047482f7223 */ /* 0x000fe4000001002f */
[----:B------:R-:W-:Y:S02]  /*42a0*/  FADD.FTZ R27, R27, R71 ;  /* 0x000000471b1b7221 */ /* 0x000fe40000010000 */
[----:B------:R-:W-:-:S02]  /*42b0*/  FFMA.FTZ R21, R21, R23, R24 ;  /* 0x0000001715157223 */ /* 0x000fc40000010018 */
[----:B0-----:R-:W-:Y:S02]  /*42c0*/  @!P2 FADD.FTZ R28, R28, R76 ;  /* 0x0000004c1c1ca221 */ /* 0x001fe40000010000 */
[----:B------:R-:W-:Y:S01]  /*42d0*/  ISETP.LE.U32.AND P0, PT, R20, c[0x0][0xc], PT ;  /* 0x0000030014007a0c */ /* 0x000fe20003f03070 */
[----:B------:R-:W-:Y:S02]  /*42e0*/  FFMA.FTZ R20, R75, R22, R47 ;  /* 0x000000164b147223 */ /* 0x000fe4000001002f */
[----:B---3--:R-:W-:Y:S01]  /*42f0*/  @!P2 FADD.FTZ R29, R29, R77 ;  /* 0x0000004d1d1da221 */ /* 0x008fe20000010000 */
[----:B------:R-:W-:Y:S01]  /*4300*/  ISETP.NE.AND P2, PT, R0, RZ, PT ;  /* 0x000000ff0000720c */ /* 0x000fe20003f45270 */
[----:B------:R-:W-:Y:S02]  /*4310*/  FADD.FTZ R22, R27, R22 ;  /* 0x000000161b167221 */ /* 0x000fe40000010000 */
[----:B------:R-:W-:Y:S01]  /*4320*/  FADD.FTZ R23, R74, R23 ;  /* 0x000000174a177221 */ /* 0x000fe20000010000 */
[----:B------:R-:W-:Y:S04]  /*4330*/  BSSY B0, `(.L_x_464) ;  /* 0x0000038000007945 */ /* 0x000fe80003800000 */
[----:B------:R1:W-:Y:S01]  /*4340*/  STS.128 [R0.X16+0xd0], R20 ;  /* 0x0000d01400007388 */ /* 0x0003e2000000cc00 */
[----:B------:R-:W-:-:S03]  /*4350*/  ISETP.GT.U32.AND P5, PT, R0, 0x29, PT ;  /* 0x000000290000780c */ /* 0x000fc60003fa4070 */
        /* <DEDUP_REMOVED lines=53> */
.L_x_465:
[----:B------:R-:W-:Y:S05]  /*46b0*/  BSYNC B0 ;  /* 0x0000000000007941 */ /* 0x000fea0003800000 */
.L_x_464:
[----:B------:R-:W-:Y:S01]  /*46c0*/  BAR.SYNC.DEFER_BLOCKING 0x0 ;  /* 0x0000000000007b1d */ /* 0x000fe20000010000 */
[----:B------:R-:W-:-:S05]  /*46d0*/  SHF.L.U32 R47, R0, 0x4, RZ ;  /* 0x00000004002f7819 */ /* 0x000fca00000006ff */
[----:B------:R-:W-:Y:S01]  /*46e0*/  UMOV UR15, 0x4 ;  /* 0x00000004000f7882 */ /* 0x000fe20000000000 */
[----:B------:R-:W-:Y:S01]  /*46f0*/  BSSY B0, `(.L_x_466) ;  /* 0x000004d000007945 */ /* 0x000fe20003800000 */
[----:B------:R-:W-:Y:S05]  /*4700*/  @P5 BRA `(.L_x_467) ;  /* 0x000004b000005947 */ /* 0x000fea0003800000 */
[----:B-1----:R-:W0:Y:S02]  /*4710*/  LDS.128 R24, [R47+0x370] ;  /* 0x000370002f187984 */ /* 0x002e240000000c00 */
        /* <DEDUP_REMOVED lines=74> */
.L_x_467:
[----:B------:R-:W-:Y:S05]  /*4bc0*/  BSYNC B0 ;  /* 0x0000000000007941 */ /* 0x000fea0003800000 */
.L_x_466:
[----:B------:R-:W-:Y:S01]  /*4bd0*/  BSSY B0, `(.L_x_468) ;  /* 0x0000014000007945 */ /* 0x000fe20003800000 */
[----:B------:R-:W-:Y:S05]  /*4be0*/  @P5 BRA `(.L_x_469) ;  /* 0x0000012000005947 */ /* 0x000fea0003800000 */
[----:B------:R-:W-:Y:S02]  /*4bf0*/  MOV R24, UR16 ;  /* 0x0000001000187c02 */ /* 0x000fe40008000f00 */
[----:B------:R-:W-:Y:S02]  /*4c00*/  MOV R25, UR15 ;  /* 0x0000000f00197c02 */ /* 0x000fe40008000f00 */
[----:B-1----:R-:W-:Y:S01]  /*4c10*/  MOV R26, UR10 ;  /* 0x0000000a001a7c02 */ /* 0x002fe20008000f00 */
[----:B------:R-:W-:-:S04]  /*4c20*/  IMAD R24, R24, 0x2a, R0 ;  /* 0x0000002a18187824 */ /* 0x000fc800078e0200 */
[----:B------:R-:W-:-:S05]  /*4c30*/  IMAD.WIDE R24, R24, R25, c[0x0][0x1b8] ;  /* 0x00006e0018187625 */ /* 0x000fca00078e0219 */
[----:B------:R-:W-:Y:S01]  /*4c40*/  LEA R26, P3, R26, R24, 0x2 ;  /* 0x000000181a1a7211 */ /* 0x000fe200078610ff */
[----:B------:R-:W-:Y:S03]  /*4c50*/  RED.E.ADD.F32.FTZ.RN.STRONG.GPU [R24.64], R20 ;  /* 0x000000141800798e */ /* 0x000fe6000c10e792 */
[----:B------:R-:W-:-:S05]  /*4c60*/  IADD3.X R27, R25, UR11, RZ, P3, !PT ;  /* 0x0000000b191b7c10 */ /* 0x000fca0009ffe4ff */
[----:B------:R0:W-:Y:S02]  /*4c70*/  RED.E.ADD.F32.FTZ.RN.STRONG.GPU [R26.64], R21 ;  /* 0x000000151a00798e */ /* 0x0001e4000c10e792 */
[----:B0-----:R-:W-:Y:S02]  /*4c80*/  MOV R26, c[0x0][0x1d8] ;  /* 0x00007600001a7a02 */ /* 0x001fe40000000f00 */
[----:B------:R-:W-:Y:S02]  /*4c90*/  MOV R21, UR12 ;  /* 0x0000000c00157c02 */ /* 0x000fe40008000f00 */
[----:B------:R-:W-:Y:S02]  /*4ca0*/  MOV R27, c[0x0][0x1dc] ;  /* 0x00007700001b7a02 */ /* 0x000fe40000000f00 */
[-C--:B------:R-:W-:Y:S02]  /*4cb0*/  LEA R20, P3, R26, R24.reuse, 0x2 ;  /* 0x000000181a147211 */ /* 0x080fe400078610ff */
[----:B------:R-:W-:-:S02]  /*4cc0*/  LEA R24, P5, R21, R24, 0x2 ;  /* 0x0000001815187211 */ /* 0x000fc400078a10ff */
[----:B------:R-:W-:Y:S02]  /*4cd0*/  LEA.HI.X R21, R26, R25, R27, 0x2, P3 ;  /* 0x000000191a157211 */ /* 0x000fe400018f141b */
[----:B------:R-:W-:-:S03]  /*4ce0*/  IADD3.X R25, R25, UR13, RZ, P5, !PT ;  /* 0x0000000d19197c10 */ /* 0x000fc6000affe4ff */
[----:B------:R0:W-:Y:S04]  /*4cf0*/  RED.E.ADD.F32.FTZ.RN.STRONG.GPU [R20.64], R22 ;  /* 0x000000161400798e */ /* 0x0001e8000c10e792 */
[----:B------:R0:W-:Y:S02]  /*4d00*/  RED.E.ADD.F32.FTZ.RN.STRONG.GPU [R24.64], R23 ;  /* 0x000000171800798e */ /* 0x0001e4000c10e792 */
.L_x_469:
[----:B------:R-:W-:Y:S05]  /*4d10*/  BSYNC B0 ;  /* 0x0000000000007941 */ /* 0x000fea0003800000 */
.L_x_468:
[----:B------:R-:W-:Y:S05]  /*4d20*/  @!P0 BRA `(.L_x_470) ;  /* 0x000018b000008947 */ /* 0x000fea0003800000 */
[----:B------:R-:W2:Y:S01]  /*4d30*/  S2UR UR22, SR_CTAID.Y ;  /* 0x00000000001679c3 */ /* 0x000ea20000002600 */
[----:B------:R-:W-:Y:S02]  /*4d40*/  ULOP3.LUT UR5, UR4, 0x1, URZ, 0xc0, !UPT ;  /* 0x0000000104057892 */ /* 0x000fe4000f8ec03f */
[----:B------:R-:W-:Y:S02]  /*4d50*/  ULDC UR6, c[0x0][0x10] ;  /* 0x0000040000067ab9 */ /* 0x000fe40000000800 */
[----:B------:R-:W-:Y:S02]  /*4d60*/  UIMAD UR5, UR5, UR6, URZ ;  /* 0x00000006050572a4 */ /* 0x000fe4000f8e023f */
[----:B------:R-:W-:-:S02]  /*4d70*/  ULDC.64 UR16, c[0x0][0x1a8] ;  /* 0x00006a0000107ab9 */ /* 0x000fc40000000a00 */
        /* <DEDUP_REMOVED lines=9> */
[----:B01----:R-:W0:Y:S01]  /*4e10*/  S2R R22, SR_LANEID ;  /* 0x0000000000167919 */ /* 0x003e220000000000 */
[----:B------:R-:W-:-:S04]  /*4e20*/  UIMAD UR14, UR20, UR14, UR22 ;  /* 0x0000000e140e72a4 */ /* 0x000fc8000f8e0216 */
[----:B------:R-:W-:-:S06]  /*4e30*/  UIMAD.WIDE.U32 UR14, UR14, 0x8, UR6 ;  /* 0x000000080e0e78a5 */ /* 0x000fcc000f8e0006 */
[----:B------:R-:W-:Y:S02]  /*4e40*/  MOV R20, UR14 ;  /* 0x0000000e00147c02 */ /* 0x000fe40008000f00 */
[----:B------:R-:W-:-:S05]  /*4e50*/  MOV R21, UR15 ;  /* 0x0000000f00157c02 */ /* 0x000fca0008000f00 */
[----:B------:R1:W-:Y:S01]  /*4e60*/  STG.E.64 [R20.64], R28 ;  /* 0x0000001c14007986 */ /* 0x0003e2000c101b12 */
[----:B------:R-:W-:Y:S06]  /*4e70*/  MEMBAR.ALL.GPU ;  /* 0x0000000000007992 */ /* 0x000fec000000a000 */
[----:B------:R-:W-:Y:S01]  /*4e80*/  VOTEU.ANY UR5, UPT, PT ;  /* 0x0000000000057886 */ /* 0x000fe200038e0100 */
[----:B-1----:R-:W-:Y:S01]  /*4e90*/  MOV R20, UR16 ;  /* 0x0000001000147c02 */ /* 0x002fe20008000f00 */
[----:B------:R-:W-:Y:S01]  /*4ea0*/  UFLO.U32 UR15, UR5 ;  /* 0x00000005000f72bd */ /* 0x000fe200080e0000 */
[----:B------:R-:W-:Y:S01]  /*4eb0*/  MOV R21, UR17 ;  /* 0x0000001100157c02 */ /* 0x000fe20008000f00 */
[----:B------:R-:W-:Y:S01]  /*4ec0*/  UPOPC UR5, UR5 ;  /* 0x00000005000572bf */ /* 0x000fe20008000000 */
[----:B------:R-:W-:-:S00]  /*4ed0*/  ERRBAR ;  /* 0x00000000000079ab */ /* 0x000fc00000000000 */
[----:B------:R-:W-:Y:S02]  /*4ee0*/  ULOP3.LUT UP0, URZ, UR4, 0x2, URZ, 0xc0, !UPT ;  /* 0x00000002043f7892 */ /* 0x000fe4000f80c03f */
[----:B------:R-:W-:Y:S01]  /*4ef0*/  UMOV UR14, 0x1 ;  /* 0x00000001000e7882 */ /* 0x000fe20000000000 */
[----:B0-----:R-:W-:Y:S01]  /*4f00*/  ISETP.EQ.U32.AND P0, PT, R22, UR15, PT ;  /* 0x0000000f16007c0c */ /* 0x001fe2000bf02070 */
        /* <DEDUP_REMOVED lines=8> */
.L_x_472:
[----:B------:R-:W-:Y:S02]  /*4f90*/  MOV R20, UR16 ;  /* 0x0000001000147c02 */ /* 0x000fe40008000f00 */
[----:B------:R-:W-:-:S05]  /*4fa0*/  MOV R21, UR17 ;  /* 0x0000001100157c02 */ /* 0x000fca0008000f00 */
[----:B------:R-:W2:Y:S01]  /*4fb0*/  LDG.E.STRONG.GPU R20, [R20.64] ;  /* 0x0000001214147981 */ /* 0x000ea2000c1ef900 */
[----:B------:R-:W-:Y:S01]  /*4fc0*/  YIELD ;  /* 0x0000000000007946 */ /* 0x000fe20003800000 */
[----:B--2---:R-:W-:Y:S01]  /*4fd0*/  ISETP.NE.AND P0, PT, R20, R22, PT ;  /* 0x000000161400720c */ /* 0x004fe20003f05270 */
[----:B------:R-:W-:-:S12]  /*4fe0*/  CCTL.IVALL ;  /* 0x00000000ff00798f */ /* 0x000fd80002000000 */
[----:B------:R-:W-:Y:S05]  /*4ff0*/  @P0 BRA `(.L_x_472) ;  /* 0xffffff9000000947 */ /* 0x000fea000383ffff */
.L_x_471:
[----:B------:R-:W-:Y:S01]  /*5000*/  ISETP.NE.AND P0, PT, RZ, c[0x0][0xc], PT ;  /* 0x00000300ff007a0c */ /* 0x000fe20003f05270 */
[----:B------:R-:W-:Y:S01]  /*5010*/  WARPSYNC 0xffffffff ;  /* 0xffffffff00007948 */ /* 0x000fe20003800000 */
[----:B------:R-:W-:Y:S11]  /*5020*/  BAR.SYNC.DEFER_BLOCKING 0x0 ;  /* 0x0000000000007b1d */ /* 0x000ff60000010000 */
[----:B------:R-:W-:Y:S05]  /*5030*/  @!P0 BRA `(.L_x_470) ;  /* 0x000015a000008947 */ /* 0x000fea0003800000 */
[----:B01----:R-:W-:Y:S01]  /*5040*/  HFMA2.MMA R20, -RZ, RZ, 0, 5.9604644775390625e-08 ;  /* 0x00000001ff147435 */ /* 0x003fe200000001ff */
[----:B------:R-:W-:-:S09]  /*5050*/  UMOV UR5, URZ ;  /* 0x0000003f00057c82 */ /* 0x000fd20008000000 */
[----:B------:R-:W-:-:S04]  /*5060*/  IADD3 R20, -R20, c[0x0][0xc], RZ ;  /* 0x0000030014147a10 */ /* 0x000fc80007ffe1ff */
[----:B------:R-:W-:-:S13]  /*5070*/  ISETP.GE.U32.AND P0, PT, R20, 0x3, PT ;  /* 0x000000031400780c */ /* 0x000fda0003f06070 */
[----:B------:R-:W-:Y:S05]  /*5080*/  @!P0 BRA `(.L_x_473) ;  /* 0x000012c000008947 */ /* 0x000fea0003800000 */
[----:B------:R-:W-:Y:S02]  /*5090*/  ULDC UR14, c[0x0][0xc] ;  /* 0x00000300000e7ab9 */ /* 0x000fe40000000800 */
[----:B------:R-:W-:-:S04]  /*50a0*/  ULOP3.LUT UR5, UR14, 0x3, URZ, 0xc0, !UPT ;  /* 0x000000030e057892 */ /* 0x000fc8000f8ec03f */
        /* <DEDUP_REMOVED lines=9> */
.L_x_476:
[----:B------:R-:W-:Y:S01]  /*5140*/  MOV R20, UR5 ;  /* 0x0000000500147c02 */ /* 0x000fe20008000f00 */
[----:B------:R-:W-:Y:S01]  /*5150*/  HFMA2.MMA R22, -RZ, RZ, 0, 4.76837158203125e-07 ;  /* 0x00000008ff167435 */ /* 0x000fe200000001ff */
        /* <DEDUP_REMOVED lines=11> */
[----:B------:R-:W-:Y:S02]  /*5210*/  MOV R22, UR5 ;  /* 0x0000000500167c02 */ /* 0x000fe40008000f00 */
[----:B------:R-:W-:Y:S02]  /*5220*/  ISETP.EQ.OR P3, PT, R23, UR20, P2 ;  /* 0x0000001417007c0c */ /* 0x000fe40009762670 */
[----:B------:R-:W-:-:S05]  /*5230*/  IADD3 R22, R22, 0x3, RZ ;  /* 0x0000000316167810 */ /* 0x000fca0007ffe0ff */
[----:B------:R-:W-:Y:S01]  /*5240*/  @!P5 IMAD R25, R24, R25, UR22 ;  /* 0x000000161819de24 */ /* 0x000fe2000f8e0219 */
[----:B------:R-:W-:Y:S01]  /*5250*/  HFMA2.MMA R24, -RZ, RZ, 0, 4.76837158203125e-07 ;  /* 0x00000008ff187435 */ /* 0x000fe200000001ff */
[----:B------:R-:W-:Y:S01]  /*5260*/  MOV R26, 0x8 ;  /* 0x00000008001a7802 */ /* 0x000fe20000000f00 */
[----:B--2---:R-:W-:Y:S02]  /*5270*/  @!P6 FADD.FTZ R28, R28, R20 ;  /* 0x000000141c1ce221 */ /* 0x004fe40000010000 */
[----:B------:R-:W-:Y:S01]  /*5280*/  @!P6 FADD.FTZ R29, R29, R21 ;  /* 0x000000151d1de221 */ /* 0x000fe20000010000 */
[----:B------:R-:W-:-:S05]  /*5290*/  ISETP.EQ.OR P6, PT, R22, UR20, P2 ;  /* 0x0000001416007c0c */ /* 0x000fca00097c2670 */
[----:B------:R-:W-:Y:S01]  /*52a0*/  @!P5 IMAD.WIDE.U32 R20, R25, R24, UR6 ;  /* 0x000000061914de25 */ /* 0x000fe2000f8e0018 */
[----:B------:R-:W-:-:S05]  /*52b0*/  MOV R24, c[0x0][0x10] ;  /* 0x0000040000187a02 */ /* 0x000fca0000000f00 */
[----:B------:R-:W-:Y:S01]  /*52c0*/  @!P3 IMAD R24, R23, R24, UR22 ;  /* 0x000000161718be24 */ /* 0x000fe2000f8e0218 */
[----:B------:R-:W-:Y:S01]  /*52d0*/  HFMA2.MMA R23, -RZ, RZ, 0, 4.76837158203125e-07 ;  /* 0x00000008ff177435 */ /* 0x000fe200000001ff */
[----:B------:R-:W2:Y:S01]  /*52e0*/  @!P5 LDG.E.64 R20, [R20.64] ;  /* 0x000000121414d981 */ /* 0x000ea2000c1e1b00 */
[----:B------:R-:W-:-:S05]  /*52f0*/  MOV R25, c[0x0][0x10] ;  /* 0x0000040000197a02 */ /* 0x000fca0000000f00 */
[----:B------:R-:W-:-:S03]  /*5300*/  @!P6 IMAD R22, R22, R25, UR22 ;  /* 0x000000161616ee24 */ /* 0x000fc6000f8e0219 */
[----:B------:R-:W-:-:S04]  /*5310*/  @!P3 IMAD.WIDE.U32 R24, R24, R23, UR6 ;  /* 0x000000061818be25 */ /* 0x000fc8000f8e0017 */
[----:B------:R-:W-:Y:S02]  /*5320*/  @!P6 IMAD.WIDE.U32 R22, R22, R26, UR6 ;  /* 0x000000061616ee25 */ /* 0x000fe4000f8e001a */
[----:B------:R-:W3:Y:S04]  /*5330*/  @!P3 LDG.E.64 R24, [R24.64] ;  /* 0x000000121818b981 */ /* 0x000ee8000c1e1b00 */
[----:B------:R-:W4:Y:S01]  /*5340*/  @!P6 LDG.E.64 R22, [R22.64] ;  /* 0x000000121616e981 */ /* 0x000f22000c1e1b00 */
[----:B------:R-:W-:Y:S01]  /*5350*/  MOV R26, c[0x0][0x10] ;  /* 0x00000400001a7a02 */ /* 0x000fe20000000f00 */
[----:B--2---:R-:W-:Y:S01]  /*5360*/  @!P5 FADD.FTZ R28, R28, R20 ;  /* 0x000000141c1cd221 */ /* 0x004fe20000010000 */
[----:B------:R-:W-:Y:S01]  /*5370*/  MOV R20, UR5 ;  /* 0x0000000500147c02 */ /* 0x000fe20008000f00 */
[----:B------:R-:W-:Y:S01]  /*5380*/  @!P5 FADD.FTZ R29, R29, R21 ;  /* 0x000000151d1dd221 */ /* 0x000fe20000010000 */
[----:B------:R-:W-:-:S02]  /*5390*/  MOV R21, UR5 ;  /* 0x0000000500157c02 */ /* 0x000fc40008000f00 */
[----:B------:R-:W-:-:S04]  /*53a0*/  IADD3 R20, R20, 0x4, RZ ;  /* 0x0000000414147810 */ /* 0x000fc80007ffe0ff */
[----:B------:R-:W-:Y:S01]  /*53b0*/  ISETP.EQ.OR P5, PT, R20, UR20, P2 ;  /* 0x0000001414007c0c */ /* 0x000fe200097a2670 */
[----:B---3--:R-:W-:Y:S01]  /*53c0*/  @!P3 FADD.FTZ R29, R29, R25 ;  /* 0x000000191d1db221 */ /* 0x008fe20000010000 */
[----:B------:R-:W-:Y:S01]  /*53d0*/  IADD3 R25, R21, 0x5, RZ ;  /* 0x0000000515197810 */ /* 0x000fe20007ffe0ff */
[----:B------:R-:W-:Y:S01]  /*53e0*/  @!P3 FADD.FTZ R28, R28, R24 ;  /* 0x000000181c1cb221 */ /* 0x000fe20000010000 */
[----:B------:R-:W-:Y:S01]  /*53f0*/  HFMA2.MMA R21, -RZ, RZ, 0, 4.76837158203125e-07 ;  /* 0x00000008ff157435 */ /* 0x000fe200000001ff */
[----:B------:R-:W-:Y:S01]  /*5400*/  MOV R24, c[0x0][0x10] ;  /* 0x0000040000187a02 */ /* 0x000fe20000000f00 */
[----:B----4-:R-:W-:Y:S01]  /*5410*/  @!P6 FADD.FTZ R29, R29, R23 ;  /* 0x000000171d1de221 */ /* 0x010fe20000010000 */
[----:B------:R-:W-:Y:S01]  /*5420*/  ISETP.EQ.OR P3, PT, R25, UR20, P2 ;  /* 0x0000001419007c0c */ /* 0x000fe20009762670 */
[----:B------:R-:W-:Y:S01]  /*5430*/  @!P6 FADD.FTZ R28, R28, R22 ;  /* 0x000000161c1ce221 */ /* 0x000fe20000010000 */
[----:B------:R-:W-:-:S04]  /*5440*/  MOV R22, UR5 ;  /* 0x0000000500167c02 */ /* 0x000fc80008000f00 */
[----:B------:R-:W-:Y:S01]  /*5450*/  @!P5 IMAD R20, R20, R24, UR22 ;  /* 0x000000161414de24 */ /* 0x000fe2000f8e0218 */
[----:B------:R-:W-:-:S03]  /*5460*/  IADD3 R24, R22, 0x6, RZ ;  /* 0x0000000616187810 */ /* 0x000fc60007ffe0ff */
[----:B------:R-:W-:Y:S01]  /*5470*/  @!P5 IMAD.WIDE.U32 R20, R20, R21, UR6 ;  /* 0x000000061414de25 */ /* 0x000fe2000f8e0015 */
[----:B------:R-:W-:-:S04]  /*5480*/  ISETP.EQ.OR P6, PT, R24, UR20, P2 ;  /* 0x0000001418007c0c */ /* 0x000fc800097c2670 */
[----:B------:R0:W2:Y:S02]  /*5490*/  @!P5 LDG.E.64 R22, [R20.64] ;  /* 0x000000121416d981 */ /* 0x0000a4000c1e1b00 */
[----:B0-----:R-:W-:Y:S01]  /*54a0*/  HFMA2.MMA R20, -RZ, RZ, 0, 4.76837158203125e-07 ;  /* 0x00000008ff147435 */ /* 0x001fe200000001ff */
[----:B------:R-:W-:Y:S01]  /*54b0*/  @!P3 IMAD R21, R25, R26, UR22 ;  /* 0x000000161915be24 */ /* 0x000fe2000f8e021a */
[----:B------:R-:W-:-:S05]  /*54c0*/  MOV R25, c[0x0][0x10] ;  /* 0x0000040000197a02 */ /* 0x000fca0000000f00 */
[----:B------:R-:W-:Y:S01]  /*54d0*/  @!P6 IMAD R24, R24, R25, UR22 ;  /* 0x000000161818ee24 */ /* 0x000fe2000f8e0219 */
[----:B------:R-:W-:Y:S02]  /*54e0*/  HFMA2.MMA R25, -RZ, RZ, 0, 4.76837158203125e-07 ;  /* 0x00000008ff197435 */ /* 0x000fe400000001ff */
[----:B------:R-:W-:-:S06]  /*54f0*/  @!P3 IMAD.WIDE.U32 R20, R21, R20, UR6 ;  /* 0x000000061514be25 */ /* 0x000fcc000f8e0014 */
[----:B------:R-:W3:Y:S02]  /*5500*/  @!P3 LDG.E.64 R20, [R20.64] ;  /* 0x000000121414b981 */ /* 0x000ee4000c1e1b00 */
[----:B------:R-:W-:-:S06]  /*5510*/  @!P6 IMAD.WIDE.U32 R24, R24, R25, UR6 ;  /* 0x000000061818ee25 */ /* 0x000fcc000f8e0019 */
[----:B------:R-:W4:Y:S01]  /*5520*/  @!P6 LDG.E.64 R24, [R24.64] ;  /* 0x000000121818e981 */ /* 0x000f22000c1e1b00 */
[----:B--2---:R-:W-:Y:S01]  /*5530*/  @!P5 FADD.FTZ R28, R28, R22 ;  /* 0x000000161c1cd221 */ /* 0x004fe20000010000 */
[----:B------:R-:W-:Y:S01]  /*5540*/  MOV R22, UR5 ;  /* 0x0000000500167c02 */ /* 0x000fe20008000f00 */
[----:B------:R-:W-:Y:S01]  /*5550*/  @!P5 FADD.FTZ R29, R29, R23 ;  /* 0x000000171d1dd221 */ /* 0x000fe20000010000 */
[----:B------:R-:W-:Y:S02]  /*5560*/  MOV R23, UR5 ;  /* 0x0000000500177c02 */ /* 0x000fe40008000f00 */
[----:B------:R-:W-:-:S04]  /*5570*/  IADD3 R22, R22, 0x7, RZ ;  /* 0x0000000716167810 */ /* 0x000fc80007ffe0ff */
[----:B------:R-:W-:Y:S01]  /*5580*/  ISETP.EQ.OR P5, PT, R22, UR20, P2 ;  /* 0x0000001416007c0c */ /* 0x000fe200097a2670 */
[----:B---3--:R-:W-:Y:S01]  /*5590*/  @!P3 FADD.FTZ R28, R28, R20 ;  /* 0x000000141c1cb221 */ /* 0x008fe20000010000 */
[----:B------:R-:W-:Y:S01]  /*55a0*/  IADD3 R20, R23, 0x8, RZ ;  /* 0x0000000817147810 */ /* 0x000fe20007ffe0ff */
[----:B------:R-:W-:Y:S01]  /*55b0*/  @!P3 FADD.FTZ R29, R29, R21 ;  /* 0x000000151d1db221 */ /* 0x000fe20000010000 */
[----:B------:R-:W-:Y:S02]  /*55c0*/  MOV R23, c[0x0][0x10] ;  /* 0x0000040000177a02 */ /* 0x000fe40000000f00 */
[----:B------:R-:W-:Y:S02]  /*55d0*/  ISETP.EQ.OR P3, PT, R20, UR20, P2 ;  /* 0x0000001414007c0c */ /* 0x000fe40009762670 */
[----:B------:R-:W-:-:S05]  /*55e0*/  MOV R21, UR5 ;  /* 0x0000000500157c02 */ /* 0x000fca0008000f00 */
[----:B------:R-:W-:Y:S01]  /*55f0*/  @!P5 IMAD R22, R22, R23, UR22 ;  /* 0x000000161616de24 */ /* 0x000fe2000f8e0217 */
[----:B------:R-:W-:Y:S01]  /*5600*/  HFMA2.MMA R23, -RZ, RZ, 0, 4.76837158203125e-07 ;  /* 0x00000008ff177435 */ /* 0x000fe200000001ff */
[----:B----4-:R-:W-:Y:S01]  /*5610*/  @!P6 FADD.FTZ R28, R28, R24 ;  /* 0x000000181c1ce221 */ /* 0x010fe20000010000 */
[----:B------:R-:W-:Y:S01]  /*5620*/  IADD3 R24, R21, 0x9, RZ ;  /* 0x0000000915187810 */ /* 0x000fe20007ffe0ff */
[----:B------:R-:W-:Y:S01]  /*5630*/  @!P6 FADD.FTZ R29, R29, R25 ;  /* 0x000000191d1de221 */ /* 0x000fe20000010000 */
[----:B------:R-:W-:Y:S01]  /*5640*/  HFMA2.MMA R21, -RZ, RZ, 0, 4.76837158203125e-07 ;  /* 0x00000008ff157435 */ /* 0x000fe200000001ff */
[----:B------:R-:W-:Y:S02]  /*5650*/  MOV R25, c[0x0][0x10] ;  /* 0x0000040000197a02 */ /* 0x000fe40000000f00 */
[----:B------:R-:W-:-:S03]  /*5660*/  ISETP.EQ.OR P6, PT, R24, UR20, P2 ;  /* 0x0000001418007c0c */ /* 0x000fc600097c2670 */
[----:B------:R-:W-:-:S04]  /*5670*/  @!P5 IMAD.WIDE.U32 R22, R22, R23, UR6 ;  /* 0x000000061616de25 */ /* 0x000fc8000f8e0017 */
[----:B------:R-:W-:Y:S02]  /*5680*/  @!P3 IMAD R20, R20, R25, UR22 ;  /* 0x000000161414be24 */ /* 0x000fe4000f8e0219 */
[----:B------:R-:W2:Y:S02]  /*5690*/  @!P5 LDG.E.64 R22, [R22.64] ;  /* 0x000000121616d981 */ /* 0x000ea4000c1e1b00 */
[----:B------:R-:W-:-:S04]  /*56a0*/  @!P3 IMAD.WIDE.U32 R20, R20, R21, UR6 ;  /* 0x000000061414be25 */ /* 0x000fc8000f8e0015 */
[----:B------:R-:W-:Y:S01]  /*56b0*/  @!P6 IMAD R25, R24, R25, UR22 ;  /* 0x000000161819ee24 */ /* 0x000fe2000f8e0219 */
[----:B------:R-:W-:Y:S01]  /*56c0*/  MOV R24, 0x8 ;  /* 0x0000000800187802 */ /* 0x000fe20000000f00 */
[----:B------:R-:W3:Y:S04]  /*56d0*/  @!P3 LDG.E.64 R20, [R20.64] ;  /* 0x000000121414b981 */ /* 0x000ee8000c1e1b00 */
[----:B------:R-:W-:-:S06]  /*56e0*/  @!P6 IMAD.WIDE.U32 R24, R25, R24, UR6 ;  /* 0x000000061918ee25 */ /* 0x000fcc000f8e0018 */
[----:B------:R-:W4:Y:S01]  /*56f0*/  @!P6 LDG.E.64 R24, [R24.64] ;  /* 0x000000121818e981 */ /* 0x000f22000c1e1b00 */
[----:B--2---:R-:W-:Y:S01]  /*5700*/  @!P5 FADD.FTZ R28, R28, R22 ;  /* 0x000000161c1cd221 */ /* 0x004fe20000010000 */
[----:B------:R-:W-:Y:S01]  /*5710*/  MOV R22, UR5 ;  /* 0x0000000500167c02 */ /* 0x000fe20008000f00 */
[----:B------:R-:W-:Y:S01]  /*5720*/  @!P5 FADD.FTZ R29, R29, R23 ;  /* 0x000000171d1dd221 */ /* 0x000fe20000010000 */
[----:B------:R-:W-:Y:S02]  /*5730*/  MOV R23, UR5 ;  /* 0x0000000500177c02 */ /* 0x000fe40008000f00 */
[----:B------:R-:W-:Y:S01]  /*5740*/  IADD3 R22, R22, 0xa, RZ ;  /* 0x0000000a16167810 */ /* 0x000fe20007ffe0ff */
[----:B---3--:R-:W-:-:S03]  /*5750*/  @!P3 FADD.FTZ R28, R28, R20 ;  /* 0x000000141c1cb221 */ /* 0x008fc60000010000 */
[----:B------:R-:W-:Y:S01]  /*5760*/  ISETP.EQ.OR P5, PT, R22, UR20, P2 ;  /* 0x0000001416007c0c */ /* 0x000fe200097a2670 */
[----:B------:R-:W-:Y:S01]  /*5770*/  @!P3 FADD.FTZ R29, R29, R21 ;  /* 0x000000151d1db221 */ /* 0x000fe20000010000 */
[----:B------:R-:W-:Y:S02]  /*5780*/  IADD3 R20, R23, 0xb, RZ ;  /* 0x0000000b17147810 */ /* 0x000fe40007ffe0ff */
[----:B------:R-:W-:Y:S02]  /*5790*/  MOV R23, c[0x0][0x10] ;  /* 0x0000040000177a02 */ /* 0x000fe40000000f00 */
[----:B------:R-:W-:Y:S02]  /*57a0*/  ISETP.EQ.OR P3, PT, R20, UR20, P2 ;  /* 0x0000001414007c0c */ /* 0x000fe40009762670 */
[----:B------:R-:W-:Y:S01]  /*57b0*/  MOV R21, c[0x0][0x10] ;  /* 0x0000040000157a02 */ /* 0x000fe20000000f00 */
[----:B----4-:R-:W-:Y:S01]  /*57c0*/  @!P6 FADD.FTZ R28, R28, R24 ;  /* 0x000000181c1ce221 */ /* 0x010fe20000010000 */
[----:B------:R-:W-:Y:S01]  /*57d0*/  MOV R24, UR5 ;  /* 0x0000000500187c02 */ /* 0x000fe20008000f00 */
[----:B------:R-:W-:-:S02]  /*57e0*/  @!P6 FADD.FTZ R29, R29, R25 ;  /* 0x000000191d1de221 */ /* 0x000fc40000010000 */
[----:B------:R-:W-:Y:S01]  /*57f0*/  @!P5 IMAD R22, R22, R23, UR22 ;  /* 0x000000161616de24 */ /* 0x000fe2000f8e0217 */
[----:B------:R-:W-:Y:S01]  /*5800*/  HFMA2.MMA R23, -RZ, RZ, 0, 4.76837158203125e-07 ;  /* 0x00000008ff177435 */ /* 0x000fe200000001ff */
[----:B------:R-:W-:-:S04]  /*5810*/  IADD3 R24, R24, 0xc, RZ ;  /* 0x0000000c18187810 */ /* 0x000fc80007ffe0ff */
[----:B------:R-:W-:Y:S01]  /*5820*/  @!P3 IMAD R21, R20, R21, UR22 ;  /* 0x000000161415be24 */ /* 0x000fe2000f8e0215 */
[----:B------:R-:W-:Y:S02]  /*5830*/  MOV R20, 0x8 ;  /* 0x0000000800147802 */ /* 0x000fe40000000f00 */
[----:B------:R-:W-:Y:S02]  /*5840*/  ISETP.EQ.OR P6, PT, R24, UR20, P2 ;  /* 0x0000001418007c0c */ /* 0x000fe400097c2670 */
[----:B------:R-:W-:-:S04]  /*5850*/  @!P5 IMAD.WIDE.U32 R22, R22, R23, UR6 ;  /* 0x000000061616de25 */ /* 0x000fc8000f8e0017 */
[----:B------:R-:W-:Y:S02]  /*5860*/  @!P3 IMAD.WIDE.U32 R20, R21, R20, UR6 ;  /* 0x000000061514be25 */ /* 0x000fe4000f8e0014 */
[----:B------:R-:W2:Y:S01]  /*5870*/  @!P5 LDG.E.64 R22, [R22.64] ;  /* 0x000000121616d981 */ /* 0x000ea2000c1e1b00 */
[----:B------:R-:W-:-:S03]  /*5880*/  MOV R25, c[0x0][0x10] ;  /* 0x0000040000197a02 */ /* 0x000fc60000000f00 */
[----:B------:R-:W3:Y:S02]  /*5890*/  @!P3 LDG.E.64 R20, [R20.64] ;  /* 0x000000121414b981 */ /* 0x000ee4000c1e1b00 */
[----:B------:R-:W-:Y:S01]  /*58a0*/  @!P6 IMAD R25, R24, R25, UR22 ;  /* 0x000000161819ee24 */ /* 0x000fe2000f8e0219 */
[----:B------:R-:W-:-:S10]  /*58b0*/  HFMA2.MMA R24, -RZ, RZ, 0, 4.76837158203125e-07 ;  /* 0x00000008ff187435 */ /* 0x000fd400000001ff */
[----:B------:R-:W-:-:S06]  /*58c0*/  @!P6 IMAD.WIDE.U32 R24, R25, R24, UR6 ;  /* 0x000000061918ee25 */ /* 0x000fcc000f8e0018 */
[----:B------:R-:W4:Y:S01]  /*58d0*/  @!P6 LDG.E.64 R24, [R24.64] ;  /* 0x000000121818e981 */ /* 0x000f22000c1e1b00 */
[----:B------:R-:W-:-:S04]  /*58e0*/  MOV R26, UR5 ;  /* 0x00000005001a7c02 */ /* 0x000fc80008000f00 */
[----:B------:R-:W-:Y:S01]  /*58f0*/  IADD3 R26, R26, 0xf, RZ ;  /* 0x0000000f1a1a7810 */ /* 0x000fe20007ffe0ff */
[----:B--2---:R-:W-:Y:S01]  /*5900*/  @!P5 FADD.FTZ R28, R28, R22 ;  /* 0x000000161c1cd221 */ /* 0x004fe20000010000 */
[----:B------:R-:W-:Y:S01]  /*5910*/  MOV R22, UR5 ;  /* 0x0000000500167c02 */ /* 0x000fe20008000f00 */
[----:B------:R-:W-:Y:S01]  /*5920*/  @!P5 FADD.FTZ R29, R29, R23 ;  /* 0x000000171d1dd221 */ /* 0x000fe20000010000 */
[----:B------:R-:W-:Y:S01]  /*5930*/  MOV R23, UR5 ;  /* 0x0000000500177c02 */ /* 0x000fe20008000f00 */
[----:B---3--:R-:W-:Y:S01]  /*5940*/  @!P3 FADD.FTZ R28, R28, R20 ;  /* 0x000000141c1cb221 */ /* 0x008fe20000010000 */
[----:B------:R-:W-:Y:S01]  /*5950*/  IADD3 R20, R22, 0xd, RZ ;  /* 0x0000000d16147810 */ /* 0x000fe20007ffe0ff */
[----:B------:R-:W-:Y:S01]  /*5960*/  @!P3 FADD.FTZ R29, R29, R21 ;  /* 0x000000151d1db221 */ /* 0x000fe20000010000 */
[----:B------:R-:W-:Y:S01]  /*5970*/  IADD3 R21, R23, 0xe, RZ ;  /* 0x0000000e17157810 */ /* 0x000fe20007ffe0ff */
[----:B------:R-:W-:Y:S01]  /*5980*/  HFMA2.MMA R22, -RZ, RZ, 0, 4.76837158203125e-07 ;  /* 0x00000008ff167435 */ /* 0x000fe200000001ff */
[----:B------:R-:W-:-:S02]  /*5990*/  ISETP.EQ.OR P5, PT, R20, UR20, P2 ;  /* 0x0000001414007c0c */ /* 0x000fc400097a2670 */
[----:B------:R-:W-:Y:S02]  /*59a0*/  MOV R23, c[0x0][0x10] ;  /* 0x0000040000177a02 */ /* 0x000fe40000000f00 */
[----:B------:R-:W-:-:S09]  /*59b0*/  ISETP.EQ.OR P3, PT, R21, UR20, P2 ;  /* 0x0000001415007c0c */ /* 0x000fd20009762670 */
[----:B------:R-:W-:Y:S02]  /*59c0*/  @!P5 IMAD R23, R20, R23, UR22 ;  /* 0x000000161417de24 */ /* 0x000fe4000f8e0217 */
[----:B----4-:R-:W-:Y:S01]  /*59d0*/  @!P6 FADD.FTZ R28, R28, R24 ;  /* 0x000000181c1ce221 */ /* 0x010fe20000010000 */
[----:B------:R-:W-:Y:S01]  /*59e0*/  MOV R24, c[0x0][0x10] ;  /* 0x0000040000187a02 */ /* 0x000fe20000000f00 */
[----:B------:R-:W-:Y:S01]  /*59f0*/  @!P6 FADD.FTZ R29, R29, R25 ;  /* 0x000000191d1de221 */ /* 0x000fe20000010000 */
[----:B------:R-:W-:Y:S01]  /*5a00*/  ISETP.EQ.OR P6, PT, R26, UR20, P2 ;  /* 0x000000141a007c0c */ /* 0x000fe200097c2670 */
[----:B------:R-:W-:Y:S01]  /*5a10*/  @!P5 IMAD.WIDE.U32 R22, R23, R22, UR6 ;  /* 0x000000061716de25 */ /* 0x000fe2000f8e0016 */
[----:B------:R-:W-:-:S03]  /*5a20*/  HFMA2.MMA R25, -RZ, RZ, 0, 4.76837158203125e-07 ;  /* 0x00000008ff197435 */ /* 0x000fc600000001ff */
[----:B------:R-:W-:Y:S01]  /*5a30*/  @!P3 IMAD R20, R21, R24, UR22 ;  /* 0x000000161514be24 */ /* 0x000fe2000f8e0218 */
[----:B------:R-:W-:Y:S01]  /*5a40*/  MOV R21, 0x8 ;  /* 0x0000000800157802 */ /* 0x000fe20000000f00 */
[----:B------:R-:W2:Y:S04]  /*5a50*/  @!P5 LDG.E.64 R22, [R22.64] ;  /* 0x000000121616d981 */ /* 0x000ea8000c1e1b00 */
[----:B------:R-:W-:-:S04]  /*5a60*/  @!P3 IMAD.WIDE.U32 R20, R20, R21, UR6 ;  /* 0x000000061414be25 */ /* 0x000fc8000f8e0015 */
[----:B------:R-:W-:Y:S02]  /*5a70*/  @!P6 IMAD R24, R26, R24, UR22 ;  /* 0x000000161a18ee24 */ /* 0x000fe4000f8e0218 */
[----:B------:R-:W3:Y:S02]  /*5a80*/  @!P3 LDG.E.64 R20, [R20.64] ;  /* 0x000000121414b981 */ /* 0x000ee4000c1e1b00 */
[----:B------:R-:W-:-:S06]  /*5a90*/  @!P6 IMAD.WIDE.U32 R24, R24, R25, UR6 ;  /* 0x000000061818ee25 */ /* 0x000fcc000f8e0019 */
        /* <DEDUP_REMOVED lines=12> */
.L_x_475:
[----:B------:R-:W-:-:S06]  /*5b60*/  UISETP.GT.AND UP0, UPT, UR14, 0x4, UPT ;  /* 0x000000040e00788c */ /* 0x000fcc000bf04270 */
[----:B------:R-:W-:-:S13]  /*5b70*/  PLOP3.LUT P3, PT, PT, PT, UP0, 0x80, 0x0 ;  /* 0x000000000000781c */ /* 0x000fda0003f6f008 */
[----:B------:R-:W-:Y:S05]  /*5b80*/  @!P3 BRA `(.L_x_477) ;  /* 0x000005000000b947 */ /* 0x000fea0003800000 */
[----:B------:R-:W-:Y:S01]  /*5b90*/  MOV R20, UR5 ;  /* 0x0000000500147c02 */ /* 0x000fe20008000f00 */
[----:B------:R-:W-:Y:S01]  /*5ba0*/  HFMA2.MMA R23, -RZ, RZ, 0, 4.76837158203125e-07 ;  /* 0x00000008ff177435 */ /* 0x000fe200000001ff */
        /* <DEDUP_REMOVED lines=8> */
[----:B------:R-:W-:Y:S01]  /*5c30*/  @!P5 IMAD R20, R20, R21, UR22 ;  /* 0x000000161414de24 */ /* 0x000fe2000f8e0215 */
[----:B------:R-:W-:-:S05]  /*5c40*/  MOV R21, 0x8 ;  /* 0x0000000800157802 */ /* 0x000fca0000000f00 */
        /* <DEDUP_REMOVED lines=68> */
.L_x_477:
[----:B01----:R-:W-:-:S13]  /*6090*/  ISETP.NE.OR P0, PT, RZ, UR14, P0 ;  /* 0x0000000eff007c0c */ /* 0x003fda0008705670 */
[----:B------:R-:W-:Y:S05]  /*60a0*/  @!P0 BRA `(.L_x_473) ;  /* 0x000002a000008947 */ /* 0x000fea0003800000 */
.L_x_474:
[----:B------:R-:W-:Y:S01]  /*60b0*/  MOV R20, UR5 ;  /* 0x0000000500147c02 */ /* 0x000fe20008000f00 */
[----:B------:R-:W-:Y:S01]  /*60c0*/  HFMA2.MMA R22, -RZ, RZ, 0, 4.76837158203125e-07 ;  /* 0x00000008ff167435 */ /* 0x000fe200000001ff */
[----:B------:R-:W-:Y:S02]  /*60d0*/  MOV R21, c[0x0][0x10] ;  /* 0x0000040000157a02 */ /* 0x000fe40000000f00 */
[----:B------:R-:W-:-:S13]  /*60e0*/  ISETP.EQ.OR P0, PT, R20, UR20, P2 ;  /* 0x0000001414007c0c */ /* 0x000fda0009702670 */
[----:B------:R-:W-:-:S04]  /*60f0*/  @!P0 IMAD R20, R20, R21, UR22 ;  /* 0x0000001614148e24 */ /* 0x000fc8000f8e0215 */
[----:B------:R-:W-:Y:S01]  /*6100*/  @!P0 IMAD.WIDE.U32 R22, R20, R22, UR6 ;  /* 0x0000000614168e25 */ /* 0x000fe2000f8e0016 */
[----:B------:R-:W-:-:S04]  /*6110*/  MOV R20, UR5 ;  /* 0x0000000500147c02 */ /* 0x000fc80008000f00 */
[----:B------:R-:W-:Y:S01]  /*6120*/  IADD3 R20, R20, 0x1, RZ ;  /* 0x0000000114147810 */ /* 0x000fe20007ffe0ff */
[----:B------:R-:W2:Y:S03]  /*6130*/  @!P0 LDG.E.64 R22, [R22.64] ;  /* 0x0000001216168981 */ /* 0x000ea6000c1e1b00 */
[----:B------:R-:W-:-:S13]  /*6140*/  ISETP.EQ.OR P3, PT, R20, UR20, P2 ;  /* 0x0000001414007c0c */ /* 0x000fda0009762670 */
[----:B------:R-:W-:Y:S01]  /*6150*/  @!P3 IMAD R21, R20, R21, UR22 ;  /* 0x000000161415be24 */ /* 0x000fe2000f8e0215 */
[----:B------:R-:W-:-:S05]  /*6160*/  MOV R20, 0x8 ;  /* 0x0000000800147802 */ /* 0x000fca0000000f00 */
[----:B------:R-:W-:-:S06]  /*6170*/  @!P3 IMAD.WIDE.U32 R20, R21, R20, UR6 ;  /* 0x000000061514be25 */ /* 0x000fcc000f8e0014 */
[----:B------:R-:W3:Y:S01]  /*6180*/  @!P3 LDG.E.64 R20, [R20.64] ;  /* 0x000000121414b981 */ /* 0x000ee2000c1e1b00 */
[----:B--2---:R-:W-:Y:S01]  /*6190*/  @!P0 FADD.FTZ R28, R28, R22 ;  /* 0x000000161c1c8221 */ /* 0x004fe20000010000 */
[----:B------:R-:W-:Y:S01]  /*61a0*/  MOV R22, UR5 ;  /* 0x0000000500167c02 */ /* 0x000fe20008000f00 */
[----:B------:R-:W-:-:S03]  /*61b0*/  @!P0 FADD.FTZ R29, R29, R23 ;  /* 0x000000171d1d8221 */ /* 0x000fc60000010000 */
[----:B------:R-:W-:-:S04]  /*61c0*/  IADD3 R22, R22, 0x2, RZ ;  /* 0x0000000216167810 */ /* 0x000fc80007ffe0ff */
[----:B------:R-:W-:Y:S01]  /*61d0*/  ISETP.EQ.OR P0, PT, R22, UR20, P2 ;  /* 0x0000001416007c0c */ /* 0x000fe20009702670 */
[----:B------:R-:W-:Y:S01]  /*61e0*/  HFMA2.MMA R23, -RZ, RZ, 0, 4.76837158203125e-07 ;  /* 0x00000008ff177435 */ /* 0x000fe200000001ff */
[----:B---3--:R-:W-:Y:S01]  /*61f0*/  @!P3 FADD.FTZ R28, R28, R20 ;  /* 0x000000141c1cb221 */ /* 0x008fe20000010000 */
[----:B------:R-:W-:-:S10]  /*6200*/  MOV R20, c[0x0][0x10] ;  /* 0x0000040000147a02 */ /* 0x000fd40000000f00 */
[----:B------:R-:W-:Y:S01]  /*6210*/  @!P0 IMAD R22, R22, R20, UR22 ;  /* 0x0000001616168e24 */ /* 0x000fe2000f8e0214 */
[----:B------:R-:W-:Y:S01]  /*6220*/  MOV R20, UR5 ;  /* 0x0000000500147c02 */ /* 0x000fe20008000f00 */
[----:B------:R-:W-:-:S03]  /*6230*/  @!P3 FADD.FTZ R29, R29, R21 ;  /* 0x000000151d1db221 */ /* 0x000fc60000010000 */
[----:B------:R-:W-:-:S04]  /*6240*/  IADD3 R20, R20, 0x3, RZ ;  /* 0x0000000314147810 */ /* 0x000fc80007ffe0ff */
[----:B------:R-:W-:Y:S01]  /*6250*/  ISETP.EQ.OR P3, PT, R20, UR20, P2 ;  /* 0x0000001414007c0c */ /* 0x000fe20009762670 */
[----:B------:R-:W-:Y:S01]  /*6260*/  @!P0 IMAD.WIDE.U32 R22, R22, R23, UR6 ;  /* 0x0000000616168e25 */ /* 0x000fe2000f8e0017 */
[----:B------:R-:W-:-:S05]  /*6270*/  MOV R21, c[0x0][0x10] ;  /* 0x0000040000157a02 */ /* 0x000fca0000000f00 */
[----:B------:R-:W2:Y:S06]  /*6280*/  @!P0 LDG.E.64 R22, [R22.64] ;  /* 0x0000001216168981 */ /* 0x000eac000c1e1b00 */
[----:B------:R-:W-:Y:S01]  /*6290*/  @!P3 IMAD R21, R20, R21, UR22 ;  /* 0x000000161415be24 */ /* 0x000fe2000f8e0215 */
[----:B------:R-:W-:-:S10]  /*62a0*/  HFMA2.MMA R20, -RZ, RZ, 0, 4.76837158203125e-07 ;  /* 0x00000008ff147435 */ /* 0x000fd400000001ff */
        /* <DEDUP_REMOVED lines=10> */
.L_x_473:
[----:B------:R-:W-:-:S04]  /*6350*/  MOV R22, c[0x0][0xc] ;  /* 0x0000030000167a02 */ /* 0x000fc80000000f00 */
[----:B------:R-:W-:-:S13]  /*6360*/  LOP3.LUT P0, R22, R22, 0x3, RZ, 0xc0, !PT ;  /* 0x0000000316167812 */ /* 0x000fda000780c0ff */
[----:B------:R-:W-:Y:S05]  /*6370*/  @!P0 BRA `(.L_x_470) ;  /* 0x0000026000008947 */ /* 0x000fea0003800000 */
[----:B------:R-:W-:Y:S01]  /*6380*/  MOV R20, UR5 ;  /* 0x0000000500147c02 */ /* 0x000fe20008000f00 */
        /* <DEDUP_REMOVED lines=12> */
.L_x_479:
[----:B------:R-:W-:Y:S05]  /*6450*/  BSYNC B0 ;  /* 0x0000000000007941 */ /* 0x000fea0003800000 */
.L_x_478:
        /* <DEDUP_REMOVED lines=24> */
.L_x_470:
[----:B------:R-:W-:Y:S01]  /*65e0*/  @!P2 STS.64 [0xc8], R28 ;  /* 0x0000c81cff00a388 */ /* 0x000fe20000000a00 */
[----:B01----:R-:W-:-:S03]  /*65f0*/  PRMT R22, RZ, 0x5410, R35 ;  /* 0x00005410ff167816 */ /* 0x003fc60000000023 */
[----:B------:R-:W-:Y:S02]  /*6600*/  BAR.SYNC.DEFER_BLOCKING 0x0 ;  /* 0x0000000000007b1d */ /* 0x000fe40000010000 */
[----:B------:R-:W-:-:S04]  /*6610*/  FADD.FTZ R22, R22, -UR24 ;  /* 0x8000001816167e21 */ /* 0x000fc80008010000 */
[----:B------:R-:W-:Y:S01]  /*6620*/  FMUL.FTZ R22, R22, UR23 ;  /* 0x0000001716167c20 */ /* 0x000fe20008410000 */
[----:B------:R-:W0:Y:S02]  /*6630*/  LDS.64 R20, [0xc8] ;  /* 0x0000c800ff147984 */ /* 0x000e240000000a00 */
[----:B0-----:R-:W-:Y:S01]  /*6640*/  FMUL.FTZ R23, R21, c[0x0][0x20c] ;  /* 0x0000830015177a20 */ /* 0x001fe20000410000 */
[----:B------:R-:W-:Y:S01]  /*6650*/  PRMT R21, RZ, 0x7610, R35 ;  /* 0x00007610ff157816 */ /* 0x000fe20000000023 */
[----:B------:R-:W-:Y:S02]  /*6660*/  FMUL.FTZ R20, R20, c[0x0][0x20c] ;  /* 0x0000830014147a20 */ /* 0x000fe40000410000 */
[----:B------:R0:W1:Y:S02]  /*6670*/  R2UR UR6, R23 ;  /* 0x00000000170673c2 */ /* 0x00006400000e0000 */
[----:B------:R-:W-:-:S04]  /*6680*/  FADD.FTZ R21, R21, -UR24 ;  /* 0x8000001815157e21 */ /* 0x000fc80008010000 */
[----:B------:R-:W-:Y:S02]  /*6690*/  FMUL.FTZ R21, R21, UR23 ;  /* 0x0000001715157c20 */ /* 0x000fe40008410000 */
[----:B------:R2:W3:Y:S02]  /*66a0*/  R2UR UR5, R20 ;  /* 0x00000000140573c2 */ /* 0x0004e400000e0000 */
[--C-:B--2---:R-:W-:Y:S02]  /*66b0*/  PRMT R20, RZ, 0x5410, R51.reuse ;  /* 0x00005410ff147816 */ /* 0x104fe40000000033 */
        /* <DEDUP_REMOVED lines=20> */
.L_x_480:
[----:B0-----:R-:W-:Y:S01]  /*6800*/  BSSY B0, `(.L_x_481) ;  /* 0x0000015000007945 */ /* 0x001fe20003800000 */
[----:B------:R-:W-:Y:S05]  /*6810*/  @!P1 BRA `(.L_x_482) ;  /* 0x0000013000009947 */ /* 0x000fea0003800000 */
[----:B---3--:R-:W-:Y:S02]  /*6820*/  MOV R23, UR5 ;  /* 0x0000000500177c02 */ /* 0x008fe40008000f00 */
[----:B-----5:R-:W-:-:S03]  /*6830*/  SHF.R.S32.HI R25, RZ, 0x1f, R2 ;  /* 0x0000001fff197819 */ /* 0x020fc60000011402 */
[----:B-1----:R-:W-:Y:S02]  /*6840*/  FFMA.FTZ R23, R22, R23, UR6 ;  /* 0x0000000616177e23 */ /* 0x002fe40008010017 */
[----:B------:R-:W-:Y:S02]  /*6850*/  IMAD R22, R25, c[0x0][0x1d8], RZ ;  /* 0x0000760019167a24 */ /* 0x000fe400078e02ff */
[----:B------:R-:W-:Y:S01]  /*6860*/  FFMA.FTZ R23, R20, R11, -R23 ;  /* 0x0000000b14177223 */ /* 0x000fe20000010817 */
[----:B------:R-:W-:Y:S01]  /*6870*/  MOV R20, UR5 ;  /* 0x0000000500147c02 */ /* 0x000fe20008000f00 */
[----:B------:R-:W-:Y:S02]  /*6880*/  IMAD R22, R2, c[0x0][0x1dc], R22 ;  /* 0x0000770002167a24 */ /* 0x000fe400078e0216 */
[----:B------:R-:W-:Y:S02]  /*6890*/  FMUL.FTZ R23, R23, UR23 ;  /* 0x0000001717177c20 */ /* 0x000fe40008410000 */
[----:B------:R-:W-:Y:S01]  /*68a0*/  FFMA.FTZ R20, R21, R20, UR6 ;  /* 0x0000000615147e23 */ /* 0x000fe20008010014 */
[----:B------:R-:W-:-:S03]  /*68b0*/  MOV R21, R19 ;  /* 0x0000001300157202 */ /* 0x000fc60000000f00 */
[----:B------:R-:W-:-:S04]  /*68c0*/  FFMA.FTZ R20, R51, R14, -R20 ;  /* 0x0000000e33147223 */ /* 0x000fc80000010814 */
[----:B------:R-:W-:Y:S01]  /*68d0*/  FMUL.FTZ R24, R20, UR23 ;  /* 0x0000001714187c20 */ /* 0x000fe20008410000 */
[----:B------:R-:W-:-:S04]  /*68e0*/  MOV R20, R16 ;  /* 0x0000001000147202 */ /* 0x000fc80000000f00 */
[----:B------:R-:W-:Y:S01]  /*68f0*/  F2FP.BF16.PACK_AB R24, R24, R23 ;  /* 0x000000171818723e */ /* 0x000fe200000010ff */
[----:B------:R-:W-:-:S05]  /*6900*/  IMAD.WIDE.U32 R20, R2, c[0x0][0x1d8], R20 ;  /* 0x0000760002147a25 */ /* 0x000fca00078e0014 */
[----:B------:R-:W-:Y:S02]  /*6910*/  IADD3 R21, R21, R22, RZ ;  /* 0x0000001615157210 */ /* 0x000fe40007ffe0ff */
[----:B------:R-:W-:-:S04]  /*6920*/  LEA R22, P0, R20, c[0x0][0x160], 0x1 ;  /* 0x0000580014167a11 */ /* 0x000fc800078008ff */
[----:B------:R-:W-:-:S05]  /*6930*/  LEA.HI.X R23, R20, c[0x0][0x164], R21, 0x1, P0 ;  /* 0x0000590014177a11 */ /* 0x000fca00000f0c15 */
[----:B------:R0:W-:Y:S04]  /*6940*/  STG.E [R22.64], R24 ;  /* 0x0000001816007986 */ /* 0x0001e8000c101912 */
.L_x_482:
[----:B------:R-:W-:Y:S05]  /*6950*/  BSYNC B0 ;  /* 0x0000000000007941 */ /* 0x000fea0003800000 */
.L_x_481:
        /* <DEDUP_REMOVED lines=30> */
.L_x_483:
[----:B------:R-:W-:Y:S01]  /*6b40*/  BSSY B0, `(.L_x_484) ;  /* 0x0000014000007945 */ /* 0x000fe20003800000 */
[----:B------:R-:W-:Y:S05]  /*6b50*/  @P0 BRA `(.L_x_485) ;  /* 0x0000012000000947 */ /* 0x000fea0003800000 */
[----:B---3--:R-:W-:Y:S01]  /*6b60*/  MOV R20, UR5 ;  /* 0x0000000500147c02 */ /* 0x008fe20008000f00 */
[----:B------:R-:W-:-:S04]  /*6b70*/  IMAD R70, R70, c[0x0][0x1d8], RZ ;  /* 0x0000760046467a24 */ /* 0x000fc800078e02ff */
[----:B-1----:R-:W-:Y:S01]  /*6b80*/  FFMA.FTZ R20, R23, R20, UR6 ;  /* 0x0000000617147e23 */ /* 0x002fe20008010014 */
[----:B------:R-:W-:-:S03]  /*6b90*/  MOV R23, UR5 ;  /* 0x0000000500177c02 */ /* 0x000fc60008000f00 */
[----:B------:R-:W-:Y:S01]  /*6ba0*/  FFMA.FTZ R21, R21, R11, -R20 ;  /* 0x0000000b15157223 */ /* 0x000fe20000010814 */
[----:B------:R-:W-:Y:S01]  /*6bb0*/  MOV R20, R16 ;  /* 0x0000001000147202 */ /* 0x000fe20000000f00 */
[----:B------:R-:W-:Y:S02]  /*6bc0*/  FFMA.FTZ R22, R22, R23, UR6 ;  /* 0x0000000616167e23 */ /* 0x000fe40008010017 */
[----:B------:R-:W-:Y:S02]  /*6bd0*/  FMUL.FTZ R21, R21, UR23 ;  /* 0x0000001715157c20 */ /* 0x000fe40008410000 */
        /* <DEDUP_REMOVED lines=10> */
.L_x_485:
[----:B------:R-:W-:Y:S05]  /*6c80*/  BSYNC B0 ;  /* 0x0000000000007941 */ /* 0x000fea0003800000 */
.L_x_484:
        /* <DEDUP_REMOVED lines=31> */
.L_x_486:
[----:B------:R-:W-:Y:S01]  /*6e80*/  BSSY B0, `(.L_x_487) ;  /* 0x0000014000007945 */ /* 0x000fe20003800000 */
[----:B------:R-:W-:Y:S05]  /*6e90*/  @P0 BRA `(.L_x_488) ;  /* 0x0000012000000947 */ /* 0x000fea0003800000 */
[----:B---3--:R-:W-:Y:S01]  /*6ea0*/  MOV R21, UR5 ;  /* 0x0000000500157c02 */ /* 0x008fe20008000f00 */
[----:B------:R-:W-:Y:S01]  /*6eb0*/  IMAD R25, R29, c[0x0][0x1d8], RZ ;  /* 0x000076001d197a24 */ /* 0x000fe200078e02ff */
[----:B------:R-:W-:Y:S02]  /*6ec0*/  MOV R20, R16 ;  /* 0x0000001000147202 */ /* 0x000fe40000000f00 */
[----:B------:R-:W-:Y:S01]  /*6ed0*/  MOV R27, UR5 ;  /* 0x00000005001b7c02 */ /* 0x000fe20008000f00 */
[----:B-1----:R-:W-:Y:S01]  /*6ee0*/  FFMA.FTZ R24, R24, R21, UR6 ;  /* 0x0000000618187e23 */ /* 0x002fe20008010015 */
[----:B------:R-:W-:Y:S01]  /*6ef0*/  MOV R21, R19 ;  /* 0x0000001300157202 */ /* 0x000fe20000000f00 */
[----:B------:R-:W-:Y:S02]  /*6f00*/  IMAD R25, R68, c[0x0][0x1dc], R25 ;  /* 0x0000770044197a24 */ /* 0x000fe400078e0219 */
[----:B------:R-:W-:-:S02]  /*6f10*/  FFMA.FTZ R26, R26, R27, UR6 ;  /* 0x000000061a1a7e23 */ /* 0x000fc4000801001b */
[----:B------:R-:W-:-:S04]  /*6f20*/  IMAD.WIDE.U32 R20, R68, c[0x0][0x1d8], R20 ;  /* 0x0000760044147a25 */ /* 0x000fc800078e0014 */
[----:B------:R-:W-:Y:S01]  /*6f30*/  FFMA.FTZ R24, R22, R11, -R24 ;  /* 0x0000000b16187223 */ /* 0x000fe20000010818 */
[----:B------:R-:W-:Y:S01]  /*6f40*/  IADD3 R25, R21, R25, RZ ;  /* 0x0000001915197210 */ /* 0x000fe20007ffe0ff */
[----:B------:R-:W-:Y:S01]  /*6f50*/  FFMA.FTZ R26, R23, R14, -R26 ;  /* 0x0000000e171a7223 */ /* 0x000fe2000001081a */
[----:B------:R-:W-:Y:S01]  /*6f60*/  LEA R22, P0, R20, c[0x0][0x160], 0x1 ;  /* 0x0000580014167a11 */ /* 0x000fe200078008ff */
[----:B------:R-:W-:-:S03]  /*6f70*/  FMUL.FTZ R21, R24, UR23 ;  /* 0x0000001718157c20 */ /* 0x000fc60008410000 */
[----:B------:R-:W-:Y:S01]  /*6f80*/  LEA.HI.X R23, R20, c[0x0][0x164], R25, 0x1, P0 ;  /* 0x0000590014177a11 */ /* 0x000fe200000f0c19 */
[----:B------:R-:W-:-:S05]  /*6f90*/  FMUL.FTZ R20, R26, UR23 ;  /* 0x000000171a147c20 */ /* 0x000fca0008410000 */
[----:B------:R-:W-:-:S05]  /*6fa0*/  F2FP.BF16.PACK_AB R21, R20, R21 ;  /* 0x000000151415723e */ /* 0x000fca00000010ff */
[----:B------:R0:W-:Y:S02]  /*6fb0*/  STG.E [R22.64], R21 ;  /* 0x0000001516007986 */ /* 0x0001e4000c101912 */
.L_x_488:
[----:B------:R-:W-:Y:S05]  /*6fc0*/  BSYNC B0 ;  /* 0x0000000000007941 */ /* 0x000fea0003800000 */
.L_x_487:
        /* <DEDUP_REMOVED lines=11> */
[----:B------:R-:W-:Y:S02]  /*7080*/  ISETP.GE.U32.AND P2, PT, R65, c[0x0][0x1e0], PT ;  /* 0x0000780041007a0c */ /* 0x000fe40003f46070 */
[----:B------:R-:W-:Y:S02]  /*7090*/  ISETP.GE.AND.EX P0, PT, R36, c[0x0][0x1e4], PT, P5 ;  /* 0x0000790024007a0c */ /* 0x000fe40003f06350 */
[----:B------:R-:W-:Y:S02]  /*70a0*/  ISETP.GT.U32.OR P3, PT, R0, 0x29f, P3 ;  /* 0x0000029f0000780c */ /* 0x000fe40001f64470 */
[--C-:B------:R-:W-:Y:S02]  /*70b0*/  PRMT R22, RZ, 0x5410, R50.reuse ;  /* 0x00005410ff167816 */ /* 0x100fe40000000032 */
[----:B------:R-:W-:Y:S01]  /*70c0*/  PRMT R23, RZ, 0x7610, R50 ;  /* 0x00007610ff177816 */ /* 0x000fe20000000032 */
[----:B------:R-:W-:Y:S07]  /*70d0*/  @!P4 BRA `(.L_x_489) ;  /* 0x000001200000c947 */ /* 0x000fee0003800000 */
[----:B------:R-:W-:Y:S02]  /*70e0*/  FFMA.FTZ R24, R21, R11, R12 ;  /* 0x0000000b15187223 */ /* 0x000fe4000001000c */
[----:B------:R-:W-:-:S02]  /*70f0*/  FFMA.FTZ R25, R20, R14, R13 ;  /* 0x0000000e14197223 */ /* 0x000fc4000001000d */
[----:B------:R-:W-:Y:S02]  /*7100*/  FMUL.FTZ R26, R24, -1.4426950216293334961 ;  /* 0xbfb8aa3b181a7820 */ /* 0x000fe40000410000 */
[----:B------:R-:W-:-:S04]  /*7110*/  FMUL.FTZ R28, R25, -1.4426950216293334961 ;  /* 0xbfb8aa3b191c7820 */ /* 0x000fc80000410000 */
[----:B------:R-:W0:Y:S08]  /*7120*/  MUFU.EX2 R26, R26 ;  /* 0x0000001a001a7308 */ /* 0x000e300000000800 */
[----:B------:R-:W2:Y:S01]  /*7130*/  MUFU.EX2 R28, R28 ;  /* 0x0000001c001c7308 */ /* 0x000ea20000000800 */
[----:B0-----:R-:W-:-:S07]  /*7140*/  FADD.FTZ R27, R26, 1 ;  /* 0x3f8000001a1b7421 */ /* 0x001fce0000010000 */
[----:B------:R-:W0:Y:S01]  /*7150*/  MUFU.RCP R27, R27 ;  /* 0x0000001b001b7308 */ /* 0x000e220000001000 */
[----:B--2---:R-:W-:-:S07]  /*7160*/  FADD.FTZ R29, R28, 1 ;  /* 0x3f8000001c1d7421 */ /* 0x004fce0000010000 */
[----:B------:R-:W2:Y:S01]  /*7170*/  MUFU.RCP R34, R29 ;  /* 0x0000001d00227308 */ /* 0x000ea20000001000 */
[----:B0-----:R-:W-:Y:S02]  /*7180*/  FADD.FTZ R33, -R27, 1 ;  /* 0x3f8000001b217421 */ /* 0x001fe40000010100 */
[----:B------:R-:W-:Y:S02]  /*7190*/  FMUL.FTZ R22, R22, R27 ;  /* 0x0000001b16167220 */ /* 0x000fe40000410000 */
[----:B------:R-:W-:Y:S02]  /*71a0*/  FFMA.FTZ R33, R24, R33, 1 ;  /* 0x3f80000018217423 */ /* 0x000fe40000010021 */
[----:B--2---:R-:W-:Y:S02]  /*71b0*/  FMUL.FTZ R23, R23, R34 ;  /* 0x0000002217177220 */ /* 0x004fe40000410000 */
[----:B------:R-:W-:Y:S02]  /*71c0*/  FADD.FTZ R34, -R34, 1 ;  /* 0x3f80000022227421 */ /* 0x000fe40000010100 */
[----:B------:R-:W-:-:S02]  /*71d0*/  FMUL.FTZ R22, R22, R33 ;  /* 0x0000002116167220 */ /* 0x000fc40000410000 */
[----:B------:R-:W-:-:S04]  /*71e0*/  FFMA.FTZ R34, R25, R34, 1 ;  /* 0x3f80000019227423 */ /* 0x000fc80000010022 */
[----:B------:R-:W-:Y:S02]  /*71f0*/  FMUL.FTZ R23, R23, R34 ;  /* 0x0000002217177220 */ /* 0x000fe40000410000 */
.L_x_489:
[----:B------:R-:W-:Y:S01]  /*7200*/  BSSY B0, `(.L_x_490) ;  /* 0x0000014000007945 */ /* 0x000fe20003800000 */
[----:B------:R-:W-:Y:S05]  /*7210*/  @P3 BRA `(.L_x_491) ;  /* 0x0000012000003947 */ /* 0x000fea0003800000 */
[----:B---3--:R-:W-:Y:S01]  /*7220*/  MOV R24, UR5 ;  /* 0x0000000500187c02 */ /* 0x008fe20008000f00 */
[----:B------:R-:W-:Y:S01]  /*7230*/  IMAD R26, R35, c[0x0][0x1d8], RZ ;  /* 0x00007600231a7a24 */ /* 0x000fe200078e02ff */
[----:B------:R-:W-:-:S03]  /*7240*/  MOV R25, UR5 ;  /* 0x0000000500197c02 */ /* 0x000fc60008000f00 */
[----:B-1----:R-:W-:Y:S02]  /*7250*/  FFMA.FTZ R21, R21, R24, UR6 ;  /* 0x0000000615157e23 */ /* 0x002fe40008010018 */
[----:B------:R-:W-:Y:S01]  /*7260*/  FFMA.FTZ R24, R20, R25, UR6 ;  /* 0x0000000614187e23 */ /* 0x000fe20008010019 */
[----:B------:R-:W-:Y:S01]  /*7270*/  MOV R20, R16 ;  /* 0x0000001000147202 */ /* 0x000fe20000000f00 */
[----:B------:R-:W-:Y:S01]  /*7280*/  FFMA.FTZ R22, R22, R11, -R21 ;  /* 0x0000000b16167223 */ /* 0x000fe20000010815 */
[----:B------:R-:W-:Y:S01]  /*7290*/  MOV R21, R19 ;  /* 0x0000001300157202 */ /* 0x000fe20000000f00 */
[----:B------:R-:W-:Y:S02]  /*72a0*/  IMAD R25, R67, c[0x0][0x1dc], R26 ;  /* 0x0000770043197a24 */ /* 0x000fe400078e021a */
        /* <DEDUP_REMOVED lines=9> */
.L_x_491:
[----:B------:R-:W-:Y:S05]  /*7340*/  BSYNC B0 ;  /* 0x0000000000007941 */ /* 0x000fea0003800000 */
.L_x_490:
        /* <DEDUP_REMOVED lines=23> */
[----:B0-----:R-:W-:Y:S02]  /*74c0*/  FMUL.FTZ R22, R22, R27 ;  /* 0x0000001b16167220 */ /* 0x001fe40000410000 */
[----:B------:R-:W-:-:S04]  /*74d0*/  FADD.FTZ R27, -R27, 1 ;  /* 0x3f8000001b1b7421 */ /* 0x000fc80000010100 */
[----:B------:R-:W-:Y:S02]  /*74e0*/  FFMA.FTZ R27, R24, R27, 1 ;  /* 0x3f800000181b7423 */ /* 0x000fe4000001001b */
[----:B--2---:R-:W-:Y:S02]  /*74f0*/  FMUL.FTZ R49, R49, R34 ;  /* 0x0000002231317220 */ /* 0x004fe40000410000 */
[----:B------:R-:W-:Y:S02]  /*7500*/  FADD.FTZ R34, -R34, 1 ;  /* 0x3f80000022227421 */ /* 0x000fe40000010100 */
[----:B------:R-:W-:Y:S02]  /*7510*/  FMUL.FTZ R22, R22, R27 ;  /* 0x0000001b16167220 */ /* 0x000fe40000410000 */
[----:B------:R-:W-:-:S04]  /*7520*/  FFMA.FTZ R34, R23, R34, 1 ;  /* 0x3f80000017227423 */ /* 0x000fc80000010022 */
[----:B------:R-:W-:Y:S02]  /*7530*/  FMUL.FTZ R49, R49, R34 ;  /* 0x0000002231317220 */ /* 0x000fe40000410000 */
.L_x_492:
[----:B------:R-:W-:Y:S01]  /*7540*/  BSSY B0, `(.L_x_493) ;  /* 0x0000014000007945 */ /* 0x000fe20003800000 */
[----:B------:R-:W-:Y:S05]  /*7550*/  @P0 BRA `(.L_x_494) ;  /* 0x0000012000000947 */ /* 0x000fea0003800000 */
[----:B---3--:R-:W-:Y:S01]  /*7560*/  MOV R24, UR5 ;  /* 0x0000000500187c02 */ /* 0x008fe20008000f00 */
[----:B------:R-:W-:Y:S01]  /*7570*/  IMAD R25, R36, c[0x0][0x1d8], RZ ;  /* 0x0000760024197a24 */ /* 0x000fe200078e02ff */
[----:B------:R-:W-:-:S03]  /*7580*/  MOV R27, UR5 ;  /* 0x00000005001b7c02 */ /* 0x000fc60008000f00 */
[----:B-1----:R-:W-:Y:S01]  /*7590*/  FFMA.FTZ R23, R21, R24, UR6 ;  /* 0x0000000615177e23 */ /* 0x002fe20008010018 */
[----:B------:R-:W-:Y:S01]  /*75a0*/  MOV R21, R19 ;  /* 0x0000001300157202 */ /* 0x000fe20000000f00 */
[----:B------:R-:W-:Y:S01]  /*75b0*/  FFMA.FTZ R24, R20, R27, UR6 ;  /* 0x0000000614187e23 */ /* 0x000fe2000801001b */
[----:B------:R-:W-:Y:S01]  /*75c0*/  MOV R20, R16 ;  /* 0x0000001000147202 */ /* 0x000fe20000000f00 */
[----:B------:R-:W-:Y:S02]  /*75d0*/  IMAD R25, R66, c[0x0][0x1dc], R25 ;  /* 0x0000770042197a24 */ /* 0x000fe400078e0219 */
        /* <DEDUP_REMOVED lines=10> */
.L_x_494:
[----:B------:R-:W-:Y:S05]  /*7680*/  BSYNC B0 ;  /* 0x0000000000007941 */ /* 0x000fea0003800000 */
.L_x_493:
[--C-:B------:R-:W-:Y:S02]  /*7690*/  PRMT R20, RZ, 0x5410, R32.reuse ;  /* 0x00005410ff147816 */ /* 0x100fe40000000020 */
[----:B------:R-:W-:Y:S02]  /*76a0*/  PRMT R32, RZ, 0x7610, R32 ;  /* 0x00007610ff207816 */ /* 0x000fe40000000020 */
[----:B------:R-:W-:Y:S01]  /*76b0*/  SHF.R.S32.HI R33, RZ, 0x1f, R64 ;  /* 0x0000001fff217819 */ /* 0x000fe20000011440 */
[----:B------:R-:W-:Y:S01]  /*76c0*/  FADD.FTZ R20, R20, -UR24 ;  /* 0x8000001814147e21 */ /* 0x000fe20008010000 */
[----:B------:R-:W-:Y:S01]  /*76d0*/  ISETP.GE.U32.AND P0, PT, R63, c[0x0][0x1e0], PT ;  /* 0x000078003f007a0c */ /* 0x000fe20003f06070 */
[----:B------:R-:W-:Y:S01]  /*76e0*/  FADD.FTZ R32, R32, -UR24 ;  /* 0x8000001820207e21 */ /* 0x000fe20008010000 */
[----:B------:R-:W-:Y:S01]  /*76f0*/  ISETP.GE.AND.EX P3, PT, R33, c[0x0][0x1e4], PT, P3 ;  /* 0x0000790021007a0c */ /* 0x000fe20003f66330 */
[----:B0-----:R-:W-:Y:S01]  /*7700*/  FMUL.FTZ R21, R20, UR23 ;  /* 0x0000001714157c20 */ /* 0x001fe20008410000 */
        /* <DEDUP_REMOVED lines=18> */
[----:B--2---:R-:W-:Y:S02]  /*7830*/  FADD.FTZ R31, -R32, 1 ;  /* 0x3f800000201f7421 */ /* 0x004fe40000010100 */
[----:B------:R-:W-:Y:S02]  /*7840*/  FMUL.FTZ R23, R23, R32 ;  /* 0x0000002017177220 */ /* 0x000fe40000410000 */
[----:B------:R-:W-:-:S02]  /*7850*/  FFMA.FTZ R24, R24, R31, 1 ;  /* 0x3f80000018187423 */ /* 0x000fc4000001001f */
[----:B------:R-:W-:Y:S02]  /*7860*/  FMUL.FTZ R22, R22, R25 ;  /* 0x0000001916167220 */ /* 0x000fe40000410000 */
[----:B------:R-:W-:Y:S02]  /*7870*/  FMUL.FTZ R23, R23, R24 ;  /* 0x0000001817177220 */ /* 0x000fe40000410000 */
.L_x_495:
        /* <DEDUP_REMOVED lines=20> */
.L_x_497:
[----:B------:R-:W-:Y:S05]  /*79c0*/  BSYNC B0 ;  /* 0x0000000000007941 */ /* 0x000fea0003800000 */
.L_x_496:
[--C-:B------:R-:W-:Y:S02]  /*79d0*/  PRMT R20, RZ, 0x5410, R15.reuse ;  /* 0x00005410ff147816 */ /* 0x100fe4000000000f */
[----:B------:R-:W-:Y:S02]  /*79e0*/  PRMT R15, RZ, 0x7610, R15 ;  /* 0x00007610ff0f7816 */ /* 0x000fe4000000000f */
[----:B------:R-:W-:Y:S01]  /*79f0*/  SHF.R.S32.HI R35, RZ, 0x1f, R63 ;  /* 0x0000001fff237819 */ /* 0x000fe2000001143f */
[----:B------:R-:W-:Y:S01]  /*7a00*/  FADD.FTZ R20, R20, -UR24 ;  /* 0x8000001814147e21 */ /* 0x000fe20008010000 */
[----:B------:R-:W-:Y:S01]  /*7a10*/  ISETP.GE.U32.AND P2, PT, R62, c[0x0][0x1e0], PT ;  /* 0x000078003e007a0c */ /* 0x000fe20003f46070 */
[----:B0-----:R-:W-:Y:S01]  /*7a20*/  FADD.FTZ R23, R15, -UR24 ;  /* 0x800000180f177e21 */ /* 0x001fe20008010000 */
        /* <DEDUP_REMOVED lines=25> */
.L_x_498:
        /* <DEDUP_REMOVED lines=20> */
.L_x_500:
[----:B------:R-:W-:Y:S05]  /*7d00*/  BSYNC B0 ;  /* 0x0000000000007941 */ /* 0x000fea0003800000 */
.L_x_499:
        /* <DEDUP_REMOVED lines=31> */
.L_x_501:
[----:B------:R-:W-:Y:S01]  /*7f00*/  BSSY B0, `(.L_x_502) ;  /* 0x0000014000007945 */ /* 0x000fe20003800000 */
[----:B------:R-:W-:Y:S05]  /*7f10*/  @P0 BRA `(.L_x_503) ;  /* 0x0000012000000947 */ /* 0x000fea0003800000 */
[----:B---3--:R-:W-:Y:S01]  /*7f20*/  MOV R23, UR5 ;  /* 0x0000000500177c02 */ /* 0x008fe20008000f00 */
[----:B------:R-:W-:Y:S01]  /*7f30*/  IMAD R24, R35, c[0x0][0x1d8], RZ ;  /* 0x0000760023187a24 */ /* 0x000fe200078e02ff */
[----:B------:R-:W-:Y:S02]  /*7f40*/  MOV R26, UR5 ;  /* 0x00000005001a7c02 */ /* 0x000fe40008000f00 */
[----:B------:R-:W-:Y:S01]  /*7f50*/  MOV R21, R19 ;  /* 0x0000001300157202 */ /* 0x000fe20000000f00 */
[----:B-1----:R-:W-:Y:S01]  /*7f60*/  FFMA.FTZ R23, R20, R23, UR6 ;  /* 0x0000000614177e23 */ /* 0x002fe20008010017 */
[----:B------:R-:W-:Y:S01]  /*7f70*/  MOV R20, R16 ;  /* 0x0000001000147202 */ /* 0x000fe20000000f00 */
[----:B------:R-:W-:-:S02]  /*7f80*/  FFMA.FTZ R15, R15, R26, UR6 ;  /* 0x000000060f0f7e23 */ /* 0x000fc4000801001a */
[C---:B------:R-:W-:Y:S02]  /*7f90*/  IMAD R25, R63.reuse, c[0x0][0x1dc], R24 ;  /* 0x000077003f197a24 */ /* 0x040fe400078e0218 */
[----:B------:R-:W-:-:S04]  /*7fa0*/  IMAD.WIDE.U32 R20, R63, c[0x0][0x1d8], R20 ;  /* 0x000076003f147a25 */ /* 0x000fc800078e0014 */
[----:B------:R-:W-:Y:S01]  /*7fb0*/  FFMA.FTZ R23, R22, R11, -R23 ;  /* 0x0000000b16177223 */ /* 0x000fe20000010817 */
[----:B------:R-:W-:Y:S01]  /*7fc0*/  IADD3 R25, R21, R25, RZ ;  /* 0x0000001915197210 */ /* 0x000fe20007ffe0ff */
[----:B------:R-:W-:Y:S01]  /*7fd0*/  FFMA.FTZ R15, R45, R14, -R15 ;  /* 0x0000000e2d0f7223 */ /* 0x000fe2000001080f */
[C---:B------:R-:W-:Y:S01]  /*7fe0*/  LEA R22, P0, R20.reuse, c[0x0][0x160], 0x1 ;  /* 0x0000580014167a11 */ /* 0x040fe200078008ff */
[----:B------:R-:W-:Y:S02]  /*7ff0*/  FMUL.FTZ R24, R23, UR23 ;  /* 0x0000001717187c20 */ /* 0x000fe40008410000 */
[----:B------:R-:W-:Y:S01]  /*8000*/  FMUL.FTZ R15, R15, UR23 ;  /* 0x000000170f0f7c20 */ /* 0x000fe20008410000 */
[----:B------:R-:W-:-:S04]  /*8010*/  LEA.HI.X R23, R20, c[0x0][0x164], R25, 0x1, P0 ;  /* 0x0000590014177a11 */ /* 0x000fc800000f0c19 */
[----:B------:R-:W-:-:S05]  /*8020*/  F2FP.BF16.PACK_AB R15, R15, R24 ;  /* 0x000000180f0f723e */ /* 0x000fca00000010ff */
[----:B------:R0:W-:Y:S02]  /*8030*/  STG.E [R22.64], R15 ;  /* 0x0000000f16007986 */ /* 0x0001e4000c101912 */
.L_x_503:
[----:B------:R-:W-:Y:S05]  /*8040*/  BSYNC B0 ;  /* 0x0000000000007941 */ /* 0x000fea0003800000 */
.L_x_502:
        /* <DEDUP_REMOVED lines=31> */
.L_x_504:
        /* <DEDUP_REMOVED lines=20> */
.L_x_506:
[----:B------:R-:W-:Y:S05]  /*8380*/  BSYNC B0 ;  /* 0x0000000000007941 */ /* 0x000fea0003800000 */
.L_x_505:
[--C-:B0-----:R-:W-:Y:S02]  /*8390*/  PRMT R3, RZ, 0x5410, R4.reuse ;  /* 0x00005410ff037816 */ /* 0x101fe40000000004 */
[----:B------:R-:W-:Y:S02]  /*83a0*/  PRMT R4, RZ, 0x7610, R4 ;  /* 0x00007610ff047816 */ /* 0x000fe40000000004 */
[----:B------:R-:W-:Y:S01]  /*83b0*/  SHF.R.S32.HI R30, RZ, 0x1f, R60 ;  /* 0x0000001fff1e7819 */ /* 0x000fe2000001143c */
[----:B------:R-:W-:Y:S01]  /*83c0*/  FADD.FTZ R3, R3, -UR24 ;  /* 0x8000001803037e21 */ /* 0x000fe20008010000 */
[----:B------:R-:W-:Y:S01]  /*83d0*/  ISETP.GE.U32.AND P2, PT, R59, c[0x0][0x1e0], PT ;  /* 0x000078003b007a0c */ /* 0x000fe20003f46070 */
[----:B------:R-:W-:Y:S01]  /*83e0*/  FADD.FTZ R15, R4, -UR24 ;  /* 0x80000018040f7e21 */ /* 0x000fe20008010000 */
[----:B------:R-:W-:Y:S01]  /*83f0*/  PRMT R4, RZ, 0x5410, R43 ;  /* 0x00005410ff047816 */ /* 0x000fe2000000002b */
        /* <DEDUP_REMOVED lines=24> */
.L_x_507:
        /* <DEDUP_REMOVED lines=20> */
.L_x_509:
[----:B------:R-:W-:Y:S05]  /*86c0*/  BSYNC B0 ;  /* 0x0000000000007941 */ /* 0x000fea0003800000 */
.L_x_508:
        /* <DEDUP_REMOVED lines=31> */
.L_x_510:
        /* <DEDUP_REMOVED lines=20> */
.L_x_512:
[----:B------:R-:W-:Y:S05]  /*8a00*/  BSYNC B0 ;  /* 0x0000000000007941 */ /* 0x000fea0003800000 */
.L_x_511:
        /* <DEDUP_REMOVED lines=31> */
.L_x_513:
        /* <DEDUP_REMOVED lines=20> */
.L_x_515:
[----:B------:R-:W-:Y:S05]  /*8d40*/  BSYNC B0 ;  /* 0x0000000000007941 */ /* 0x000fea0003800000 */
.L_x_514:
        /* <DEDUP_REMOVED lines=29> */
.L_x_516:
        /* <DEDUP_REMOVED lines=20> */
.L_x_518:
[----:B------:R-:W-:Y:S05]  /*9060*/  BSYNC B0 ;  /* 0x0000000000007941 */ /* 0x000fea0003800000 */
.L_x_517:
        /* <DEDUP_REMOVED lines=35> */
.L_x_519:
        /* <DEDUP_REMOVED lines=20> */
.L_x_521:
[----:B------:R-:W-:Y:S05]  /*93e0*/  BSYNC B0 ;  /* 0x0000000000007941 */ /* 0x000fea0003800000 */
.L_x_520:
[--C-:B0-----:R-:W-:Y:S02]  /*93f0*/  PRMT R3, RZ, 0x5410, R9.reuse ;  /* 0x00005410ff037816 */ /* 0x101fe40000000009 */
[----:B------:R-:W-:Y:S02]  /*9400*/  PRMT R9, RZ, 0x7610, R9 ;  /* 0x00007610ff097816 */ /* 0x000fe40000000009 */
[C---:B------:R-:W-:Y:S01]  /*9410*/  ISETP.GT.U32.OR P2, PT, R0.reuse, 0x29f, P2 ;  /* 0x0000029f0000780c */ /* 0x040fe20001744470 */
[----:B------:R-:W-:Y:S01]  /*9420*/  FADD.FTZ R4, R3, -UR24 ;  /* 0x8000001803047e21 */ /* 0x000fe20008010000 */
[----:B------:R-:W-:Y:S01]  /*9430*/  ISETP.GT.U32.OR P0, PT, R0, 0x29f, P0 ;  /* 0x0000029f0000780c */ /* 0x000fe20000704470 */
[----:B------:R-:W-:Y:S01]  /*9440*/  FADD.FTZ R9, R9, -UR24 ;  /* 0x8000001809097e21 */ /* 0x000fe20008010000 */
[--C-:B------:R-:W-:Y:S01]  /*9450*/  PRMT R6, RZ, 0x5410, R38.reuse ;  /* 0x00005410ff067816 */ /* 0x100fe20000000026 */
        /* <DEDUP_REMOVED lines=23> */
.L_x_522:
        /* <DEDUP_REMOVED lines=20> */
.L_x_524:
[----:B------:R-:W-:Y:S05]  /*9710*/  BSYNC B0 ;  /* 0x0000000000007941 */ /* 0x000fea0003800000 */
.L_x_523:
[----:B------:R-:W-:Y:S01]  /*9720*/  PRMT R10, RZ, 0x7610, R10 ;  /* 0x00007610ff0a7816 */ /* 0x000fe2000000000a */
[----:B------:R-:W-:Y:S01]  /*9730*/  FADD.FTZ R25, R25, -UR24 ;  /* 0x8000001819197e21 */ /* 0x000fe20008010000 */
        /* <DEDUP_REMOVED lines=8> */
[----:B0-----:R-:W-:Y:S02]  /*97c0*/  FMUL.FTZ R3, R12, -1.4426950216293334961 ;  /* 0xbfb8aa3b0c037820 */ /* 0x001fe40000410000 */
        /* <DEDUP_REMOVED lines=15> */
.L_x_525:
[----:B------:R-:W-:Y:S01]  /*98c0*/  BSSY B0, `(.L_x_526) ;  /* 0x0000013000007945 */ /* 0x000fe20003800000 */
[----:B------:R-:W-:Y:S05]  /*98d0*/  @P0 BRA `(.L_x_527) ;  /* 0x0000011000000947 */ /* 0x000fea0003800000 */
[----:B---3--:R-:W-:Y:S01]  /*98e0*/  MOV R8, UR5 ;  /* 0x0000000500087c02 */ /* 0x008fe20008000f00 */
[----:B0-----:R-:W-:Y:S01]  /*98f0*/  IMAD R6, R26, c[0x0][0x1d8], RZ ;  /* 0x000076001a067a24 */ /* 0x001fe200078e02ff */
[----:B------:R-:W-:Y:S02]  /*9900*/  MOV R10, UR5 ;  /* 0x00000005000a7c02 */ /* 0x000fe40008000f00 */
[----:B------:R-:W-:Y:S01]  /*9910*/  MOV R17, R19 ;  /* 0x0000001300117202 */ /* 0x000fe20000000f00 */
[----:B-1----:R-:W-:Y:S02]  /*9920*/  FFMA.FTZ R3, R25, R8, UR6 ;  /* 0x0000000619037e23 */ /* 0x002fe40008010008 */
[----:B------:R-:W-:-:S02]  /*9930*/  FFMA.FTZ R5, R15, R10, UR6 ;  /* 0x000000060f057e23 */ /* 0x000fc4000801000a */
[----:B------:R-:W-:-:S04]  /*9940*/  IMAD.WIDE.U32 R16, R55, c[0x0][0x1d8], R16 ;  /* 0x0000760037107a25 */ /* 0x000fc800078e0010 */
[----:B------:R-:W-:Y:S02]  /*9950*/  IMAD R7, R55, c[0x0][0x1dc], R6 ;  /* 0x0000770037077a24 */ /* 0x000fe400078e0206 */
[----:B------:R-:W-:Y:S01]  /*9960*/  FFMA.FTZ R3, R4, R11, -R3 ;  /* 0x0000000b04037223 */ /* 0x000fe20000010803 */
[C---:B------:R-:W-:Y:S01]  /*9970*/  LEA R4, P0, R16.reuse, c[0x0][0x160], 0x1 ;  /* 0x0000580010047a11 */ /* 0x040fe200078008ff */
[----:B------:R-:W-:Y:S01]  /*9980*/  FFMA.FTZ R5, R37, R14, -R5 ;  /* 0x0000000e25057223 */ /* 0x000fe20000010805 */
[----:B------:R-:W-:Y:S01]  /*9990*/  IADD3 R7, R17, R7, RZ ;  /* 0x0000000711077210 */ /* 0x000fe20007ffe0ff */
[----:B------:R-:W-:Y:S02]  /*99a0*/  FMUL.FTZ R3, R3, UR23 ;  /* 0x0000001703037c20 */ /* 0x000fe40008410000 */
[----:B------:R-:W-:Y:S01]  /*99b0*/  FMUL.FTZ R6, R5, UR23 ;  /* 0x0000001705067c20 */ /* 0x000fe20008410000 */
[----:B------:R-:W-:-:S04]  /*99c0*/  LEA.HI.X R5, R16, c[0x0][0x164], R7, 0x1, P0 ;  /* 0x0000590010057a11 */ /* 0x000fc800000f0c07 */
[----:B------:R-:W-:-:S05]  /*99d0*/  F2FP.BF16.PACK_AB R3, R6, R3 ;  /* 0x000000030603723e */ /* 0x000fca00000010ff */
[----:B------:R0:W-:Y:S02]  /*99e0*/  STG.E [R4.64], R3 ;  /* 0x0000000304007986 */ /* 0x0001e4000c101912 */
.L_x_527:
[----:B------:R-:W-:Y:S05]  /*99f0*/  BSYNC B0 ;  /* 0x0000000000007941 */ /* 0x000fea0003800000 */
.L_x_526:
[----:B---3--:R-:W-:Y:S02]  /*9a00*/  ULDC UR5, c[0x0][0x10] ;  /* 0x0000040000057ab9 */ /* 0x008fe40000000800 */
[----:B------:R-:W-:Y:S02]  /*9a10*/  UIADD3 UR9, UR9, UR5, URZ ;  /* 0x0000000509097290 */ /* 0x000fe4000fffe03f */
[----:B------:R-:W-:Y:S02]  /*9a20*/  UIADD3 UR4, UR4, 0x1, URZ ;  /* 0x0000000104047890 */ /* 0x000fe4000fffe03f */
[----:B------:R-:W-:-:S06]  /*9a30*/  UISETP.GE.AND UP0, UPT, UR9, UR8, UPT ;  /* 0x000000080900728c */ /* 0x000fcc000bf06270 */
[----:B------:R-:W-:-:S13]  /*9a40*/  PLOP3.LUT P0, PT, PT, PT, UP0, 0x80, 0x0 ;  /* 0x000000000000781c */ /* 0x000fda0003f0f008 */
[----:B------:R-:W-:Y:S01]  /*9a50*/  @P0 CALL.REL.NOINC `(.L_x_445) ;  /* 0x0000001000000944 */ /* 0x000fe20003c00000 */
[----:B------:R-:W-:Y:S05]  /*9a60*/  BRA `(.L_x_528) ;  /* 0xffff694000007947 */ /* 0x000fea000383ffff */
.L_x_445:
[----:B-1----:R-:W-:Y:S01]  /*9a70*/  ISETP.NE.AND P1, PT, R0, RZ, PT ;  /* 0x000000ff0000720c */ /* 0x002fe20003f25270 */
[----:B0-----:R-:W-:Y:S01]  /*9a80*/  HFMA2.MMA R3, -RZ, RZ, 0, 2.384185791015625e-07 ;  /* 0x00000004ff037435 */ /* 0x001fe200000001ff */
[----:B------:R-:W-:Y:S01]  /*9a90*/  MOV R6, c[0x0][0xc] ;  /* 0x0000030000067a02 */ /* 0x000fe20000000f00 */
[----:B------:R-:W-:Y:S01]  /*9aa0*/  BSSY B0, `(.L_x_529) ;  /* 0x000000f000007945 */ /* 0x000fe20003800000 */
[----:B------:R-:W-:Y:S02]  /*9ab0*/  MOV R4, c[0x0][0x10] ;  /* 0x0000040000047a02 */ /* 0x000fe40000000f00 */
        /* <DEDUP_REMOVED lines=13> */
.L_x_530:
[----:B------:R-:W-:Y:S05]  /*9b90*/  BSYNC B0 ;  /* 0x0000000000007941 */ /* 0x000fea0003800000 */
.L_x_529:
        /* <DEDUP_REMOVED lines=11> */
.L_x_532:
[----:B------:R-:W2:Y:S01]  /*9c50*/  LDG.E.STRONG.GPU R5, [R2.64] ;  /* 0x0000001202057981 */ /* 0x000ea2000c1ef900 */
[----:B------:R-:W-:Y:S01]  /*9c60*/  YIELD ;  /* 0x0000000000007946 */ /* 0x000fe20003800000 */
[----:B--2---:R-:W-:Y:S01]  /*9c70*/  ISETP.NE.AND P0, PT, R5, R4, PT ;  /* 0x000000040500720c */ /* 0x004fe20003f05270 */
[----:B------:R-:W-:-:S12]  /*9c80*/  CCTL.IVALL ;  /* 0x00000000ff00798f */ /* 0x000fd80002000000 */
[----:B------:R-:W-:Y:S05]  /*9c90*/  @P0 BRA `(.L_x_532) ;  /* 0xffffffb000000947 */ /* 0x000fea000383ffff */
.L_x_531:
        /* <DEDUP_REMOVED lines=25> */
.L_x_533:
        /* <DEDUP_REMOVED lines=14> */
[----:B------:R-:W-:-:S04]  /*9f10*/  IADD3 R0, R0, 0x2a0, RZ ;  /* 0x000002a000007810 */ /* 0x000fc80007ffe0ff */
[----:B------:R-:W-:Y:S02]  /*9f20*/  ISETP.GT.U32.AND P0, PT, R25, R0, PT ;  /* 0x000000001900720c */ /* 0x000fe40003f04070 */
[----:B0-----:R-:W-:-:S04]  /*9f30*/  SHF.R.S32.HI R7, RZ, 0x1f, R0 ;  /* 0x0000001fff077819 */ /* 0x001fc80000011400 */
[----:B------:R-:W-:Y:S02]  /*9f40*/  ISETP.GT.AND.EX P0, PT, R14, R7, PT, P0 ;  /* 0x000000070e00720c */ /* 0x000fe40003f04300 */
[----:B--2---:R-:W-:Y:S01]  /*9f50*/  F2FP.BF16.PACK_AB R15, R9, R2 ;  /* 0x00000002090f723e */ /* 0x004fe200000010ff */
[----:B------:R-:W-:-:S04]  /*9f60*/  IMAD.WIDE R2, R4, R5, c[0x0][0x168] ;  /* 0x00005a0004027625 */ /* 0x000fc800078e0205 */
[----:B------:R-:W-:Y:S01]  /*9f70*/  IMAD.WIDE R4, R4, R5, c[0x0][0x170] ;  /* 0x00005c0004047625 */ /* 0x000fe200078e0205 */
[----:B---3--:R-:W-:Y:S01]  /*9f80*/  F2FP.BF16.PACK_AB R17, R13, R10 ;  /* 0x0000000a0d11723e */ /* 0x008fe200000010ff */
[----:B------:R0:W-:Y:S04]  /*9f90*/  STG.E [R2.64], R15 ;  /* 0x0000000f02007986 */ /* 0x0001e8000c101912 */
[----:B------:R0:W-:Y:S01]  /*9fa0*/  STG.E [R4.64], R17 ;  /* 0x0000001104007986 */ /* 0x0001e2000c101912 */
[----:B------:R-:W-:Y:S05]  /*9fb0*/  @P0 BRA `(.L_x_533) ;  /* 0xfffffe7000000947 */ /* 0x000fea000383ffff */
[----:B------:R-:W-:Y:S05]  /*9fc0*/  EXIT ;  /* 0x000000000000794d */ /* 0x000fea0003800000 */
.L_x_534:
        /* <DEDUP_REMOVED lines=11> */
.L_x_5156:


//--------------------- .text._Z35group_norm_nhwc_bwd_one_pass_kernelI11Bf16IOBf16WLi512ELi84ELi672EEv26Group_norm_nhwc_bwd_params --------------------------
	.section	.text._Z35group_norm_nhwc_bwd_one_pass_kernelI11Bf16IOBf16WLi512ELi84ELi672EEv26Group_norm_nhwc_bwd_params,"ax",@progbits
	.sectioninfo	@"SHI_REGISTERS=80"
	.align	128
        .global         _Z35group_norm_nhwc_bwd_one_pass_kernelI11Bf16IOBf16WLi512ELi84ELi672EEv26Group_norm_nhwc_bwd_params
        .type           _Z35group_norm_nhwc_bwd_one_pass_kernelI11Bf16IOBf16WLi512ELi84ELi672EEv26Group_norm_nhwc_bwd_params,@function
        .size           _Z35group_norm_nhwc_bwd_one_pass_kernelI11Bf16IOBf16WLi512ELi84ELi672EEv26Group_norm_nhwc_bwd_params,(.L_x_5157 - _Z35group_norm_nhwc_bwd_one_pass_kernelI11Bf16IOBf16WLi512ELi84ELi672EEv26Group_norm_nhwc_bwd_params)
        .other          _Z35group_norm_nhwc_bwd_one_pass_kernelI11Bf16IOBf16WLi512ELi84ELi672EEv26Group_norm_nhwc_bwd_params,@"STO_CUDA_ENTRY STV_DEFAULT"
_Z35group_norm_nhwc_bwd_one_pass_kernelI11Bf16IOBf16WLi512ELi84ELi672EEv26Group_norm_nhwc_bwd_params:
.text._Z35group_norm_nhwc_bwd_one_pass_kernelI11Bf16IOBf16WLi512ELi84ELi672EEv26Group_norm_nhwc_bwd_params:
        /* <DEDUP_REMOVED lines=76> */
.L_x_682:
[----:B------:R-:W2:Y:S01]  /*04c0*/  LDL R71, [R1+0x3c] ;  /* 0x00003c0001477983 */ /* 0x000ea20000100800 */
[----:B0-----:R-:W-:Y:S01]  /*04d0*/  IABS R5, c[0x0][0x1f0] ;  /* 0x00007c0000057a13 */ /* 0x001fe20000000000 */
[----:B-1----:R-:W-:Y:S01]  /*04e0*/  UMOV UR6, URZ ;  /* 0x0000003f00067c82 */ /* 0x002fe20008000000 */
        /* <DEDUP_REMOVED lines=64> */
[----:B------:R-:W-:Y:S01]  /*08f0*/  HFMA2.MMA R55, -RZ, RZ, 0, 0 ;  /* 0x00000000ff377435 */ /* 0x000fe200000001ff */
[----:B------:R-:W-:Y:S01]  /*0900*/  MOV R46, RZ ;  /* 0x000000ff002e7202 */ /* 0x000fe20000000f00 */
[----:B------:R-:W-:Y:S01]  /*0910*/  CS2R R56, SRZ ;  /* 0x0000000000387805 */ /* 0x000fe2000001ff00 */
[----:B------:R-:W-:Y:S01]  /*0920*/  CS2R R42, SRZ ;  /* 0x00000000002a7805 */ /* 0x000fe2000001ff00 */
[----:B------:R-:W-:Y:S01]  /*0930*/  CS2R R58, SRZ ;  /* 0x00000000003a7805 */ /* 0x000fe2000001ff00 */
[C---:B------:R-:W-:Y:S02]  /*0940*/  IADD3 R29, R2.reuse, 0x80, RZ ;  /* 0x00000080021d7810 */ /* 0x040fe40007ffe0ff */
[----:B------:R-:W-:Y:S01]  /*0950*/  IADD3 R28, R2, 0x90, RZ ;  /* 0x00000090021c7810 */ /* 0x000fe20007ffe0ff */
        /* <DEDUP_REMOVED lines=113> */
[----:B------:R-:W-:Y:S02]  /*1070*/  ISETP.GE.U32.AND P0, PT, R24, c[0x0][0x1e0], PT ;  /* 0x0000780018007a0c */ /* 0x000fe40003f06070 */
[----:B------:R-:W-:Y:S02]  /*1080*/  SHF.R.S32.HI R26, RZ, 0x1f, R24 ;  /* 0x0000001fff1a7819 */ /* 0x000fe40000011418 */
[----:B------:R-:W-:Y:S02]  /*1090*/  ISETP.GT.U32.OR P6, PT, R0, 0x29f, P6 ;  /* 0x0000029f0000780c */ /* 0x000fe400037c4470 */
[----:B------:R-:W-:Y:S01]  /*10a0*/  ISETP.GE.AND.EX P0, PT, R26, c[0x0][0x1e4], PT, P0 ;  /* 0x000079001a007a0c */ /* 0x000fe20003f06300 */
[----:B------:R-:W-:Y:S01]  /*10b0*/  @!P4 IMAD R15, R32, c[0x0][0x1d8], RZ ;  /* 0x00007600200fca24 */ /* 0x000fe200078e02ff */
[----:B------:R-:W-:-:S02]  /*10c0*/  @!P4 MOV R12, R16 ;  /* 0x00000010000cc202 */ /* 0x000fc40000000f00 */
[-C--:B------:R-:W-:Y:S01]  /*10d0*/  @!P4 MOV R13, R19.reuse ;  /* 0x00000013000dc202 */ /* 0x080fe20000000f00 */
[----:B------:R-:W-:Y:S01]  /*10e0*/  @!P3 IMAD R3, R31, c[0x0][0x1d8], RZ ;  /* 0x000076001f03ba24 */ /* 0x000fe200078e02ff */
[-C--:B0-----:R-:W-:Y:S02]  /*10f0*/  @!P3 MOV R8, R16.reuse ;  /* 0x000000100008b202 */ /* 0x081fe40000000f00 */
[-C--:B------:R-:W-:Y:S01]  /*1100*/  @!P3 MOV R9, R19.reuse ;  /* 0x000000130009b202 */ /* 0x080fe20000000f00 */
[----:B------:R-:W-:Y:S01]  /*1110*/  CS2R R60, SRZ ;  /* 0x00000000003c7805 */ /* 0x000fe2000001ff00 */
[----:B------:R-:W-:Y:S01]  /*1120*/  ISETP.GT.U32.OR P0, PT, R0, 0x29f, P0 ;  /* 0x0000029f0000780c */ /* 0x000fe20000704470 */
[C---:B------:R-:W-:Y:S01]  /*1130*/  @!P4 IMAD R15, R29.reuse, c[0x0][0x1dc], R15 ;  /* 0x000077001d0fca24 */ /* 0x040fe200078e020f */
[----:B------:R-:W-:Y:S01]  /*1140*/  @!P5 MOV R10, R16 ;  /* 0x00000010000ad202 */ /* 0x000fe20000000f00 */
[----:B------:R-:W-:Y:S01]  /*1150*/  @!P4 IMAD.WIDE.U32 R12, R29, c[0x0][0x1d8], R12 ;  /* 0x000076001d0cca25 */ /* 0x000fe200078e000c */
[----:B------:R-:W-:Y:S01]  /*1160*/  @!P5 MOV R11, R19 ;  /* 0x00000013000bd202 */ /* 0x000fe20000000f00 */
[----:B------:R0:W5:Y:S02]  /*1170*/  @!P2 LDG.E R61, [R4.64] ;  /* 0x00000012043da981 */ /* 0x000164000c1e1900 */
[----:B------:R-:W-:-:S02]  /*1180*/  @!P5 IMAD R14, R33, c[0x0][0x1d8], RZ ;  /* 0x00007600210eda24 */ /* 0x000fc400078e02ff */
[C---:B------:R-:W-:Y:S02]  /*1190*/  @!P3 IMAD R3, R28.reuse, c[0x0][0x1dc], R3 ;  /* 0x000077001c03ba24 */ /* 0x040fe400078e0203 */
[----:B------:R-:W-:Y:S01]  /*11a0*/  @!P3 IMAD.WIDE.U32 R8, R28, c[0x0][0x1d8], R8 ;  /* 0x000076001c08ba25 */ /* 0x000fe200078e0008 */
[----:B------:R-:W-:-:S03]  /*11b0*/  @!P4 IADD3 R13, R13, R15, RZ ;  /* 0x0000000f0d0dc210 */ /* 0x000fc60007ffe0ff */
[C---:B------:R-:W-:Y:S01]  /*11c0*/  @!P5 IMAD R14, R30.reuse, c[0x0][0x1dc], R14 ;  /* 0x000077001e0eda24 */ /* 0x040fe200078e020e */
[----:B------:R-:W-:Y:S01]  /*11d0*/  @!P3 IADD3 R3, R9, R3, RZ ;  /* 0x000000030903b210 */ /* 0x000fe20007ffe0ff */
[----:B------:R-:W-:Y:S01]  /*11e0*/  @!P5 IMAD.WIDE.U32 R10, R30, c[0x0][0x1d8], R10 ;  /* 0x000076001e0ada25 */ /* 0x000fe200078e000a */
[----:B0-----:R-:W-:Y:S02]  /*11f0*/  @!P6 MOV R4, R16 ;  /* 0x000000100004e202 */ /* 0x001fe40000000f00 */
[----:B------:R-:W-:Y:S01]  /*1200*/  @!P6 MOV R5, R19 ;  /* 0x000000130005e202 */ /* 0x000fe20000000f00 */
[----:B------:R-:W-:Y:S01]  /*1210*/  @!P6 IMAD R15, R27, c[0x0][0x1d8], RZ ;  /* 0x000076001b0fea24 */ /* 0x000fe200078e02ff */
[----:B------:R-:W-:Y:S01]  /*1220*/  CS2R R64, SRZ ;  /* 0x0000000000407805 */ /* 0x000fe2000001ff00 */
[C---:B------:R-:W-:Y:S02]  /*1230*/  @!P4 SHF.L.U32 R20, R12.reuse, 0x1, RZ ;  /* 0x000000010c14c819 */ /* 0x040fe400000006ff */
[----:B------:R-:W-:Y:S01]  /*1240*/  @!P4 SHF.L.U64.HI R13, R12, 0x1, R13 ;  /* 0x000000010c0dc819 */ /* 0x000fe2000001020d */
[----:B------:R-:W-:Y:S01]  /*1250*/  @!P6 IMAD R15, R25, c[0x0][0x1dc], R15 ;  /* 0x00007700190fea24 */ /* 0x000fe200078e020f */
[----:B------:R-:W-:Y:S01]  /*1260*/  @!P5 IADD3 R21, R11, R14, RZ ;  /* 0x0000000e0b15d210 */ /* 0x000fe20007ffe0ff */
[----:B------:R-:W-:Y:S01]  /*1270*/  @!P6 IMAD.WIDE.U32 R4, R25, c[0x0][0x1d8], R4 ;  /* 0x000076001904ea25 */ /* 0x000fe200078e0004 */
[C---:B------:R-:W-:Y:S01]  /*1280*/  @!P3 SHF.L.U32 R12, R8.reuse, 0x1, RZ ;  /* 0x00000001080cb819 */ /* 0x040fe200000006ff */
[----:B------:R0:W5:Y:S01]  /*1290*/  @!P2 LDG.E R64, [R6.64] ;  /* 0x000000120640a981 */ /* 0x000162000c1e1900 */
[----:B------:R-:W-:Y:S01]  /*12a0*/  @!P3 SHF.L.U64.HI R3, R8, 0x1, R3 ;  /* 0x000000010803b819 */ /* 0x000fe20000010203 */
[----:B------:R-:W-:Y:S01]  /*12b0*/  @!P0 IMAD R8, R26, c[0x0][0x1d8], RZ ;  /* 0x000076001a088a24 */ /* 0x000fe200078e02ff */
[----:B------:R-:W-:-:S02]  /*12c0*/  @!P5 SHF.L.U32 R22, R10, 0x1, RZ ;  /* 0x000000010a16d819 */ /* 0x000fc400000006ff */
[----:B------:R-:W-:Y:S02]  /*12d0*/  @!P5 SHF.L.U64.HI R21, R10, 0x1, R21 ;  /* 0x000000010a15d819 */ /* 0x000fe40000010215 */
[----:B------:R-:W-:Y:S02]  /*12e0*/  @!P0 MOV R10, R16 ;  /* 0x00000010000a8202 */ /* 0x000fe40000000f00 */
[----:B------:R-:W-:Y:S01]  /*12f0*/  @!P0 MOV R11, R19 ;  /* 0x00000013000b8202 */ /* 0x000fe20000000f00 */
[----:B0-----:R-:W-:Y:S01]  /*1300*/  @!P0 IMAD R6, R24, c[0x0][0x1dc], R8 ;  /* 0x0000770018068a24 */ /* 0x001fe200078e0208 */
[----:B------:R-:W-:Y:S02]  /*1310*/  @!P6 IADD3 R15, R5, R15, RZ ;  /* 0x0000000f050fe210 */ /* 0x000fe40007ffe0ff */
[----:B------:R-:W-:Y:S01]  /*1320*/  @!P5 IADD3 R8, P2, R22, c[0x0][0x180], RZ ;  /* 0x000060001608da10 */ /* 0x000fe20007f5e0ff */
[----:B------:R-:W-:Y:S01]  /*1330*/  @!P0 IMAD.WIDE.U32 R10, R24, c[0x0][0x1d8], R10 ;  /* 0x00007600180a8a25 */ /* 0x000fe200078e000a */
[----:B------:R-:W-:-:S02]  /*1340*/  @!P6 SHF.L.U32 R14, R4, 0x1, RZ ;  /* 0x00000001040ee819 */ /* 0x000fc400000006ff */
[----:B------:R-:W-:Y:S02]  /*1350*/  @!P6 SHF.L.U64.HI R15, R4, 0x1, R15 ;  /* 0x00000001040fe819 */ /* 0x000fe4000001020f */
[----:B------:R-:W-:Y:S02]  /*1360*/  @!P5 IADD3.X R9, R21, c[0x0][0x184], RZ, P2, !PT ;  /* 0x000061001509da10 */ /* 0x000fe400017fe4ff */
[----:B------:R-:W-:Y:S02]  /*1370*/  @!P5 IADD3 R4, P2, R22, c[0x0][0x178], RZ ;  /* 0x00005e001604da10 */ /* 0x000fe40007f5e0ff */
[----:B------:R-:W-:Y:S01]  /*1380*/  @!P0 IADD3 R7, R11, R6, RZ ;  /* 0x000000060b078210 */ /* 0x000fe20007ffe0ff */
[----:B------:R0:W5:Y:S01]  /*1390*/  @!P5 LDG.E R63, [R8.64] ;  /* 0x00000012083fd981 */ /* 0x000162000c1e1900 */
[----:B------:R-:W-:Y:S02]  /*13a0*/  @!P5 IADD3.X R5, R21, c[0x0][0x17c], RZ, P2, !PT ;  /* 0x00005f001505da10 */ /* 0x000fe400017fe4ff */
[----:B------:R-:W-:-:S02]  /*13b0*/  @!P4 IADD3 R6, P2, R20, c[0x0][0x180], RZ ;  /* 0x000060001406ca10 */ /* 0x000fc40007f5e0ff */
[C---:B------:R-:W-:Y:S01]  /*13c0*/  @!P0 SHF.L.U32 R11, R10.reuse, 0x1, RZ ;  /* 0x000000010a0b8819 */ /* 0x040fe200000006ff */
[----:B------:R-:W-:Y:S01]  /*13d0*/  CS2R R40, SRZ ;  /* 0x0000000000287805 */ /* 0x000fe2000001ff00 */
[----:B------:R-:W-:Y:S01]  /*13e0*/  @!P0 SHF.L.U64.HI R10, R10, 0x1, R7 ;  /* 0x000000010a0a8819 */ /* 0x000fe20000010207 */
[----:B------:R-:W-:Y:S01]  /*13f0*/  CS2R R66, SRZ ;  /* 0x0000000000427805 */ /* 0x000fe2000001ff00 */
[----:B------:R-:W-:Y:S01]  /*1400*/  @!P4 IADD3.X R7, R13, c[0x0][0x184], RZ, P2, !PT ;  /* 0x000061000d07ca10 */ /* 0x000fe200017fe4ff */
[----:B------:R1:W5:Y:S01]  /*1410*/  @!P5 LDG.E R65, [R4.64] ;  /* 0x000000120441d981 */ /* 0x000362000c1e1900 */
[----:B0-----:R-:W-:-:S03]  /*1420*/  @!P4 IADD3 R8, P2, R20, c[0x0][0x178], RZ ;  /* 0x00005e001408ca10 */ /* 0x001fc60007f5e0ff */
[----:B------:R0:W5:Y:S01]  /*1430*/  @!P4 LDG.E R41, [R6.64] ;  /* 0x000000120629c981 */ /* 0x000162000c1e1900 */
[----:B------:R-:W-:Y:S01]  /*1440*/  @!P4 IADD3.X R9, R13, c[0x0][0x17c], RZ, P2, !PT ;  /* 0x00005f000d09ca10 */ /* 0x000fe200017fe4ff */
[----:B------:R-:W-:-:S04]  /*1450*/  CS2R R68, SRZ ;  /* 0x0000000000447805 */ /* 0x000fc8000001ff00 */
[----:B------:R2:W5:Y:S01]  /*1460*/  @!P4 LDG.E R67, [R8.64] ;  /* 0x000000120843c981 */ /* 0x000562000c1e1900 */
[C---:B-1----:R-:W-:Y:S02]  /*1470*/  @!P3 IADD3 R4, P2, R12.reuse, c[0x0][0x180], RZ ;  /* 0x000060000c04ba10 */ /* 0x042fe40007f5e0ff */
[----:B0-----:R-:W-:Y:S02]  /*1480*/  @!P3 IADD3 R6, P4, R12, c[0x0][0x178], RZ ;  /* 0x00005e000c06ba10 */ /* 0x001fe40007f9e0ff */
[C---:B------:R-:W-:Y:S02]  /*1490*/  @!P3 IADD3.X R5, R3.reuse, c[0x0][0x184], RZ, P2, !PT ;  /* 0x000061000305ba10 */ /* 0x040fe400017fe4ff */
[----:B------:R-:W-:Y:S02]  /*14a0*/  @!P3 IADD3.X R7, R3, c[0x0][0x17c], RZ, P4, !PT ;  /* 0x00005f000307ba10 */ /* 0x000fe400027fe4ff */
[----:B------:R-:W-:Y:S01]  /*14b0*/  IADD3 R27, R2, 0xe0, RZ ;  /* 0x000000e0021b7810 */ /* 0x000fe20007ffe0ff */
[----:B------:R0:W5:Y:S01]  /*14c0*/  @!P3 LDG.E R42, [R4.64] ;  /* 0x00000012042ab981 */ /* 0x000162000c1e1900 */
[----:B------:R-:W-:-:S02]  /*14d0*/  HFMA2.MMA R23, -RZ, RZ, 0, 0 ;  /* 0x00000000ff177435 */ /* 0x000fc400000001ff */
[----:B------:R-:W-:Y:S01]  /*14e0*/  SHF.R.S32.HI R30, RZ, 0x1f, R27 ;  /* 0x0000001fff1e7819 */ /* 0x000fe2000001141b */
[----:B------:R1:W5:Y:S01]  /*14f0*/  @!P3 LDG.E R69, [R6.64] ;  /* 0x000000120645b981 */ /* 0x000362000c1e1900 */
[----:B------:R-:W-:Y:S02]  /*1500*/  ISETP.GE.U32.AND P3, PT, R27, c[0x0][0x1e0], PT ;  /* 0x000078001b007a0c */ /* 0x000fe40003f66070 */
[----:B0-----:R-:W-:Y:S02]  /*1510*/  @!P6 IADD3 R4, P2, R14, c[0x0][0x178], RZ ;  /* 0x00005e000e04ea10 */ /* 0x001fe40007f5e0ff */
[----:B------:R-:W-:Y:S02]  /*1520*/  ISETP.GE.AND.EX P3, PT, R30, c[0x0][0x1e4], PT, P3 ;  /* 0x000079001e007a0c */ /* 0x000fe40003f66330 */
[----:B------:R-:W-:Y:S02]  /*1530*/  @!P6 IADD3.X R5, R15, c[0x0][0x17c], RZ, P2, !PT ;  /* 0x00005f000f05ea10 */ /* 0x000fe400017fe4ff */
[----:B------:R-:W-:-:S03]  /*1540*/  ISETP.GT.U32.OR P3, PT, R0, 0x29f, P3 ;  /* 0x0000029f0000780c */ /* 0x000fc60001f64470 */
[----:B------:R0:W3:Y:S01]  /*1550*/  @!P6 LDG.E R23, [R4.64] ;  /* 0x000000120417e981 */ /* 0x0000e2000c1e1900 */
[----:B--2---:R-:W-:Y:S01]  /*1560*/  @!P6 IADD3 R8, P5, R14, c[0x0][0x180], RZ ;  /* 0x000060000e08ea10 */ /* 0x004fe20007fbe0ff */
[----:B------:R-:W-:-:S03]  /*1570*/  CS2R R38, SRZ ;  /* 0x0000000000267805 */ /* 0x000fc6000001ff00 */
[----:B------:R-:W-:-:S05]  /*1580*/  @!P6 IADD3.X R9, R15, c[0x0][0x184], RZ, P5, !PT ;  /* 0x000061000f09ea10 */ /* 0x000fca0002ffe4ff */
[----:B------:R2:W5:Y:S01]  /*1590*/  @!P6 LDG.E R39, [R8.64] ;  /* 0x000000120827e981 */ /* 0x000562000c1e1900 */
[----:B------:R-:W-:-:S04]  /*15a0*/  @!P3 IMAD R3, R30, c[0x0][0x1d8], RZ ;  /* 0x000076001e03ba24 */ /* 0x000fc800078e02ff */
[----:B------:R-:W-:Y:S01]  /*15b0*/  @!P3 IMAD R3, R27, c[0x0][0x1dc], R3 ;  /* 0x000077001b03ba24 */ /* 0x000fe200078e0203 */
[----:B--2---:R-:W-:Y:S02]  /*15c0*/  @!P3 MOV R8, R16 ;  /* 0x000000100008b202 */ /* 0x004fe40000000f00 */
[----:B------:R-:W-:-:S05]  /*15d0*/  @!P3 MOV R9, R19 ;  /* 0x000000130009b202 */ /* 0x000fca0000000f00 */
[----:B------:R-:W-:Y:S01]  /*15e0*/  @!P3 IMAD.WIDE.U32 R8, R27, c[0x0][0x1d8], R8 ;  /* 0x000076001b08ba25 */ /* 0x000fe200078e0008 */
[----:B-1----:R-:W-:-:S04]  /*15f0*/  @!P0 IADD3 R6, P2, R11, c[0x0][0x178], RZ ;  /* 0x00005e000b068a10 */ /* 0x002fc80007f5e0ff */
[----:B------:R-:W-:Y:S01]  /*1600*/  @!P3 IADD3 R3, R9, R3, RZ ;  /* 0x000000030903b210 */ /* 0x000fe20007ffe0ff */
[----:B------:R-:W-:Y:S01]  /*1610*/  HFMA2.MMA R9, -RZ, RZ, 0, 0 ;  /* 0x00000000ff097435 */ /* 0x000fe200000001ff */
[----:B------:R-:W-:-:S09]  /*1620*/  @!P0 IADD3.X R7, R10, c[0x0][0x17c], RZ, P2, !PT ;  /* 0x00005f000a078a10 */ /* 0x000fd200017fe4ff */
[----:B------:R1:W2:Y:S01]  /*1630*/  @!P0 LDG.E R9, [R6.64] ;  /* 0x0000001206098981 */ /* 0x0002a2000c1e1900 */
[C---:B------:R-:W-:Y:S02]  /*1640*/  IADD3 R28, R2.reuse, 0xd0, RZ ;  /* 0x000000d0021c7810 */ /* 0x040fe40007ffe0ff */
[----:B------:R-:W-:Y:S02]  /*1650*/  IADD3 R29, R2, 0xc0, RZ ;  /* 0x000000c0021d7810 */ /* 0x000fe40007ffe0ff */
[----:B------:R-:W-:Y:S02]  /*1660*/  ISETP.GE.U32.AND P4, PT, R28, c[0x0][0x1e0], PT ;  /* 0x000078001c007a0c */ /* 0x000fe40003f86070 */
[----:B------:R-:W-:Y:S02]  /*1670*/  SHF.R.S32.HI R31, RZ, 0x1f, R28 ;  /* 0x0000001fff1f7819 */ /* 0x000fe4000001141c */
[----:B------:R-:W-:Y:S02]  /*1680*/  ISETP.GE.U32.AND P5, PT, R29, c[0x0][0x1e0], PT ;  /* 0x000078001d007a0c */ /* 0x000fe40003fa6070 */
[----:B------:R-:W-:-:S02]  /*1690*/  ISETP.GE.AND.EX P4, PT, R31, c[0x0][0x1e4], PT, P4 ;  /* 0x000079001f007a0c */ /* 0x000fc40003f86340 */
[----:B------:R-:W-:Y:S02]  /*16a0*/  SHF.R.S32.HI R32, RZ, 0x1f, R29 ;  /* 0x0000001fff207819 */ /* 0x000fe4000001141d */
[----:B0-----:R-:W-:Y:S02]  /*16b0*/  @!P0 IADD3 R4, P6, R11, c[0x0][0x180], RZ ;  /* 0x000060000b048a10 */ /* 0x001fe40007fde0ff */
[----:B------:R-:W-:Y:S02]  /*16c0*/  IADD3 R24, R2, 0xf0, RZ ;  /* 0x000000f002187810 */ /* 0x000fe40007ffe0ff */
[----:B------:R-:W-:Y:S02]  /*16d0*/  ISETP.GT.U32.OR P4, PT, R0, 0x29f, P4 ;  /* 0x0000029f0000780c */ /* 0x000fe40002784470 */
[----:B------:R-:W-:Y:S02]  /*16e0*/  ISETP.GE.AND.EX P5, PT, R32, c[0x0][0x1e4], PT, P5 ;  /* 0x0000790020007a0c */ /* 0x000fe40003fa6350 */
[----:B------:R-:W-:-:S02]  /*16f0*/  @!P0 IADD3.X R5, R10, c[0x0][0x184], RZ, P6, !PT ;  /* 0x000061000a058a10 */ /* 0x000fc400037fe4ff */
[----:B------:R-:W-:Y:S02]  /*1700*/  ISETP.GE.U32.AND P6, PT, R24, c[0x0][0x1e0], PT ;  /* 0x0000780018007a0c */ /* 0x000fe40003fc6070 */
[----:B------:R-:W-:Y:S01]  /*1710*/  SHF.R.S32.HI R26, RZ, 0x1f, R24 ;  /* 0x0000001fff1a7819 */ /* 0x000fe20000011418 */
[----:B------:R0:W5:Y:S01]  /*1720*/  @!P0 LDG.E R40, [R4.64] ;  /* 0x0000001204288981 */ /* 0x000162000c1e1900 */
[----:B------:R-:W-:Y:S02]  /*1730*/  ISETP.GT.U32.OR P5, PT, R0, 0x29f, P5 ;  /* 0x0000029f0000780c */ /* 0x000fe40002fa4470 */
[----:B------:R-:W-:Y:S01]  /*1740*/  ISETP.GE.AND.EX P6, PT, R26, c[0x0][0x1e4], PT, P6 ;  /* 0x000079001a007a0c */ /* 0x000fe20003fc6360 */
[----:B------:R-:W-:Y:S01]  /*1750*/  @!P4 IMAD R15, R31, c[0x0][0x1d8], RZ ;  /* 0x000076001f0fca24 */ /* 0x000fe200078e02ff */
[----:B------:R-:W-:Y:S02]  /*1760*/  @!P4 MOV R12, R16 ;  /* 0x00000010000cc202 */ /* 0x000fe40000000f00 */
[----:B------:R-:W-:-:S02]  /*1770*/  ISETP.GT.U32.OR P6, PT, R0, 0x29f, P6 ;  /* 0x0000029f0000780c */ /* 0x000fc400037c4470 */
[----:B------:R-:W-:Y:S01]  /*1780*/  @!P4 MOV R13, R19 ;  /* 0x00000013000dc202 */ /* 0x000fe20000000f00 */
[----:B------:R-:W-:-:S04]  /*1790*/  @!P4 IMAD R15, R28, c[0x0][0x1dc], R15 ;  /* 0x000077001c0fca24 */ /* 0x000fc800078e020f */
[----:B------:R-:W-:Y:S01]  /*17a0*/  @!P5 MOV R10, R16 ;  /* 0x00000010000ad202 */ /* 0x000fe20000000f00 */
[----:B------:R-:W-:Y:S01]  /*17b0*/  @!P4 IMAD.WIDE.U32 R12, R28, c[0x0][0x1d8], R12 ;  /* 0x000076001c0cca25 */ /* 0x000fe200078e000c */
[----:B------:R-:W-:-:S03]  /*17c0*/  @!P5 MOV R11, R19 ;  /* 0x00000013000bd202 */ /* 0x000fc60000000f00 */
[----:B------:R-:W-:Y:S01]  /*17d0*/  @!P5 IMAD R14, R32, c[0x0][0x1d8], RZ ;  /* 0x00007600200eda24 */ /* 0x000fe200078e02ff */
[----:B------:R-:W-:Y:S01]  /*17e0*/  @!P4 IADD3 R13, R13, R15, RZ ;  /* 0x0000000f0d0dc210 */ /* 0x000fe20007ffe0ff */
[C---:B------:R-:W-:Y:S01]  /*17f0*/  @!P5 IMAD.WIDE.U32 R10, R29.reuse, c[0x0][0x1d8], R10 ;  /* 0x000076001d0ada25 */ /* 0x040fe200078e000a */
[----:B0-----:R-:W-:Y:S02]  /*1800*/  @!P6 MOV R4, R16 ;  /* 0x000000100004e202 */ /* 0x001fe40000000f00 */
[----:B------:R-:W-:Y:S01]  /*1810*/  @!P6 MOV R5, R19 ;  /* 0x000000130005e202 */ /* 0x000fe20000000f00 */
[----:B------:R-:W-:Y:S02]  /*1820*/  @!P5 IMAD R14, R29, c[0x0][0x1dc], R14 ;  /* 0x000077001d0eda24 */ /* 0x000fe400078e020e */
[----:B------:R-:W-:Y:S01]  /*1830*/  @!P6 IMAD R15, R26, c[0x0][0x1d8], RZ ;  /* 0x000076001a0fea24 */ /* 0x000fe200078e02ff */
[C---:B------:R-:W-:Y:S02]  /*1840*/  @!P4 SHF.L.U32 R20, R12.reuse, 0x1, RZ ;  /* 0x000000010c14c819 */ /* 0x040fe400000006ff */
[----:B------:R-:W-:Y:S01]  /*1850*/  @!P4 SHF.L.U64.HI R13, R12, 0x1, R13 ;  /* 0x000000010c0dc819 */ /* 0x000fe2000001020d */
[C---:B------:R-:W-:Y:S01]  /*1860*/  @!P6 IMAD R15, R24.reuse, c[0x0][0x1dc], R15 ;  /* 0x00007700180fea24 */ /* 0x040fe200078e020f */
[----:B------:R-:W-:Y:S01]  /*1870*/  @!P5 IADD3 R14, R11, R14, RZ ;  /* 0x0000000e0b0ed210 */ /* 0x000fe20007ffe0ff */
[----:B------:R-:W-:Y:S01]  /*1880*/  @!P6 IMAD.WIDE.U32 R4, R24, c[0x0][0x1d8], R4 ;  /* 0x000076001804ea25 */ /* 0x000fe200078e0004 */
[----:B------:R-:W-:-:S02]  /*1890*/  @!P3 SHF.L.U32 R12, R8, 0x1, RZ ;  /* 0x00000001080cb819 */ /* 0x000fc400000006ff */
[----:B------:R-:W-:Y:S02]  /*18a0*/  @!P3 SHF.L.U64.HI R3, R8, 0x1, R3 ;  /* 0x000000010803b819 */ /* 0x000fe40000010203 */
[C---:B------:R-:W-:Y:S02]  /*18b0*/  @!P5 SHF.L.U32 R22, R10.reuse, 0x1, RZ ;  /* 0x000000010a16d819 */ /* 0x040fe400000006ff */
        /* <DEDUP_REMOVED lines=10> */
[----:B------:R-:W-:-:S13]  /*1960*/  ISETP.GT.U32.OR P2, PT, R0, 0x29f, P2 ;  /* 0x0000029f0000780c */ /* 0x000fda0001744470 */
[----:B------:R-:W-:Y:S01]  /*1970*/  @!P2 IMAD R8, R25, c[0x0][0x1d8], RZ ;  /* 0x000076001908aa24 */ /* 0x000fe200078e02ff */
[----:B------:R-:W-:Y:S02]  /*1980*/  @!P2 MOV R10, R16 ;  /* 0x00000010000aa202 */ /* 0x000fe40000000f00 */
[----:B------:R-:W-:Y:S01]  /*1990*/  @!P2 MOV R11, R19 ;  /* 0x00000013000ba202 */ /* 0x000fe20000000f00 */
[C---:B-1----:R-:W-:Y:S01]  /*19a0*/  @!P2 IMAD R6, R23.reuse, c[0x0][0x1dc], R8 ;  /* 0x000077001706aa24 */ /* 0x042fe200078e0208 */
[C---:B------:R-:W-:Y:S01]  /*19b0*/  @!P5 IADD3 R8, P0, R22.reuse, c[0x0][0x180], RZ ;  /* 0x000060001608da10 */ /* 0x040fe20007f1e0ff */
[----:B--2---:R0:W-:Y:S02]  /*19c0*/  STL [R1+0x10], R9 ;  /* 0x0000100901007387 */ /* 0x0041e40000100800 */
[----:B------:R-:W-:Y:S01]  /*19d0*/  @!P2 IMAD.WIDE.U32 R10, R23, c[0x0][0x1d8], R10 ;  /* 0x00007600170aaa25 */ /* 0x000fe200078e000a */
[----:B0-----:R-:W-:Y:S02]  /*19e0*/  @!P5 IADD3.X R9, R21, c[0x0][0x184], RZ, P0, !PT ;  /* 0x000061001509da10 */ /* 0x001fe400007fe4ff */
[----:B------:R-:W-:-:S02]  /*19f0*/  @!P5 IADD3 R4, P0, R22, c[0x0][0x178], RZ ;  /* 0x00005e001604da10 */ /* 0x000fc40007f1e0ff */
[----:B------:R-:W-:Y:S01]  /*1a00*/  @!P2 IADD3 R7, R11, R6, RZ ;  /* 0x000000060b07a210 */ /* 0x000fe20007ffe0ff */
[----:B------:R-:W-:Y:S01]  /*1a10*/  CS2R R24, SRZ ;  /* 0x0000000000187805 */ /* 0x000fe2000001ff00 */
[----:B------:R-:W-:Y:S01]  /*1a20*/  @!P5 IADD3.X R5, R21, c[0x0][0x17c], RZ, P0, !PT ;  /* 0x00005f001505da10 */ /* 0x000fe200007fe4ff */
[----:B------:R0:W5:Y:S01]  /*1a30*/  @!P5 LDG.E R38, [R8.64] ;  /* 0x000000120826d981 */ /* 0x000162000c1e1900 */
[----:B------:R-:W-:Y:S02]  /*1a40*/  @!P4 IADD3 R6, P0, R20, c[0x0][0x180], RZ ;  /* 0x000060001406ca10 */ /* 0x000fe40007f1e0ff */
[C---:B------:R-:W-:Y:S01]  /*1a50*/  @!P2 SHF.L.U32 R11, R10.reuse, 0x1, RZ ;  /* 0x000000010a0ba819 */ /* 0x040fe200000006ff */
[----:B------:R-:W-:Y:S01]  /*1a60*/  HFMA2.MMA R23, -RZ, RZ, 0, 0 ;  /* 0x00000000ff177435 */ /* 0x000fe200000001ff */
[----:B------:R-:W-:Y:S01]  /*1a70*/  @!P2 SHF.L.U64.HI R10, R10, 0x1, R7 ;  /* 0x000000010a0aa819 */ /* 0x000fe20000010207 */
[----:B------:R1:W2:Y:S01]  /*1a80*/  @!P5 LDG.E R25, [R4.64] ;  /* 0x000000120419d981 */ /* 0x0002a2000c1e1900 */
[----:B------:R-:W-:-:S02]  /*1a90*/  @!P4 IADD3.X R7, R13, c[0x0][0x184], RZ, P0, !PT ;  /* 0x000061000d07ca10 */ /* 0x000fc400007fe4ff */
[----:B0-----:R-:W-:-:S03]  /*1aa0*/  @!P4 IADD3 R8, P0, R20, c[0x0][0x178], RZ ;  /* 0x00005e001408ca10 */ /* 0x001fc60007f1e0ff */
[----:B------:R0:W3:Y:S01]  /*1ab0*/  @!P4 LDG.E R24, [R6.64] ;  /* 0x000000120618c981 */ /* 0x0000e2000c1e1900 */
[----:B------:R-:W-:Y:S02]  /*1ac0*/  @!P4 IADD3.X R9, R13, c[0x0][0x17c], RZ, P0, !PT ;  /* 0x00005f000d09ca10 */ /* 0x000fe400007fe4ff */
[----:B-1----:R-:W-:-:S03]  /*1ad0*/  @!P3 IADD3 R4, P0, R12, c[0x0][0x180], RZ ;  /* 0x000060000c04ba10 */ /* 0x002fc60007f1e0ff */
[----:B------:R1:W4:Y:S01]  /*1ae0*/  @!P4 LDG.E R23, [R8.64] ;  /* 0x000000120817c981 */ /* 0x000322000c1e1900 */
[----:B0-----:R-:W-:Y:S02]  /*1af0*/  @!P3 IADD3 R6, P4, R12, c[0x0][0x178], RZ ;  /* 0x00005e000c06ba10 */ /* 0x001fe40007f9e0ff */
[C---:B------:R-:W-:Y:S02]  /*1b00*/  @!P3 IADD3.X R5, R3.reuse, c[0x0][0x184], RZ, P0, !PT ;  /* 0x000061000305ba10 */ /* 0x040fe400007fe4ff */
[----:B------:R-:W-:Y:S02]  /*1b10*/  MOV R20, RZ ;  /* 0x000000ff00147202 */ /* 0x000fe40000000f00 */
[----:B------:R-:W-:Y:S01]  /*1b20*/  @!P3 IADD3.X R7, R3, c[0x0][0x17c], RZ, P4, !PT ;  /* 0x00005f000307ba10 */ /* 0x000fe200027fe4ff */
[----:B------:R0:W5:Y:S01]  /*1b30*/  @!P3 LDG.E R37, [R4.64] ;  /* 0x000000120425b981 */ /* 0x000162000c1e1900 */
[----:B-1----:R-:W-:Y:S01]  /*1b40*/  @!P6 IADD3 R8, P5, R14, c[0x0][0x180], RZ ;  /* 0x000060000e08ea10 */ /* 0x002fe20007fbe0ff */
[----:B------:R-:W-:-:S02]  /*1b50*/  CS2R R12, SRZ ;  /* 0x00000000000c7805 */ /* 0x000fc4000001ff00 */
[----:B------:R1:W4:Y:S01]  /*1b60*/  @!P3 LDG.E R20, [R6.64] ;  /* 0x000000120614b981 */ /* 0x000322000c1e1900 */
[----:B------:R-:W-:Y:S02]  /*1b70*/  @!P6 IADD3.X R9, R15, c[0x0][0x184], RZ, P5, !PT ;  /* 0x000061000f09ea10 */ /* 0x000fe40002ffe4ff */
[----:B0-----:R-:W-:-:S03]  /*1b80*/  @!P6 IADD3 R4, P0, R14, c[0x0][0x178], RZ ;  /* 0x00005e000e04ea10 */ /* 0x001fc60007f1e0ff */
[----:B------:R0:W4:Y:S01]  /*1b90*/  @!P6 LDG.E R13, [R8.64] ;  /* 0x00000012080de981 */ /* 0x000122000c1e1900 */
[----:B------:R-:W-:-:S05]  /*1ba0*/  @!P6 IADD3.X R5, R15, c[0x0][0x17c], RZ, P0, !PT ;  /* 0x00005f000f05ea10 */ /* 0x000fca00007fe4ff */
[----:B------:R0:W4:Y:S01]  /*1bb0*/  @!P6 LDG.E R12, [R4.64] ;  /* 0x00000012040ce981 */ /* 0x000122000c1e1900 */
[C---:B------:R-:W-:Y:S02]  /*1bc0*/  IADD3 R27, R2.reuse, 0x110, RZ ;  /* 0x00000110021b7810 */ /* 0x040fe40007ffe0ff */
[----:B------:R-:W-:Y:S02]  /*1bd0*/  IADD3 R26, R2, 0x120, RZ ;  /* 0x00000120021a7810 */ /* 0x000fe40007ffe0ff */
[----:B------:R-:W-:Y:S02]  /*1be0*/  ISETP.GE.U32.AND P5, PT, R27, c[0x0][0x1e0], PT ;  /* 0x000078001b007a0c */ /* 0x000fe40003fa6070 */
[----:B------:R-:W-:Y:S02]  /*1bf0*/  ISETP.GE.U32.AND P4, PT, R26, c[0x0][0x1e0], PT ;  /* 0x000078001a007a0c */ /* 0x000fe40003f86070 */
[----:B-1----:R-:W-:Y:S02]  /*1c00*/  SHF.R.S32.HI R7, RZ, 0x1f, R27 ;  /* 0x0000001fff077819 */ /* 0x002fe4000001141b */
[----:B------:R-:W-:-:S02]  /*1c10*/  SHF.R.S32.HI R6, RZ, 0x1f, R26 ;  /* 0x0000001fff067819 */ /* 0x000fc4000001141a */
[----:B------:R-:W-:Y:S02]  /*1c20*/  ISETP.GE.AND.EX P5, PT, R7, c[0x0][0x1e4], PT, P5 ;  /* 0x0000790007007a0c */ /* 0x000fe40003fa6350 */
[----:B------:R-:W-:Y:S02]  /*1c30*/  ISETP.GE.AND.EX P4, PT, R6, c[0x0][0x1e4], PT, P4 ;  /* 0x0000790006007a0c */ /* 0x000fe40003f86340 */
[C---:B------:R-:W-:Y:S02]  /*1c40*/  ISETP.GT.U32.OR P5, PT, R0.reuse, 0x29f, P5 ;  /* 0x0000029f0000780c */ /* 0x040fe40002fa4470 */
[----:B------:R-:W-:Y:S02]  /*1c50*/  ISETP.GT.U32.OR P4, PT, R0, 0x29f, P4 ;  /* 0x0000029f0000780c */ /* 0x000fe40002784470 */
[----:B0-----:R-:W-:-:S04]  /*1c60*/  @!P2 IADD3 R4, P0, R11, c[0x0][0x180], RZ ;  /* 0x000060000b04aa10 */ /* 0x001fc80007f1e0ff */
[----:B------:R-:W-:Y:S02]  /*1c70*/  @!P2 IADD3.X R5, R10, c[0x0][0x184], RZ, P0, !PT ;  /* 0x000061000a05aa10 */ /* 0x000fe400007fe4ff */
[----:B------:R-:W-:-:S03]  /*1c80*/  @!P2 IADD3 R8, P6, R11, c[0x0][0x178], RZ ;  /* 0x00005e000b08aa10 */ /* 0x000fc60007fde0ff */
[----:B------:R-:W-:Y:S01]  /*1c90*/  @!P5 IMAD R14, R7, c[0x0][0x1d8], RZ ;  /* 0x00007600070eda24 */ /* 0x000fe200078e02ff */
[----:B------:R-:W-:Y:S01]  /*1ca0*/  @!P2 IADD3.X R9, R10, c[0x0][0x17c], RZ, P6, !PT ;  /* 0x00005f000a09aa10 */ /* 0x000fe200037fe4ff */
[----:B------:R-:W-:Y:S01]  /*1cb0*/  @!P4 IMAD R15, R6, c[0x0][0x1d8], RZ ;  /* 0x00007600060fca24 */ /* 0x000fe200078e02ff */
[----:B------:R-:W-:Y:S02]  /*1cc0*/  @!P5 MOV R10, R16 ;  /* 0x00000010000ad202 */ /* 0x000fe40000000f00 */
[----:B------:R-:W-:Y:S01]  /*1cd0*/  @!P5 MOV R11, R19 ;  /* 0x00000013000bd202 */ /* 0x000fe20000000f00 */
[----:B------:R-:W-:Y:S02]  /*1ce0*/  @!P4 IMAD R15, R26, c[0x0][0x1dc], R15 ;  /* 0x000077001a0fca24 */ /* 0x000fe400078e020f */
[C---:B------:R-:W-:Y:S02]  /*1cf0*/  @!P5 IMAD R14, R27.reuse, c[0x0][0x1dc], R14 ;  /* 0x000077001b0eda24 */ /* 0x040fe400078e020e */
[----:B------:R-:W-:-:S05]  /*1d00*/  @!P5 IMAD.WIDE.U32 R10, R27, c[0x0][0x1d8], R10 ;  /* 0x000076001b0ada25 */ /* 0x000fca00078e000a */
[----:B------:R-:W-:-:S04]  /*1d10*/  @!P5 IADD3 R14, R11, R14, RZ ;  /* 0x0000000e0b0ed210 */ /* 0x000fc80007ffe0ff */
[----:B------:R-:W-:Y:S01]  /*1d20*/  @!P5 SHF.L.U64.HI R21, R10, 0x1, R14 ;  /* 0x000000010a15d819 */ /* 0x000fe2000001020e */
[----:B--2---:R0:W-:Y:S02]  /*1d30*/  STL [R1+0x18], R25 ;  /* 0x0000181901007387 */ /* 0x0041e40000100800 */
[----:B0-----:R-:W-:-:S04]  /*1d40*/  IADD3 R25, R2, 0x130, RZ ;  /* 0x0000013002197810 */ /* 0x001fc80007ffe0ff */
[----:B------:R-:W-:Y:S02]  /*1d50*/  ISETP.GE.U32.AND P3, PT, R25, c[0x0][0x1e0], PT ;  /* 0x0000780019007a0c */ /* 0x000fe40003f66070 */
[----:B------:R-:W-:-:S04]  /*1d60*/  SHF.R.S32.HI R3, RZ, 0x1f, R25 ;  /* 0x0000001fff037819 */ /* 0x000fc80000011419 */
[----:B------:R-:W-:Y:S01]  /*1d70*/  ISETP.GE.AND.EX P3, PT, R3, c[0x0][0x1e4], PT, P3 ;  /* 0x0000790003007a0c */ /* 0x000fe20003f66330 */
[----:B---3--:R-:W-:Y:S03]  /*1d80*/  STL [R1+0xc], R24 ;  /* 0x00000c1801007387 */ /* 0x008fe60000100800 */
[----:B------:R-:W-:Y:S01]  /*1d90*/  ISETP.GT.U32.OR P3, PT, R0, 0x29f, P3 ;  /* 0x0000029f0000780c */ /* 0x000fe20001f64470 */
[----:B----4-:R-:W-:Y:S04]  /*1da0*/  STL [R1+0x1c], R23 ;  /* 0x00001c1701007387 */ /* 0x010fe80000100800 */
[----:B------:R0:W-:Y:S02]  /*1db0*/  STL [R1+0x24], R20 ;  /* 0x0000241401007387 */ /* 0x0001e40000100800 */
[----:B0-----:R-:W-:-:S02]  /*1dc0*/  IADD3 R20, R2, 0x140, RZ ;  /* 0x0000014002147810 */ /* 0x001fc40007ffe0ff */
[----:B------:R0:W-:Y:S02]  /*1dd0*/  STL [R1+0x14], R13 ;  /* 0x0000140d01007387 */ /* 0x0001e40000100800 */
[----:B------:R-:W-:Y:S02]  /*1de0*/  ISETP.GE.U32.AND P0, PT, R20, c[0x0][0x1e0], PT ;  /* 0x0000780014007a0c */ /* 0x000fe40003f06070 */
[----:B------:R-:W-:Y:S01]  /*1df0*/  SHF.R.S32.HI R24, RZ, 0x1f, R20 ;  /* 0x0000001fff187819 */ /* 0x000fe20000011414 */
[----:B------:R1:W-:Y:S01]  /*1e00*/  STL [R1+0x38], R12 ;  /* 0x0000380c01007387 */ /* 0x0003e20000100800 */
[----:B------:R-:W-:Y:S02]  /*1e10*/  @!P3 MOV R6, R16 ;  /* 0x000000100006b202 */ /* 0x000fe40000000f00 */
[----:B------:R-:W-:Y:S02]  /*1e20*/  ISETP.GE.AND.EX P0, PT, R24, c[0x0][0x1e4], PT, P0 ;  /* 0x0000790018007a0c */ /* 0x000fe40003f06300 */
[-C--:B0-----:R-:W-:Y:S01]  /*1e30*/  @!P4 MOV R13, R19.reuse ;  /* 0x00000013000dc202 */ /* 0x081fe20000000f00 */
[----:B------:R-:W-:Y:S01]  /*1e40*/  @!P3 IMAD R3, R3, c[0x0][0x1d8], RZ ;  /* 0x000076000303ba24 */ /* 0x000fe200078e02ff */
[----:B------:R-:W-:-:S02]  /*1e50*/  @!P3 MOV R7, R19 ;  /* 0x000000130007b202 */ /* 0x000fc40000000f00 */
[----:B-1----:R-:W-:Y:S02]  /*1e60*/  @!P4 MOV R12, R16 ;  /* 0x00000010000cc202 */ /* 0x002fe40000000f00 */
[----:B------:R-:W-:Y:S01]  /*1e70*/  ISETP.GT.U32.OR P0, PT, R0, 0x29f, P0 ;  /* 0x0000029f0000780c */ /* 0x000fe20000704470 */
[----:B------:R-:W-:Y:S02]  /*1e80*/  @!P3 IMAD R3, R25, c[0x0][0x1dc], R3 ;  /* 0x000077001903ba24 */ /* 0x000fe400078e0203 */
[----:B------:R-:W-:-:S04]  /*1e90*/  @!P4 IMAD.WIDE.U32 R12, R26, c[0x0][0x1d8], R12 ;  /* 0x000076001a0cca25 */ /* 0x000fc800078e000c */
[----:B------:R-:W-:Y:S01]  /*1ea0*/  @!P3 IMAD.WIDE.U32 R6, R25, c[0x0][0x1d8], R6 ;  /* 0x000076001906ba25 */ /* 0x000fe200078e0006 */
[----:B------:R-:W-:-:S04]  /*1eb0*/  @!P4 IADD3 R13, R13, R15, RZ ;  /* 0x0000000f0d0dc210 */ /* 0x000fc80007ffe0ff */
[----:B------:R-:W-:Y:S02]  /*1ec0*/  @!P3 IADD3 R3, R7, R3, RZ ;  /* 0x000000030703b210 */ /* 0x000fe40007ffe0ff */
[C---:B------:R-:W-:Y:S02]  /*1ed0*/  @!P4 SHF.L.U32 R15, R12.reuse, 0x1, RZ ;  /* 0x000000010c0fc819 */ /* 0x040fe400000006ff */
[----:B------:R-:W-:Y:S02]  /*1ee0*/  @!P4 SHF.L.U64.HI R13, R12, 0x1, R13 ;  /* 0x000000010c0dc819 */ /* 0x000fe4000001020d */
[C---:B------:R-:W-:Y:S02]  /*1ef0*/  @!P3 SHF.L.U32 R12, R6.reuse, 0x1, RZ ;  /* 0x00000001060cb819 */ /* 0x040fe400000006ff */
[----:B------:R-:W-:Y:S01]  /*1f00*/  @!P3 SHF.L.U64.HI R3, R6, 0x1, R3 ;  /* 0x000000010603b819 */ /* 0x000fe20000010203 */
[----:B------:R-:W-:Y:S01]  /*1f10*/  @!P0 IMAD R14, R24, c[0x0][0x1d8], RZ ;  /* 0x00007600180e8a24 */ /* 0x000fe200078e02ff */
[----:B------:R-:W-:-:S02]  /*1f20*/  @!P0 MOV R6, R16 ;  /* 0x0000001000068202 */ /* 0x000fc40000000f00 */
[----:B------:R-:W-:Y:S01]  /*1f30*/  @!P0 MOV R7, R19 ;  /* 0x0000001300078202 */ /* 0x000fe20000000f00 */
[----:B------:R-:W-:-:S04]  /*1f40*/  @!P0 IMAD R14, R20, c[0x0][0x1dc], R14 ;  /* 0x00007700140e8a24 */ /* 0x000fc800078e020e */
[----:B------:R-:W-:Y:S01]  /*1f50*/  @!P0 IMAD.WIDE.U32 R6, R20, c[0x0][0x1d8], R6 ;  /* 0x0000760014068a25 */ /* 0x000fe200078e0006 */
[----:B------:R-:W-:-:S10]  /*1f60*/  HFMA2.MMA R20, -RZ, RZ, 0, 0 ;  /* 0x00000000ff147435 */ /* 0x000fd400000001ff */
[----:B------:R0:W2:Y:S01]  /*1f70*/  @!P2 LDG.E R20, [R8.64] ;  /* 0x000000120814a981 */ /* 0x0000a2000c1e1900 */
[----:B------:R-:W-:-:S04]  /*1f80*/  IADD3 R22, R2, 0x150, RZ ;  /* 0x0000015002167810 */ /* 0x000fc80007ffe0ff */
[----:B------:R-:W-:Y:S02]  /*1f90*/  ISETP.GE.U32.AND P6, PT, R22, c[0x0][0x1e0], PT ;  /* 0x0000780016007a0c */ /* 0x000fe40003fc6070 */
[----:B------:R-:W-:-:S04]  /*1fa0*/  SHF.R.S32.HI R23, RZ, 0x1f, R22 ;  /* 0x0000001fff177819 */ /* 0x000fc80000011416 */
[----:B------:R-:W-:-:S04]  /*1fb0*/  ISETP.GE.AND.EX P6, PT, R23, c[0x0][0x1e4], PT, P6 ;  /* 0x0000790017007a0c */ /* 0x000fc80003fc6360 */
[----:B------:R-:W-:Y:S01]  /*1fc0*/  ISETP.GT.U32.OR P6, PT, R0, 0x29f, P6 ;  /* 0x0000029f0000780c */ /* 0x000fe200037c4470 */
[----:B------:R-:W-:Y:S01]  /*1fd0*/  CS2R R34, SRZ ;  /* 0x0000000000227805 */ /* 0x000fe2000001ff00 */
[----:B------:R-:W-:Y:S02]  /*1fe0*/  @!P5 SHF.L.U32 R11, R10, 0x1, RZ ;  /* 0x000000010a0bd819 */ /* 0x000fe400000006ff */
[----:B------:R-:W-:-:S03]  /*1ff0*/  @!P0 IADD3 R14, R7, R14, RZ ;  /* 0x0000000e070e8210 */ /* 0x000fc60007ffe0ff */
[----:B------:R1:W5:Y:S01]  /*2000*/  @!P2 LDG.E R35, [R4.64] ;  /* 0x000000120423a981 */ /* 0x000362000c1e1900 */
[----:B0-----:R-:W-:-:S05]  /*2010*/  @!P5 IADD3 R8, P2, R11, c[0x0][0x180], RZ ;  /* 0x000060000b08da10 */ /* 0x001fca0007f5e0ff */
[----:B------:R-:W-:Y:S01]  /*2020*/  @!P6 IMAD R10, R23, c[0x0][0x1d8], RZ ;  /* 0x00007600170aea24 */ /* 0x000fe200078e02ff */
[----:B-1----:R-:W-:Y:S02]  /*2030*/  @!P6 MOV R4, R16 ;  /* 0x000000100004e202 */ /* 0x002fe40000000f00 */
[----:B------:R-:W-:Y:S01]  /*2040*/  @!P6 MOV R5, R19 ;  /* 0x000000130005e202 */ /* 0x000fe20000000f00 */
[----:B------:R-:W-:Y:S01]  /*2050*/  @!P6 IMAD R10, R22, c[0x0][0x1dc], R10 ;  /* 0x00007700160aea24 */ /* 0x000fe200078e020a */
[----:B------:R-:W-:Y:S02]  /*2060*/  @!P0 SHF.L.U64.HI R14, R6, 0x1, R14 ;  /* 0x00000001060e8819 */ /* 0x000fe4000001020e */
[----:B------:R-:W-:Y:S01]  /*2070*/  @!P5 IADD3.X R9, R21, c[0x0][0x184], RZ, P2, !PT ;  /* 0x000061001509da10 */ /* 0x000fe200017fe4ff */
[----:B------:R-:W-:Y:S01]  /*2080*/  @!P6 IMAD.WIDE.U32 R4, R22, c[0x0][0x1d8], R4 ;  /* 0x000076001604ea25 */ /* 0x000fe200078e0004 */
[----:B------:R-:W-:-:S03]  /*2090*/  HFMA2.MMA R22, -RZ, RZ, 0, 0 ;  /* 0x00000000ff167435 */ /* 0x000fc600000001ff */
        /* <DEDUP_REMOVED lines=11> */
[C---:B------:R-:W-:Y:S02]  /*2150*/  @!P6 SHF.L.U32 R11, R4.reuse, 0x1, RZ ;  /* 0x00000001040be819 */ /* 0x040fe400000006ff */
[----:B------:R-:W-:Y:S02]  /*2160*/  @!P6 SHF.L.U64.HI R10, R4, 0x1, R10 ;  /* 0x00000001040ae819 */ /* 0x000fe4000001020a */
[----:B------:R-:W-:Y:S01]  /*2170*/  @!P4 IADD3 R4, P2, R15, c[0x0][0x180], RZ ;  /* 0x000060000f04ca10 */ /* 0x000fe20007f5e0ff */
[----:B------:R-:W-:-:S03]  /*2180*/  CS2R R32, SRZ ;  /* 0x0000000000207805 */ /* 0x000fc6000001ff00 */
[----:B------:R-:W-:Y:S02]  /*2190*/  @!P4 IADD3.X R5, R13, c[0x0][0x184], RZ, P2, !PT ;  /* 0x000061000d05ca10 */ /* 0x000fe400017fe4ff */
[----:B0-----:R-:W-:-:S03]  /*21a0*/  @!P3 IADD3 R8, P2, R12, c[0x0][0x180], RZ ;  /* 0x000060000c08ba10 */ /* 0x001fc60007f5e0ff */
[----:B------:R0:W5:Y:S01]  /*21b0*/  @!P4 LDG.E R33, [R4.64] ;  /* 0x000000120421c981 */ /* 0x000162000c1e1900 */
[C---:B------:R-:W-:Y:S01]  /*21c0*/  @!P3 IADD3.X R9, R3.reuse, c[0x0][0x184], RZ, P2, !PT ;  /* 0x000061000309ba10 */ /* 0x040fe200017fe4ff */
[----:B------:R-:W-:Y:S01]  /*21d0*/  CS2R R76, SRZ ;  /* 0x00000000004c7805 */ /* 0x000fe2000001ff00 */
[----:B-1----:R-:W-:Y:S02]  /*21e0*/  @!P0 IADD3 R6, P4, R20, c[0x0][0x180], RZ ;  /* 0x0000600014068a10 */ /* 0x002fe40007f9e0ff */
[----:B------:R-:W-:Y:S01]  /*21f0*/  IADD3 R23, R2, 0x180, RZ ;  /* 0x0000018002177810 */ /* 0x000fe20007ffe0ff */
[----:B------:R1:W5:Y:S01]  /*2200*/  @!P3 LDG.E R34, [R8.64] ;  /* 0x000000120822b981 */ /* 0x000362000c1e1900 */
[----:B0-----:R-:W-:Y:S02]  /*2210*/  @!P3 IADD3 R4, P2, R12, c[0x0][0x178], RZ ;  /* 0x00005e000c04ba10 */ /* 0x001fe40007f5e0ff */
[----:B------:R-:W-:Y:S02]  /*2220*/  IADD3 R28, R2, 0x160, RZ ;  /* 0x00000160021c7810 */ /* 0x000fe40007ffe0ff */
[----:B------:R-:W-:-:S02]  /*2230*/  @!P3 IADD3.X R5, R3, c[0x0][0x17c], RZ, P2, !PT ;  /* 0x00005f000305ba10 */ /* 0x000fc400017fe4ff */
[----:B------:R-:W-:Y:S02]  /*2240*/  IADD3 R24, R2, 0x170, RZ ;  /* 0x0000017002187810 */ /* 0x000fe40007ffe0ff */
[----:B------:R-:W-:Y:S01]  /*2250*/  @!P0 IADD3.X R7, R14, c[0x0][0x184], RZ, P4, !PT ;  /* 0x000061000e078a10 */ /* 0x000fe200027fe4ff */
[----:B------:R0:W4:Y:S01]  /*2260*/  @!P3 LDG.E R77, [R4.64] ;  /* 0x00000012044db981 */ /* 0x000122000c1e1900 */
[----:B------:R-:W-:Y:S02]  /*2270*/  ISETP.GE.U32.AND P2, PT, R23, c[0x0][0x1e0], PT ;  /* 0x0000780017007a0c */ /* 0x000fe40003f46070 */
[----:B------:R-:W-:Y:S02]  /*2280*/  SHF.R.S32.HI R15, RZ, 0x1f, R23 ;  /* 0x0000001fff0f7819 */ /* 0x000fe40000011417 */
[----:B-1----:R-:W-:Y:S02]  /*2290*/  @!P0 IADD3 R8, P5, R20, c[0x0][0x178], RZ ;  /* 0x00005e0014088a10 */ /* 0x002fe40007fbe0ff */
[----:B------:R-:W-:-:S02]  /*22a0*/  ISETP.GE.U32.AND P4, PT, R28, c[0x0][0x1e0], PT ;  /* 0x000078001c007a0c */ /* 0x000fc40003f86070 */
[----:B------:R-:W-:Y:S02]  /*22b0*/  SHF.R.S32.HI R29, RZ, 0x1f, R28 ;  /* 0x0000001fff1d7819 */ /* 0x000fe4000001141c */
[----:B------:R-:W-:Y:S02]  /*22c0*/  ISETP.GE.U32.AND P3, PT, R24, c[0x0][0x1e0], PT ;  /* 0x0000780018007a0c */ /* 0x000fe40003f66070 */
[----:B------:R-:W-:Y:S02]  /*22d0*/  ISETP.GE.AND.EX P2, PT, R15, c[0x0][0x1e4], PT, P2 ;  /* 0x000079000f007a0c */ /* 0x000fe40003f46320 */
[----:B------:R-:W-:Y:S02]  /*22e0*/  @!P0 IADD3.X R9, R14, c[0x0][0x17c], RZ, P5, !PT ;  /* 0x00005f000e098a10 */ /* 0x000fe40002ffe4ff */
[----:B------:R-:W-:Y:S01]  /*22f0*/  ISETP.GE.AND.EX P4, PT, R29, c[0x0][0x1e4], PT, P4 ;  /* 0x000079001d007a0c */ /* 0x000fe20003f86340 */
[----:B------:R-:W-:Y:S01]  /*2300*/  CS2R R30, SRZ ;  /* 0x00000000001e7805 */ /* 0x000fe2000001ff00 */
[----:B0-----:R-:W-:Y:S01]  /*2310*/  @!P6 IADD3 R4, P5, R11, c[0x0][0x180], RZ ;  /* 0x000060000b04ea10 */ /* 0x001fe20007fbe0ff */
[----:B------:R0:W4:Y:S01]  /*2320*/  @!P0 LDG.E R76, [R8.64] ;  /* 0x00000012084c8981 */ /* 0x000122000c1e1900 */
[----:B------:R-:W-:-:S02]  /*2330*/  @P1 MOV R12, R16 ;  /* 0x00000010000c1202 */ /* 0x000fc40000000f00 */
[----:B------:R-:W-:Y:S01]  /*2340*/  @P1 MOV R13, R19 ;  /* 0x00000013000d1202 */ /* 0x000fe20000000f00 */
[----:B------:R1:W5:Y:S01]  /*2350*/  @!P0 LDG.E R31, [R6.64] ;  /* 0x00000012061f8981 */ /* 0x000362000c1e1900 */
[----:B------:R-:W-:Y:S02]  /*2360*/  IADD3 R25, R2, 0x190, RZ ;  /* 0x0000019002197810 */ /* 0x000fe40007ffe0ff */
[C---:B------:R-:W-:Y:S02]  /*2370*/  ISETP.GT.U32.OR P2, PT, R0.reuse, 0x29f, P2 ;  /* 0x0000029f0000780c */ /* 0x040fe40001744470 */
[----:B------:R-:W-:Y:S01]  /*2380*/  ISETP.GT.U32.OR P4, PT, R0, 0x29f, P4 ;  /* 0x0000029f0000780c */ /* 0x000fe20002784470 */
[----:B------:R-:W-:Y:S01]  /*2390*/  @P1 IMAD.WIDE.U32 R12, R2, c[0x0][0x1d8], R12 ;  /* 0x00007600020c1a25 */ /* 0x000fe200078e000c */
[----:B------:R-:W-:Y:S02]  /*23a0*/  @!P6 IADD3.X R5, R10, c[0x0][0x184], RZ, P5, !PT ;  /* 0x000061000a05ea10 */ /* 0x000fe40002ffe4ff */
[----:B------:R-:W-:-:S02]  /*23b0*/  ISETP.GE.U32.AND P5, PT, R25, c[0x0][0x1e0], PT ;  /* 0x0000780019007a0c */ /* 0x000fc40003fa6070 */
[----:B------:R-:W-:Y:S01]  /*23c0*/  SHF.R.S32.HI R27, RZ, 0x1f, R25 ;  /* 0x0000001fff1b7819 */ /* 0x000fe20000011419 */
[----:B------:R0:W5:Y:S01]  /*23d0*/  @!P6 LDG.E R32, [R4.64] ;  /* 0x000000120420e981 */ /* 0x000162000c1e1900 */
[----:B-1----:R-:W-:Y:S02]  /*23e0*/  @!P6 IADD3 R6, P0, R11, c[0x0][0x178], RZ ;  /* 0x00005e000b06ea10 */ /* 0x002fe40007f1e0ff */
[----:B------:R-:W-:Y:S02]  /*23f0*/  ISETP.GE.AND.EX P5, PT, R27, c[0x0][0x1e4], PT, P5 ;  /* 0x000079001b007a0c */ /* 0x000fe40003fa6350 */
[----:B------:R-:W-:Y:S02]  /*2400*/  @!P6 IADD3.X R7, R10, c[0x0][0x17c], RZ, P0, !PT ;  /* 0x00005f000a07ea10 */ /* 0x000fe400007fe4ff */
[----:B------:R-:W-:Y:S02]  /*2410*/  @P1 SHF.L.U32 R20, R12, 0x1, RZ ;  /* 0x000000010c141819 */ /* 0x000fe400000006ff */
[----:B------:R-:W-:-:S02]  /*2420*/  ISETP.GT.U32.OR P5, PT, R0, 0x29f, P5 ;  /* 0x0000029f0000780c */ /* 0x000fc40002fa4470 */
[-C--:B------:R-:W-:Y:S02]  /*2430*/  @!P4 MOV R14, R16.reuse ;  /* 0x00000010000ec202 */ /* 0x080fe40000000f00 */
[----:B0-----:R-:W-:Y:S02]  /*2440*/  @!P2 MOV R8, R16 ;  /* 0x000000100008a202 */ /* 0x001fe40000000f00 */
[----:B------:R-:W-:Y:S01]  /*2450*/  @!P2 MOV R9, R19 ;  /* 0x000000130009a202 */ /* 0x000fe20000000f00 */
[----:B------:R-:W-:-:S04]  /*2460*/  HFMA2.MMA R75, -RZ, RZ, 0, 0 ;  /* 0x00000000ff4b7435 */ /* 0x000fc800000001ff */
[----:B------:R-:W-:Y:S02]  /*2470*/  @!P2 IMAD.WIDE.U32 R8, R23, c[0x0][0x1d8], R8 ;  /* 0x000076001708aa25 */ /* 0x000fe400078e0008 */
[----:B------:R-:W-:Y:S02]  /*2480*/  @!P5 MOV R4, R16 ;  /* 0x000000100004d202 */ /* 0x000fe40000000f00 */
[----:B------:R-:W-:Y:S02]  /*2490*/  @!P5 MOV R5, R19 ;  /* 0x000000130005d202 */ /* 0x000fe40000000f00 */
[----:B------:R0:W4:Y:S03]  /*24a0*/  @!P6 LDG.E R75, [R6.64] ;  /* 0x00000012064be981 */ /* 0x000126000c1e1900 */
[----:B------:R-:W-:Y:S01]  /*24b0*/  @!P5 IMAD.WIDE.U32 R4, R25, c[0x0][0x1d8], R4 ;  /* 0x000076001904da25 */ /* 0x000fe200078e0004 */
[----:B------:R-:W-:Y:S01]  /*24c0*/  MOV R73, RZ ;  /* 0x000000ff00497202 */ /* 0x000fe20000000f00 */
[----:B------:R-:W-:Y:S01]  /*24d0*/  HFMA2.MMA R70, -RZ, RZ, 0, 0 ;  /* 0x00000000ff467435 */ /* 0x000fe200000001ff */
[----:B------:R-:W-:-:S02]  /*24e0*/  UMOV UR5, 0x8 ;  /* 0x0000000800057882 */ /* 0x000fc40000000000 */
[----:B------:R-:W-:Y:S02]  /*24f0*/  ULDC.64 UR6, c[0x0][0x198] ;  /* 0x0000660000067ab9 */ /* 0x000fe40000000a00 */
[----:B------:R-:W-:Y:S01]  /*2500*/  UIMAD.WIDE UR6, UR9, UR5, UR6 ;  /* 0x00000005090672a5 */ /* 0x000fe2000f8e0206 */
[C---:B------:R-:W-:Y:S02]  /*2510*/  IADD3 R50, R2.reuse, 0x1e0, RZ ;  /* 0x000001e002327810 */ /* 0x040fe40007ffe0ff */
        /* <DEDUP_REMOVED lines=8> */
[----:B------:R-:W-:Y:S01]  /*25a0*/  ISETP.GE.AND.EX P3, PT, R21, c[0x0][0x1e4], PT, P3 ;  /* 0x0000790015007a0c */ /* 0x000fe20003f66330 */
[----:B------:R-:W-:-:S03]  /*25b0*/  @P1 IMAD R3, R2, c[0x0][0x1dc], R3 ;  /* 0x0000770002031a24 */ /* 0x000fc600078e0203 */
[----:B------:R-:W-:Y:S02]  /*25c0*/  ISETP.GT.U32.OR P3, PT, R0, 0x29f, P3 ;  /* 0x0000029f0000780c */ /* 0x000fe40001f64470 */
[----:B------:R-:W-:Y:S02]  /*25d0*/  IADD3 R22, R2, 0x1a0, RZ ;  /* 0x000001a002167810 */ /* 0x000fe40007ffe0ff */
[----:B------:R-:W-:Y:S02]  /*25e0*/  @P1 IADD3 R3, R13, R3, RZ ;  /* 0x000000030d031210 */ /* 0x000fe40007ffe0ff */
[----:B------:R-:W-:Y:S02]  /*25f0*/  ISETP.GE.U32.AND P0, PT, R22, c[0x0][0x1e0], PT ;  /* 0x0000780016007a0c */ /* 0x000fe40003f06070 */
[----:B------:R-:W-:Y:S02]  /*2600*/  SHF.R.S32.HI R26, RZ, 0x1f, R22 ;  /* 0x0000001fff1a7819 */ /* 0x000fe40000011416 */
[----:B------:R-:W-:Y:S01]  /*2610*/  @P1 SHF.L.U64.HI R12, R12, 0x1, R3 ;  /* 0x000000010c0c1819 */ /* 0x000fe20000010203 */
[----:B------:R-:W-:Y:S01]  /*2620*/  @!P2 IMAD R3, R15, c[0x0][0x1d8], RZ ;  /* 0x000076000f03aa24 */ /* 0x000fe200078e02ff */
[----:B------:R-:W-:Y:S01]  /*2630*/  @!P4 MOV R15, R19 ;  /* 0x00000013000fc202 */ /* 0x000fe20000000f00 */
[----:B------:R-:W-:Y:S01]  /*2640*/  @!P4 IMAD R13, R29, c[0x0][0x1d8], RZ ;  /* 0x000076001d0dca24 */ /* 0x000fe200078e02ff */
[----:B------:R-:W-:Y:S01]  /*2650*/  ISETP.GE.AND.EX P0, PT, R26, c[0x0][0x1e4], PT, P0 ;  /* 0x000079001a007a0c */ /* 0x000fe20003f06300 */
[----:B------:R-:W-:Y:S01]  /*2660*/  @!P3 IMAD R21, R21, c[0x0][0x1d8], RZ ;  /* 0x000076001515ba24 */ /* 0x000fe200078e02ff */
[----:B------:R-:W-:-:S02]  /*2670*/  @!P3 MOV R10, R16 ;  /* 0x00000010000ab202 */ /* 0x000fc40000000f00 */
[----:B------:R-:W-:Y:S01]  /*2680*/  @!P3 MOV R11, R19 ;  /* 0x00000013000bb202 */ /* 0x000fe20000000f00 */
[----:B------:R-:W-:Y:S01]  /*2690*/  @!P4 IMAD R13, R28, c[0x0][0x1dc], R13 ;  /* 0x000077001c0dca24 */ /* 0x000fe200078e020d */
[----:B------:R-:W-:Y:S01]  /*26a0*/  ISETP.GT.U32.OR P0, PT, R0, 0x29f, P0 ;  /* 0x0000029f0000780c */ /* 0x000fe20000704470 */
[----:B------:R-:W-:-:S04]  /*26b0*/  @!P4 IMAD.WIDE.U32 R14, R28, c[0x0][0x1d8], R14 ;  /* 0x000076001c0eca25 */ /* 0x000fc800078e000e */
[C---:B------:R-:W-:Y:S02]  /*26c0*/  @!P3 IMAD R21, R24.reuse, c[0x0][0x1dc], R21 ;  /* 0x000077001815ba24 */ /* 0x040fe400078e0215 */
[----:B------:R-:W-:Y:S01]  /*26d0*/  @!P3 IMAD.WIDE.U32 R10, R24, c[0x0][0x1d8], R10 ;  /* 0x00007600180aba25 */ /* 0x000fe200078e000a */
[----:B------:R-:W-:-:S03]  /*26e0*/  @!P4 IADD3 R24, R15, R13, RZ ;  /* 0x0000000d0f18c210 */ /* 0x000fc60007ffe0ff */
[----:B------:R-:W-:Y:S01]  /*26f0*/  @!P2 IMAD R3, R23, c[0x0][0x1dc], R3 ;  /* 0x000077001703aa24 */ /* 0x000fe200078e0203 */
[----:B------:R-:W-:Y:S01]  /*2700*/  @!P3 IADD3 R21, R11, R21, RZ ;  /* 0x000000150b15b210 */ /* 0x000fe20007ffe0ff */
[----:B------:R-:W-:-:S03]  /*2710*/  @!P5 IMAD R15, R27, c[0x0][0x1d8], RZ ;  /* 0x000076001b0fda24 */ /* 0x000fc600078e02ff */
[----:B------:R-:W-:Y:S01]  /*2720*/  @!P2 IADD3 R11, R9, R3, RZ ;  /* 0x00000003090ba210 */ /* 0x000fe20007ffe0ff */
[----:B------:R-:W-:Y:S01]  /*2730*/  @!P5 IMAD R15, R25, c[0x0][0x1dc], R15 ;  /* 0x00007700190fda24 */ /* 0x000fe200078e020f */
[C---:B------:R-:W-:Y:S02]  /*2740*/  @!P3 SHF.L.U32 R23, R10.reuse, 0x1, RZ ;  /* 0x000000010a17b819 */ /* 0x040fe400000006ff */
[----:B------:R-:W-:Y:S02]  /*2750*/  @!P3 SHF.L.U64.HI R3, R10, 0x1, R21 ;  /* 0x000000010a03b819 */ /* 0x000fe40000010215 */
[----:B------:R-:W-:Y:S02]  /*2760*/  @!P4 SHF.L.U32 R13, R14, 0x1, RZ ;  /* 0x000000010e0dc819 */ /* 0x000fe400000006ff */
[C---:B------:R-:W-:Y:S02]  /*2770*/  @!P2 SHF.L.U32 R10, R8.reuse, 0x1, RZ ;  /* 0x00000001080aa819 */ /* 0x040fe400000006ff */
[----:B------:R-:W-:-:S02]  /*2780*/  @!P2 SHF.L.U64.HI R11, R8, 0x1, R11 ;  /* 0x00000001080ba819 */ /* 0x000fc4000001020b */
[----:B------:R-:W-:Y:S01]  /*2790*/  @!P4 SHF.L.U64.HI R24, R14, 0x1, R24 ;  /* 0x000000010e18c819 */ /* 0x000fe20000010218 */
[----:B------:R-:W-:Y:S01]  /*27a0*/  @!P0 IMAD R14, R26, c[0x0][0x1d8], RZ ;  /* 0x000076001a0e8a24 */ /* 0x000fe200078e02ff */
[----:B------:R-:W-:Y:S02]  /*27b0*/  @!P0 MOV R8, R16 ;  /* 0x0000001000088202 */ /* 0x000fe40000000f00 */
[----:B------:R-:W-:Y:S02]  /*27c0*/  @!P0 MOV R9, R19 ;  /* 0x0000001300098202 */ /* 0x000fe40000000f00 */
[----:B------:R-:W-:Y:S02]  /*27d0*/  @!P5 IADD3 R15, R5, R15, RZ ;  /* 0x0000000f050fd210 */ /* 0x000fe40007ffe0ff */
[----:B0-----:R-:W-:Y:S01]  /*27e0*/  @!P4 IADD3 R6, P6, R13, c[0x0][0x180], RZ ;  /* 0x000060000d06ca10 */ /* 0x001fe20007fde0ff */
[C---:B------:R-:W-:Y:S02]  /*27f0*/  @!P0 IMAD R14, R22.reuse, c[0x0][0x1dc], R14 ;  /* 0x00007700160e8a24 */ /* 0x040fe400078e020e */
[----:B------:R-:W-:Y:S01]  /*2800*/  @!P0 IMAD.WIDE.U32 R8, R22, c[0x0][0x1d8], R8 ;  /* 0x0000760016088a25 */ /* 0x000fe200078e0008 */
[C---:B------:R-:W-:Y:S01]  /*2810*/  @!P5 SHF.L.U64.HI R22, R4.reuse, 0x1, R15 ;  /* 0x000000010416d819 */ /* 0x040fe2000001020f */
[----:B------:R-:W-:Y:S01]  /*2820*/  HFMA2.MMA R15, -RZ, RZ, 0, 0 ;  /* 0x00000000ff0f7435 */ /* 0x000fe200000001ff */
[----:B------:R-:W-:-:S02]  /*2830*/  @!P5 SHF.L.U32 R21, R4, 0x1, RZ ;  /* 0x000000010415d819 */ /* 0x000fc400000006ff */
[C---:B------:R-:W-:Y:S02]  /*2840*/  @!P4 IADD3.X R7, R24.reuse, c[0x0][0x184], RZ, P6, !PT ;  /* 0x000061001807ca10 */ /* 0x040fe400037fe4ff */
[----:B------:R-:W-:Y:S02]  /*2850*/  @!P4 IADD3 R4, P6, R13, c[0x0][0x178], RZ ;  /* 0x00005e000d04ca10 */ /* 0x000fe40007fde0ff */
[----:B------:R-:W-:Y:S02]  /*2860*/  @!P0 IADD3 R14, R9, R14, RZ ;  /* 0x0000000e090e8210 */ /* 0x000fe40007ffe0ff */
[----:B------:R-:W-:Y:S01]  /*2870*/  @!P4 IADD3.X R5, R24, c[0x0][0x17c], RZ, P6, !PT ;  /* 0x00005f001805ca10 */ /* 0x000fe200037fe4ff */
[----:B------:R0:W5:Y:S01]  /*2880*/  @!P4 LDG.E R15, [R6.64] ;  /* 0x00000012060fc981 */ /* 0x000162000c1e1900 */
[C---:B------:R-:W-:Y:S02]  /*2890*/  @!P0 SHF.L.U32 R13, R8.reuse, 0x1, RZ ;  /* 0x00000001080d8819 */ /* 0x040fe400000006ff */
[----:B------:R-:W-:Y:S01]  /*28a0*/  @!P0 SHF.L.U64.HI R14, R8, 0x1, R14 ;  /* 0x00000001080e8819 */ /* 0x000fe2000001020e */
[----:B------:R1:W2:Y:S01]  /*28b0*/  @!P4 LDG.E R73, [R4.64] ;  /* 0x000000120449c981 */ /* 0x0002a2000c1e1900 */
[----:B------:R-:W-:-:S04]  /*28c0*/  @!P3 IADD3 R8, P6, R23, c[0x0][0x180], RZ ;  /* 0x000060001708ba10 */ /* 0x000fc80007fde0ff */
[----:B------:R-:W-:Y:S02]  /*28d0*/  @!P3 IADD3.X R9, R3, c[0x0][0x184], RZ, P6, !PT ;  /* 0x000061000309ba10 */ /* 0x000fe400037fe4ff */
[----:B0-----:R-:W-:Y:S02]  /*28e0*/  @!P3 IADD3 R6, P4, R23, c[0x0][0x178], RZ ;  /* 0x00005e001706ba10 */ /* 0x001fe40007f9e0ff */
[C---:B-1----:R-:W-:Y:S01]  /*28f0*/  @!P2 IADD3 R4, P6, R10.reuse, c[0x0][0x180], RZ ;  /* 0x000060000a04aa10 */ /* 0x042fe20007fde0ff */
[----:B------:R0:W5:Y:S01]  /*2900*/  @!P3 LDG.E R30, [R8.64] ;  /* 0x00000012081eb981 */ /* 0x000162000c1e1900 */
[----:B------:R-:W-:Y:S02]  /*2910*/  @!P3 IADD3.X R7, R3, c[0x0][0x17c], RZ, P4, !PT ;  /* 0x00005f000307ba10 */ /* 0x000fe400027fe4ff */
[----:B------:R-:W-:Y:S02]  /*2920*/  MOV R3, RZ ;  /* 0x000000ff00037202 */ /* 0x000fe40000000f00 */
[----:B------:R-:W-:Y:S01]  /*2930*/  @!P2 IADD3.X R5, R11, c[0x0][0x184], RZ, P6, !PT ;  /* 0x000061000b05aa10 */ /* 0x000fe200037fe4ff */
[----:B------:R1:W5:Y:S01]  /*2940*/  @!P3 LDG.E R70, [R6.64] ;  /* 0x000000120646b981 */ /* 0x000362000c1e1900 */
[----:B------:R-:W-:-:S03]  /*2950*/  @!P2 IADD3 R10, P3, R10, c[0x0][0x178], RZ ;  /* 0x00005e000a0aaa10 */ /* 0x000fc60007f7e0ff */
[----:B------:R3:W5:Y:S01]  /*2960*/  @!P2 LDG.E R3, [R4.64] ;  /* 0x000000120403a981 */ /* 0x000762000c1e1900 */
[----:B------:R-:W-:Y:S02]  /*2970*/  @!P2 IADD3.X R11, R11, c[0x0][0x17c], RZ, P3, !PT ;  /* 0x00005f000b0baa10 */ /* 0x000fe40001ffe4ff */
[----:B-1----:R-:W-:-:S03]  /*2980*/  @!P5 IADD3 R6, P4, R21, c[0x0][0x180], RZ ;  /* 0x000060001506da10 */ /* 0x002fc60007f9e0ff */
[----:B------:R1:W5:Y:S01]  /*2990*/  @!P2 LDG.E R68, [R10.64] ;  /* 0x000000120a44a981 */ /* 0x000362000c1e1900 */
[----:B---3--:R-:W-:Y:S01]  /*29a0*/  HFMA2.MMA R4, -RZ, RZ, 0, 0 ;  /* 0x00000000ff047435 */ /* 0x008fe200000001ff */
[----:B------:R-:W-:Y:S02]  /*29b0*/  @!P5 IADD3.X R7, R22, c[0x0][0x184], RZ, P4, !PT ;  /* 0x000061001607da10 */ /* 0x000fe400027fe4ff */
[----:B0-----:R-:W-:-:S07]  /*29c0*/  @!P5 IADD3 R8, P3, R21, c[0x0][0x178], RZ ;  /* 0x00005e001508da10 */ /* 0x001fce0007f7e0ff */
[----:B------:R0:W5:Y:S01]  /*29d0*/  @!P5 LDG.E R4, [R6.64] ;  /* 0x000000120604d981 */ /* 0x000162000c1e1900 */
[----:B------:R-:W-:Y:S02]  /*29e0*/  @!P5 IADD3.X R9, R22, c[0x0][0x17c], RZ, P3, !PT ;  /* 0x00005f001609da10 */ /* 0x000fe40001ffe4ff */
[----:B------:R-:W-:Y:S02]  /*29f0*/  @!P0 IADD3 R22, P3, R13, c[0x0][0x180], RZ ;  /* 0x000060000d168a10 */ /* 0x000fe40007f7e0ff */
[----:B------:R-:W-:Y:S01]  /*2a00*/  IADD3 R27, R2, 0x1b0, RZ ;  /* 0x000001b0021b7810 */ /* 0x000fe20007ffe0ff */
[----:B------:R3:W5:Y:S01]  /*2a10*/  @!P5 LDG.E R66, [R8.64] ;  /* 0x000000120842d981 */ /* 0x000762000c1e1900 */
[C---:B0-----:R-:W-:Y:S02]  /*2a20*/  @P1 IADD3 R6, P2, R20.reuse, c[0x0][0x180], RZ ;  /* 0x0000600014061a10 */ /* 0x041fe40007f5e0ff */
[----:B------:R-:W-:Y:S02]  /*2a30*/  @P1 IADD3 R20, P4, R20, c[0x0][0x178], RZ ;  /* 0x00005e0014141a10 */ /* 0x000fe40007f9e0ff */
[----:B------:R-:W-:-:S02]  /*2a40*/  @P1 IADD3.X R7, R12, c[0x0][0x184], RZ, P2, !PT ;  /* 0x000061000c071a10 */ /* 0x000fc400017fe4ff */
[----:B------:R-:W-:Y:S02]  /*2a50*/  @P1 IADD3.X R21, R12, c[0x0][0x17c], RZ, P4, !PT ;  /* 0x00005f000c151a10 */ /* 0x000fe400027fe4ff */
[----:B-1----:R-:W-:Y:S02]  /*2a60*/  @!P0 IADD3 R10, P2, R13, c[0x0][0x178], RZ ;  /* 0x00005e000d0a8a10 */ /* 0x002fe40007f5e0ff */
[----:B------:R-:W-:Y:S02]  /*2a70*/  MOV R12, UR6 ;  /* 0x00000006000c7c02 */ /* 0x000fe40008000f00 */
[----:B------:R-:W-:-:S06]  /*2a80*/  MOV R13, UR7 ;  /* 0x00000007000d7c02 */ /* 0x000fcc0008000f00 */
[----:B------:R-:W2:Y:S01]  /*2a90*/  LDG.E.64 R12, [R12.64] ;  /* 0x000000120c0c7981 */ /* 0x000ea2000c1e1b00 */
[----:B------:R-:W-:Y:S02]  /*2aa0*/  IADD3 R26, R2, 0x1c0, RZ ;  /* 0x000001c0021a7810 */ /* 0x000fe40007ffe0ff */
[----:B------:R-:W-:Y:S02]  /*2ab0*/  @!P0 IADD3.X R23, R14, c[0x0][0x184], RZ, P3, !PT ;  /* 0x000061000e178a10 */ /* 0x000fe40001ffe4ff */
[----:B------:R-:W-:Y:S02]  /*2ac0*/  ISETP.GE.U32.AND P3, PT, R50, c[0x0][0x1e0], PT ;  /* 0x0000780032007a0c */ /* 0x000fe40003f66070 */
[----:B------:R-:W-:Y:S02]  /*2ad0*/  SHF.R.S32.HI R25, RZ, 0x1f, R50 ;  /* 0x0000001fff197819 */ /* 0x000fe40000011432 */
[----:B------:R-:W-:Y:S02]  /*2ae0*/  ISETP.GE.U32.AND P6, PT, R27, c[0x0][0x1e0], PT ;  /* 0x000078001b007a0c */ /* 0x000fe40003fc6070 */
[----:B------:R-:W-:-:S02]  /*2af0*/  ISETP.GE.U32.AND P5, PT, R26, c[0x0][0x1e0], PT ;  /* 0x000078001a007a0c */ /* 0x000fc40003fa6070 */
[----:B------:R-:W-:Y:S02]  /*2b00*/  SHF.R.S32.HI R47, RZ, 0x1f, R27 ;  /* 0x0000001fff2f7819 */ /* 0x000fe4000001141b */
[----:B------:R-:W-:Y:S02]  /*2b10*/  SHF.R.S32.HI R29, RZ, 0x1f, R26 ;  /* 0x0000001fff1d7819 */ /* 0x000fe4000001141a */
[----:B------:R-:W-:Y:S02]  /*2b20*/  ISETP.GE.AND.EX P3, PT, R25, c[0x0][0x1e4], PT, P3 ;  /* 0x0000790019007a0c */ /* 0x000fe40003f66330 */
[----:B------:R-:W-:Y:S02]  /*2b30*/  ISETP.GE.U32.AND P4, PT, R51, c[0x0][0x1e0], PT ;  /* 0x0000780033007a0c */ /* 0x000fe40003f86070 */
[----:B------:R-:W-:Y:S02]  /*2b40*/  SHF.R.S32.HI R28, RZ, 0x1f, R51 ;  /* 0x0000001fff1c7819 */ /* 0x000fe40000011433 */
[----:B------:R-:W-:-:S02]  /*2b50*/  ISETP.GE.AND.EX P6, PT, R47, c[0x0][0x1e4], PT, P6 ;  /* 0x000079002f007a0c */ /* 0x000fc40003fc6360 */
[----:B------:R-:W-:Y:S02]  /*2b60*/  ISETP.GE.AND.EX P5, PT, R29, c[0x0][0x1e4], PT, P5 ;  /* 0x000079001d007a0c */ /* 0x000fe40003fa6350 */
[----:B------:R-:W-:Y:S02]  /*2b70*/  ISETP.GT.U32.OR P3, PT, R0, 0x29f, P3 ;  /* 0x0000029f0000780c */ /* 0x000fe40001f64470 */
[----:B------:R-:W-:Y:S02]  /*2b80*/  ISETP.GE.AND.EX P4, PT, R28, c[0x0][0x1e4], PT, P4 ;  /* 0x000079001c007a0c */ /* 0x000fe40003f86340 */
[C---:B------:R-:W-:Y:S02]  /*2b90*/  ISETP.GT.U32.OR P6, PT, R0.reuse, 0x29f, P6 ;  /* 0x0000029f0000780c */ /* 0x040fe400037c4470 */
[C---:B------:R-:W-:Y:S02]  /*2ba0*/  ISETP.GT.U32.OR P5, PT, R0.reuse, 0x29f, P5 ;  /* 0x0000029f0000780c */ /* 0x040fe40002fa4470 */
[----:B------:R-:W-:-:S02]  /*2bb0*/  ISETP.GT.U32.OR P4, PT, R0, 0x29f, P4 ;  /* 0x0000029f0000780c */ /* 0x000fc40002784470 */
[----:B------:R-:W-:-:S03]  /*2bc0*/  @!P0 IADD3.X R11, R14, c[0x0][0x17c], RZ, P2, !PT ;  /* 0x00005f000e0b8a10 */ /* 0x000fc600017fe4ff */
[----:B------:R-:W-:Y:S01]  /*2bd0*/  @!P3 IMAD R5, R25, c[0x0][0x1d8], RZ ;  /* 0x000076001905ba24 */ /* 0x000fe200078e02ff */
[----:B------:R-:W-:Y:S01]  /*2be0*/  ISETP.GE.U32.AND P2, PT, R52, c[0x0][0x1e0], PT ;  /* 0x0000780034007a0c */ /* 0x000fe20003f46070 */
[----:B------:R0:W5:Y:S02]  /*2bf0*/  @!P0 LDG.E R60, [R10.64] ;  /* 0x000000120a3c8981 */ /* 0x000164000c1e1900 */
[----:B------:R-:W-:Y:S01]  /*2c00*/  @!P6 IMAD R48, R47, c[0x0][0x1d8], RZ ;  /* 0x000076002f30ea24 */ /* 0x000fe200078e02ff */
[-C--:B---3--:R-:W-:Y:S01]  /*2c10*/  @!P6 MOV R8, R16.reuse ;  /* 0x000000100008e202 */ /* 0x088fe20000000f00 */
[----:B------:R-:W-:Y:S01]  /*2c20*/  @!P5 IMAD R47, R29, c[0x0][0x1d8], RZ ;  /* 0x000076001d2fda24 */ /* 0x000fe200078e02ff */
[-C--:B------:R-:W-:Y:S02]  /*2c30*/  @!P6 MOV R9, R19.reuse ;  /* 0x000000130009e202 */ /* 0x080fe40000000f00 */
[-C--:B------:R-:W-:Y:S02]  /*2c40*/  @!P5 MOV R24, R16.reuse ;  /* 0x000000100018d202 */ /* 0x080fe40000000f00 */
[-C--:B------:R-:W-:Y:S01]  /*2c50*/  @!P5 MOV R25, R19.reuse ;  /* 0x000000130019d202 */ /* 0x080fe20000000f00 */
[----:B------:R-:W-:Y:S01]  /*2c60*/  @!P4 IMAD R14, R28, c[0x0][0x1d8], RZ ;  /* 0x000076001c0eca24 */ /* 0x000fe200078e02ff */
[----:B------:R-:W-:Y:S01]  /*2c70*/  ISETP.GE.AND.EX P2, PT, R54, c[0x0][0x1e4], PT, P2 ;  /* 0x0000790036007a0c */ /* 0x000fe20003f46320 */
[C---:B------:R-:W-:Y:S01]  /*2c80*/  @!P6 IMAD R48, R27.reuse, c[0x0][0x1dc], R48 ;  /* 0x000077001b30ea24 */ /* 0x040fe200078e0230 */
[----:B------:R-:W-:Y:S01]  /*2c90*/  @!P4 MOV R28, R16 ;  /* 0x00000010001cc202 */ /* 0x000fe20000000f00 */
[----:B------:R-:W-:Y:S01]  /*2ca0*/  @!P5 IMAD R47, R26, c[0x0][0x1dc], R47 ;  /* 0x000077001a2fda24 */ /* 0x000fe200078e022f */
[-C--:B------:R-:W-:Y:S01]  /*2cb0*/  @!P4 MOV R29, R19.reuse ;  /* 0x00000013001dc202 */ /* 0x080fe20000000f00 */
[----:B------:R-:W-:Y:S01]  /*2cc0*/  @!P6 IMAD.WIDE.U32 R8, R27, c[0x0][0x1d8], R8 ;  /* 0x000076001b08ea25 */ /* 0x000fe200078e0008 */
[----:B------:R-:W-:-:S03]  /*2cd0*/  @!P3 MOV R27, R19 ;  /* 0x00000013001bb202 */ /* 0x000fc60000000f00 */
[----:B------:R-:W-:Y:S01]  /*2ce0*/  @!P5 IMAD.WIDE.U32 R24, R26, c[0x0][0x1d8], R24 ;  /* 0x000076001a18da25 */ /* 0x000fe200078e0018 */
[----:B------:R-:W-:Y:S02]  /*2cf0*/  @!P3 MOV R26, R16 ;  /* 0x00000010001ab202 */ /* 0x000fe40000000f00 */
[----:B------:R-:W-:Y:S01]  /*2d00*/  ISETP.GT.U32.OR P2, PT, R0, 0x29f, P2 ;  /* 0x0000029f0000780c */ /* 0x000fe20001744470 */
[C---:B------:R-:W-:Y:S02]  /*2d10*/  @!P4 IMAD R14, R51.reuse, c[0x0][0x1dc], R14 ;  /* 0x00007700330eca24 */ /* 0x040fe400078e020e */
[----:B------:R-:W-:-:S04]  /*2d20*/  @!P4 IMAD.WIDE.U32 R28, R51, c[0x0][0x1d8], R28 ;  /* 0x00007600331cca25 */ /* 0x000fc800078e001c */
[C---:B------:R-:W-:Y:S02]  /*2d30*/  @!P3 IMAD R5, R50.reuse, c[0x0][0x1dc], R5 ;  /* 0x000077003205ba24 */ /* 0x040fe400078e0205 */
[----:B------:R-:W-:Y:S01]  /*2d40*/  @!P3 IMAD.WIDE.U32 R26, R50, c[0x0][0x1d8], R26 ;  /* 0x00007600321aba25 */ /* 0x000fe200078e001a */
[----:B------:R-:W-:Y:S02]  /*2d50*/  @!P4 IADD3 R14, R29, R14, RZ ;  /* 0x0000000e1d0ec210 */ /* 0x000fe40007ffe0ff */
[----:B------:R-:W-:Y:S02]  /*2d60*/  @!P6 IADD3 R48, R9, R48, RZ ;  /* 0x000000300930e210 */ /* 0x000fe40007ffe0ff */
[----:B------:R-:W-:Y:S02]  /*2d70*/  @!P3 IADD3 R5, R27, R5, RZ ;  /* 0x000000051b05b210 */ /* 0x000fe40007ffe0ff */
[----:B------:R-:W-:Y:S02]  /*2d80*/  @!P5 IADD3 R9, R25, R47, RZ ;  /* 0x0000002f1909d210 */ /* 0x000fe40007ffe0ff */
[----:B------:R-:W-:-:S02]  /*2d90*/  @!P4 SHF.L.U32 R27, R28, 0x1, RZ ;  /* 0x000000011c1bc819 */ /* 0x000fc400000006ff */
[----:B------:R-:W-:Y:S02]  /*2da0*/  @!P4 SHF.L.U64.HI R28, R28, 0x1, R14 ;  /* 0x000000011c1cc819 */ /* 0x000fe4000001020e */
[----:B------:R-:W-:Y:S01]  /*2db0*/  @!P3 SHF.L.U64.HI R14, R26, 0x1, R5 ;  /* 0x000000011a0eb819 */ /* 0x000fe20000010205 */
[----:B------:R-:W-:Y:S01]  /*2dc0*/  HFMA2.MMA R5, -RZ, RZ, 0, 0 ;  /* 0x00000000ff057435 */ /* 0x000fe200000001ff */
[C---:B------:R-:W-:Y:S02]  /*2dd0*/  @!P6 SHF.L.U32 R51, R8.reuse, 0x1, RZ ;  /* 0x000000010833e819 */ /* 0x040fe400000006ff */
[----:B------:R-:W-:Y:S02]  /*2de0*/  @!P6 SHF.L.U64.HI R50, R8, 0x1, R48 ;  /* 0x000000010832e819 */ /* 0x000fe40000010230 */
[----:B------:R-:W-:Y:S01]  /*2df0*/  @!P5 SHF.L.U64.HI R29, R24, 0x1, R9 ;  /* 0x00000001181dd819 */ /* 0x000fe20000010209 */
[----:B------:R-:W-:Y:S01]  /*2e00*/  @!P2 IMAD R25, R54, c[0x0][0x1d8], RZ ;  /* 0x000076003619aa24 */ /* 0x000fe200078e02ff */
[----:B------:R-:W-:-:S02]  /*2e10*/  @!P2 MOV R8, R16 ;  /* 0x000000100008a202 */ /* 0x000fc40000000f00 */
[----:B------:R-:W-:Y:S01]  /*2e20*/  @!P2 MOV R9, R19 ;  /* 0x000000130009a202 */ /* 0x000fe20000000f00 */
[C---:B------:R-:W-:Y:S01]  /*2e30*/  @!P2 IMAD R25, R52.reuse, c[0x0][0x1dc], R25 ;  /* 0x000077003419aa24 */ /* 0x040fe200078e0219 */
[----:B------:R1:W5:Y:S03]  /*2e40*/  @!P0 LDG.E R5, [R22.64] ;  /* 0x0000001216058981 */ /* 0x000366000c1e1900 */
[----:B------:R-:W-:Y:S01]  /*2e50*/  @!P2 IMAD.WIDE.U32 R8, R52, c[0x0][0x1d8], R8 ;  /* 0x000076003408aa25 */ /* 0x000fe200078e0008 */
[----:B------:R-:W-:-:S04]  /*2e60*/  @!P5 SHF.L.U32 R47, R24, 0x1, RZ ;  /* 0x00000001182fd819 */ /* 0x000fc800000006ff */
[----:B------:R-:W-:Y:S02]  /*2e70*/  @!P2 IADD3 R25, R9, R25, RZ ;  /* 0x000000190919a210 */ /* 0x000fe40007ffe0ff */
[----:B-1----:R-:W-:Y:S02]  /*2e80*/  @!P6 IADD3 R22, P0, R51, c[0x0][0x180], RZ ;  /* 0x000060003316ea10 */ /* 0x002fe40007f1e0ff */
[----:B------:R-:W-:Y:S02]  /*2e90*/  @!P3 SHF.L.U32 R24, R26, 0x1, RZ ;  /* 0x000000011a18b819 */ /* 0x000fe400000006ff */
[C---:B------:R-:W-:Y:S02]  /*2ea0*/  @!P2 SHF.L.U32 R26, R8.reuse, 0x1, RZ ;  /* 0x00000001081aa819 */ /* 0x040fe400000006ff */
[----:B------:R-:W-:Y:S02]  /*2eb0*/  @!P2 SHF.L.U64.HI R25, R8, 0x1, R25 ;  /* 0x000000010819a819 */ /* 0x000fe40000010219 */
[----:B------:R-:W-:-:S02]  /*2ec0*/  @!P6 IADD3.X R23, R50, c[0x0][0x184], RZ, P0, !PT ;  /* 0x000061003217ea10 */ /* 0x000fc400007fe4ff */
[----:B------:R-:W-:Y:S01]  /*2ed0*/  @!P6 IADD3 R8, P0, R51, c[0x0][0x178], RZ ;  /* 0x00005e003308ea10 */ /* 0x000fe20007f1e0ff */
[----:B------:R-:W-:Y:S01]  /*2ee0*/  HFMA2.MMA R48, -RZ, RZ, 0, 0 ;  /* 0x00000000ff307435 */ /* 0x000fe200000001ff */
[----:B------:R-:W-:Y:S02]  /*2ef0*/  MOV R51, RZ ;  /* 0x000000ff00337202 */ /* 0x000fe40000000f00 */
[----:B------:R-:W-:Y:S02]  /*2f00*/  @!P6 IADD3.X R9, R50, c[0x0][0x17c], RZ, P0, !PT ;  /* 0x00005f003209ea10 */ /* 0x000fe400007fe4ff */
[----:B0-----:R-:W-:Y:S02]  /*2f10*/  @!P5 IADD3 R10, P0, R47, c[0x0][0x180], RZ ;  /* 0x000060002f0ada10 */ /* 0x001fe40007f1e0ff */
[----:B------:R0:W5:Y:S02]  /*2f20*/  @P1 LDG.E R51, [R20.64] ;  /* 0x0000001214331981 */ /* 0x000164000c1e1900 */
[----:B------:R-:W-:-:S02]  /*2f30*/  @!P5 IADD3.X R11, R29, c[0x0][0x184], RZ, P0, !PT ;  /* 0x000061001d0bda10 */ /* 0x000fc400007fe4ff */
[----:B------:R1:W5:Y:S04]  /*2f40*/  @P1 LDG.E R48, [R6.64] ;  /* 0x0000001206301981 */ /* 0x000368000c1e1900 */
[----:B------:R3:W5:Y:S01]  /*2f50*/  @!P6 LDG.E R58, [R8.64] ;  /* 0x00000012083ae981 */ /* 0x000762000c1e1900 */
[----:B0-----:R-:W-:Y:S01]  /*2f60*/  @!P5 IADD3 R20, P0, R47, c[0x0][0x178], RZ ;  /* 0x00005e002f14da10 */ /* 0x001fe20007f1e0ff */
[----:B-1----:R-:W-:-:S03]  /*2f70*/  CS2R R6, SRZ ;  /* 0x0000000000067805 */ /* 0x002fc6000001ff00 */
[----:B------:R-:W-:Y:S01]  /*2f80*/  @!P5 IADD3.X R21, R29, c[0x0][0x17c], RZ, P0, !PT ;  /* 0x00005f001d15da10 */ /* 0x000fe200007fe4ff */
[----:B---3--:R-:W-:Y:S02]  /*2f90*/  HFMA2.MMA R8, -RZ, RZ, 0, 0 ;  /* 0x00000000ff087435 */ /* 0x008fe400000001ff */
[----:B------:R0:W5:Y:S01]  /*2fa0*/  @!P6 LDG.E R6, [R22.64] ;  /* 0x000000121606e981 */ /* 0x000162000c1e1900 */
[----:B------:R-:W-:-:S03]  /*2fb0*/  HFMA2.MMA R9, -RZ, RZ, 0, 0 ;  /* 0x00000000ff097435 */ /* 0x000fc600000001ff */
[----:B------:R1:W5:Y:S04]  /*2fc0*/  @!P5 LDG.E R7, [R10.64] ;  /* 0x000000120a07d981 */ /* 0x000368000c1e1900 */
[----:B------:R3:W5:Y:S01]  /*2fd0*/  @!P5 LDG.E R56, [R20.64] ;  /* 0x000000121438d981 */ /* 0x000762000c1e1900 */
[----:B0-----:R-:W-:Y:S02]  /*2fe0*/  @!P3 IADD3 R22, P6, R24, c[0x0][0x180], RZ ;  /* 0x000060001816ba10 */ /* 0x001fe40007fde0ff */
[C---:B-1----:R-:W-:Y:S02]  /*2ff0*/  @!P4 IADD3 R10, P0, R27.reuse, c[0x0][0x180], RZ ;  /* 0x000060001b0aca10 */ /* 0x042fe40007f1e0ff */
[----:B---3--:R-:W-:Y:S02]  /*3000*/  @!P4 IADD3 R20, P5, R27, c[0x0][0x178], RZ ;  /* 0x00005e001b14ca10 */ /* 0x008fe40007fbe0ff */
[----:B------:R-:W-:-:S02]  /*3010*/  MOV R54, RZ ;  /* 0x000000ff00367202 */ /* 0x000fc40000000f00 */
[C---:B------:R-:W-:Y:S02]  /*3020*/  @!P4 IADD3.X R11, R28.reuse, c[0x0][0x184], RZ, P0, !PT ;  /* 0x000061001c0bca10 */ /* 0x040fe400007fe4ff */
[----:B------:R-:W-:Y:S02]  /*3030*/  @!P4 IADD3.X R21, R28, c[0x0][0x17c], RZ, P5, !PT ;  /* 0x00005f001c15ca10 */ /* 0x000fe40002ffe4ff */
[----:B------:R-:W-:Y:S01]  /*3040*/  @!P3 IADD3.X R23, R14, c[0x0][0x184], RZ, P6, !PT ;  /* 0x000061000e17ba10 */ /* 0x000fe200037fe4ff */
[----:B------:R0:W5:Y:S04]  /*3050*/  @!P4 LDG.E R8, [R10.64] ;  /* 0x000000120a08c981 */ /* 0x000168000c1e1900 */
[----:B------:R1:W5:Y:S04]  /*3060*/  @!P4 LDG.E R54, [R20.64] ;  /* 0x000000121436c981 */ /* 0x000368000c1e1900 */
[----:B------:R3:W5:Y:S01]  /*3070*/  @!P3 LDG.E R9, [R22.64] ;  /* 0x000000121609b981 */ /* 0x000762000c1e1900 */
[----:B0-----:R-:W-:Y:S01]  /*3080*/  HFMA2.MMA R10, -RZ, RZ, 0, 0 ;  /* 0x00000000ff0a7435 */ /* 0x001fe200000001ff */
[----:B-1----:R-:W-:-:S02]  /*3090*/  @!P3 IADD3 R20, P0, R24, c[0x0][0x178], RZ ;  /* 0x00005e001814ba10 */ /* 0x002fc40007f1e0ff */
[C---:B------:R-:W-:Y:S02]  /*30a0*/  @!P2 IADD3 R24, P5, R26.reuse, c[0x0][0x178], RZ ;  /* 0x00005e001a18aa10 */ /* 0x040fe40007fbe0ff */
[----:B---3--:R-:W-:Y:S02]  /*30b0*/  @!P2 IADD3 R22, P4, R26, c[0x0][0x180], RZ ;  /* 0x000060001a16aa10 */ /* 0x008fe40007f9e0ff */
[----:B------:R-:W-:Y:S02]  /*30c0*/  MOV R52, RZ ;  /* 0x000000ff00347202 */ /* 0x000fe40000000f00 */
[C---:B------:R-:W-:Y:S02]  /*30d0*/  @!P2 IADD3.X R23, R25.reuse, c[0x0][0x184], RZ, P4, !PT ;  /* 0x000061001917aa10 */ /* 0x040fe400027fe4ff */
[----:B------:R-:W-:Y:S02]  /*30e0*/  MOV R50, RZ ;  /* 0x000000ff00327202 */ /* 0x000fe40000000f00 */
[----:B------:R-:W-:Y:S01]  /*30f0*/  @!P3 IADD3.X R21, R14, c[0x0][0x17c], RZ, P0, !PT ;  /* 0x00005f000e15ba10 */ /* 0x000fe200007fe4ff */
[----:B------:R0:W5:Y:S01]  /*3100*/  @!P2 LDG.E R10, [R22.64] ;  /* 0x00000012160aa981 */ /* 0x000162000c1e1900 */
[----:B------:R-:W-:-:S03]  /*3110*/  @!P2 IADD3.X R25, R25, c[0x0][0x17c], RZ, P5, !PT ;  /* 0x00005f001919aa10 */ /* 0x000fc60002ffe4ff */
[----:B------:R0:W5:Y:S04]  /*3120*/  @!P3 LDG.E R52, [R20.64] ;  /* 0x000000121434b981 */ /* 0x000168000c1e1900 */
[----:B------:R0:W5:Y:S04]  /*3130*/  @!P2 LDG.E R50, [R24.64] ;  /* 0x000000121832a981 */ /* 0x000168000c1e1900 */
[----:B----4-:R0:W-:Y:S01]  /*3140*/  STL [R1+0x28], R77 ;  /* 0x0000284d01007387 */ /* 0x0101e20000100800 */
[----:B--2---:R-:W1:Y:S02]  /*3150*/  R2UR UR24, R12 ;  /* 0x000000000c1873c2 */ /* 0x004e6400000e0000 */
[----:B-1----:R-:W-:-:S05]  /*3160*/  MOV R11, UR24 ;  /* 0x00000018000b7c02 */ /* 0x002fca0008000f00 */
[----:B------:R-:W-:-:S05]  /*3170*/  FFMA.FTZ R11, -R11, UR24, R13 ;  /* 0x000000180b0b7c23 */ /* 0x000fca000801010d */
[----:B------:R-:W-:-:S13]  /*3180*/  FSETP.GTU.FTZ.AND P0, PT, R11, RZ, PT ;  /* 0x000000ff0b00720b */ /* 0x000fda0003f1c000 */
[----:B------:R-:W-:Y:S01]  /*3190*/  VOTEU.ANY UP0, P0 ;  /* 0x00000000003f7886 */ /* 0x000fe20000000100 */
[----:B------:R-:W-:-:S13]  /*31a0*/  PLOP3.LUT P0, PT, PT, PT, UP0, 0x80, 0x0 ;  /* 0x000000000000781c */ /* 0x000fda0003f0f008 */
[----:B------:R-:W-:-:S06]  /*31b0*/  @P0 FADD.FTZ R11, R11, c[0x0][0x1a0] ;  /* 0x000068000b0b0621 */ /* 0x000fcc0000010000 */
[----:B------:R-:W1:Y:S01]  /*31c0*/  @P0 MUFU.RSQ R11, R11 ;  /* 0x0000000b000b0308 */ /* 0x000e620000001400 */
[----:B------:R0:W-:Y:S04]  /*31d0*/  STL [R1+0x20], R76 ;  /* 0x0000204c01007387 */ /* 0x0001e80000100800 */
[----:B------:R0:W-:Y:S04]  /*31e0*/  STL [R1+0x4], R75 ;  /* 0x0000044b01007387 */ /* 0x0001e80000100800 */
[----:B------:R0:W-:Y:S01]  /*31f0*/  STL [R1], R73 ;  /* 0x0000004901007387 */ /* 0x0001e20000100800 */
[----:B-1----:R1:W2:Y:S01]  /*3200*/  @P0 R2UR UR5, R11 ;  /* 0x000000000b0503c2 */ /* 0x0022a200000e0000 */
[----:B------:R-:W-:Y:S01]  /*3210*/  ISETP.GT.U32.AND P0, PT, R0, 0x29f, PT ;  /* 0x0000029f0000780c */ /* 0x000fe20003f04070 */
[----:B------:R-:W-:Y:S01]  /*3220*/  UMOV UR23, 0x3f800000 ;  /* 0x3f80000000177882 */ /* 0x000fe20000000000 */
[----:B------:R-:W-:Y:S01]  /*3230*/  BSSY B0, `(.L_x_536) ;  /* 0x0000016000007945 */ /* 0x000fe20003800000 */
[----:B------:R-:W-:Y:S01]  /*3240*/  ISETP.NE.AND P4, PT, RZ, UR21, PT ;  /* 0x00000015ff007c0c */ /* 0x000fe2000bf85270 */
[----:B------:R-:W-:Y:S01]  /*3250*/  CS2R R12, SRZ ;  /* 0x00000000000c7805 */ /* 0x000fe2000001ff00 */
[----:B------:R-:W-:Y:S01]  /*3260*/  MOV R14, RZ ;  /* 0x000000ff000e7202 */ /* 0x000fe20000000f00 */
[----:B-1----:R-:W-:Y:S01]  /*3270*/  HFMA2.MMA R11, -RZ, RZ, 0, 0 ;  /* 0x00000000ff0b7435 */ /* 0x002fe200000001ff */
[----:B--2---:R-:W-:-:S06]  /*3280*/  @UP0 UMOV UR23, UR5 ;  /* 0x0000000500170c82 */ /* 0x004fcc0008000000 */
        /* <DEDUP_REMOVED lines=16> */
.L_x_537:
[----:B0-----:R-:W-:Y:S05]  /*3390*/  BSYNC B0 ;  /* 0x0000000000007941 */ /* 0x001fea0003800000 */
.L_x_536:
        /* <DEDUP_REMOVED lines=27> */
.L_x_538:
        /* <DEDUP_REMOVED lines=34> */
.L_x_539:
[----:B------:R-:W-:Y:S02]  /*3770*/  FADD.FTZ R27, RZ, R26 ;  /* 0x0000001aff1b7221 */ /* 0x000fe40000010000 */
[----:B------:R-:W-:Y:S02]  /*3780*/  FMUL.FTZ R26, R72, R11 ;  /* 0x0000000b481a7220 */ /* 0x000fe40000410000 */
[C---:B------:R-:W-:Y:S02]  /*3790*/  FFMA.FTZ R71, R25.reuse, R72, R71 ;  /* 0x0000004819477223 */ /* 0x040fe40000010047 */
[----:B------:R-:W-:Y:S01]  /*37a0*/  FFMA.FTZ R23, R25, R26, R23 ;  /* 0x0000001a19177223 */ /* 0x000fe20000010017 */
[----:B------:R-:W-:Y:S01]  /*37b0*/  PRMT R25, RZ, 0x5410, R45 ;  /* 0x00005410ff197816 */ /* 0x000fe2000000002d */
[----:B------:R-:W-:Y:S02]  /*37c0*/  FADD.FTZ R26, R24, R26 ;  /* 0x0000001a181a7221 */ /* 0x000fe40000010000 */
[----:B------:R-:W-:-:S02]  /*37d0*/  FFMA.FTZ R24, R21, R20, RZ ;  /* 0x0000001415187223 */ /* 0x000fc400000100ff */
[----:B------:R-:W-:Y:S02]  /*37e0*/  FADD.FTZ R21, RZ, R20 ;  /* 0x00000014ff157221 */ /* 0x000fe40000010000 */
[----:B------:R-:W-:Y:S02]  /*37f0*/  FMUL.FTZ R20, R74, R14 ;  /* 0x0000000e4a147220 */ /* 0x000fe40000410000 */
[C---:B------:R-:W-:Y:S02]  /*3800*/  FFMA.FTZ R24, R22.reuse, R74, R24 ;  /* 0x0000004a16187223 */ /* 0x040fe40000010018 */
[----:B------:R-:W-:Y:S01]  /*3810*/  FADD.FTZ R74, R21, R74 ;  /* 0x0000004a154a7221 */ /* 0x000fe20000010000 */
[----:B------:R-:W-:Y:S01]  /*3820*/  PRMT R21, RZ, 0x7610, R45 ;  /* 0x00007610ff157816 */ /* 0x000fe2000000002d */
[----:B------:R-:W-:Y:S02]  /*3830*/  FADD.FTZ R25, R25, -UR24 ;  /* 0x8000001819197e21 */ /* 0x000fe40008010000 */
[----:B------:R-:W-:-:S02]  /*3840*/  FFMA.FTZ R22, R22, R20, R23 ;  /* 0x0000001416167223 */ /* 0x000fc40000010017 */
        /* <DEDUP_REMOVED lines=26> */
.L_x_540:
        /* <DEDUP_REMOVED lines=37> */
.L_x_541:
        /* <DEDUP_REMOVED lines=37> */
.L_x_542:
        /* <DEDUP_REMOVED lines=37> */
.L_x_543:
        /* <DEDUP_REMOVED lines=37> */
.L_x_544:
        /* <DEDUP_REMOVED lines=37> */
.L_x_545:
        /* <DEDUP_REMOVED lines=37> */
.L_x_546:
        /* <DEDUP_REMOVED lines=37> */
.L_x_547:
        /* <DEDUP_REMOVED lines=38> */
.L_x_548:
        /* <DEDUP_REMOVED lines=38> */
.L_x_549:
        /* <DEDUP_REMOVED lines=38> */
.L_x_550:
        /* <DEDUP_REMOVED lines=39> */
.L_x_551:
        /* <DEDUP_REMOVED lines=38> */
.L_x_552:
        /* <DEDUP_REMOVED lines=39> */
.L_x_553:
        /* <DEDUP_REMOVED lines=38> */
.L_x_554:
        /* <DEDUP_REMOVED lines=38> */
.L_x_555:
        /* <DEDUP_REMOVED lines=38> */
.L_x_556:
        /* <DEDUP_REMOVED lines=37> */
.L_x_557:
        /* <DEDUP_REMOVED lines=37> */
.L_x_558:
        /* <DEDUP_REMOVED lines=37> */
.L_x_559:
        /* <DEDUP_REMOVED lines=37> */
.L_x_560:
        /* <DEDUP_REMOVED lines=37> */
.L_x_561:
        /* <DEDUP_REMOVED lines=37> */
.L_x_562:
        /* <DEDUP_REMOVED lines=37> */
.L_x_563:
        /* <DEDUP_REMOVED lines=37> */
.L_x_564:
        /* <DEDUP_REMOVED lines=37> */
.L_x_565:
        /* <DEDUP_REMOVED lines=9> */
[--C-:B------:R-:W-:Y:S01]  /*7500*/  PRMT R21, RZ, 0x7610, R56.reuse ;  /* 0x00007610ff157816 */ /* 0x100fe20000000038 */
        /* <DEDUP_REMOVED lines=27> */
.L_x_566:
[----:B------:R-:W-:Y:S01]  /*76c0*/  FMUL.FTZ R26, R27, R11 ;  /* 0x0000000b1b1a7220 */ /* 0x000fe20000410000 */
[----:B------:R-:W-:Y:S01]  /*76d0*/  PRMT R73, RZ, 0x7610, R54 ;  /* 0x00007610ff497816 */ /* 0x000fe20000000036 */
[C---:B------:R-:W-:Y:S02]  /*76e0*/  FFMA.FTZ R71, R25.reuse, R27, R71 ;  /* 0x0000001b19477223 */ /* 0x040fe40000010047 */
[----:B------:R-:W-:Y:S02]  /*76f0*/  FFMA.FTZ R22, R25, R26, R22 ;  /* 0x0000001a19167223 */ /* 0x000fe40000010016 */
[----:B------:R-:W-:Y:S01]  /*7700*/  FADD.FTZ R23, R23, R26 ;  /* 0x0000001a17177221 */ /* 0x000fe20000010000 */
[----:B------:R-:W-:Y:S01]  /*7710*/  PRMT R26, RZ, 0x5410, R54 ;  /* 0x00005410ff1a7816 */ /* 0x000fe20000000036 */
[----:B------:R-:W-:Y:S02]  /*7720*/  FMUL.FTZ R25, R21, R14 ;  /* 0x0000000e15197220 */ /* 0x000fe40000410000 */
[----:B------:R-:W-:-:S02]  /*7730*/  FADD.FTZ R74, R74, R21 ;  /* 0x000000154a4a7221 */ /* 0x000fc40000010000 */
[C---:B------:R-:W-:Y:S02]  /*7740*/  FFMA.FTZ R24, R20.reuse, R21, R24 ;  /* 0x0000001514187223 */ /* 0x040fe40000010018 */
[----:B------:R-:W-:Y:S01]  /*7750*/  FFMA.FTZ R20, R20, R25, R22 ;  /* 0x0000001914147223 */ /* 0x000fe20000010016 */
[--C-:B------:R-:W-:Y:S01]  /*7760*/  PRMT R22, RZ, 0x5410, R8.reuse ;  /* 0x00005410ff167816 */ /* 0x100fe20000000008 */
        /* <DEDUP_REMOVED lines=26> */
.L_x_567:
[----:B------:R-:W-:Y:S01]  /*7910*/  FMUL.FTZ R23, R26, R11 ;  /* 0x0000000b1a177220 */ /* 0x000fe20000410000 */
[----:B------:R-:W-:Y:S01]  /*7920*/  PRMT R47, RZ, 0x5410, R9 ;  /* 0x00005410ff2f7816 */ /* 0x000fe20000000009 */
[C---:B------:R-:W-:Y:S01]  /*7930*/  FFMA.FTZ R71, R22.reuse, R26, R71 ;  /* 0x0000001a16477223 */ /* 0x040fe20000010047 */
[----:B------:R-:W-:Y:S01]  /*7940*/  PRMT R27, RZ, 0x7610, R9 ;  /* 0x00007610ff1b7816 */ /* 0x000fe20000000009 */
[----:B------:R-:W-:Y:S02]  /*7950*/  FFMA.FTZ R20, R22, R23, R20 ;  /* 0x0000001716147223 */ /* 0x000fe40000010014 */
[----:B------:R-:W-:Y:S02]  /*7960*/  FADD.FTZ R22, R21, R23 ;  /* 0x0000001715167221 */ /* 0x000fe40000010000 */
[----:B------:R-:W-:Y:S02]  /*7970*/  FMUL.FTZ R23, R73, R14 ;  /* 0x0000000e49177220 */ /* 0x000fe40000410000 */
[----:B------:R-:W-:-:S02]  /*7980*/  FADD.FTZ R47, R47, -UR24 ;  /* 0x800000182f2f7e21 */ /* 0x000fc40008010000 */
[----:B------:R-:W-:Y:S02]  /*7990*/  FADD.FTZ R27, R27, -UR24 ;  /* 0x800000181b1b7e21 */ /* 0x000fe40008010000 */
[----:B------:R-:W-:Y:S01]  /*79a0*/  FADD.FTZ R72, R72, R26 ;  /* 0x0000001a48487221 */ /* 0x000fe20000010000 */
[----:B------:R-:W-:Y:S01]  /*79b0*/  PRMT R26, RZ, 0x5410, R52 ;  /* 0x00005410ff1a7816 */ /* 0x000fe20000000034 */
[----:B------:R-:W-:Y:S01]  /*79c0*/  FFMA.FTZ R21, R25, R23, R20 ;  /* 0x0000001719157223 */ /* 0x000fe20000010014 */
[----:B------:R-:W-:Y:S01]  /*79d0*/  PRMT R20, RZ, 0x7610, R52 ;  /* 0x00007610ff147816 */ /* 0x000fe20000000034 */
        /* <DEDUP_REMOVED lines=22> */
.L_x_568:
[----:B------:R-:W-:Y:S01]  /*7b40*/  FMUL.FTZ R23, R26, R11 ;  /* 0x0000000b1a177220 */ /* 0x000fe20000410000 */
[----:B------:R-:W-:Y:S01]  /*7b50*/  PRMT R75, RZ, 0x5410, R10 ;  /* 0x00005410ff4b7816 */ /* 0x000fe2000000000a */
        /* <DEDUP_REMOVED lines=31> */
.L_x_569:
[----:B------:R0:W-:Y:S01]  /*7d50*/  STL [R1+0x44], R2 ;  /* 0x0000440201007387 */ /* 0x0001e20000100800 */
[----:B------:R-:W-:-:S04]  /*7d60*/  FMUL.FTZ R76, R22, R11 ;  /* 0x0000000b164c7220 */ /* 0x000fc80000410000 */
[----:B------:R-:W-:Y:S02]  /*7d70*/  FFMA.FTZ R28, R75, R76, R28 ;  /* 0x0000004c4b1c7223 */ /* 0x000fe4000001001c */
[----:B------:R-:W-:Y:S02]  /*7d80*/  FADD.FTZ R29, R29, R76 ;  /* 0x0000004c1d1d7221 */ /* 0x000fe40000010000 */
[----:B------:R-:W-:Y:S01]  /*7d90*/  FMUL.FTZ R76, R23, R14 ;  /* 0x0000000e174c7220 */ /* 0x000fe20000410000 */
[----:B0-----:R-:W0:Y:S03]  /*7da0*/  S2R R2, SR_LANEID ;  /* 0x0000000000027919 */ /* 0x001e260000000000 */
[----:B------:R-:W-:Y:S02]  /*7db0*/  FADD.FTZ R29, R76, R29 ;  /* 0x0000001d4c1d7221 */ /* 0x000fe40000010000 */
[----:B------:R-:W-:-:S03]  /*7dc0*/  FFMA.FTZ R28, R21, R76, R28 ;  /* 0x0000004c151c7223 */ /* 0x000fc6000001001c */
        /* <DEDUP_REMOVED lines=17> */
[----:B------:R1:W5:Y:S04]  /*7ee0*/  LDL.LU R2, [R1+0x44] ;  /* 0x0000440001027983 */ /* 0x0003680000300800 */
[----:B------:R-:W2:Y:S06]  /*7ef0*/  SHFL.DOWN PT, R76, R28, 0x8, 0x1f ;  /* 0x09001f001c4c7f89 */ /* 0x000eac00000e0000 */
[----:B0-----:R-:W-:-:S02]  /*7f00*/  @!P0 FADD.FTZ R29, R29, R77 ;  /* 0x0000004d1d1d8221 */ /* 0x001fc40000010000 */
[----:B------:R-:W3:Y:S01]  /*7f10*/  LDL R77, [R1+0x40] ;  /* 0x00004000014d7983 */ /* 0x000ee20000100800 */
[----:B------:R-:W-:Y:S02]  /*7f20*/  FADD.FTZ R74, R74, R73 ;  /* 0x000000494a4a7221 */ /* 0x000fe40000010000 */
[----:B--2---:R-:W-:Y:S02]  /*7f30*/  @!P0 FADD.FTZ R28, R28, R76 ;  /* 0x0000004c1c1c8221 */ /* 0x004fe40000010000 */
[----:B------:R-:W-:Y:S02]  /*7f40*/  FFMA.FTZ R76, R25, R73, R24 ;  /* 0x00000049194c7223 */ /* 0x000fe40000010018 */
[----:B------:R-:W0:Y:S04]  /*7f50*/  S2R R73, SR_LANEID ;  /* 0x0000000000497919 */ /* 0x000e280000000000 */
[----:B------:R-:W2:Y:S04]  /*7f60*/  SHFL.DOWN PT, R24, R28, 0x10, 0x1f ;  /* 0x0a001f001c187f89 */ /* 0x000ea800000e0000 */
[----:B------:R-:W4:Y:S01]  /*7f70*/  SHFL.DOWN PT, R25, R29, 0x10, 0x1f ;  /* 0x0a001f001d197f89 */ /* 0x000f2200000e0000 */
[----:B------:R-:W-:Y:S01]  /*7f80*/  FFMA.FTZ R71, R47, R26, R71 ;  /* 0x0000001a2f477223 */ /* 0x000fe20000010047 */
[----:B0-----:R-:W-:-:S02]  /*7f90*/  ISETP.GT.AND P2, PT, R73, 0xf, PT ;  /* 0x0000000f4900780c */ /* 0x001fc40003f44270 */
[----:B------:R-:W-:Y:S01]  /*7fa0*/  ISETP.NE.AND P3, PT, R73, RZ, PT ;  /* 0x000000ff4900720c */ /* 0x000fe20003f65270 */
[----:B------:R-:W-:Y:S02]  /*7fb0*/  FFMA.FTZ R76, R27, R20, R76 ;  /* 0x000000141b4c7223 */ /* 0x000fe4000001004c */
[----:B------:R-:W-:Y:S02]  /*7fc0*/  FADD.FTZ R72, R72, R26 ;  /* 0x0000001a48487221 */ /* 0x000fe40000010000 */
[----:B------:R-:W-:-:S06]  /*7fd0*/  FADD.FTZ R74, R74, R20 ;  /* 0x000000144a4a7221 */ /* 0x000fcc0000010000 */
[----:B--2---:R-:W-:Y:S02]  /*7fe0*/  @!P2 FADD.FTZ R28, R28, R24 ;  /* 0x000000181c1ca221 */ /* 0x004fe40000010000 */
[----:B----4-:R-:W-:Y:S01]  /*7ff0*/  @!P2 FADD.FTZ R29, R29, R25 ;  /* 0x000000191d1da221 */ /* 0x010fe20000010000 */
[----:B------:R-:W-:Y:S01]  /*8000*/  ISETP.NE.AND P2, PT, R0, RZ, PT ;  /* 0x000000ff0000720c */ /* 0x000fe20003f45270 */
[----:B------:R-:W-:Y:S01]  /*8010*/  FFMA.FTZ R20, R75, R22, R71 ;  /* 0x000000164b147223 */ /* 0x000fe20000010047 */
[----:B------:R-:W-:Y:S01]  /*8020*/  HFMA2.MMA R26, -RZ, RZ, 0, 1.1920928955078125e-07 ;  /* 0x00000002ff1a7435 */ /* 0x000fe200000001ff */
[----:B------:R-:W-:Y:S02]  /*8030*/  FFMA.FTZ R21, R21, R23, R76 ;  /* 0x0000001715157223 */ /* 0x000fe4000001004c */
[----:B------:R-:W-:Y:S02]  /*8040*/  FADD.FTZ R22, R72, R22 ;  /* 0x0000001648167221 */ /* 0x000fe40000010000 */
[----:B------:R-:W-:Y:S01]  /*8050*/  FADD.FTZ R23, R74, R23 ;  /* 0x000000174a177221 */ /* 0x000fe20000010000 */
[----:B------:R-:W-:Y:S04]  /*8060*/  BSSY B0, `(.L_x_570) ;  /* 0x0000039000007945 */ /* 0x000fe80003800000 */
[----:B------:R1:W-:Y:S01]  /*8070*/  STS.128 [R0.X16+0xd0], R20 ;  /* 0x0000d01400007388 */ /* 0x0003e2000000cc00 */
[----:B------:R-:W-:-:S02]  /*8080*/  ISETP.LE.U32.AND P0, PT, R26, c[0x0][0xc], PT ;  /* 0x000003001a007a0c */ /* 0x000fc40003f03070 */
[----:B------:R-:W-:Y:S01]  /*8090*/  ISETP.GT.U32.AND P5, PT, R0, 0x29, PT ;  /* 0x000000290000780c */ /* 0x000fe20003fa4070 */
[----:B---3--:R1:W-:Y:S04]  /*80a0*/  @!P3 STS.64 [R77.X8+0x18], R28 ;  /* 0x0000181c4d00b388 */ /* 0x0083e80000008a00 */
[----:B------:R-:W-:Y:S06]  /*80b0*/  BAR.SYNC.DEFER_BLOCKING 0x0 ;  /* 0x0000000000007b1d */ /* 0x000fec0000010000 */
[----:B------:R-:W-:Y:S05]  /*80c0*/  @P2 BRA `(.L_x_571) ;  /* 0x0000032000002947 */ /* 0x000fea0003800000 */
[----:B------:R-:W0:Y:S02]  /*80d0*/  LDS.128 R24, [0x20] ;  /* 0x00002000ff187984 */ /* 0x000e240000000c00 */
        /* <DEDUP_REMOVED lines=49> */
.L_x_571:
[----:B------:R-:W-:Y:S05]  /*83f0*/  BSYNC B0 ;  /* 0x0000000000007941 */ /* 0x000fea0003800000 */
.L_x_570:
[----:B------:R-:W-:Y:S01]  /*8400*/  BAR.SYNC.DEFER_BLOCKING 0x0 ;  /* 0x0000000000007b1d */ /* 0x000fe20000010000 */
[----:B------:R-:W-:-:S05]  /*8410*/  SHF.L.U32 R47, R0, 0x4, RZ ;  /* 0x00000004002f7819 */ /* 0x000fca00000006ff */
[----:B------:R-:W-:Y:S01]  /*8420*/  UMOV UR15, 0x4 ;  /* 0x00000004000f7882 */ /* 0x000fe20000000000 */
[----:B------:R-:W-:Y:S01]  /*8430*/  BSSY B0, `(.L_x_572) ;  /* 0x000004d000007945 */ /* 0x000fe20003800000 */
[----:B------:R-:W-:Y:S05]  /*8440*/  @P5 BRA `(.L_x_573) ;  /* 0x000004b000005947 */ /* 0x000fea0003800000 */
[----:B------:R-:W0:Y:S02]  /*8450*/  LDS.128 R24, [R47+0x370] ;  /* 0x000370002f187984 */ /* 0x000e240000000c00 */
[----:B0-----:R-:W-:Y:S02]  /*8460*/  FADD.FTZ R24, R20, R24 ;  /* 0x0000001814187221 */ /* 0x001fe40000010000 */
[----:B------:R-:W-:Y:S02]  /*8470*/  FADD.FTZ R25, R21, R25 ;  /* 0x0000001915197221 */ /* 0x000fe40000010000 */
[----:B------:R-:W-:Y:S02]  /*8480*/  FADD.FTZ R26, R22, R26 ;  /* 0x0000001a161a7221 */ /* 0x000fe40000010000 */
[----:B------:R-:W-:-:S02]  /*8490*/  FADD.FTZ R27, R23, R27 ;  /* 0x0000001b171b7221 */ /* 0x000fc40000010000 */
[----:B-1----:R-:W0:Y:S02]  /*84a0*/  LDS.128 R20, [R47+0x610] ;  /* 0x000610002f147984 */ /* 0x002e240000000c00 */
        /* <DEDUP_REMOVED lines=69> */
.L_x_573:
[----:B------:R-:W-:Y:S05]  /*8900*/  BSYNC B0 ;  /* 0x0000000000007941 */ /* 0x000fea0003800000 */
.L_x_572:
[----:B------:R-:W-:Y:S01]  /*8910*/  BSSY B0, `(.L_x_574) ;  /* 0x0000014000007945 */ /* 0x000fe20003800000 */
[----:B------:R-:W-:Y:S05]  /*8920*/  @P5 BRA `(.L_x_575) ;  /* 0x0000012000005947 */ /* 0x000fea0003800000 */
[----:B------:R-:W-:Y:S02]  /*8930*/  MOV R24, UR14 ;  /* 0x0000000e00187c02 */ /* 0x000fe40008000f00 */
[----:B------:R-:W-:Y:S02]  /*8940*/  MOV R25, UR15 ;  /* 0x0000000f00197c02 */ /* 0x000fe40008000f00 */
[----:B------:R-:W-:Y:S01]  /*8950*/  MOV R26, UR10 ;  /* 0x0000000a001a7c02 */ /* 0x000fe20008000f00 */
[----:B------:R-:W-:-:S04]  /*8960*/  IMAD R24, R24, 0x2a, R0 ;  /* 0x0000002a18187824 */ /* 0x000fc800078e0200 */
[----:B------:R-:W-:-:S05]  /*8970*/  IMAD.WIDE R24, R24, R25, c[0x0][0x1b8] ;  /* 0x00006e0018187625 */ /* 0x000fca00078e0219 */
[----:B------:R-:W-:Y:S01]  /*8980*/  LEA R26, P3, R26, R24, 0x2 ;  /* 0x000000181a1a7211 */ /* 0x000fe200078610ff */
[----:B------:R-:W-:Y:S03]  /*8990*/  RED.E.ADD.F32.FTZ.RN.STRONG.GPU [R24.64], R20 ;  /* 0x000000141800798e */ /* 0x000fe6000c10e792 */
[----:B------:R-:W-:-:S05]  /*89a0*/  IADD3.X R27, R25, UR11, RZ, P3, !PT ;  /* 0x0000000b191b7c10 */ /* 0x000fca0009ffe4ff */
[----:B------:R0:W-:Y:S02]  /*89b0*/  RED.E.ADD.F32.FTZ.RN.STRONG.GPU [R26.64], R21 ;  /* 0x000000151a00798e */ /* 0x0001e4000c10e792 */
[----:B0-----:R-:W-:Y:S02]  /*89c0*/  MOV R26, c[0x0][0x1d8] ;  /* 0x00007600001a7a02 */ /* 0x001fe40000000f00 */
[----:B-1----:R-:W-:Y:S02]  /*89d0*/  MOV R21, UR12 ;  /* 0x0000000c00157c02 */ /* 0x002fe40008000f00 */
[----:B------:R-:W-:Y:S02]  /*89e0*/  MOV R27, c[0x0][0x1dc] ;  /* 0x00007700001b7a02 */ /* 0x000fe40000000f00 */
[-C--:B------:R-:W-:Y:S02]  /*89f0*/  LEA R20, P3, R26, R24.reuse, 0x2 ;  /* 0x000000181a147211 */ /* 0x080fe400078610ff */
[----:B------:R-:W-:-:S02]  /*8a00*/  LEA R24, P5, R21, R24, 0x2 ;  /* 0x0000001815187211 */ /* 0x000fc400078a10ff */
[----:B------:R-:W-:Y:S02]  /*8a10*/  LEA.HI.X R21, R26, R25, R27, 0x2, P3 ;  /* 0x000000191a157211 */ /* 0x000fe400018f141b */
[----:B------:R-:W-:-:S03]  /*8a20*/  IADD3.X R25, R25, UR13, RZ, P5, !PT ;  /* 0x0000000d19197c10 */ /* 0x000fc6000affe4ff */
[----:B------:R0:W-:Y:S04]  /*8a30*/  RED.E.ADD.F32.FTZ.RN.STRONG.GPU [R20.64], R22 ;  /* 0x000000161400798e */ /* 0x0001e8000c10e792 */
[----:B------:R0:W-:Y:S02]  /*8a40*/  RED.E.ADD.F32.FTZ.RN.STRONG.GPU [R24.64], R23 ;  /* 0x000000171800798e */ /* 0x0001e4000c10e792 */
.L_x_575:
[----:B------:R-:W-:Y:S05]  /*8a50*/  BSYNC B0 ;  /* 0x0000000000007941 */ /* 0x000fea0003800000 */
.L_x_574:
        /* <DEDUP_REMOVED lines=39> */
.L_x_578:
[----:B------:R-:W-:Y:S02]  /*8cd0*/  MOV R20, UR16 ;  /* 0x0000001000147c02 */ /* 0x000fe40008000f00 */
[----:B------:R-:W-:-:S05]  /*8ce0*/  MOV R21, UR17 ;  /* 0x0000001100157c02 */ /* 0x000fca0008000f00 */
[----:B------:R-:W2:Y:S01]  /*8cf0*/  LDG.E.STRONG.GPU R20, [R20.64] ;  /* 0x0000001214147981 */ /* 0x000ea2000c1ef900 */
[----:B------:R-:W-:Y:S01]  /*8d00*/  YIELD ;  /* 0x0000000000007946 */ /* 0x000fe20003800000 */
[----:B--2---:R-:W-:Y:S01]  /*8d10*/  ISETP.NE.AND P0, PT, R20, R22, PT ;  /* 0x000000161400720c */ /* 0x004fe20003f05270 */
[----:B------:R-:W-:-:S12]  /*8d20*/  CCTL.IVALL ;  /* 0x00000000ff00798f */ /* 0x000fd80002000000 */
[----:B------:R-:W-:Y:S05]  /*8d30*/  @P0 BRA `(.L_x_578) ;  /* 0xffffff9000000947 */ /* 0x000fea000383ffff */
.L_x_577:
        /* <DEDUP_REMOVED lines=20> */
.L_x_582:
[----:B------:R-:W-:Y:S02]  /*8e80*/  MOV R20, UR5 ;  /* 0x0000000500147c02 */ /* 0x000fe40008000f00 */
[----:B------:R-:W-:Y:S02]  /*8e90*/  MOV R21, c[0x0][0x10] ;  /* 0x0000040000157a02 */ /* 0x000fe40000000f00 */
[----:B------:R-:W-:-:S13]  /*8ea0*/  ISETP.EQ.OR P5, PT, R20, UR20, P2 ;  /* 0x0000001414007c0c */ /* 0x000fda00097a2670 */
[----:B------:R-:W-:Y:S01]  /*8eb0*/  @!P5 IMAD R20, R20, R21, UR22 ;  /* 0x000000161414de24 */ /* 0x000fe2000f8e0215 */
[----:B------:R-:W-:-:S10]  /*8ec0*/  HFMA2.MMA R21, -RZ, RZ, 0, 4.76837158203125e-07 ;  /* 0x00000008ff157435 */ /* 0x000fd400000001ff */
        /* <DEDUP_REMOVED lines=8> */
[----:B------:R-:W-:-:S02]  /*8f50*/  ISETP.EQ.OR P6, PT, R24, UR20, P2 ;  /* 0x0000001418007c0c */ /* 0x000fc400097c2670 */
[----:B------:R-:W-:-:S11]  /*8f60*/  MOV R25, c[0x0][0x10] ;  /* 0x0000040000197a02 */ /* 0x000fd60000000f00 */
[----:B------:R-:W-:Y:S01]  /*8f70*/  @!P6 IMAD R24, R24, R25, UR22 ;  /* 0x000000161818ee24 */ /* 0x000fe2000f8e0219 */
[----:B------:R-:W-:-:S05]  /*8f80*/  MOV R25, 0x8 ;  /* 0x0000000800197802 */ /* 0x000fca0000000f00 */
[----:B------:R-:W-:-:S06]  /*8f90*/  @!P6 IMAD.WIDE.U32 R24, R24, R25, UR6 ;  /* 0x000000061818ee25 */ /* 0x000fcc000f8e0019 */
[----:B------:R-:W3:Y:S01]  /*8fa0*/  @!P6 LDG.E.64 R24, [R24.64] ;  /* 0x000000121818e981 */ /* 0x000ee2000c1e1b00 */
[----:B--2---:R-:W-:Y:S01]  /*8fb0*/  @!P5 FADD.FTZ R28, R28, R20 ;  /* 0x000000141c1cd221 */ /* 0x004fe20000010000 */
[----:B------:R-:W-:Y:S01]  /*8fc0*/  MOV R20, UR5 ;  /* 0x0000000500147c02 */ /* 0x000fe20008000f00 */
[----:B------:R-:W-:Y:S01]  /*8fd0*/  @!P5 FADD.FTZ R29, R29, R21 ;  /* 0x000000151d1dd221 */ /* 0x000fe20000010000 */
[----:B------:R-:W-:Y:S02]  /*8fe0*/  MOV R21, c[0x0][0x10] ;  /* 0x0000040000157a02 */ /* 0x000fe40000000f00 */
[----:B------:R-:W-:-:S03]  /*8ff0*/  IADD3 R20, R20, 0x2, RZ ;  /* 0x0000000214147810 */ /* 0x000fc60007ffe0ff */
[----:B------:R-:W-:Y:S01]  /*9000*/  @!P3 IMAD R22, R22, R21, UR22 ;  /* 0x000000161616be24 */ /* 0x000fe2000f8e0215 */
[----:B------:R-:W-:-:S03]  /*9010*/  ISETP.EQ.OR P5, PT, R20, UR20, P2 ;  /* 0x0000001414007c0c */ /* 0x000fc600097a2670 */
[----:B------:R-:W-:-:S06]  /*9020*/  @!P3 IMAD.WIDE.U32 R22, R22, R23, UR6 ;  /* 0x000000061616be25 */ /* 0x000fcc000f8e0017 */
[----:B------:R-:W2:Y:S04]  /*9030*/  @!P3 LDG.E.64 R22, [R22.64] ;  /* 0x000000121616b981 */ /* 0x000ea8000c1e1b00 */
[----:B------:R-:W-:Y:S01]  /*9040*/  @!P5 IMAD R20, R20, R21, UR22 ;  /* 0x000000161414de24 */ /* 0x000fe2000f8e0215 */
[----:B------:R-:W-:-:S10]  /*9050*/  HFMA2.MMA R21, -RZ, RZ, 0, 4.76837158203125e-07 ;  /* 0x00000008ff157435 */ /* 0x000fd400000001ff */
[----:B------:R-:W-:-:S06]  /*9060*/  @!P5 IMAD.WIDE.U32 R20, R20, R21, UR6 ;  /* 0x000000061414de25 */ /* 0x000fcc000f8e0015 */
[----:B------:R-:W4:Y:S01]  /*9070*/  @!P5 LDG.E.64 R20, [R20.64] ;  /* 0x000000121414d981 */ /* 0x000f22000c1e1b00 */
[----:B--2---:R-:W-:Y:S01]  /*9080*/  @!P3 FADD.FTZ R28, R28, R22 ;  /* 0x000000161c1cb221 */ /* 0x004fe20000010000 */
[----:B------:R-:W-:Y:S01]  /*9090*/  MOV R22, UR5 ;  /* 0x0000000500167c02 */ /* 0x000fe20008000f00 */
[----:B------:R-:W-:-:S03]  /*90a0*/  @!P3 FADD.FTZ R29, R29, R23 ;  /* 0x000000171d1db221 */ /* 0x000fc60000010000 */
[----:B------:R-:W-:-:S04]  /*90b0*/  IADD3 R22, R22, 0x4, RZ ;  /* 0x0000000416167810 */ /* 0x000fc80007ffe0ff */
[----:B------:R-:W-:Y:S01]  /*90c0*/  ISETP.EQ.OR P3, PT, R22, UR20, P2 ;  /* 0x0000001416007c0c */ /* 0x000fe20009762670 */
[----:B----4-:R-:W-:Y:S01]  /*90d0*/  @!P5 FADD.FTZ R28, R28, R20 ;  /* 0x000000141c1cd221 */ /* 0x010fe20000010000 */
[----:B------:R-:W-:Y:S01]  /*90e0*/  MOV R20, UR5 ;  /* 0x0000000500147c02 */ /* 0x000fe20008000f00 */
[----:B------:R-:W-:-:S03]  /*90f0*/  @!P5 FADD.FTZ R29, R29, R21 ;  /* 0x000000151d1dd221 */ /* 0x000fc60000010000 */
[----:B------:R-:W-:-:S04]  /*9100*/  IADD3 R20, R20, 0x5, RZ ;  /* 0x0000000514147810 */ /* 0x000fc80007ffe0ff */
[----:B------:R-:W-:Y:S01]  /*9110*/  ISETP.EQ.OR P5, PT, R20, UR20, P2 ;  /* 0x0000001414007c0c */ /* 0x000fe200097a2670 */
[----:B---3--:R-:W-:Y:S01]  /*9120*/  @!P6 FADD.FTZ R28, R28, R24 ;  /* 0x000000181c1ce221 */ /* 0x008fe20000010000 */
[----:B------:R-:W-:Y:S02]  /*9130*/  MOV R24, UR5 ;  /* 0x0000000500187c02 */ /* 0x000fe40008000f00 */
[----:B------:R-:W-:Y:S01]  /*9140*/  MOV R21, c[0x0][0x10] ;  /* 0x0000040000157a02 */ /* 0x000fe20000000f00 */
[----:B------:R-:W-:Y:S01]  /*9150*/  HFMA2.MMA R23, -RZ, RZ, 0, 4.76837158203125e-07 ;  /* 0x00000008ff177435 */ /* 0x000fe200000001ff */
[----:B------:R-:W-:Y:S01]  /*9160*/  IADD3 R24, R24, 0x6, RZ ;  /* 0x0000000618187810 */ /* 0x000fe20007ffe0ff */
[----:B------:R-:W-:Y:S02]  /*9170*/  @!P6 FADD.FTZ R29, R29, R25 ;  /* 0x000000191d1de221 */ /* 0x000fe40000010000 */
[----:B------:R-:W-:Y:S01]  /*9180*/  @!P3 IMAD R22, R22, R21, UR22 ;  /* 0x000000161616be24 */ /* 0x000fe2000f8e0215 */
[----:B------:R-:W-:-:S03]  /*9190*/  ISETP.EQ.OR P6, PT, R24, UR20, P2 ;  /* 0x0000001418007c0c */ /* 0x000fc600097c2670 */
[----:B------:R-:W-:Y:S01]  /*91a0*/  @!P5 IMAD R20, R20, R21, UR22 ;  /* 0x000000161414de24 */ /* 0x000fe2000f8e0215 */
[----:B------:R-:W-:Y:S01]  /*91b0*/  HFMA2.MMA R21, -RZ, RZ, 0, 4.76837158203125e-07 ;  /* 0x00000008ff157435 */ /* 0x000fe200000001ff */
[----:B------:R-:W-:Y:S01]  /*91c0*/  @!P3 IMAD.WIDE.U32 R22, R22, R23, UR6 ;  /* 0x000000061616be25 */ /* 0x000fe2000f8e0017 */
[----:B------:R-:W-:-:S05]  /*91d0*/  MOV R25, c[0x0][0x10] ;  /* 0x0000040000197a02 */ /* 0x000fca0000000f00 */
[----:B------:R-:W2:Y:S03]  /*91e0*/  @!P3 LDG.E.64 R22, [R22.64] ;  /* 0x000000121616b981 */ /* 0x000ea6000c1e1b00 */
        /* <DEDUP_REMOVED lines=8> */
[----:B------:R-:W-:Y:S02]  /*9270*/  @!P3 FADD.FTZ R29, R29, R23 ;  /* 0x000000171d1db221 */ /* 0x000fe40000010000 */
[----:B---3--:R-:W-:Y:S01]  /*9280*/  @!P5 FADD.FTZ R28, R28, R20 ;  /* 0x000000141c1cd221 */ /* 0x008fe20000010000 */
[----:B------:R-:W-:Y:S01]  /*9290*/  MOV R20, UR5 ;  /* 0x0000000500147c02 */ /* 0x000fe20008000f00 */
[----:B------:R-:W-:Y:S01]  /*92a0*/  @!P5 FADD.FTZ R29, R29, R21 ;  /* 0x000000151d1dd221 */ /* 0x000fe20000010000 */
[----:B------:R-:W-:Y:S02]  /*92b0*/  IADD3 R22, R22, 0x7, RZ ;  /* 0x0000000716167810 */ /* 0x000fe40007ffe0ff */
[----:B------:R-:W-:-:S02]  /*92c0*/  IADD3 R20, R20, 0x8, RZ ;  /* 0x0000000814147810 */ /* 0x000fc40007ffe0ff */
[----:B------:R-:W-:Y:S01]  /*92d0*/  ISETP.EQ.OR P3, PT, R22, UR20, P2 ;  /* 0x0000001416007c0c */ /* 0x000fe20009762670 */
[----:B----4-:R-:W-:Y:S02]  /*92e0*/  @!P6 FADD.FTZ R28, R28, R24 ;  /* 0x000000181c1ce221 */ /* 0x010fe40000010000 */
[----:B------:R-:W-:Y:S01]  /*92f0*/  @!P6 FADD.FTZ R29, R29, R25 ;  /* 0x000000191d1de221 */ /* 0x000fe20000010000 */
[----:B------:R-:W-:Y:S02]  /*9300*/  ISETP.EQ.OR P6, PT, R20, UR20, P2 ;  /* 0x0000001414007c0c */ /* 0x000fe400097c2670 */
[----:B------:R-:W-:Y:S01]  /*9310*/  MOV R21, c[0x0][0x10] ;  /* 0x0000040000157a02 */ /* 0x000fe20000000f00 */
[----:B------:R-:W-:Y:S01]  /*9320*/  HFMA2.MMA R23, -RZ, RZ, 0, 4.76837158203125e-07 ;  /* 0x00000008ff177435 */ /* 0x000fe200000001ff */
[----:B------:R-:W-:-:S05]  /*9330*/  MOV R24, UR5 ;  /* 0x0000000500187c02 */ /* 0x000fca0008000f00 */
[----:B------:R-:W-:Y:S01]  /*9340*/  @!P3 IMAD R22, R22, R21, UR22 ;  /* 0x000000161616be24 */ /* 0x000fe2000f8e0215 */
[----:B------:R-:W-:-:S03]  /*9350*/  IADD3 R24, R24, 0x9, RZ ;  /* 0x0000000918187810 */ /* 0x000fc60007ffe0ff */
[----:B------:R-:W-:Y:S01]  /*9360*/  @!P6 IMAD R20, R20, R21, UR22 ;  /* 0x000000161414ee24 */ /* 0x000fe2000f8e0215 */
[----:B------:R-:W-:Y:S01]  /*9370*/  HFMA2.MMA R21, -RZ, RZ, 0, 4.76837158203125e-07 ;  /* 0x00000008ff157435 */ /* 0x000fe200000001ff */
[----:B------:R-:W-:Y:S01]  /*9380*/  ISETP.EQ.OR P5, PT, R24, UR20, P2 ;  /* 0x0000001418007c0c */ /* 0x000fe200097a2670 */
[----:B------:R-:W-:Y:S01]  /*9390*/  @!P3 IMAD.WIDE.U32 R22, R22, R23, UR6 ;  /* 0x000000061616be25 */ /* 0x000fe2000f8e0017 */
[----:B------:R-:W-:-:S05]  /*93a0*/  MOV R25, c[0x0][0x10] ;  /* 0x0000040000197a02 */ /* 0x000fca0000000f00 */
[----:B------:R-:W2:Y:S02]  /*93b0*/  @!P3 LDG.E.64 R22, [R22.64] ;  /* 0x000000121616b981 */ /* 0x000ea4000c1e1b00 */
[----:B------:R-:W-:-:S04]  /*93c0*/  @!P6 IMAD.WIDE.U32 R20, R20, R21, UR6 ;  /* 0x000000061414ee25 */ /* 0x000fc8000f8e0015 */
[----:B------:R-:W-:Y:S02]  /*93d0*/  @!P5 IMAD R24, R24, R25, UR22 ;  /* 0x000000161818de24 */ /* 0x000fe4000f8e0219 */
[----:B------:R-:W3:Y:S01]  /*93e0*/  @!P6 LDG.E.64 R20, [R20.64] ;  /* 0x000000121414e981 */ /* 0x000ee2000c1e1b00 */
[----:B------:R-:W-:-:S05]  /*93f0*/  MOV R25, 0x8 ;  /* 0x0000000800197802 */ /* 0x000fca0000000f00 */
[----:B------:R-:W-:-:S06]  /*9400*/  @!P5 IMAD.WIDE.U32 R24, R24, R25, UR6 ;  /* 0x000000061818de25 */ /* 0x000fcc000f8e0019 */
[----:B------:R-:W4:Y:S01]  /*9410*/  @!P5 LDG.E.64 R24, [R24.64] ;  /* 0x000000121818d981 */ /* 0x000f22000c1e1b00 */
[----:B--2---:R-:W-:Y:S01]  /*9420*/  @!P3 FADD.FTZ R28, R28, R22 ;  /* 0x000000161c1cb221 */ /* 0x004fe20000010000 */
[----:B------:R-:W-:Y:S01]  /*9430*/  MOV R22, UR5 ;  /* 0x0000000500167c02 */ /* 0x000fe20008000f00 */
[----:B------:R-:W-:Y:S02]  /*9440*/  @!P3 FADD.FTZ R29, R29, R23 ;  /* 0x000000171d1db221 */ /* 0x000fe40000010000 */
[----:B---3--:R-:W-:Y:S01]  /*9450*/  @!P6 FADD.FTZ R28, R28, R20 ;  /* 0x000000141c1ce221 */ /* 0x008fe20000010000 */
[----:B------:R-:W-:Y:S02]  /*9460*/  MOV R20, UR5 ;  /* 0x0000000500147c02 */ /* 0x000fe40008000f00 */
[----:B------:R-:W-:Y:S02]  /*9470*/  IADD3 R22, R22, 0xa, RZ ;  /* 0x0000000a16167810 */ /* 0x000fe40007ffe0ff */
[----:B------:R-:W-:Y:S01]  /*9480*/  IADD3 R20, R20, 0xb, RZ ;  /* 0x0000000b14147810 */ /* 0x000fe20007ffe0ff */
[----:B------:R-:W-:Y:S01]  /*9490*/  @!P6 FADD.FTZ R29, R29, R21 ;  /* 0x000000151d1de221 */ /* 0x000fe20000010000 */
[----:B------:R-:W-:-:S02]  /*94a0*/  ISETP.EQ.OR P3, PT, R22, UR20, P2 ;  /* 0x0000001416007c0c */ /* 0x000fc40009762670 */
[----:B------:R-:W-:Y:S01]  /*94b0*/  ISETP.EQ.OR P6, PT, R20, UR20, P2 ;  /* 0x0000001414007c0c */ /* 0x000fe200097c2670 */
[----:B----4-:R-:W-:Y:S01]  /*94c0*/  @!P5 FADD.FTZ R28, R28, R24 ;  /* 0x000000181c1cd221 */ /* 0x010fe20000010000 */
[----:B------:R-:W-:Y:S01]  /*94d0*/  MOV R24, UR5 ;  /* 0x0000000500187c02 */ /* 0x000fe20008000f00 */
[----:B------:R-:W-:Y:S01]  /*94e0*/  HFMA2.MMA R23, -RZ, RZ, 0, 4.76837158203125e-07 ;  /* 0x00000008ff177435 */ /* 0x000fe200000001ff */
[----:B------:R-:W-:Y:S02]  /*94f0*/  MOV R21, c[0x0][0x10] ;  /* 0x0000040000157a02 */ /* 0x000fe40000000f00 */
[----:B------:R-:W-:Y:S01]  /*9500*/  IADD3 R24, R24, 0xc, RZ ;  /* 0x0000000c18187810 */ /* 0x000fe20007ffe0ff */
[----:B------:R-:W-:-:S04]  /*9510*/  @!P5 FADD.FTZ R29, R29, R25 ;  /* 0x000000191d1dd221 */ /* 0x000fc80000010000 */
[-C--:B------:R-:W-:Y:S01]  /*9520*/  @!P3 IMAD R22, R22, R21.reuse, UR22 ;  /* 0x000000161616be24 */ /* 0x080fe2000f8e0215 */
[----:B------:R-:W-:Y:S01]  /*9530*/  ISETP.EQ.OR P5, PT, R24, UR20, P2 ;  /* 0x0000001418007c0c */ /* 0x000fe200097a2670 */
        /* <DEDUP_REMOVED lines=13> */
[----:B------:R-:W-:-:S03]  /*9610*/  @!P3 FADD.FTZ R29, R29, R23 ;  /* 0x000000171d1db221 */ /* 0x000fc60000010000 */
[----:B------:R-:W-:Y:S01]  /*9620*/  IADD3 R22, R22, 0xd, RZ ;  /* 0x0000000d16167810 */ /* 0x000fe20007ffe0ff */
[----:B---3--:R-:W-:Y:S01]  /*9630*/  @!P6 FADD.FTZ R28, R28, R20 ;  /* 0x000000141c1ce221 */ /* 0x008fe20000010000 */
[----:B------:R-:W-:Y:S02]  /*9640*/  MOV R20, UR5 ;  /* 0x0000000500147c02 */ /* 0x000fe40008000f00 */
[----:B------:R-:W-:Y:S02]  /*9650*/  ISETP.EQ.OR P3, PT, R22, UR20, P2 ;  /* 0x0000001416007c0c */ /* 0x000fe40009762670 */
[----:B------:R-:W-:Y:S01]  /*9660*/  IADD3 R20, R20, 0xe, RZ ;  /* 0x0000000e14147810 */ /* 0x000fe20007ffe0ff */
[----:B------:R-:W-:Y:S01]  /*9670*/  @!P6 FADD.FTZ R29, R29, R21 ;  /* 0x000000151d1de221 */ /* 0x000fe20000010000 */
[----:B------:R-:W-:Y:S02]  /*9680*/  HFMA2.MMA R23, -RZ, RZ, 0, 4.76837158203125e-07 ;  /* 0x00000008ff177435 */ /* 0x000fe400000001ff */
[----:B------:R-:W-:Y:S01]  /*9690*/  ISETP.EQ.OR P6, PT, R20, UR20, P2 ;  /* 0x0000001414007c0c */ /* 0x000fe200097c2670 */
[----:B----4-:R-:W-:Y:S01]  /*96a0*/  @!P5 FADD.FTZ R28, R28, R24 ;  /* 0x000000181c1cd221 */ /* 0x010fe20000010000 */
[----:B------:R-:W-:-:S02]  /*96b0*/  MOV R24, UR5 ;  /* 0x0000000500187c02 */ /* 0x000fc40008000f00 */
[----:B------:R-:W-:Y:S02]  /*96c0*/  MOV R21, c[0x0][0x10] ;  /* 0x0000040000157a02 */ /* 0x000fe40000000f00 */
[----:B------:R-:W-:Y:S01]  /*96d0*/  IADD3 R24, R24, 0xf, RZ ;  /* 0x0000000f18187810 */ /* 0x000fe20007ffe0ff */
[----:B------:R-:W-:Y:S02]  /*96e0*/  @!P5 FADD.FTZ R29, R29, R25 ;  /* 0x000000191d1dd221 */ /* 0x000fe40000010000 */
[----:B------:R-:W-:Y:S01]  /*96f0*/  @!P3 IMAD R22, R22, R21, UR22 ;  /* 0x000000161616be24 */ /* 0x000fe2000f8e0215 */
[----:B------:R-:W-:-:S03]  /*9700*/  ISETP.EQ.OR P5, PT, R24, UR20, P2 ;  /* 0x0000001418007c0c */ /* 0x000fc600097a2670 */
[----:B------:R-:W-:-:S04]  /*9710*/  @!P3 IMAD.WIDE.U32 R22, R22, R23, UR6 ;  /* 0x000000061616be25 */ /* 0x000fc8000f8e0017 */
[----:B------:R-:W-:Y:S01]  /*9720*/  @!P6 IMAD R20, R20, R21, UR22 ;  /* 0x000000161414ee24 */ /* 0x000fe2000f8e0215 */
[----:B------:R-:W-:Y:S01]  /*9730*/  HFMA2.MMA R21, -RZ, RZ, 0, 4.76837158203125e-07 ;  /* 0x00000008ff157435 */ /* 0x000fe200000001ff */
[----:B------:R-:W-:Y:S01]  /*9740*/  MOV R25, c[0x0][0x10] ;  /* 0x0000040000197a02 */ /* 0x000fe20000000f00 */
[----:B------:R-:W2:Y:S04]  /*9750*/  @!P3 LDG.E.64 R22, [R22.64] ;  /* 0x000000121616b981 */ /* 0x000ea8000c1e1b00 */
[----:B------:R-:W-:Y:S01]  /*9760*/  @!P5 IMAD R24, R24, R25, UR22 ;  /* 0x000000161818de24 */ /* 0x000fe2000f8e0219 */
[----:B------:R-:W-:-:S03]  /*9770*/  MOV R25, 0x8 ;  /* 0x0000000800197802 */ /* 0x000fc60000000f00 */
        /* <DEDUP_REMOVED lines=15> */
.L_x_581:
[----:B------:R-:W-:-:S06]  /*9870*/  UISETP.GT.AND UP0, UPT, UR14, 0x4, UPT ;  /* 0x000000040e00788c */ /* 0x000fcc000bf04270 */
[----:B------:R-:W-:-:S13]  /*9880*/  PLOP3.LUT P3, PT, PT, PT, UP0, 0x80, 0x0 ;  /* 0x000000000000781c */ /* 0x000fda0003f6f008 */
[----:B------:R-:W-:Y:S05]  /*9890*/  @!P3 BRA `(.L_x_583) ;  /* 0x000005200000b947 */ /* 0x000fea0003800000 */
[----:B------:R-:W-:Y:S01]  /*98a0*/  MOV R20, UR5 ;  /* 0x0000000500147c02 */ /* 0x000fe20008000f00 */
[----:B------:R-:W-:Y:S01]  /*98b0*/  HFMA2.MMA R23, -RZ, RZ, 0, 4.76837158203125e-07 ;  /* 0x00000008ff177435 */ /* 0x000fe200000001ff */
[----:B------:R-:W-:Y:S02]  /*98c0*/  MOV R22, UR5 ;  /* 0x0000000500167c02 */ /* 0x000fe40008000f00 */
[----:B------:R-:W-:Y:S02]  /*98d0*/  ISETP.EQ.OR P0, PT, R20, UR20, P2 ;  /* 0x0000001414007c0c */ /* 0x000fe40009702670 */
[----:B------:R-:W-:-:S11]  /*98e0*/  MOV R20, c[0x0][0x10] ;  /* 0x0000040000147a02 */ /* 0x000fd60000000f00 */
[----:B------:R-:W-:Y:S01]  /*98f0*/  @!P0 IMAD R22, R22, R20, UR22 ;  /* 0x0000001616168e24 */ /* 0x000fe2000f8e0214 */
[----:B------:R-:W-:Y:S02]  /*9900*/  MOV R20, UR5 ;  /* 0x0000000500147c02 */ /* 0x000fe40008000f00 */
[----:B------:R-:W-:Y:S01]  /*9910*/  MOV R21, c[0x0][0x10] ;  /* 0x0000040000157a02 */ /* 0x000fe20000000f00 */
[----:B------:R-:W-:Y:S01]  /*9920*/  @!P0 IMAD.WIDE.U32 R22, R22, R23, UR6 ;  /* 0x0000000616168e25 */ /* 0x000fe2000f8e0017 */
[----:B------:R-:W-:-:S04]  /*9930*/  IADD3 R20, R20, 0x1, RZ ;  /* 0x0000000114147810 */ /* 0x000fc80007ffe0ff */
[----:B------:R-:W-:Y:S01]  /*9940*/  ISETP.EQ.OR P5, PT, R20, UR20, P2 ;  /* 0x0000001414007c0c */ /* 0x000fe200097a2670 */
[----:B------:R-:W2:-:S12]  /*9950*/  @!P0 LDG.E.64 R22, [R22.64] ;  /* 0x0000001216168981 */ /* 0x000e98000c1e1b00 */
[----:B------:R-:W-:Y:S01]  /*9960*/  @!P5 IMAD R20, R20, R21, UR22 ;  /* 0x000000161414de24 */ /* 0x000fe2000f8e0215 */
[----:B------:R-:W-:-:S10]  /*9970*/  HFMA2.MMA R21, -RZ, RZ, 0, 4.76837158203125e-07 ;  /* 0x00000008ff157435 */ /* 0x000fd400000001ff */
[----:B------:R-:W-:-:S06]  /*9980*/  @!P5 IMAD.WIDE.U32 R20, R20, R21, UR6 ;  /* 0x000000061414de25 */ /* 0x000fcc000f8e0015 */
[----:B------:R-:W3:Y:S01]  /*9990*/  @!P5 LDG.E.64 R20, [R20.64] ;  /* 0x000000121414d981 */ /* 0x000ee2000c1e1b00 */
[----:B------:R-:W-:Y:S02]  /*99a0*/  MOV R24, UR5 ;  /* 0x0000000500187c02 */ /* 0x000fe40008000f00 */
[----:B------:R-:W-:Y:S02]  /*99b0*/  MOV R25, c[0x0][0x10] ;  /* 0x0000040000197a02 */ /* 0x000fe40000000f00 */
[----:B------:R-:W-:Y:S02]  /*99c0*/  IADD3 R24, R24, 0x3, RZ ;  /* 0x0000000318187810 */ /* 0x000fe40007ffe0ff */
[----:B------:R-:W-:Y:S02]  /*99d0*/  MOV R47, UR5 ;  /* 0x00000005002f7c02 */ /* 0x000fe40008000f00 */
[----:B------:R-:W-:Y:S02]  /*99e0*/  ISETP.EQ.OR P3, PT, R24, UR20, P2 ;  /* 0x0000001418007c0c */ /* 0x000fe40009762670 */
[----:B------:R-:W-:Y:S01]  /*99f0*/  IADD3 R47, R47, 0x4, RZ ;  /* 0x000000042f2f7810 */ /* 0x000fe20007ffe0ff */
[----:B--2---:R-:W-:Y:S01]  /*9a00*/  @!P0 FADD.FTZ R28, R28, R22 ;  /* 0x000000161c1c8221 */ /* 0x004fe20000010000 */
[----:B------:R-:W-:Y:S01]  /*9a10*/  MOV R22, UR5 ;  /* 0x0000000500167c02 */ /* 0x000fe20008000f00 */
[----:B------:R-:W-:Y:S01]  /*9a20*/  @!P0 FADD.FTZ R29, R29, R23 ;  /* 0x000000171d1d8221 */ /* 0x000fe20000010000 */
[----:B------:R-:W-:-:S02]  /*9a30*/  MOV R23, 0x8 ;  /* 0x0000000800177802 */ /* 0x000fc40000000f00 */
[----:B------:R-:W-:Y:S02]  /*9a40*/  IADD3 R22, R22, 0x2, RZ ;  /* 0x0000000216167810 */ /* 0x000fe40007ffe0ff */
[----:B------:R-:W-:Y:S02]  /*9a50*/  ISETP.EQ.OR P0, PT, R47, UR20, P2 ;  /* 0x000000142f007c0c */ /* 0x000fe40009702670 */
[----:B------:R-:W-:-:S13]  /*9a60*/  ISETP.EQ.OR P6, PT, R22, UR20, P2 ;  /* 0x0000001416007c0c */ /* 0x000fda00097c2670 */
[----:B------:R-:W-:Y:S02]  /*9a70*/  @!P6 IMAD R25, R22, R25, UR22 ;  /* 0x000000161619ee24 */ /* 0x000fe4000f8e0219 */
[----:B---3--:R-:W-:Y:S01]  /*9a80*/  @!P5 FADD.FTZ R28, R28, R20 ;  /* 0x000000141c1cd221 */ /* 0x008fe20000010000 */
[----:B------:R-:W-:-:S05]  /*9a90*/  MOV R20, c[0x0][0x10] ;  /* 0x0000040000147a02 */ /* 0x000fca0000000f00 */
[----:B------:R-:W-:Y:S01]  /*9aa0*/  @!P3 IMAD R22, R24, R20, UR22 ;  /* 0x000000161816be24 */ /* 0x000fe2000f8e0214 */
[----:B------:R-:W-:-:S03]  /*9ab0*/  HFMA2.MMA R24, -RZ, RZ, 0, 4.76837158203125e-07 ;  /* 0x00000008ff187435 */ /* 0x000fc600000001ff */
[----:B------:R-:W-:-:S06]  /*9ac0*/  @!P3 IMAD.WIDE.U32 R22, R22, R23, UR6 ;  /* 0x000000061616be25 */ /* 0x000fcc000f8e0017 */
[----:B------:R-:W2:Y:S01]  /*9ad0*/  @!P3 LDG.E.64 R22, [R22.64] ;  /* 0x000000121616b981 */ /* 0x000ea2000c1e1b00 */
[----:B------:R-:W-:-:S06]  /*9ae0*/  @!P6 IMAD.WIDE.U32 R24, R25, R24, UR6 ;  /* 0x000000061918ee25 */ /* 0x000fcc000f8e0018 */
[----:B------:R-:W3:Y:S01]  /*9af0*/  @!P6 LDG.E.64 R24, [R24.64] ;  /* 0x000000121818e981 */ /* 0x000ee2000c1e1b00 */
[----:B------:R-:W-:Y:S01]  /*9b00*/  @!P5 FADD.FTZ R29, R29, R21 ;  /* 0x000000151d1dd221 */ /* 0x000fe20000010000 */
[C---:B------:R-:W-:Y:S02]  /*9b10*/  IADD3 R20, R47.reuse, 0x2, RZ ;  /* 0x000000022f147810 */ /* 0x040fe40007ffe0ff */
[----:B------:R-:W-:Y:S01]  /*9b20*/  IADD3 R21, R47, 0x1, RZ ;  /* 0x000000012f157810 */ /* 0x000fe20007ffe0ff */
[----:B------:R-:W-:Y:S01]  /*9b30*/  HFMA2.MMA R27, -RZ, RZ, 0, 4.76837158203125e-07 ;  /* 0x00000008ff1b7435 */ /* 0x000fe200000001ff */
[----:B------:R-:W-:Y:S02]  /*9b40*/  MOV R26, c[0x0][0x10] ;  /* 0x00000400001a7a02 */ /* 0x000fe40000000f00 */
[----:B------:R-:W-:-:S03]  /*9b50*/  ISETP.EQ.OR P5, PT, R21, UR20, P2 ;  /* 0x0000001415007c0c */ /* 0x000fc600097a2670 */
[----:B------:R-:W-:-:S04]  /*9b60*/  @!P0 IMAD R26, R47, R26, UR22 ;  /* 0x000000162f1a8e24 */ /* 0x000fc8000f8e021a */
[----:B------:R-:W-:-:S06]  /*9b70*/  @!P0 IMAD.WIDE.U32 R26, R26, R27, UR6 ;  /* 0x000000061a1a8e25 */ /* 0x000fcc000f8e001b */
[----:B------:R-:W4:Y:S01]  /*9b80*/  @!P0 LDG.E.64 R26, [R26.64] ;  /* 0x000000121a1a8981 */ /* 0x000f22000c1e1b00 */
[----:B---3--:R-:W-:Y:S02]  /*9b90*/  @!P6 FADD.FTZ R28, R28, R24 ;  /* 0x000000181c1ce221 */ /* 0x008fe40000010000 */
[----:B------:R-:W-:Y:S01]  /*9ba0*/  @!P6 FADD.FTZ R29, R29, R25 ;  /* 0x000000191d1de221 */ /* 0x000fe20000010000 */
[----:B------:R-:W-:Y:S02]  /*9bb0*/  ISETP.EQ.OR P6, PT, R20, UR20, P2 ;  /* 0x0000001414007c0c */ /* 0x000fe400097c2670 */
[----:B------:R-:W-:Y:S01]  /*9bc0*/  IADD3 R24, R47, 0x3, RZ ;  /* 0x000000032f187810 */ /* 0x000fe20007ffe0ff */
[----:B--2---:R-:W-:Y:S02]  /*9bd0*/  @!P3 FADD.FTZ R28, R28, R22 ;  /* 0x000000161c1cb221 */ /* 0x004fe40000010000 */
[----:B------:R-:W-:Y:S01]  /*9be0*/  @!P3 FADD.FTZ R29, R29, R23 ;  /* 0x000000171d1db221 */ /* 0x000fe20000010000 */
[----:B------:R-:W-:-:S02]  /*9bf0*/  MOV R23, c[0x0][0x10] ;  /* 0x0000040000177a02 */ /* 0x000fc40000000f00 */
[----:B------:R-:W-:Y:S02]  /*9c00*/  ISETP.EQ.OR P3, PT, R24, UR20, P2 ;  /* 0x0000001418007c0c */ /* 0x000fe40009762670 */
[----:B------:R-:W-:-:S03]  /*9c10*/  MOV R22, c[0x0][0x10] ;  /* 0x0000040000167a02 */ /* 0x000fc60000000f00 */
[----:B------:R-:W-:Y:S01]  /*9c20*/  @!P6 IMAD R20, R20, R23, UR22 ;  /* 0x000000161414ee24 */ /* 0x000fe2000f8e0217 */
[----:B------:R-:W-:Y:S01]  /*9c30*/  HFMA2.MMA R23, -RZ, RZ, 0, 4.76837158203125e-07 ;  /* 0x00000008ff177435 */ /* 0x000fe200000001ff */
[----:B------:R-:W-:Y:S01]  /*9c40*/  MOV R25, c[0x0][0x10] ;  /* 0x0000040000197a02 */ /* 0x000fe20000000f00 */
[----:B------:R-:W-:Y:S01]  /*9c50*/  @!P5 IMAD R22, R21, R22, UR22 ;  /* 0x000000161516de24 */ /* 0x000fe2000f8e0216 */
[----:B------:R-:W-:-:S04]  /*9c60*/  MOV R21, 0x8 ;  /* 0x0000000800157802 */ /* 0x000fc80000000f00 */
[----:B------:R-:W-:Y:S01]  /*9c70*/  @!P3 IMAD R24, R24, R25, UR22 ;  /* 0x000000161818be24 */ /* 0x000fe2000f8e0219 */
[----:B------:R-:W-:Y:S02]  /*9c80*/  HFMA2.MMA R25, -RZ, RZ, 0, 4.76837158203125e-07 ;  /* 0x00000008ff197435 */ /* 0x000fe400000001ff */
        /* <DEDUP_REMOVED lines=19> */
.L_x_583:
[----:B01----:R-:W-:-:S13]  /*9dc0*/  ISETP.NE.OR P0, PT, RZ, UR14, P0 ;  /* 0x0000000eff007c0c */ /* 0x003fda0008705670 */
[----:B------:R-:W-:Y:S05]  /*9dd0*/  @!P0 BRA `(.L_x_579) ;  /* 0x000002a000008947 */ /* 0x000fea0003800000 */
.L_x_580:
        /* <DEDUP_REMOVED lines=42> */
.L_x_579:
        /* <DEDUP_REMOVED lines=16> */
.L_x_585:
[----:B------:R-:W-:Y:S05]  /*a180*/  BSYNC B0 ;  /* 0x0000000000007941 */ /* 0x000fea0003800000 */
.L_x_584:
        /* <DEDUP_REMOVED lines=24> */
.L_x_576:
[----:B------:R-:W-:Y:S01]  /*a310*/  @!P2 STS.64 [0xc8], R28 ;  /* 0x0000c81cff00a388 */ /* 0x000fe20000000a00 */
[----:B01----:R-:W-:-:S03]  /*a320*/  PRMT R22, RZ, 0x5410, R48 ;  /* 0x00005410ff167816 */ /* 0x003fc60000000030 */
[----:B------:R-:W-:Y:S02]  /*a330*/  BAR.SYNC.DEFER_BLOCKING 0x0 ;  /* 0x0000000000007b1d */ /* 0x000fe40000010000 */
[----:B------:R-:W-:-:S04]  /*a340*/  FADD.FTZ R22, R22, -UR24 ;  /* 0x8000001816167e21 */ /* 0x000fc80008010000 */
[----:B------:R-:W-:Y:S01]  /*a350*/  FMUL.FTZ R22, R22, UR23 ;  /* 0x0000001716167c20 */ /* 0x000fe20008410000 */
[----:B------:R-:W0:Y:S02]  /*a360*/  LDS.64 R20, [0xc8] ;  /* 0x0000c800ff147984 */ /* 0x000e240000000a00 */
[----:B0-----:R-:W-:Y:S02]  /*a370*/  FMUL.FTZ R21, R21, c[0x0][0x20c] ;  /* 0x0000830015157a20 */ /* 0x001fe40000410000 */
[----:B------:R-:W-:Y:S02]  /*a380*/  FMUL.FTZ R20, R20, c[0x0][0x20c] ;  /* 0x0000830014147a20 */ /* 0x000fe40000410000 */
[----:B------:R0:W1:Y:S02]  /*a390*/  R2UR UR6, R21 ;  /* 0x00000000150673c2 */ /* 0x00006400000e0000 */
[----:B0-----:R-:W-:-:S06]  /*a3a0*/  PRMT R21, RZ, 0x7610, R48 ;  /* 0x00007610ff157816 */ /* 0x001fcc0000000030 */
[----:B------:R0:W2:Y:S01]  /*a3b0*/  R2UR UR5, R20 ;  /* 0x00000000140573c2 */ /* 0x0000a200000e0000 */
[----:B------:R-:W-:Y:S01]  /*a3c0*/  FADD.FTZ R21, R21, -UR24 ;  /* 0x8000001815157e21 */ /* 0x000fe20008010000 */
[----:B0-----:R-:W-:-:S03]  /*a3d0*/  PRMT R20, RZ, 0x5410, R51 ;  /* 0x00005410ff147816 */ /* 0x001fc60000000033 */
[----:B------:R-:W-:Y:S01]  /*a3e0*/  FMUL.FTZ R21, R21, UR23 ;  /* 0x0000001715157c20 */ /* 0x000fe20008410000 */
        /* <DEDUP_REMOVED lines=20> */
.L_x_586:
[----:B------:R-:W-:Y:S01]  /*a530*/  BSSY B0, `(.L_x_587) ;  /* 0x0000015000007945 */ /* 0x000fe20003800000 */
[----:B------:R-:W-:Y:S05]  /*a540*/  @!P1 BRA `(.L_x_588) ;  /* 0x0000013000009947 */ /* 0x000fea0003800000 */
[----:B--2---:R-:W-:Y:S02]  /*a550*/  MOV R23, UR5 ;  /* 0x0000000500177c02 */ /* 0x004fe40008000f00 */
        /* <DEDUP_REMOVED lines=18> */
.L_x_588:
[----:B------:R-:W-:Y:S05]  /*a680*/  BSYNC B0 ;  /* 0x0000000000007941 */ /* 0x000fea0003800000 */
.L_x_587:
[C---:B-----5:R-:W-:Y:S02]  /*a690*/  IADD3 R26, R2.reuse, 0x10, RZ ;  /* 0x00000010021a7810 */ /* 0x060fe40007ffe0ff */
[----:B------:R-:W-:Y:S02]  /*a6a0*/  IADD3 R25, R2, 0x10, RZ ;  /* 0x0000001002197810 */ /* 0x000fe40007ffe0ff */
        /* <DEDUP_REMOVED lines=31> */
.L_x_589:
[----:B------:R-:W-:Y:S01]  /*a8a0*/  BSSY B0, `(.L_x_590) ;  /* 0x0000014000007945 */ /* 0x000fe20003800000 */
[----:B------:R-:W-:Y:S05]  /*a8b0*/  @P0 BRA `(.L_x_591) ;  /* 0x0000012000000947 */ /* 0x000fea0003800000 */
[----:B--2---:R-:W-:-:S05]  /*a8c0*/  MOV R23, UR5 ;  /* 0x0000000500177c02 */ /* 0x004fca0008000f00 */
        /* <DEDUP_REMOVED lines=17> */
.L_x_591:
[----:B------:R-:W-:Y:S05]  /*a9e0*/  BSYNC B0 ;  /* 0x0000000000007941 */ /* 0x000fea0003800000 */
.L_x_590:
[C---:B------:R-:W-:Y:S02]  /*a9f0*/  IADD3 R26, R2.reuse, 0x20, RZ ;  /* 0x00000020021a7810 */ /* 0x040fe40007ffe0ff */
        /* <DEDUP_REMOVED lines=32> */
.L_x_592:
        /* <DEDUP_REMOVED lines=20> */
.L_x_594:
[----:B------:R-:W-:Y:S05]  /*ad40*/  BSYNC B0 ;  /* 0x0000000000007941 */ /* 0x000fea0003800000 */
.L_x_593:
        /* <DEDUP_REMOVED lines=33> */
.L_x_595:
        /* <DEDUP_REMOVED lines=20> */
.L_x_597:
[----:B------:R-:W-:Y:S05]  /*b0a0*/  BSYNC B0 ;  /* 0x0000000000007941 */ /* 0x000fea0003800000 */
.L_x_596:
[C---:B------:R-:W-:Y:S02]  /*b0b0*/  IADD3 R26, R2.reuse, 0x40, RZ ;  /* 0x00000040021a7810 */ /* 0x040fe40007ffe0ff */
[C---:B------:R-:W-:Y:S02]  /*b0c0*/  IADD3 R29, R2.reuse, 0x40, RZ ;  /* 0x00000040021d7810 */ /* 0x040fe40007ffe0ff */
[--C-:B0-----:R-:W-:Y:S02]  /*b0d0*/  PRMT R22, RZ, 0x5410, R43.reuse ;  /* 0x00005410ff167816 */ /* 0x101fe4000000002b */
[----:B------:R-:W-:Y:S02]  /*b0e0*/  PRMT R21, RZ, 0x7610, R43 ;  /* 0x00007610ff157816 */ /* 0x000fe4000000002b */
[----:B------:R-:W-:Y:S01]  /*b0f0*/  IADD3 R27, R2, 0x50, RZ ;  /* 0x00000050021b7810 */ /* 0x000fe20007ffe0ff */
[----:B------:R-:W-:Y:S01]  /*b100*/  FADD.FTZ R22, R22, -UR24 ;  /* 0x8000001816167e21 */ /* 0x000fe20008010000 */
[----:B------:R-:W-:Y:S01]  /*b110*/  ISETP.GE.U32.AND P0, PT, R26, c[0x0][0x1e0], PT ;  /* 0x000078001a007a0c */ /* 0x000fe20003f06070 */
[----:B------:R-:W-:Y:S01]  /*b120*/  FADD.FTZ R21, R21, -UR24 ;  /* 0x8000001815157e21 */ /* 0x000fe20008010000 */
[----:B------:R-:W-:Y:S01]  /*b130*/  SHF.R.S32.HI R29, RZ, 0x1f, R29 ;  /* 0x0000001fff1d7819 */ /* 0x000fe2000001141d */
[----:B------:R-:W-:Y:S01]  /*b140*/  FMUL.FTZ R22, R22, UR23 ;  /* 0x0000001716167c20 */ /* 0x000fe20008410000 */
[C---:B------:R-:W-:Y:S01]  /*b150*/  IADD3 R28, R2.reuse, 0x50, RZ ;  /* 0x00000050021c7810 */ /* 0x040fe20007ffe0ff */
[----:B------:R-:W-:Y:S01]  /*b160*/  FMUL.FTZ R21, R21, UR23 ;  /* 0x0000001715157c20 */ /* 0x000fe20008410000 */
[----:B------:R-:W-:-:S02]  /*b170*/  IADD3 R25, R2, 0x60, RZ ;  /* 0x0000006002197810 */ /* 0x000fc40007ffe0ff */
[----:B------:R-:W-:Y:S02]  /*b180*/  ISETP.GE.U32.AND P5, PT, R27, c[0x0][0x1e0], PT ;  /* 0x000078001b007a0c */ /* 0x000fe40003fa6070 */
[----:B------:R-:W-:Y:S02]  /*b190*/  SHF.R.S32.HI R28, RZ, 0x1f, R28 ;  /* 0x0000001fff1c7819 */ /* 0x000fe4000001141c */
[----:B------:R-:W-:Y:S02]  /*b1a0*/  ISETP.GE.AND.EX P3, PT, R29, c[0x0][0x1e4], PT, P0 ;  /* 0x000079001d007a0c */ /* 0x000fe40003f66300 */
[----:B------:R-:W-:Y:S02]  /*b1b0*/  PRMT R20, RZ, 0x5410, R59 ;  /* 0x00005410ff147816 */ /* 0x000fe4000000003b */
        /* <DEDUP_REMOVED lines=23> */
.L_x_598:
        /* <DEDUP_REMOVED lines=20> */
.L_x_600:
[----:B------:R-:W-:Y:S05]  /*b470*/  BSYNC B0 ;  /* 0x0000000000007941 */ /* 0x000fea0003800000 */
.L_x_599:
[--C-:B0-----:R-:W-:Y:S02]  /*b480*/  PRMT R22, RZ, 0x5410, R44.reuse ;  /* 0x00005410ff167816 */ /* 0x101fe4000000002c */
[----:B------:R-:W-:Y:S02]  /*b490*/  PRMT R21, RZ, 0x7610, R44 ;  /* 0x00007610ff157816 */ /* 0x000fe4000000002c */
[----:B------:R-:W-:Y:S01]  /*b4a0*/  IADD3 R29, R2, 0x60, RZ ;  /* 0x00000060021d7810 */ /* 0x000fe20007ffe0ff */
        /* <DEDUP_REMOVED lines=30> */
.L_x_601:
        /* <DEDUP_REMOVED lines=20> */
.L_x_603:
[----:B------:R-:W-:Y:S05]  /*b7d0*/  BSYNC B0 ;  /* 0x0000000000007941 */ /* 0x000fea0003800000 */
.L_x_602:
        /* <DEDUP_REMOVED lines=33> */
.L_x_604:
        /* <DEDUP_REMOVED lines=20> */
.L_x_606:
[----:B------:R-:W-:Y:S05]  /*bb30*/  BSYNC B0 ;  /* 0x0000000000007941 */ /* 0x000fea0003800000 */
.L_x_605:
        /* <DEDUP_REMOVED lines=33> */
.L_x_607:
        /* <DEDUP_REMOVED lines=20> */
.L_x_609:
[----:B------:R-:W-:Y:S05]  /*be90*/  BSYNC B0 ;  /* 0x0000000000007941 */ /* 0x000fea0003800000 */
.L_x_608:
        /* <DEDUP_REMOVED lines=33> */
.L_x_610:
        /* <DEDUP_REMOVED lines=20> */
.L_x_612:
[----:B------:R-:W-:Y:S05]  /*c1f0*/  BSYNC B0 ;  /* 0x0000000000007941 */ /* 0x000fea0003800000 */
.L_x_611:
        /* <DEDUP_REMOVED lines=33> */
.L_x_613:
        /* <DEDUP_REMOVED lines=20> */
.L_x_615:
[----:B------:R-:W-:Y:S05]  /*c550*/  BSYNC B0 ;  /* 0x0000000000007941 */ /* 0x000fea0003800000 */
.L_x_614:
[----:B0-----:R-:W3:Y:S01]  /*c560*/  LDL.LU R23, [R1+0x8] ;  /* 0x0000080001177983 */ /* 0x001ee20000300800 */
[--C-:B------:R-:W-:Y:S02]  /*c570*/  PRMT R22, RZ, 0x5410, R39.reuse ;  /* 0x00005410ff167816 */ /* 0x100fe40000000027 */
[----:B------:R-:W-:Y:S02]  /*c580*/  PRMT R21, RZ, 0x7610, R39 ;  /* 0x00007610ff157816 */ /* 0x000fe40000000027 */
        /* <DEDUP_REMOVED lines=10> */
[--C-:B---3--:R-:W-:Y:S02]  /*c630*/  PRMT R20, RZ, 0x5410, R23.reuse ;  /* 0x00005410ff147816 */ /* 0x108fe40000000017 */
        /* <DEDUP_REMOVED lines=20> */
.L_x_616:
        /* <DEDUP_REMOVED lines=20> */
.L_x_618:
[----:B------:R-:W-:Y:S05]  /*c8c0*/  BSYNC B0 ;  /* 0x0000000000007941 */ /* 0x000fea0003800000 */
.L_x_617:
        /* <DEDUP_REMOVED lines=34> */
.L_x_619:
        /* <DEDUP_REMOVED lines=20> */
.L_x_621:
[----:B------:R-:W-:Y:S05]  /*cc30*/  BSYNC B0 ;  /* 0x0000000000007941 */ /* 0x000fea0003800000 */
.L_x_620:
        /* <DEDUP_REMOVED lines=34> */
.L_x_622:
        /* <DEDUP_REMOVED lines=20> */
.L_x_624:
[----:B------:R-:W-:Y:S05]  /*cfa0*/  BSYNC B0 ;  /* 0x0000000000007941 */ /* 0x000fea0003800000 */
.L_x_623:
[----:B------:R-:W3:Y:S04]  /*cfb0*/  LDL.LU R20, [R1+0xc] ;  /* 0x00000c0001147983 */ /* 0x000ee80000300800 */
[----:B0-----:R-:W4:Y:S01]  /*cfc0*/  LDL.LU R23, [R1+0x1c] ;  /* 0x00001c0001177983 */ /* 0x001f220000300800 */
[C---:B------:R-:W-:Y:S02]  /*cfd0*/  IADD3 R29, R2.reuse, 0xe0, RZ ;  /* 0x000000e0021d7810 */ /* 0x040fe40007ffe0ff */
[----:B------:R-:W-:Y:S02]  /*cfe0*/  IADD3 R28, R2, 0xf0, RZ ;  /* 0x000000f0021c7810 */ /* 0x000fe40007ffe0ff */
[----:B------:R-:W-:Y:S02]  /*cff0*/  SHF.R.S32.HI R29, RZ, 0x1f, R29 ;  /* 0x0000001fff1d7819 */ /* 0x000fe4000001141d */
[----:B------:R-:W-:-:S02]  /*d000*/  ISETP.GE.U32.AND P2, PT, R28, c[0x0][0x1e0], PT ;  /* 0x000078001c007a0c */ /* 0x000fc40003f46070 */
[----:B------:R-:W-:Y:S02]  /*d010*/  ISETP.GE.AND.EX P0, PT, R29, c[0x0][0x1e4], PT, P0 ;  /* 0x000079001d007a0c */ /* 0x000fe40003f06300 */
[----:B------:R-:W-:Y:S02]  /*d020*/  ISETP.GT.U32.OR P3, PT, R0, 0x29f, P3 ;  /* 0x0000029f0000780c */ /* 0x000fe40001f64470 */
[--C-:B---3--:R-:W-:Y:S02]  /*d030*/  PRMT R22, RZ, 0x5410, R20.reuse ;  /* 0x00005410ff167816 */ /* 0x108fe40000000014 */
        /* <DEDUP_REMOVED lines=26> */
.L_x_625:
        /* <DEDUP_REMOVED lines=20> */
.L_x_627:
[----:B------:R-:W-:Y:S05]  /*d320*/  BSYNC B0 ;  /* 0x0000000000007941 */ /* 0x000fea0003800000 */
.L_x_626:
        /* <DEDUP_REMOVED lines=34> */
.L_x_628:
        /* <DEDUP_REMOVED lines=20> */
.L_x_630:
[----:B------:R-:W-:Y:S05]  /*d690*/  BSYNC B0 ;  /* 0x0000000000007941 */ /* 0x000fea0003800000 */
.L_x_629:
        /* <DEDUP_REMOVED lines=35> */
.L_x_631:
        /* <DEDUP_REMOVED lines=20> */
.L_x_633:
[----:B------:R-:W-:Y:S05]  /*da10*/  BSYNC B0 ;  /* 0x0000000000007941 */ /* 0x000fea0003800000 */
.L_x_632:
        /* <DEDUP_REMOVED lines=34> */
.L_x_634:
        /* <DEDUP_REMOVED lines=20> */
.L_x_636:
[----:B------:R-:W-:Y:S05]  /*dd80*/  BSYNC B0 ;  /* 0x0000000000007941 */ /* 0x000fea0003800000 */
.L_x_635:
        /* <DEDUP_REMOVED lines=34> */
.L_x_637:
        /* <DEDUP_REMOVED lines=20> */
.L_x_639:
[----:B------:R-:W-:Y:S05]  /*e0f0*/  BSYNC B0 ;  /* 0x0000000000007941 */ /* 0x000fea0003800000 */
.L_x_638:
        /* <DEDUP_REMOVED lines=34> */
.L_x_640:
        /* <DEDUP_REMOVED lines=20> */
.L_x_642:
[----:B------:R-:W-:Y:S05]  /*e460*/  BSYNC B0 ;  /* 0x0000000000007941 */ /* 0x000fea0003800000 */
.L_x_641:
        /* <DEDUP_REMOVED lines=34> */
.L_x_643:
        /* <DEDUP_REMOVED lines=20> */
.L_x_645:
[----:B------:R-:W-:Y:S05]  /*e7d0*/  BSYNC B0 ;  /* 0x0000000000007941 */ /* 0x000fea0003800000 */
.L_x_644:
        /* <DEDUP_REMOVED lines=34> */
.L_x_646:
        /* <DEDUP_REMOVED lines=20> */
.L_x_648:
[----:B------:R-:W-:Y:S05]  /*eb40*/  BSYNC B0 ;  /* 0x0000000000007941 */ /* 0x000fea0003800000 */
.L_x_647:
        /* <DEDUP_REMOVED lines=34> */
.L_x_649:
        /* <DEDUP_REMOVED lines=20> */
.L_x_651:
[----:B------:R-:W-:Y:S05]  /*eeb0*/  BSYNC B0 ;  /* 0x0000000000007941 */ /* 0x000fea0003800000 */
.L_x_650:
[----:B0-----:R-:W3:Y:S01]  /*eec0*/  LDL.LU R22, [R1] ;  /* 0x0000000001167983 */ /* 0x001ee20000300800 */
        /* <DEDUP_REMOVED lines=33> */
.L_x_652:
[----:B------:R-:W-:Y:S01]  /*f0e0*/  BSSY B0, `(.L_x_653) ;  /* 0x0000014000007945 */ /* 0x000fe20003800000 */
[----:B------:R-:W-:Y:S05]  /*f0f0*/  @P3 BRA `(.L_x_654) ;  /* 0x0000012000003947 */ /* 0x000fea0003800000 */
[----:B--2---:R-:W-:-:S05]  /*f100*/  MOV R23, UR5 ;  /* 0x0000000500177c02 */ /* 0x004fca0008000f00 */
[----:B-1----:R-:W-:Y:S01]  /*f110*/  FFMA.FTZ R24, R21, R23, UR6 ;  /* 0x0000000615187e23 */ /* 0x002fe20008010017 */
[----:B------:R-:W-:-:S03]  /*f120*/  MOV R21, UR5 ;  /* 0x0000000500157c02 */ /* 0x000fc60008000f00 */
[----:B------:R-:W-:Y:S02]  /*f130*/  FFMA.FTZ R15, R15, R11, -R24 ;  /* 0x0000000b0f0f7223 */ /* 0x000fe40000010818 */
[----:B------:R-:W-:Y:S02]  /*f140*/  FFMA.FTZ R21, R20, R21, UR6 ;  /* 0x0000000614157e23 */ /* 0x000fe40008010015 */
[----:B------:R-:W-:Y:S02]  /*f150*/  FMUL.FTZ R20, R15, UR23 ;  /* 0x000000170f147c20 */ /* 0x000fe40008410000 */
[----:B------:R-:W-:Y:S02]  /*f160*/  FFMA.FTZ R21, R22, R14, -R21 ;  /* 0x0000000e16157223 */ /* 0x000fe40000010815 */
[----:B------:R-:W-:Y:S02]  /*f170*/  IMAD R22, R27, c[0x0][0x1d8], RZ ;  /* 0x000076001b167a24 */ /* 0x000fe400078e02ff */
[----:B------:R-:W-:Y:S01]  /*f180*/  FMUL.FTZ R15, R21, UR23 ;  /* 0x00000017150f7c20 */ /* 0x000fe20008410000 */
[----:B------:R-:W-:Y:S01]  /*f190*/  MOV R21, R19 ;  /* 0x0000001300157202 */ /* 0x000fe20000000f00 */
        /* <DEDUP_REMOVED lines=8> */
.L_x_654:
[----:B------:R-:W-:Y:S05]  /*f220*/  BSYNC B0 ;  /* 0x0000000000007941 */ /* 0x000fea0003800000 */
.L_x_653:
        /* <DEDUP_REMOVED lines=12> */
[--C-:B------:R-:W-:Y:S02]  /*f2f0*/  PRMT R22, RZ, 0x5410, R70.reuse ;  /* 0x00005410ff167816 */ /* 0x100fe40000000046 */
[----:B------:R-:W-:Y:S01]  /*f300*/  PRMT R23, RZ, 0x7610, R70 ;  /* 0x00007610ff177816 */ /* 0x000fe20000000046 */
[----:B------:R-:W-:Y:S07]  /*f310*/  @!P4 BRA `(.L_x_655) ;  /* 0x000001200000c947 */ /* 0x000fee0003800000 */
        /* <DEDUP_REMOVED lines=18> */
.L_x_655:
[----:B------:R-:W-:Y:S01]  /*f440*/  BSSY B0, `(.L_x_656) ;  /* 0x0000014000007945 */ /* 0x000fe20003800000 */
[----:B------:R-:W-:Y:S05]  /*f450*/  @P0 BRA `(.L_x_657) ;  /* 0x0000012000000947 */ /* 0x000fea0003800000 */
[----:B--2---:R-:W-:Y:S01]  /*f460*/  MOV R24, UR5 ;  /* 0x0000000500187c02 */ /* 0x004fe20008000f00 */
[----:B------:R-:W-:Y:S01]  /*f470*/  IMAD R25, R31, c[0x0][0x1d8], RZ ;  /* 0x000076001f197a24 */ /* 0x000fe200078e02ff */
[----:B------:R-:W-:-:S03]  /*f480*/  MOV R21, UR5 ;  /* 0x0000000500157c02 */ /* 0x000fc60008000f00 */
[----:B-1----:R-:W-:Y:S02]  /*f490*/  FFMA.FTZ R15, R15, R24, UR6 ;  /* 0x000000060f0f7e23 */ /* 0x002fe40008010018 */
[----:B------:R-:W-:Y:S02]  /*f4a0*/  IMAD R25, R28, c[0x0][0x1dc], R25 ;  /* 0x000077001c197a24 */ /* 0x000fe400078e0219 */
[----:B------:R-:W-:Y:S02]  /*f4b0*/  FFMA.FTZ R15, R22, R11, -R15 ;  /* 0x0000000b160f7223 */ /* 0x000fe4000001080f */
[----:B------:R-:W-:Y:S01]  /*f4c0*/  FFMA.FTZ R22, R20, R21, UR6 ;  /* 0x0000000614167e23 */ /* 0x000fe20008010015 */
[----:B------:R-:W-:Y:S01]  /*f4d0*/  MOV R20, R16 ;  /* 0x0000001000147202 */ /* 0x000fe20000000f00 */
[----:B------:R-:W-:Y:S01]  /*f4e0*/  FMUL.FTZ R15, R15, UR23 ;  /* 0x000000170f0f7c20 */ /* 0x000fe20008410000 */
        /* <DEDUP_REMOVED lines=9> */
.L_x_657:
[----:B------:R-:W-:Y:S05]  /*f580*/  BSYNC B0 ;  /* 0x0000000000007941 */ /* 0x000fea0003800000 */
.L_x_656:
        /* <DEDUP_REMOVED lines=15> */
[----:B------:R-:W-:Y:S02]  /*f680*/  FFMA.FTZ R21, R20, R11, R12 ;  /* 0x0000000b14157223 */ /* 0x000fe4000001000c */
[----:B------:R-:W-:Y:S02]  /*f690*/  FFMA.FTZ R23, R15, R14, R13 ;  /* 0x0000000e0f177223 */ /* 0x000fe4000001000d */
[----:B------:R-:W-:Y:S02]  /*f6a0*/  FMUL.FTZ R26, R21, -1.4426950216293334961 ;  /* 0xbfb8aa3b151a7820 */ /* 0x000fe40000410000 */
[----:B------:R-:W-:-:S04]  /*f6b0*/  FMUL.FTZ R27, R23, -1.4426950216293334961 ;  /* 0xbfb8aa3b171b7820 */ /* 0x000fc80000410000 */
[----:B------:R-:W0:Y:S08]  /*f6c0*/  MUFU.EX2 R26, R26 ;  /* 0x0000001a001a7308 */ /* 0x000e300000000800 */
[----:B------:R-:W3:Y:S01]  /*f6d0*/  MUFU.EX2 R27, R27 ;  /* 0x0000001b001b7308 */ /* 0x000ee20000000800 */
[----:B0-----:R-:W-:-:S07]  /*f6e0*/  FADD.FTZ R25, R26, 1 ;  /* 0x3f8000001a197421 */ /* 0x001fce0000010000 */
[----:B------:R-:W0:Y:S01]  /*f6f0*/  MUFU.RCP R25, R25 ;  /* 0x0000001900197308 */ /* 0x000e220000001000 */
[----:B---3--:R-:W-:-:S07]  /*f700*/  FADD.FTZ R24, R27, 1 ;  /* 0x3f8000001b187421 */ /* 0x008fce0000010000 */
[----:B------:R-:W3:Y:S01]  /*f710*/  MUFU.RCP R24, R24 ;  /* 0x0000001800187308 */ /* 0x000ee20000001000 */
[----:B0-----:R-:W-:Y:S02]  /*f720*/  FADD.FTZ R28, -R25, 1 ;  /* 0x3f800000191c7421 */ /* 0x001fe40000010100 */
[----:B------:R-:W-:Y:S02]  /*f730*/  FMUL.FTZ R22, R22, R25 ;  /* 0x0000001916167220 */ /* 0x000fe40000410000 */
[----:B------:R-:W-:Y:S02]  /*f740*/  FFMA.FTZ R21, R21, R28, 1 ;  /* 0x3f80000015157423 */ /* 0x000fe4000001001c */
[----:B---3--:R-:W-:Y:S02]  /*f750*/  FADD.FTZ R26, -R24, 1 ;  /* 0x3f800000181a7421 */ /* 0x008fe40000010100 */
[----:B------:R-:W-:Y:S02]  /*f760*/  FMUL.FTZ R3, R3, R24 ;  /* 0x0000001803037220 */ /* 0x000fe40000410000 */
[----:B------:R-:W-:-:S02]  /*f770*/  FFMA.FTZ R26, R23, R26, 1 ;  /* 0x3f800000171a7423 */ /* 0x000fc4000001001a */
[----:B------:R-:W-:Y:S02]  /*f780*/  FMUL.FTZ R22, R22, R21 ;  /* 0x0000001516167220 */ /* 0x000fe40000410000 */
[----:B------:R-:W-:Y:S02]  /*f790*/  FMUL.FTZ R3, R3, R26 ;  /* 0x0000001a03037220 */ /* 0x000fe40000410000 */
.L_x_658:
[----:B------:R-:W-:Y:S01]  /*f7a0*/  BSSY B0, `(.L_x_659) ;  /* 0x0000014000007945 */ /* 0x000fe20003800000 */
[----:B------:R-:W-:Y:S05]  /*f7b0*/  @P2 BRA `(.L_x_660) ;  /* 0x0000012000002947 */ /* 0x000fea0003800000 */
[----:B--2---:R-:W-:Y:S02]  /*f7c0*/  MOV R21, UR5 ;  /* 0x0000000500157c02 */ /* 0x004fe40008000f00 */
[----:B------:R-:W-:-:S03]  /*f7d0*/  MOV R24, UR5 ;  /* 0x0000000500187c02 */ /* 0x000fc60008000f00 */
[----:B-1----:R-:W-:Y:S01]  /*f7e0*/  FFMA.FTZ R20, R20, R21, UR6 ;  /* 0x0000000614147e23 */ /* 0x002fe20008010015 */
[----:B------:R-:W-:Y:S01]  /*f7f0*/  MOV R21, R19 ;  /* 0x0000001300157202 */ /* 0x000fe20000000f00 */
[----:B------:R-:W-:Y:S02]  /*f800*/  FFMA.FTZ R15, R15, R24, UR6 ;  /* 0x000000060f0f7e23 */ /* 0x000fe40008010018 */
[----:B------:R-:W-:Y:S02]  /*f810*/  FFMA.FTZ R22, R22, R11, -R20 ;  /* 0x0000000b16167223 */ /* 0x000fe40000010814 */
[----:B------:R-:W-:Y:S02]  /*f820*/  IMAD R20, R34, c[0x0][0x1d8], RZ ;  /* 0x0000760022147a24 */ /* 0x000fe400078e02ff */
[----:B------:R-:W-:Y:S02]  /*f830*/  FFMA.FTZ R3, R3, R14, -R15 ;  /* 0x0000000e03037223 */ /* 0x000fe4000001080f */
[----:B------:R-:W-:Y:S01]  /*f840*/  IMAD R23, R29, c[0x0][0x1dc], R20 ;  /* 0x000077001d177a24 */ /* 0x000fe200078e0214 */
[----:B------:R-:W-:Y:S01]  /*f850*/  MOV R20, R16 ;  /* 0x0000001000147202 */ /* 0x000fe20000000f00 */
[----:B------:R-:W-:-:S02]  /*f860*/  FMUL.FTZ R24, R22, UR23 ;  /* 0x0000001716187c20 */ /* 0x000fc40008410000 */
[----:B------:R-:W-:Y:S02]  /*f870*/  FMUL.FTZ R3, R3, UR23 ;  /* 0x0000001703037c20 */ /* 0x000fe40008410000 */
[----:B------:R-:W-:-:S03]  /*f880*/  IMAD.WIDE.U32 R20, R29, c[0x0][0x1d8], R20 ;  /* 0x000076001d147a25 */ /* 0x000fc600078e0014 */
[----:B------:R-:W-:Y:S02]  /*f890*/  F2FP.BF16.PACK_AB R3, R3, R24 ;  /* 0x000000180303723e */ /* 0x000fe400000010ff */
[----:B------:R-:W-:Y:S02]  /*f8a0*/  IADD3 R23, R21, R23, RZ ;  /* 0x0000001715177210 */ /* 0x000fe40007ffe0ff */
[----:B------:R-:W-:-:S04]  /*f8b0*/  LEA R22, P2, R20, c[0x0][0x160], 0x1 ;  /* 0x0000580014167a11 */ /* 0x000fc800078408ff */
[----:B------:R-:W-:-:S05]  /*f8c0*/  LEA.HI.X R23, R20, c[0x0][0x164], R23, 0x1, P2 ;  /* 0x0000590014177a11 */ /* 0x000fca00010f0c17 */
[----:B------:R0:W-:Y:S04]  /*f8d0*/  STG.E [R22.64], R3 ;  /* 0x0000000316007986 */ /* 0x0001e8000c101912 */
.L_x_660:
[----:B------:R-:W-:Y:S05]  /*f8e0*/  BSYNC B0 ;  /* 0x0000000000007941 */ /* 0x000fea0003800000 */
.L_x_659:
        /* <DEDUP_REMOVED lines=33> */
.L_x_661:
[----:B------:R-:W-:Y:S01]  /*fb00*/  BSSY B0, `(.L_x_662) ;  /* 0x0000014000007945 */ /* 0x000fe20003800000 */
[----:B------:R-:W-:Y:S05]  /*fb10*/  @P3 BRA `(.L_x_663) ;  /* 0x0000012000003947 */ /* 0x000fea0003800000 */
[----:B--2---:R-:W-:Y:S01]  /*fb20*/  MOV R21, UR5 ;  /* 0x0000000500157c02 */ /* 0x004fe20008000f00 */
        /* <DEDUP_REMOVED lines=17> */
.L_x_663:
[----:B------:R-:W-:Y:S05]  /*fc40*/  BSYNC B0 ;  /* 0x0000000000007941 */ /* 0x000fea0003800000 */
.L_x_662:
        /* <DEDUP_REMOVED lines=33> */
.L_x_664:
        /* <DEDUP_REMOVED lines=20> */
.L_x_666:
[----:B------:R-:W-:Y:S05]  /*ffa0*/  BSYNC B0 ;  /* 0x0000000000007941 */ /* 0x000fea0003800000 */
.L_x_665:
        /* <DEDUP_REMOVED lines=33> */
.L_x_667:
        /* <DEDUP_REMOVED lines=20> */
.L_x_669:
[----:B------:R-:W-:Y:S05]  /*10300*/  BSYNC B0 ;  /* 0x0000000000007941 */ /* 0x000fea0003800000 */
.L_x_668:
[--C-:B0-----:R-:W-:Y:S02]  /*10310*/  PRMT R3, RZ, 0x5410, R7.reuse ;  /* 0x00005410ff037816 */ /* 0x101fe40000000007 */
[----:B------:R-:W-:Y:S02]  /*10320*/  PRMT R7, RZ, 0x7610, R7 ;  /* 0x00007610ff077816 */ /* 0x000fe40000000007 */
[----:B------:R-:W-:Y:S01]  /*10330*/  IADD3 R29, R2, 0x1e0, RZ ;  /* 0x000001e0021d7810 */ /* 0x000fe20007ffe0ff */
[----:B------:R-:W-:Y:S01]  /*10340*/  FADD.FTZ R5, R3, -UR24 ;  /* 0x8000001803057e21 */ /* 0x000fe20008010000 */
[----:B------:R-:W-:Y:S01]  /*10350*/  ISETP.GT.U32.OR P3, PT, R0, 0x29f, P3 ;  /* 0x0000029f0000780c */ /* 0x000fe20001f64470 */
[----:B------:R-:W-:Y:S01]  /*10360*/  FADD.FTZ R4, R7, -UR24 ;  /* 0x8000001807047e21 */ /* 0x000fe20008010000 */
[----:B------:R-:W-:Y:S01]  /*10370*/  ISETP.GE.U32.AND P2, PT, R29, c[0x0][0x1e0], PT ;  /* 0x000078001d007a0c */ /* 0x000fe20003f46070 */
[----:B------:R-:W-:Y:S01]  /*10380*/  FMUL.FTZ R5, R5, UR23 ;  /* 0x0000001705057c20 */ /* 0x000fe20008410000 */
[--C-:B------:R-:W-:Y:S01]  /*10390*/  PRMT R6, RZ, 0x5410, R56.reuse ;  /* 0x00005410ff067816 */ /* 0x100fe20000000038 */
        /* <DEDUP_REMOVED lines=21> */
.L_x_670:
        /* <DEDUP_REMOVED lines=20> */
.L_x_672:
[----:B------:R-:W-:Y:S05]  /*10630*/  BSYNC B0 ;  /* 0x0000000000007941 */ /* 0x000fea0003800000 */
.L_x_671:
        /* <DEDUP_REMOVED lines=15> */
[----:B------:R-:W-:Y:S02]  /*10730*/  ISETP.GE.AND.EX P2, PT, R30, c[0x0][0x1e4], PT, P2 ;  /* 0x000079001e007a0c */ /* 0x000fe40003f46320 */
[----:B------:R-:W-:Y:S02]  /*10740*/  ISETP.GE.AND.EX P0, PT, R28, c[0x0][0x1e4], PT, P5 ;  /* 0x000079001c007a0c */ /* 0x000fe40003f06350 */
[----:B------:R-:W-:-:S02]  /*10750*/  ISETP.GT.U32.OR P3, PT, R0, 0x29f, P3 ;  /* 0x0000029f0000780c */ /* 0x000fc40001f64470 */
        /* <DEDUP_REMOVED lines=21> */
.L_x_673:
        /* <DEDUP_REMOVED lines=20> */
.L_x_675:
[----:B------:R-:W-:Y:S05]  /*109f0*/  BSYNC B0 ;  /* 0x0000000000007941 */ /* 0x000fea0003800000 */
.L_x_674:
        /* <DEDUP_REMOVED lines=30> */
.L_x_676:
[----:B------:R-:W-:Y:S01]  /*10be0*/  BSSY B0, `(.L_x_677) ;  /* 0x0000014000007945 */ /* 0x000fe20003800000 */
[----:B------:R-:W-:Y:S05]  /*10bf0*/  @P2 BRA `(.L_x_678) ;  /* 0x0000012000002947 */ /* 0x000fea0003800000 */
[----:B--2---:R-:W-:Y:S01]  /*10c00*/  MOV R8, UR5 ;  /* 0x0000000500087c02 */ /* 0x004fe20008000f00 */
        /* <DEDUP_REMOVED lines=17> */
.L_x_678:
[----:B------:R-:W-:Y:S05]  /*10d20*/  BSYNC B0 ;  /* 0x0000000000007941 */ /* 0x000fea0003800000 */
.L_x_677:
        /* <DEDUP_REMOVED lines=26> */
.L_x_679:
[----:B------:R-:W-:Y:S01]  /*10ed0*/  BSSY B0, `(.L_x_680) ;  /* 0x0000013000007945 */ /* 0x000fe20003800000 */
[----:B------:R-:W-:Y:S05]  /*10ee0*/  @P0 BRA `(.L_x_681) ;  /* 0x0000011000000947 */ /* 0x000fea0003800000 */
[----:B--2---:R-:W-:Y:S01]  /*10ef0*/  MOV R6, UR5 ;  /* 0x0000000500067c02 */ /* 0x004fe20008000f00 */
[----:B------:R-:W-:Y:S01]  /*10f00*/  IMAD R7, R28, c[0x0][0x1d8], RZ ;  /* 0x000076001c077a24 */ /* 0x000fe200078e02ff */
[----:B------:R-:W-:Y:S02]  /*10f10*/  MOV R9, UR5 ;  /* 0x0000000500097c02 */ /* 0x000fe40008000f00 */
[----:B------:R-:W-:Y:S01]  /*10f20*/  MOV R17, R19 ;  /* 0x0000001300117202 */ /* 0x000fe20000000f00 */
[----:B-1----:R-:W-:Y:S02]  /*10f30*/  FFMA.FTZ R5, R21, R6, UR6 ;  /* 0x0000000615057e23 */ /* 0x002fe40008010006 */
        /* <DEDUP_REMOVED lines=12> */
.L_x_681:
[----:B------:R-:W-:Y:S05]  /*11000*/  BSYNC B0 ;  /* 0x0000000000007941 */ /* 0x000fea0003800000 */
.L_x_680:
[----:B--2---:R-:W-:Y:S02]  /*11010*/  ULDC UR5, c[0x0][0x10] ;  /* 0x0000040000057ab9 */ /* 0x004fe40000000800 */
[----:B------:R-:W-:Y:S02]  /*11020*/  UIADD3 UR9, UR9, UR5, URZ ;  /* 0x0000000509097290 */ /* 0x000fe4000fffe03f */
[----:B------:R-:W-:Y:S02]  /*11030*/  UIADD3 UR4, UR4, 0x1, URZ ;  /* 0x0000000104047890 */ /* 0x000fe4000fffe03f */
[----:B------:R-:W-:-:S06]  /*11040*/  UISETP.GE.AND UP0, UPT, UR9, UR8, UPT ;  /* 0x000000080900728c */ /* 0x000fcc000bf06270 */
[----:B------:R-:W-:-:S13]  /*11050*/  PLOP3.LUT P0, PT, PT, PT, UP0, 0x80, 0x0 ;  /* 0x000000000000781c */ /* 0x000fda0003f0f008 */
[----:B------:R-:W-:Y:S01]  /*11060*/  @P0 CALL.REL.NOINC `(.L_x_535) ;  /* 0x0000001000000944 */ /* 0x000fe20003c00000 */
[----:B------:R-:W-:Y:S05]  /*11070*/  BRA `(.L_x_682) ;  /* 0xfffef44000007947 */ /* 0x000fea000383ffff */
.L_x_535:
[----:B-1----:R-:W-:Y:S01]  /*11080*/  ISETP.NE.AND P1, PT, R0, RZ, PT ;  /* 0x000000ff0000720c */ /* 0x002fe20003f25270 */
[----:B0-----:R-:W-:Y:S01]  /*11090*/  HFMA2.MMA R3, -RZ, RZ, 0, 2.384185791015625e-07 ;  /* 0x00000004ff037435 */ /* 0x001fe200000001ff */
        /* <DEDUP_REMOVED lines=16> */
.L_x_684:
[----:B------:R-:W-:Y:S05]  /*111a0*/  BSYNC B0 ;  /* 0x0000000000007941 */ /* 0x000fea0003800000 */
.L_x_683:
        /* <DEDUP_REMOVED lines=11> */
.L_x_686:
[----:B------:R-:W2:Y:S01]  /*11260*/  LDG.E.STRONG.GPU R5, [R2.64] ;  /* 0x0000001202057981 */ /* 0x000ea2000c1ef900 */
[----:B------:R-:W-:Y:S01]  /*11270*/  YIELD ;  /* 0x0000000000007946 */ /* 0x000fe20003800000 */
[----:B--2---:R-:W-:Y:S01]  /*11280*/  ISETP.NE.AND P0, PT, R5, R4, PT ;  /* 0x000000040500720c */ /* 0x004fe20003f05270 */
[----:B------:R-:W-:-:S12]  /*11290*/  CCTL.IVALL ;  /* 0x00000000ff00798f */ /* 0x000fd80002000000 */
[----:B------:R-:W-:Y:S05]  /*112a0*/  @P0 BRA `(.L_x_686) ;  /* 0xffffffb000000947 */ /* 0x000fea000383ffff */
.L_x_685:
        /* <DEDUP_REMOVED lines=25> */
.L_x_687:
        /* <DEDUP_REMOVED lines=26> */
.L_x_688:
        /* <DEDUP_REMOVED lines=10> */
.L_x_5157:


//--------------------- .text._Z35group_norm_nhwc_bwd_one_pass_kernelI11Bf16IOFp16WLi64ELi84ELi672EEv26Group_norm_nhwc_bwd_params --------------------------
	.section	.text._Z35group_norm_nhwc_bwd_one_pass_kernelI11Bf16IOFp16WLi64ELi84ELi672EEv26Group_norm_nhwc_bwd_params,"ax",@progbits
	.sectioninfo	@"SHI_REGISTERS=59"
	.align	128
        .global         _Z35group_norm_nhwc_bwd_one_pass_kernelI11Bf16IOFp16WLi64ELi84ELi672EEv26Group_norm_nhwc_bwd_params
        .type           _Z35group_norm_nhwc_bwd_one_pass_kernelI11Bf16IOFp16WLi64ELi84ELi672EEv26Group_norm_nhwc_bwd_params,@function
        .size           _Z35group_norm_nhwc_bwd_one_pass_kernelI11Bf16IOFp16WLi64ELi84ELi672EEv26Group_norm_nhwc_bwd_params,(.L_x_5158 - _Z35group_norm_nhwc_bwd_one_pass_kernelI11Bf16IOFp16WLi64ELi84ELi672EEv26Group_norm_nhwc_bwd_params)
        .other          _Z35group_norm_nhwc_bwd_one_pass_kernelI11Bf16IOFp16WLi64ELi84ELi672EEv26Group_norm_nhwc_bwd_params,@"STO_CUDA_ENTRY STV_DEFAULT"
_Z35group_norm_nhwc_bwd_one_pass_kernelI11Bf16IOFp16WLi64ELi84ELi672EEv26Group_norm_nhwc_bwd_params:
.text._Z35group_norm_nhwc_bwd_one_pass_kernelI11Bf16IOFp16WLi64ELi84ELi672EEv26Group_norm_nhwc_bwd_params:
        /* <DEDUP_REMOVED lines=44> */
.L_x_724:
        /* <DEDUP_REMOVED lines=138> */
[----:B--2---:R-:W-:-:S02]  /*0b60*/  @P0 HADD2.F32 R45, -RZ, R23.H0_H0 ;  /* 0x20000017ff2d0230 */ /* 0x004fc40000004100 */
[----:B---3--:R-:W-:Y:S02]  /*0b70*/  @P0 HADD2.F32 R46, -RZ, R22.H0_H0 ;  /* 0x20000016ff2e0230 */ /* 0x008fe40000004100 */
[----:B----4-:R-:W-:Y:S02]  /*0b80*/  HADD2.F32 R48, -RZ, R48.H0_H0 ;  /* 0x20000030ff307230 */ /* 0x010fe40000004100 */
[----:B------:R-:W-:Y:S02]  /*0b90*/  HADD2.F32 R17, -RZ, R17.H0_H0 ;  /* 0x20000011ff117230 */ /* 0x000fe40000004100 */
.L_x_691:
[----:B---3--:R-:W-:Y:S05]  /*0ba0*/  BSYNC B0 ;  /* 0x0000000000007941 */ /* 0x008fea0003800000 */
.L_x_690:
        /* <DEDUP_REMOVED lines=28> */
.L_x_692:
        /* <DEDUP_REMOVED lines=34> */
.L_x_693:
        /* <DEDUP_REMOVED lines=40> */
.L_x_694:
        /* <DEDUP_REMOVED lines=36> */
.L_x_695:
        /* <DEDUP_REMOVED lines=98> */
.L_x_697:
[----:B------:R-:W-:Y:S05]  /*1a70*/  BSYNC B0 ;  /* 0x0000000000007941 */ /* 0x000fea0003800000 */
.L_x_696:
        /* <DEDUP_REMOVED lines=79> */
.L_x_699:
[----:B------:R-:W-:Y:S05]  /*1f70*/  BSYNC B0 ;  /* 0x0000000000007941 */ /* 0x000fea0003800000 */
.L_x_698:
        /* <DEDUP_REMOVED lines=17> */
.L_x_701:
[----:B------:R-:W-:Y:S05]  /*2090*/  BSYNC B0 ;  /* 0x0000000000007941 */ /* 0x000fea0003800000 */
.L_x_700:
        /* <DEDUP_REMOVED lines=28> */
.L_x_704:
[----:B------:R-:W2:Y:S01]  /*2260*/  LDG.E.STRONG.GPU R22, [R20.64] ;  /* 0x0000000814167981 */ /* 0x000ea2000c1ef900 */
[----:B------:R-:W-:Y:S01]  /*2270*/  YIELD ;  /* 0x0000000000007946 */ /* 0x000fe20003800000 */
[----:B--2---:R-:W-:Y:S01]  /*2280*/  ISETP.NE.AND P0, PT, R22, R25, PT ;  /* 0x000000191600720c */ /* 0x004fe20003f05270 */
[----:B------:R-:W-:-:S12]  /*2290*/  CCTL.IVALL ;  /* 0x00000000ff00798f */ /* 0x000fd80002000000 */
[----:B------:R-:W-:Y:S05]  /*22a0*/  @P0 BRA `(.L_x_704) ;  /* 0xffffffb000000947 */ /* 0x000fea000383ffff */
.L_x_703:
        /* <DEDUP_REMOVED lines=20> */
.L_x_708:
        /* <DEDUP_REMOVED lines=115> */
.L_x_707:
        /* <DEDUP_REMOVED lines=61> */
.L_x_709:
[----:B------:R-:W-:-:S13]  /*2ef0*/  ISETP.NE.OR P0, PT, R28, RZ, P0 ;  /* 0x000000ff1c00720c */ /* 0x000fda0000705670 */
[----:B------:R-:W-:Y:S05]  /*2f00*/  @!P0 BRA `(.L_x_705) ;  /* 0x000001f000008947 */ /* 0x000fea0003800000 */
.L_x_706:
        /* <DEDUP_REMOVED lines=31> */
.L_x_705:
        /* <DEDUP_REMOVED lines=12> */
.L_x_711:
[----:B------:R-:W-:Y:S05]  /*31c0*/  BSYNC B0 ;  /* 0x0000000000007941 */ /* 0x000fea0003800000 */
.L_x_710:
        /* <DEDUP_REMOVED lines=16> */
.L_x_702:
        /* <DEDUP_REMOVED lines=53> */
.L_x_712:
        /* <DEDUP_REMOVED lines=18> */
.L_x_714:
[----:B------:R-:W-:Y:S05]  /*3740*/  BSYNC B0 ;  /* 0x0000000000007941 */ /* 0x000fea0003800000 */
.L_x_713:
        /* <DEDUP_REMOVED lines=23> */
.L_x_715:
        /* <DEDUP_REMOVED lines=18> */
.L_x_717:
[----:B------:R-:W-:Y:S05]  /*39e0*/  BSYNC B0 ;  /* 0x0000000000007941 */ /* 0x000fea0003800000 */
.L_x_716:
        /* <DEDUP_REMOVED lines=23> */
.L_x_718:
        /* <DEDUP_REMOVED lines=18> */
.L_x_720:
[----:B------:R-:W-:Y:S05]  /*3c80*/  BSYNC B0 ;  /* 0x0000000000007941 */ /* 0x000fea0003800000 */
.L_x_719:
        /* <DEDUP_REMOVED lines=23> */
.L_x_721:
        /* <DEDUP_REMOVED lines=17> */
.L_x_723:
[----:B------:R-:W-:Y:S05]  /*3f10*/  BSYNC B0 ;  /* 0x0000000000007941 */ /* 0x000fea0003800000 */
.L_x_722:
[----:B------:R-:W-:Y:S02]  /*3f20*/  IADD3 R42, R42, c[0x0][0x10], RZ ;  /* 0x000004002a2a7a10 */ /* 0x000fe40007ffe0ff */
[----:B------:R-:W-:Y:S02]  /*3f30*/  IADD3 R37, R37, 0x1, RZ ;  /* 0x0000000125257810 */ /* 0x000fe40007ffe0ff */
[----:B------:R-:W-:-:S13]  /*3f40*/  ISETP.GE.AND P0, PT, R42, UR4, PT ;  /* 0x000000042a007c0c */ /* 0x000fda000bf06270 */
[----:B------:R-:W-:Y:S01]  /*3f50*/  @P0 CALL.REL.NOINC `(.L_x_689) ;  /* 0x0000001000000944 */ /* 0x000fe20003c00000 */
[----:B------:R-:W-:Y:S05]  /*3f60*/  BRA `(.L_x_724) ;  /* 0xffffc35000007947 */ /* 0x000fea000383ffff */
.L_x_689:
        /* <DEDUP_REMOVED lines=18> */
.L_x_726:
[----:B------:R-:W-:Y:S05]  /*4090*/  BSYNC B0 ;  /* 0x0000000000007941 */ /* 0x000fea0003800000 */
.L_x_725:
        /* <DEDUP_REMOVED lines=11> */
.L_x_728:
[----:B------:R-:W2:Y:S01]  /*4150*/  LDG.E.STRONG.GPU R5, [R2.64] ;  /* 0x0000000802057981 */ /* 0x000ea2000c1ef900 */
[----:B------:R-:W-:Y:S01]  /*4160*/  YIELD ;  /* 0x0000000000007946 */ /* 0x000fe20003800000 */
[----:B--2---:R-:W-:Y:S01]  /*4170*/  ISETP.NE.AND P0, PT, R5, R0, PT ;  /* 0x000000000500720c */ /* 0x004fe20003f05270 */
[----:B------:R-:W-:-:S12]  /*4180*/  CCTL.IVALL ;  /* 0x00000000ff00798f */ /* 0x000fd80002000000 */
[----:B------:R-:W-:Y:S05]  /*4190*/  @P0 BRA `(.L_x_728) ;  /* 0xffffffb000000947 */ /* 0x000fea000383ffff */
.L_x_727:
        /* <DEDUP_REMOVED lines=25> */
.L_x_729:
        /* <DEDUP_REMOVED lines=20> */
[----:B--2---:R-:W-:Y:S02]  /*4470*/  F2FP.PACK_AB R15, R9, R0 ;  /* 0x00000000090f723e */ /* 0x004fe400000000ff */
[----:B---3--:R-:W-:-:S03]  /*4480*/  F2FP.PACK_AB R17, R13, R10 ;  /* 0x0000000a0d11723e */ /* 0x008fc600000000ff */
[----:B------:R0:W-:Y:S04]  /*4490*/  STG.E [R2.64], R15 ;  /* 0x0000000f02007986 */ /* 0x0001e8000c101908 */
[----:B------:R0:W-:Y:S02]  /*44a0*/  STG.E [R4.64], R17 ;  /* 0x0000001104007986 */ /* 0x0001e4000c101908 */
[----:B------:R-:W-:Y:S05]  /*44b0*/  @P0 BRA `(.L_x_729) ;  /* 0xfffffe7000000947 */ /* 0x000fea000383ffff */
[----:B------:R-:W-:Y:S05]  /*44c0*/  EXIT ;  /* 0x000000000000794d */ /* 0x000fea0003800000 */
.L_x_730:
        /* <DEDUP_REMOVED lines=11> */
.L_x_5158:


//--------------------- .text._Z35group_norm_nhwc_bwd_one_pass_kernelI11Bf16IOFp16WLi128ELi84ELi672EEv26Group_norm_nhwc_bwd_params --------------------------
	.section	.text._Z35group_norm_nhwc_bwd_one_pass_kernelI11Bf16IOFp16WLi128ELi84ELi672EEv26Group_norm_nhwc_bwd_params,"ax",@progbits
	.sectioninfo	@"SHI_REGISTERS=80"
	.align	128
        .global         _Z35group_norm_nhwc_bwd_one_pass_kernelI11Bf16IOFp16WLi128ELi84ELi672EEv26Group_norm_nhwc_bwd_params
        .type           _Z35group_norm_nhwc_bwd_one_pass_kernelI11Bf16IOFp16WLi128ELi84ELi672EEv26Group_norm_nhwc_bwd_params,@function
        .size           _Z35group_norm_nhwc_bwd_one_pass_kernelI11Bf16IOFp16WLi128ELi84ELi672EEv26Group_norm_nhwc_bwd_params,(.L_x_5159 - _Z35group_norm_nhwc_bwd_one_pass_kernelI11Bf16IOFp16WLi128ELi84ELi672EEv26Group_norm_nhwc_bwd_params)
        .other          _Z35group_norm_nhwc_bwd_one_pass_kernelI11Bf16IOFp16WLi128ELi84ELi672EEv26Group_norm_nhwc_bwd_params,@"STO_CUDA_ENTRY STV_DEFAULT"
_Z35group_norm_nhwc_bwd_one_pass_kernelI11Bf16IOFp16WLi128ELi84ELi672EEv26Group_norm_nhwc_bwd_params:
.text._Z35group_norm_nhwc_bwd_one_pass_kernelI11Bf16IOFp16WLi128ELi84ELi672EEv26Group_norm_nhwc_bwd_params:
        /* <DEDUP_REMOVED lines=48> */
.L_x_782:
        /* <DEDUP_REMOVED lines=215> */
.L_x_733:
[----:B---3--:R-:W-:Y:S05]  /*1070*/  BSYNC B0 ;  /* 0x0000000000007941 */ /* 0x008fea0003800000 */
.L_x_732:
        /* <DEDUP_REMOVED lines=34> */
.L_x_734:
        /* <DEDUP_REMOVED lines=26> */
.L_x_735:
        /* <DEDUP_REMOVED lines=40> */
.L_x_736:
        /* <DEDUP_REMOVED lines=37> */
.L_x_737:
        /* <DEDUP_REMOVED lines=34> */
.L_x_738:
        /* <DEDUP_REMOVED lines=38> */
.L_x_739:
        /* <DEDUP_REMOVED lines=36> */
.L_x_740:
        /* <DEDUP_REMOVED lines=34> */
.L_x_741:
        /* <DEDUP_REMOVED lines=105> */
.L_x_743:
[----:B------:R-:W-:Y:S05]  /*2880*/  BSYNC B0 ;  /* 0x0000000000007941 */ /* 0x000fea0003800000 */
.L_x_742:
        /* <DEDUP_REMOVED lines=79> */
.L_x_745:
[----:B------:R-:W-:Y:S05]  /*2d80*/  BSYNC B0 ;  /* 0x0000000000007941 */ /* 0x000fea0003800000 */
.L_x_744:
        /* <DEDUP_REMOVED lines=17> */
.L_x_747:
[----:B------:R-:W-:Y:S05]  /*2ea0*/  BSYNC B0 ;  /* 0x0000000000007941 */ /* 0x000fea0003800000 */
.L_x_746:
        /* <DEDUP_REMOVED lines=28> */
.L_x_750:
[----:B------:R-:W2:Y:S01]  /*3070*/  LDG.E.STRONG.GPU R20, [R18.64] ;  /* 0x0000000812147981 */ /* 0x000ea2000c1ef900 */
[----:B------:R-:W-:Y:S01]  /*3080*/  YIELD ;  /* 0x0000000000007946 */ /* 0x000fe20003800000 */
[----:B--2---:R-:W-:Y:S01]  /*3090*/  ISETP.NE.AND P0, PT, R20, R23, PT ;  /* 0x000000171400720c */ /* 0x004fe20003f05270 */
[----:B------:R-:W-:-:S12]  /*30a0*/  CCTL.IVALL ;  /* 0x00000000ff00798f */ /* 0x000fd80002000000 */
[----:B------:R-:W-:Y:S05]  /*30b0*/  @P0 BRA `(.L_x_750) ;  /* 0xffffffb000000947 */ /* 0x000fea000383ffff */
.L_x_749:
        /* <DEDUP_REMOVED lines=20> */
.L_x_754:
        /* <DEDUP_REMOVED lines=115> */
.L_x_753:
        /* <DEDUP_REMOVED lines=61> */
.L_x_755:
[----:B------:R-:W-:-:S13]  /*3d00*/  ISETP.NE.OR P0, PT, R27, RZ, P0 ;  /* 0x000000ff1b00720c */ /* 0x000fda0000705670 */
[----:B------:R-:W-:Y:S05]  /*3d10*/  @!P0 BRA `(.L_x_751) ;  /* 0x000001f000008947 */ /* 0x000fea0003800000 */
.L_x_752:
        /* <DEDUP_REMOVED lines=31> */
.L_x_751:
        /* <DEDUP_REMOVED lines=12> */
.L_x_757:
[----:B------:R-:W-:Y:S05]  /*3fd0*/  BSYNC B0 ;  /* 0x0000000000007941 */ /* 0x000fea0003800000 */
.L_x_756:
        /* <DEDUP_REMOVED lines=16> */
.L_x_748:
        /* <DEDUP_REMOVED lines=35> */
.L_x_758:
        /* <DEDUP_REMOVED lines=18> */
.L_x_760:
[----:B------:R-:W-:Y:S05]  /*4430*/  BSYNC B0 ;  /* 0x0000000000007941 */ /* 0x000fea0003800000 */
.L_x_759:
        /* <DEDUP_REMOVED lines=30> */
.L_x_761:
        /* <DEDUP_REMOVED lines=18> */
.L_x_763:
[----:B------:R-:W-:Y:S05]  /*4740*/  BSYNC B0 ;  /* 0x0000000000007941 */ /* 0x000fea0003800000 */
.L_x_762:
        /* <DEDUP_REMOVED lines=29> */
.L_x_764:
        /* <DEDUP_REMOVED lines=18> */
.L_x_766:
[----:B------:R-:W-:Y:S05]  /*4a40*/  BSYNC B0 ;  /* 0x0000000000007941 */ /* 0x000fea0003800000 */
.L_x_765:
        /* <DEDUP_REMOVED lines=56> */
.L_x_767:
        /* <DEDUP_REMOVED lines=18> */
.L_x_769:
[----:B------:R-:W-:Y:S05]  /*4ef0*/  BSYNC B0 ;  /* 0x0000000000007941 */ /* 0x000fea0003800000 */
.L_x_768:
        /* <DEDUP_REMOVED lines=23> */
.L_x_770:
        /* <DEDUP_REMOVED lines=18> */
.L_x_772:
[----:B------:R-:W-:Y:S05]  /*5190*/  BSYNC B0 ;  /* 0x0000000000007941 */ /* 0x000fea0003800000 */
.L_x_771:
        /* <DEDUP_REMOVED lines=23> */
.L_x_773:
        /* <DEDUP_REMOVED lines=18> */
.L_x_775:
[----:B------:R-:W-:Y:S05]  /*5430*/  BSYNC B0 ;  /* 0x0000000000007941 */ /* 0x000fea0003800000 */
.L_x_774:
        /* <DEDUP_REMOVED lines=23> */
.L_x_776:
        /* <DEDUP_REMOVED lines=18> */
.L_x_778:
[----:B------:R-:W-:Y:S05]  /*56d0*/  BSYNC B0 ;  /* 0x0000000000007941 */ /* 0x000fea0003800000 */
.L_x_777:
        /* <DEDUP_REMOVED lines=23> */
.L_x_779:
        /* <DEDUP_REMOVED lines=17> */
.L_x_781:
[----:B------:R-:W-:Y:S05]  /*5960*/  BSYNC B0 ;  /* 0x0000000000007941 */ /* 0x000fea0003800000 */
.L_x_780:
[----:B------:R-:W-:Y:S02]  /*5970*/  IADD3 R63, R63, c[0x0][0x10], RZ ;  /* 0x000004003f3f7a10 */ /* 0x000fe40007ffe0ff */
[----:B------:R-:W-:Y:S02]  /*5980*/  IADD3 R54, R54, 0x1, RZ ;  /* 0x0000000136367810 */ /* 0x000fe40007ffe0ff */
[----:B------:R-:W-:-:S13]  /*5990*/  ISETP.GE.AND P0, PT, R63, UR4, PT ;  /* 0x000000043f007c0c */ /* 0x000fda000bf06270 */
[----:B------:R-:W-:Y:S01]  /*59a0*/  @P0 CALL.REL.NOINC `(.L_x_731) ;  /* 0x0000001000000944 */ /* 0x000fe20003c00000 */
[----:B------:R-:W-:Y:S05]  /*59b0*/  BRA `(.L_x_782) ;  /* 0xffffa94000007947 */ /* 0x000fea000383ffff */
.L_x_731:
        /* <DEDUP_REMOVED lines=18> */
.L_x_784:
[----:B------:R-:W-:Y:S05]  /*5ae0*/  BSYNC B0 ;  /* 0x0000000000007941 */ /* 0x000fea0003800000 */
.L_x_783:
        /* <DEDUP_REMOVED lines=11> */
.L_x_786:
[----:B------:R-:W2:Y:S01]  /*5ba0*/  LDG.E.STRONG.GPU R5, [R2.64] ;  /* 0x0000000802057981 */ /* 0x000ea2000c1ef900 */
[----:B------:R-:W-:Y:S01]  /*5bb0*/  YIELD ;  /* 0x0000000000007946 */ /* 0x000fe20003800000 */
[----:B--2---:R-:W-:Y:S01]  /*5bc0*/  ISETP.NE.AND P0, PT, R5, R0, PT ;  /* 0x000000000500720c */ /* 0x004fe20003f05270 */
[----:B------:R-:W-:-:S12]  /*5bd0*/  CCTL.IVALL ;  /* 0x00000000ff00798f */ /* 0x000fd80002000000 */
[----:B------:R-:W-:Y:S05]  /*5be0*/  @P0 BRA `(.L_x_786) ;  /* 0xffffffb000000947 */ /* 0x000fea000383ffff */
.L_x_785:
        /* <DEDUP_REMOVED lines=25> */
.L_x_787:
        /* <DEDUP_REMOVED lines=20> */
[----:B--2---:R-:W-:Y:S02]  /*5ec0*/  F2FP.PACK_AB R15, R9, R0 ;  /* 0x00000000090f723e */ /* 0x004fe400000000ff */
[----:B---3--:R-:W-:-:S03]  /*5ed0*/  F2FP.PACK_AB R17, R13, R10 ;  /* 0x0000000a0d11723e */ /* 0x008fc600000000ff */
[----:B------:R0:W-:Y:S04]  /*5ee0*/  STG.E [R2.64], R15 ;  /* 0x0000000f02007986 */ /* 0x0001e8000c101908 */
[----:B------:R0:W-:Y:S02]  /*5ef0*/  STG.E [R4.64], R17 ;  /* 0x0000001104007986 */ /* 0x0001e4000c101908 */
[----:B------:R-:W-:Y:S05]  /*5f00*/  @P0 BRA `(.L_x_787) ;  /* 0xfffffe7000000947 */ /* 0x000fea000383ffff */
[----:B------:R-:W-:Y:S05]  /*5f10*/  EXIT ;  /* 0x000000000000794d */ /* 0x000fea0003800000 */
.L_x_788:
        /* <DEDUP_REMOVED lines=14> */
.L_x_5159:


//--------------------- .text._Z35group_norm_nhwc_bwd_one_pass_kernelI11Bf16IOFp16WLi256ELi84ELi672EEv26Group_norm_nhwc_bwd_params --------------------------
	.section	.text._Z35group_norm_nhwc_bwd_one_pass_kernelI11Bf16IOFp16WLi256ELi84ELi672EEv26Group_norm_nhwc_bwd_params,"ax",@progbits
	.sectioninfo	@"SHI_REGISTERS=80"
	.align	128
        .global         _Z35group_norm_nhwc_bwd_one_pass_kernelI11Bf16IOFp16WLi256ELi84ELi672EEv26Group_norm_nhwc_bwd_params
        .type           _Z35group_norm_nhwc_bwd_one_pass_kernelI11Bf16IOFp16WLi256ELi84ELi672EEv26Group_norm_nhwc_bwd_params,@function
        .size           _Z35group_norm_nhwc_bwd_one_pass_kernelI11Bf16IOFp16WLi256ELi84ELi672EEv26Group_norm_nhwc_bwd_params,(.L_x_5160 - _Z35group_norm_nhwc_bwd_one_pass_kernelI11Bf16IOFp16WLi256ELi84ELi672EEv26Group_norm_nhwc_bwd_params)
        .other          _Z35group_norm_nhwc_bwd_one_pass_kernelI11Bf16IOFp16WLi256ELi84ELi672EEv26Group_norm_nhwc_bwd_params,@"STO_CUDA_ENTRY STV_DEFAULT"
_Z35group_norm_nhwc_bwd_one_pass_kernelI11Bf16IOFp16WLi256ELi84ELi672EEv26Group_norm_nhwc_bwd_params:
.text._Z35group_norm_nhwc_bwd_one_pass_kernelI11Bf16IOFp16WLi256ELi84ELi672EEv26Group_norm_nhwc_bwd_params:
        /* <DEDUP_REMOVED lines=59> */
.L_x_872:
        /* <DEDUP_REMOVED lines=385> */
[----:B--2---:R-:W-:-:S02]  /*1bc0*/  @P0 HADD2.F32 R12, -RZ, R11.H0_H0 ;  /* 0x2000000bff0c0230 */ /* 0x004fc40000004100 */
[----:B---3--:R-:W-:Y:S02]  /*1bd0*/  HADD2.F32 R11, -RZ, R14.H0_H0 ;  /* 0x2000000eff0b7230 */ /* 0x008fe40000004100 */
[----:B----4-:R-:W-:Y:S02]  /*1be0*/  @P0 HADD2.F32 R13, -RZ, R20.H0_H0 ;  /* 0x20000014ff0d0230 */ /* 0x010fe40000004100 */
[----:B------:R-:W-:Y:S02]  /*1bf0*/  HADD2.F32 R14, -RZ, R22.H0_H0 ;  /* 0x20000016ff0e7230 */ /* 0x000fe40000004100 */
.L_x_791:
[----:B0-----:R-:W-:Y:S05]  /*1c00*/  BSYNC B0 ;  /* 0x0000000000007941 */ /* 0x001fea0003800000 */
.L_x_790:
        /* <DEDUP_REMOVED lines=27> */
.L_x_792:
        /* <DEDUP_REMOVED lines=34> */
.L_x_793:
        /* <DEDUP_REMOVED lines=40> */
.L_x_794:
        /* <DEDUP_REMOVED lines=37> */
.L_x_795:
        /* <DEDUP_REMOVED lines=37> */
.L_x_796:
        /* <DEDUP_REMOVED lines=37> */
.L_x_797:
        /* <DEDUP_REMOVED lines=37> */
.L_x_798:
        /* <DEDUP_REMOVED lines=37> */
.L_x_799:
        /* <DEDUP_REMOVED lines=37> */
.L_x_800:
        /* <DEDUP_REMOVED lines=37> */
.L_x_801:
        /* <DEDUP_REMOVED lines=37> */
.L_x_802:
        /* <DEDUP_REMOVED lines=37> */
.L_x_803:
        /* <DEDUP_REMOVED lines=37> */
.L_x_804:
        /* <DEDUP_REMOVED lines=37> */
.L_x_805:
        /* <DEDUP_REMOVED lines=35> */
.L_x_806:
        /* <DEDUP_REMOVED lines=33> */
.L_x_807:
        /* <DEDUP_REMOVED lines=106> */
.L_x_809:
[----:B------:R-:W-:Y:S05]  /*46b0*/  BSYNC B0 ;  /* 0x0000000000007941 */ /* 0x000fea0003800000 */
.L_x_808:
        /* <DEDUP_REMOVED lines=80> */
.L_x_811:
[----:B------:R-:W-:Y:S05]  /*4bc0*/  BSYNC B0 ;  /* 0x0000000000007941 */ /* 0x000fea0003800000 */
.L_x_810:
        /* <DEDUP_REMOVED lines=20> */
.L_x_813:
[----:B------:R-:W-:Y:S05]  /*4d10*/  BSYNC B0 ;  /* 0x0000000000007941 */ /* 0x000fea0003800000 */
.L_x_812:
        /* <DEDUP_REMOVED lines=39> */
.L_x_816:
[----:B------:R-:W-:Y:S02]  /*4f90*/  MOV R20, UR16 ;  /* 0x0000001000147c02 */ /* 0x000fe40008000f00 */
[----:B------:R-:W-:-:S05]  /*4fa0*/  MOV R21, UR17 ;  /* 0x0000001100157c02 */ /* 0x000fca0008000f00 */
[----:B------:R-:W2:Y:S01]  /*4fb0*/  LDG.E.STRONG.GPU R20, [R20.64] ;  /* 0x0000001214147981 */ /* 0x000ea2000c1ef900 */
[----:B------:R-:W-:Y:S01]  /*4fc0*/  YIELD ;  /* 0x0000000000007946 */ /* 0x000fe20003800000 */
[----:B--2---:R-:W-:Y:S01]  /*4fd0*/  ISETP.NE.AND P0, PT, R20, R22, PT ;  /* 0x000000161400720c */ /* 0x004fe20003f05270 */
[----:B------:R-:W-:-:S12]  /*4fe0*/  CCTL.IVALL ;  /* 0x00000000ff00798f */ /* 0x000fd80002000000 */
[----:B------:R-:W-:Y:S05]  /*4ff0*/  @P0 BRA `(.L_x_816) ;  /* 0xffffff9000000947 */ /* 0x000fea000383ffff */
.L_x_815:
        /* <DEDUP_REMOVED lines=20> */
.L_x_820:
        /* <DEDUP_REMOVED lines=162> */
.L_x_819:
        /* <DEDUP_REMOVED lines=83> */
.L_x_821:
[----:B01----:R-:W-:-:S13]  /*6090*/  ISETP.NE.OR P0, PT, RZ, UR14, P0 ;  /* 0x0000000eff007c0c */ /* 0x003fda0008705670 */
[----:B------:R-:W-:Y:S05]  /*60a0*/  @!P0 BRA `(.L_x_817) ;  /* 0x000002a000008947 */ /* 0x000fea0003800000 */
.L_x_818:
        /* <DEDUP_REMOVED lines=42> */
.L_x_817:
        /* <DEDUP_REMOVED lines=16> */
.L_x_823:
[----:B------:R-:W-:Y:S05]  /*6450*/  BSYNC B0 ;  /* 0x0000000000007941 */ /* 0x000fea0003800000 */
.L_x_822:
        /* <DEDUP_REMOVED lines=24> */
.L_x_814:
        /* <DEDUP_REMOVED lines=34> */
.L_x_824:
        /* <DEDUP_REMOVED lines=21> */
.L_x_826:
[----:B------:R-:W-:Y:S05]  /*6950*/  BSYNC B0 ;  /* 0x0000000000007941 */ /* 0x000fea0003800000 */
.L_x_825:
        /* <DEDUP_REMOVED lines=30> */
.L_x_827:
        /* <DEDUP_REMOVED lines=20> */
.L_x_829:
[----:B------:R-:W-:Y:S05]  /*6c80*/  BSYNC B0 ;  /* 0x0000000000007941 */ /* 0x000fea0003800000 */
.L_x_828:
        /* <DEDUP_REMOVED lines=31> */
.L_x_830:
        /* <DEDUP_REMOVED lines=20> */
.L_x_832:
[----:B------:R-:W-:Y:S05]  /*6fc0*/  BSYNC B0 ;  /* 0x0000000000007941 */ /* 0x000fea0003800000 */
.L_x_831:
        /* <DEDUP_REMOVED lines=35> */
.L_x_833:
        /* <DEDUP_REMOVED lines=20> */
.L_x_835:
[----:B------:R-:W-:Y:S05]  /*7340*/  BSYNC B0 ;  /* 0x0000000000007941 */ /* 0x000fea0003800000 */
.L_x_834:
        /* <DEDUP_REMOVED lines=31> */
.L_x_836:
        /* <DEDUP_REMOVED lines=20> */
.L_x_838:
[----:B------:R-:W-:Y:S05]  /*7680*/  BSYNC B0 ;  /* 0x0000000000007941 */ /* 0x000fea0003800000 */
.L_x_837:
        /* <DEDUP_REMOVED lines=31> */
.L_x_839:
        /* <DEDUP_REMOVED lines=20> */
.L_x_841:
[----:B------:R-:W-:Y:S05]  /*79c0*/  BSYNC B0 ;  /* 0x0000000000007941 */ /* 0x000fea0003800000 */
.L_x_840:
        /* <DEDUP_REMOVED lines=31> */
.L_x_842:
        /* <DEDUP_REMOVED lines=20> */
.L_x_844:
[----:B------:R-:W-:Y:S05]  /*7d00*/  BSYNC B0 ;  /* 0x0000000000007941 */ /* 0x000fea0003800000 */
.L_x_843:
        /* <DEDUP_REMOVED lines=31> */
.L_x_845:
        /* <DEDUP_REMOVED lines=20> */
.L_x_847:
[----:B------:R-:W-:Y:S05]  /*8040*/  BSYNC B0 ;  /* 0x0000000000007941 */ /* 0x000fea0003800000 */
.L_x_846:
        /* <DEDUP_REMOVED lines=31> */
.L_x_848:
        /* <DEDUP_REMOVED lines=20> */
.L_x_850:
[----:B------:R-:W-:Y:S05]  /*8380*/  BSYNC B0 ;  /* 0x0000000000007941 */ /* 0x000fea0003800000 */
.L_x_849:
        /* <DEDUP_REMOVED lines=31> */
.L_x_851:
        /* <DEDUP_REMOVED lines=20> */
.L_x_853:
[----:B------:R-:W-:Y:S05]  /*86c0*/  BSYNC B0 ;  /* 0x0000000000007941 */ /* 0x000fea0003800000 */
.L_x_852:
        /* <DEDUP_REMOVED lines=31> */
.L_x_854:
        /* <DEDUP_REMOVED lines=20> */
.L_x_856:
[----:B------:R-:W-:Y:S05]  /*8a00*/  BSYNC B0 ;  /* 0x0000000000007941 */ /* 0x000fea0003800000 */
.L_x_855:
        /* <DEDUP_REMOVED lines=31> */
.L_x_857:
        /* <DEDUP_REMOVED lines=20> */
.L_x_859:
[----:B------:R-:W-:Y:S05]  /*8d40*/  BSYNC B0 ;  /* 0x0000000000007941 */ /* 0x000fea0003800000 */
.L_x_858:
        /* <DEDUP_REMOVED lines=29> */
.L_x_860:
        /* <DEDUP_REMOVED lines=20> */
.L_x_862:
[----:B------:R-:W-:Y:S05]  /*9060*/  BSYNC B0 ;  /* 0x0000000000007941 */ /* 0x000fea0003800000 */
.L_x_861:
        /* <DEDUP_REMOVED lines=35> */
.L_x_863:
        /* <DEDUP_REMOVED lines=20> */
.L_x_865:
[----:B------:R-:W-:Y:S05]  /*93e0*/  BSYNC B0 ;  /* 0x0000000000007941 */ /* 0x000fea0003800000 */
.L_x_864:
        /* <DEDUP_REMOVED lines=30> */
.L_x_866:
        /* <DEDUP_REMOVED lines=20> */
.L_x_868:
[----:B------:R-:W-:Y:S05]  /*9710*/  BSYNC B0 ;  /* 0x0000000000007941 */ /* 0x000fea0003800000 */
.L_x_867:
        /* <DEDUP_REMOVED lines=26> */
.L_x_869:
        /* <DEDUP_REMOVED lines=19> */
.L_x_871:
[----:B------:R-:W-:Y:S05]  /*99f0*/  BSYNC B0 ;  /* 0x0000000000007941 */ /* 0x000fea0003800000 */
.L_x_870:
[----:B---3--:R-:W-:Y:S02]  /*9a00*/  ULDC UR5, c[0x0][0x10] ;  /* 0x0000040000057ab9 */ /* 0x008fe40000000800 */
[----:B------:R-:W-:Y:S02]  /*9a10*/  UIADD3 UR9, UR9, UR5, URZ ;  /* 0x0000000509097290 */ /* 0x000fe4000fffe03f */
[----:B------:R-:W-:Y:S02]  /*9a20*/  UIADD3 UR4, UR4, 0x1, URZ ;  /* 0x0000000104047890 */ /* 0x000fe4000fffe03f */
[----:B------:R-:W-:-:S06]  /*9a30*/  UISETP.GE.AND UP0, UPT, UR9, UR8, UPT ;  /* 0x000000080900728c */ /* 0x000fcc000bf06270 */
[----:B------:R-:W-:-:S13]  /*9a40*/  PLOP3.LUT P0, PT, PT, PT, UP0, 0x80, 0x0 ;  /* 0x000000000000781c */ /* 0x000fda0003f0f008 */
[----:B------:R-:W-:Y:S01]  /*9a50*/  @P0 CALL.REL.NOINC `(.L_x_789) ;  /* 0x0000001000000944 */ /* 0x000fe20003c00000 */
[----:B------:R-:W-:Y:S05]  /*9a60*/  BRA `(.L_x_872) ;  /* 0xffff694000007947 */ /* 0x000fea000383ffff */
.L_x_789:
        /* <DEDUP_REMOVED lines=18> */
.L_x_874:
[----:B------:R-:W-:Y:S05]  /*9b90*/  BSYNC B0 ;  /* 0x0000000000007941 */ /* 0x000fea0003800000 */
.L_x_873:
        /* <DEDUP_REMOVED lines=11> */
.L_x_876:
[----:B------:R-:W2:Y:S01]  /*9c50*/  LDG.E.STRONG.GPU R5, [R2.64] ;  /* 0x0000001202057981 */ /* 0x000ea2000c1ef900 */
[----:B------:R-:W-:Y:S01]  /*9c60*/  YIELD ;  /* 0x0000000000007946 */ /* 0x000fe20003800000 */
[----:B--2---:R-:W-:Y:S01]  /*9c70*/  ISETP.NE.AND P0, PT, R5, R4, PT ;  /* 0x000000040500720c */ /* 0x004fe20003f05270 */
[----:B------:R-:W-:-:S12]  /*9c80*/  CCTL.IVALL ;  /* 0x00000000ff00798f */ /* 0x000fd80002000000 */
[----:B------:R-:W-:Y:S05]  /*9c90*/  @P0 BRA `(.L_x_876) ;  /* 0xffffffb000000947 */ /* 0x000fea000383ffff */
.L_x_875:
        /* <DEDUP_REMOVED lines=25> */
.L_x_877:
        /* <DEDUP_REMOVED lines=18> */
[----:B--2---:R-:W-:Y:S01]  /*9f50*/  F2FP.PACK_AB R15, R9, R2 ;  /* 0x00000002090f723e */ /* 0x004fe200000000ff */
[----:B------:R-:W-:-:S04]  /*9f60*/  IMAD.WIDE R2, R4, R5, c[0x0][0x168] ;  /* 0x00005a0004027625 */ /* 0x000fc800078e0205 */
[----:B------:R-:W-:Y:S01]  /*9f70*/  IMAD.WIDE R4, R4, R5, c[0x0][0x170] ;  /* 0x00005c0004047625 */ /* 0x000fe200078e0205 */
[----:B---3--:R-:W-:Y:S01]  /*9f80*/  F2FP.PACK_AB R17, R13, R10 ;  /* 0x0000000a0d11723e */ /* 0x008fe200000000ff */
[----:B------:R0:W-:Y:S04]  /*9f90*/  STG.E [R2.64], R15 ;  /* 0x0000000f02007986 */ /* 0x0001e8000c101912 */
[----:B------:R0:W-:Y:S01]  /*9fa0*/  STG.E [R4.64], R17 ;  /* 0x0000001104007986 */ /* 0x0001e2000c101912 */
[----:B------:R-:W-:Y:S05]  /*9fb0*/  @P0 BRA `(.L_x_877) ;  /* 0xfffffe7000000947 */ /* 0x000fea000383ffff */
[----:B------:R-:W-:Y:S05]  /*9fc0*/  EXIT ;  /* 0x000000000000794d */ /* 0x000fea0003800000 */
.L_x_878:
        /* <DEDUP_REMOVED lines=11> */
.L_x_5160:


//--------------------- .text._Z35group_norm_nhwc_bwd_one_pass_kernelI11Bf16IOFp16WLi512ELi84ELi672EEv26Group_norm_nhwc_bwd_params --------------------------
	.section	.text._Z35group_norm_nhwc_bwd_one_pass_kernelI11Bf16IOFp16WLi512ELi84ELi672EEv26Group_norm_nhwc_bwd_params,"ax",@progbits
	.sectioninfo	@"SHI_REGISTERS=80"
	.align	128
        .global         _Z35group_norm_nhwc_bwd_one_pass_kernelI11Bf16IOFp16WLi512ELi84ELi672EEv26Group_norm_nhwc_bwd_params
        .type           _Z35group_norm_nhwc_bwd_one_pass_kernelI11Bf16IOFp16WLi512ELi84ELi672EEv26Group_norm_nhwc_bwd_params,@function
        .size           _Z35group_norm_nhwc_bwd_one_pass_kernelI11Bf16IOFp16WLi512ELi84ELi672EEv26Group_norm_nhwc_bwd_params,(.L_x_5161 - _Z35group_norm_nhwc_bwd_one_pass_kernelI11Bf16IOFp16WLi512ELi84ELi672EEv26Group_norm_nhwc_bwd_params)
        .other          _Z35group_norm_nhwc_bwd_one_pass_kernelI11Bf16IOFp16WLi512ELi84ELi672EEv26Group_norm_nhwc_bwd_params,@"STO_CUDA_ENTRY STV_DEFAULT"
_Z35group_norm_nhwc_bwd_one_pass_kernelI11Bf16IOFp16WLi512ELi84ELi672EEv26Group_norm_nhwc_bwd_params:
.text._Z35group_norm_nhwc_bwd_one_pass_kernelI11Bf16IOFp16WLi512ELi84ELi672EEv26Group_norm_nhwc_bwd_params:
        /* <DEDUP_REMOVED lines=76> */
.L_x_1026:
        /* <DEDUP_REMOVED lines=749> */
.L_x_881:
[----:B0-----:R-:W-:Y:S05]  /*3390*/  BSYNC B0 ;  /* 0x0000000000007941 */ /* 0x001fea0003800000 */
.L_x_880:
        /* <DEDUP_REMOVED lines=27> */
.L_x_882:
        /* <DEDUP_REMOVED lines=34> */
.L_x_883:
        /* <DEDUP_REMOVED lines=40> */
.L_x_884:
        /* <DEDUP_REMOVED lines=37> */
.L_x_885:
        /* <DEDUP_REMOVED lines=37> */
.L_x_886:
        /* <DEDUP_REMOVED lines=37> */
.L_x_887:
        /* <DEDUP_REMOVED lines=37> */
.L_x_888:
        /* <DEDUP_REMOVED lines=37> */
.L_x_889:
        /* <DEDUP_REMOVED lines=37> */
.L_x_890:
        /* <DEDUP_REMOVED lines=37> */
.L_x_891:
        /* <DEDUP_REMOVED lines=38> */
.L_x_892:
        /* <DEDUP_REMOVED lines=38> */
.L_x_893:
        /* <DEDUP_REMOVED lines=38> */
.L_x_894:
        /* <DEDUP_REMOVED lines=39> */
.L_x_895:
        /* <DEDUP_REMOVED lines=38> */
.L_x_896:
        /* <DEDUP_REMOVED lines=39> */
.L_x_897:
        /* <DEDUP_REMOVED lines=38> */
.L_x_898:
        /* <DEDUP_REMOVED lines=38> */
.L_x_899:
        /* <DEDUP_REMOVED lines=38> */
.L_x_900:
        /* <DEDUP_REMOVED lines=37> */
.L_x_901:
        /* <DEDUP_REMOVED lines=37> */
.L_x_902:
        /* <DEDUP_REMOVED lines=37> */
.L_x_903:
        /* <DEDUP_REMOVED lines=37> */
.L_x_904:
        /* <DEDUP_REMOVED lines=37> */
.L_x_905:
        /* <DEDUP_REMOVED lines=37> */
.L_x_906:
        /* <DEDUP_REMOVED lines=37> */
.L_x_907:
        /* <DEDUP_REMOVED lines=37> */
.L_x_908:
        /* <DEDUP_REMOVED lines=37> */
.L_x_909:
        /* <DEDUP_REMOVED lines=37> */
.L_x_910:
        /* <DEDUP_REMOVED lines=37> */
.L_x_911:
        /* <DEDUP_REMOVED lines=35> */
.L_x_912:
        /* <DEDUP_REMOVED lines=33> */
.L_x_913:
        /* <DEDUP_REMOVED lines=106> */
.L_x_915:
[----:B------:R-:W-:Y:S05]  /*83f0*/  BSYNC B0 ;  /* 0x0000000000007941 */ /* 0x000fea0003800000 */
.L_x_914:
        /* <DEDUP_REMOVED lines=80> */
.L_x_917:
[----:B------:R-:W-:Y:S05]  /*8900*/  BSYNC B0 ;  /* 0x0000000000007941 */ /* 0x000fea0003800000 */
.L_x_916:
        /* <DEDUP_REMOVED lines=20> */
.L_x_919:
[----:B------:R-:W-:Y:S05]  /*8a50*/  BSYNC B0 ;  /* 0x0000000000007941 */ /* 0x000fea0003800000 */
.L_x_918:
        /* <DEDUP_REMOVED lines=39> */
.L_x_922:
[----:B------:R-:W-:Y:S02]  /*8cd0*/  MOV R20, UR16 ;  /* 0x0000001000147c02 */ /* 0x000fe40008000f00 */
[----:B------:R-:W-:-:S05]  /*8ce0*/  MOV R21, UR17 ;  /* 0x0000001100157c02 */ /* 0x000fca0008000f00 */
[----:B------:R-:W2:Y:S01]  /*8cf0*/  LDG.E.STRONG.GPU R20, [R20.64] ;  /* 0x0000001214147981 */ /* 0x000ea2000c1ef900 */
[----:B------:R-:W-:Y:S01]  /*8d00*/  YIELD ;  /* 0x0000000000007946 */ /* 0x000fe20003800000 */
[----:B--2---:R-:W-:Y:S01]  /*8d10*/  ISETP.NE.AND P0, PT, R20, R22, PT ;  /* 0x000000161400720c */ /* 0x004fe20003f05270 */
[----:B------:R-:W-:-:S12]  /*8d20*/  CCTL.IVALL ;  /* 0x00000000ff00798f */ /* 0x000fd80002000000 */
[----:B------:R-:W-:Y:S05]  /*8d30*/  @P0 BRA `(.L_x_922) ;  /* 0xffffff9000000947 */ /* 0x000fea000383ffff */
.L_x_921:
        /* <DEDUP_REMOVED lines=20> */
.L_x_926:
        /* <DEDUP_REMOVED lines=159> */
.L_x_925:
        /* <DEDUP_REMOVED lines=85> */
.L_x_927:
[----:B01----:R-:W-:-:S13]  /*9dc0*/  ISETP.NE.OR P0, PT, RZ, UR14, P0 ;  /* 0x0000000eff007c0c */ /* 0x003fda0008705670 */
[----:B------:R-:W-:Y:S05]  /*9dd0*/  @!P0 BRA `(.L_x_923) ;  /* 0x000002a000008947 */ /* 0x000fea0003800000 */
.L_x_924:
        /* <DEDUP_REMOVED lines=42> */
.L_x_923:
        /* <DEDUP_REMOVED lines=16> */
.L_x_929:
[----:B------:R-:W-:Y:S05]  /*a180*/  BSYNC B0 ;  /* 0x0000000000007941 */ /* 0x000fea0003800000 */
.L_x_928:
        /* <DEDUP_REMOVED lines=24> */
.L_x_920:
        /* <DEDUP_REMOVED lines=34> */
.L_x_930:
        /* <DEDUP_REMOVED lines=21> */
.L_x_932:
[----:B------:R-:W-:Y:S05]  /*a680*/  BSYNC B0 ;  /* 0x0000000000007941 */ /* 0x000fea0003800000 */
.L_x_931:
        /* <DEDUP_REMOVED lines=33> */
.L_x_933:
        /* <DEDUP_REMOVED lines=20> */
.L_x_935:
[----:B------:R-:W-:Y:S05]  /*a9e0*/  BSYNC B0 ;  /* 0x0000000000007941 */ /* 0x000fea0003800000 */
.L_x_934:
        /* <DEDUP_REMOVED lines=33> */
.L_x_936:
        /* <DEDUP_REMOVED lines=20> */
.L_x_938:
[----:B------:R-:W-:Y:S05]  /*ad40*/  BSYNC B0 ;  /* 0x0000000000007941 */ /* 0x000fea0003800000 */
.L_x_937:
        /* <DEDUP_REMOVED lines=33> */
.L_x_939:
        /* <DEDUP_REMOVED lines=20> */
.L_x_941:
[----:B------:R-:W-:Y:S05]  /*b0a0*/  BSYNC B0 ;  /* 0x0000000000007941 */ /* 0x000fea0003800000 */
.L_x_940:
        /* <DEDUP_REMOVED lines=40> */
.L_x_942:
        /* <DEDUP_REMOVED lines=20> */
.L_x_944:
[----:B------:R-:W-:Y:S05]  /*b470*/  BSYNC B0 ;  /* 0x0000000000007941 */ /* 0x000fea0003800000 */
.L_x_943:
        /* <DEDUP_REMOVED lines=33> */
.L_x_945:
        /* <DEDUP_REMOVED lines=20> */
.L_x_947:
[----:B------:R-:W-:Y:S05]  /*b7d0*/  BSYNC B0 ;  /* 0x0000000000007941 */ /* 0x000fea0003800000 */
.L_x_946:
        /* <DEDUP_REMOVED lines=33> */
.L_x_948:
        /* <DEDUP_REMOVED lines=20> */
.L_x_950:
[----:B------:R-:W-:Y:S05]  /*bb30*/  BSYNC B0 ;  /* 0x0000000000007941 */ /* 0x000fea0003800000 */
.L_x_949:
        /* <DEDUP_REMOVED lines=33> */
.L_x_951:
        /* <DEDUP_REMOVED lines=20> */
.L_x_953:
[----:B------:R-:W-:Y:S05]  /*be90*/  BSYNC B0 ;  /* 0x0000000000007941 */ /* 0x000fea0003800000 */
.L_x_952:
        /* <DEDUP_REMOVED lines=33> */
.L_x_954:
        /* <DEDUP_REMOVED lines=20> */
.L_x_956:
[----:B------:R-:W-:Y:S05]  /*c1f0*/  BSYNC B0 ;  /* 0x0000000000007941 */ /* 0x000fea0003800000 */
.L_x_955:
        /* <DEDUP_REMOVED lines=33> */
.L_x_957:
        /* <DEDUP_REMOVED lines=20> */
.L_x_959:
[----:B------:R-:W-:Y:S05]  /*c550*/  BSYNC B0 ;  /* 0x0000000000007941 */ /* 0x000fea0003800000 */
.L_x_958:
        /* <DEDUP_REMOVED lines=34> */
.L_x_960:
        /* <DEDUP_REMOVED lines=20> */
.L_x_962:
[----:B------:R-:W-:Y:S05]  /*c8c0*/  BSYNC B0 ;  /* 0x0000000000007941 */ /* 0x000fea0003800000 */
.L_x_961:
        /* <DEDUP_REMOVED lines=34> */
.L_x_963:
        /* <DEDUP_REMOVED lines=20> */
.L_x_965:
[----:B------:R-:W-:Y:S05]  /*cc30*/  BSYNC B0 ;  /* 0x0000000000007941 */ /* 0x000fea0003800000 */
.L_x_964:
        /* <DEDUP_REMOVED lines=34> */
.L_x_966:
        /* <DEDUP_REMOVED lines=20> */
.L_x_968:
[----:B------:R-:W-:Y:S05]  /*cfa0*/  BSYNC B0 ;  /* 0x0000000000007941 */ /* 0x000fea0003800000 */
.L_x_967:
        /* <DEDUP_REMOVED lines=35> */
.L_x_969:
        /* <DEDUP_REMOVED lines=20> */
.L_x_971:
[----:B------:R-:W-:Y:S05]  /*d320*/  BSYNC B0 ;  /* 0x0000000000007941 */ /* 0x000fea0003800000 */
.L_x_970:
        /* <DEDUP_REMOVED lines=34> */
.L_x_972:
        /* <DEDUP_REMOVED lines=20> */
.L_x_974:
[----:B------:R-:W-:Y:S05]  /*d690*/  BSYNC B0 ;  /* 0x0000000000007941 */ /* 0x000fea0003800000 */
.L_x_973:
        /* <DEDUP_REMOVED lines=35> */
.L_x_975:
        /* <DEDUP_REMOVED lines=20> */
.L_x_977:
[----:B------:R-:W-:Y:S05]  /*da10*/  BSYNC B0 ;  /* 0x0000000000007941 */ /* 0x000fea0003800000 */
.L_x_976:
        /* <DEDUP_REMOVED lines=34> */
.L_x_978:
        /* <DEDUP_REMOVED lines=20> */
.L_x_980:
[----:B------:R-:W-:Y:S05]  /*dd80*/  BSYNC B0 ;  /* 0x0000000000007941 */ /* 0x000fea0003800000 */
.L_x_979:
        /* <DEDUP_REMOVED lines=34> */
.L_x_981:
        /* <DEDUP_REMOVED lines=20> */
.L_x_983:
[----:B------:R-:W-:Y:S05]  /*e0f0*/  BSYNC B0 ;  /* 0x0000000000007941 */ /* 0x000fea0003800000 */
.L_x_982:
        /* <DEDUP_REMOVED lines=34> */
.L_x_984:
        /* <DEDUP_REMOVED lines=20> */
.L_x_986:
[----:B------:R-:W-:Y:S05]  /*e460*/  BSYNC B0 ;  /* 0x0000000000007941 */ /* 0x000fea0003800000 */
.L_x_985:
        /* <DEDUP_REMOVED lines=34> */
.L_x_987:
        /* <DEDUP_REMOVED lines=20> */
.L_x_989:
[----:B------:R-:W-:Y:S05]  /*e7d0*/  BSYNC B0 ;  /* 0x0000000000007941 */ /* 0x000fea0003800000 */
.L_x_988:
        /* <DEDUP_REMOVED lines=34> */
.L_x_990:
        /* <DEDUP_REMOVED lines=20> */
.L_x_992:
[----:B------:R-:W-:Y:S05]  /*eb40*/  BSYNC B0 ;  /* 0x0000000000007941 */ /* 0x000fea0003800000 */
.L_x_991:
        /* <DEDUP_REMOVED lines=34> */
.L_x_993:
        /* <DEDUP_REMOVED lines=20> */
.L_x_995:
[----:B------:R-:W-:Y:S05]  /*eeb0*/  BSYNC B0 ;  /* 0x0000000000007941 */ /* 0x000fea0003800000 */
.L_x_994:
        /* <DEDUP_REMOVED lines=34> */
.L_x_996:
        /* <DEDUP_REMOVED lines=20> */
.L_x_998:
[----:B------:R-:W-:Y:S05]  /*f220*/  BSYNC B0 ;  /* 0x0000000000007941 */ /* 0x000fea0003800000 */
.L_x_997:
        /* <DEDUP_REMOVED lines=33> */
.L_x_999:
        /* <DEDUP_REMOVED lines=20> */
.L_x_1001:
[----:B------:R-:W-:Y:S05]  /*f580*/  BSYNC B0 ;  /* 0x0000000000007941 */ /* 0x000fea0003800000 */
.L_x_1000:
        /* <DEDUP_REMOVED lines=33> */
.L_x_1002:
        /* <DEDUP_REMOVED lines=20> */
.L_x_1004:
[----:B------:R-:W-:Y:S05]  /*f8e0*/  BSYNC B0 ;  /* 0x0000000000007941 */ /* 0x000fea0003800000 */
.L_x_1003:
        /* <DEDUP_REMOVED lines=33> */
.L_x_1005:
        /* <DEDUP_REMOVED lines=20> */
.L_x_1007:
[----:B------:R-:W-:Y:S05]  /*fc40*/  BSYNC B0 ;  /* 0x0000000000007941 */ /* 0x000fea0003800000 */
.L_x_1006:
        /* <DEDUP_REMOVED lines=33> */
.L_x_1008:
        /* <DEDUP_REMOVED lines=20> */
.L_x_1010:
[----:B------:R-:W-:Y:S05]  /*ffa0*/  BSYNC B0 ;  /* 0x0000000000007941 */ /* 0x000fea0003800000 */
.L_x_1009:
        /* <DEDUP_REMOVED lines=33> */
.L_x_1011:
        /* <DEDUP_REMOVED lines=20> */
.L_x_1013:
[----:B------:R-:W-:Y:S05]  /*10300*/  BSYNC B0 ;  /* 0x0000000000007941 */ /* 0x000fea0003800000 */
.L_x_1012:
        /* <DEDUP_REMOVED lines=30> */
.L_x_1014:
        /* <DEDUP_REMOVED lines=20> */
.L_x_1016:
[----:B------:R-:W-:Y:S05]  /*10630*/  BSYNC B0 ;  /* 0x0000000000007941 */ /* 0x000fea0003800000 */
.L_x_1015:
        /* <DEDUP_REMOVED lines=39> */
.L_x_1017:
        /* <DEDUP_REMOVED lines=20> */
.L_x_1019:
[----:B------:R-:W-:Y:S05]  /*109f0*/  BSYNC B0 ;  /* 0x0000000000007941 */ /* 0x000fea0003800000 */
.L_x_1018:
        /* <DEDUP_REMOVED lines=30> */
.L_x_1020:
        /* <DEDUP_REMOVED lines=20> */
.L_x_1022:
[----:B------:R-:W-:Y:S05]  /*10d20*/  BSYNC B0 ;  /* 0x0000000000007941 */ /* 0x000fea0003800000 */
.L_x_1021:
        /* <DEDUP_REMOVED lines=26> */
.L_x_1023:
        /* <DEDUP_REMOVED lines=19> */
.L_x_1025:
[----:B------:R-:W-:Y:S05]  /*11000*/  BSYNC B0 ;  /* 0x0000000000007941 */ /* 0x000fea0003800000 */
.L_x_1024:
[----:B--2---:R-:W-:Y:S02]  /*11010*/  ULDC UR5, c[0x0][0x10] ;  /* 0x0000040000057ab9 */ /* 0x004fe40000000800 */
[----:B------:R-:W-:Y:S02]  /*11020*/  UIADD3 UR9, UR9, UR5, URZ ;  /* 0x0000000509097290 */ /* 0x000fe4000fffe03f */
[----:B------:R-:W-:Y:S02]  /*11030*/  UIADD3 UR4, UR4, 0x1, URZ ;  /* 0x0000000104047890 */ /* 0x000fe4000fffe03f */
[----:B------:R-:W-:-:S06]  /*11040*/  UISETP.GE.AND UP0, UPT, UR9, UR8, UPT ;  /* 0x000000080900728c */ /* 0x000fcc000bf06270 */
[----:B------:R-:W-:-:S13]  /*11050*/  PLOP3.LUT P0, PT, PT, PT, UP0, 0x80, 0x0 ;  /* 0x000000000000781c */ /* 0x000fda0003f0f008 */
[----:B------:R-:W-:Y:S01]  /*11060*/  @P0 CALL.REL.NOINC `(.L_x_879) ;  /* 0x0000001000000944 */ /* 0x000fe20003c00000 */
[----:B------:R-:W-:Y:S05]  /*11070*/  BRA `(.L_x_1026) ;  /* 0xfffef44000007947 */ /* 0x000fea000383ffff */
.L_x_879:
        /* <DEDUP_REMOVED lines=18> */
.L_x_1028:
[----:B------:R-:W-:Y:S05]  /*111a0*/  BSYNC B0 ;  /* 0x0000000000007941 */ /* 0x000fea0003800000 */
.L_x_1027:
        /* <DEDUP_REMOVED lines=11> */
.L_x_1030:
[----:B------:R-:W2:Y:S01]  /*11260*/  LDG.E.STRONG.GPU R5, [R2.64] ;  /* 0x0000001202057981 */ /* 0x000ea2000c1ef900 */
[----:B------:R-:W-:Y:S01]  /*11270*/  YIELD ;  /* 0x0000000000007946 */ /* 0x000fe20003800000 */
[----:B--2---:R-:W-:Y:S01]  /*11280*/  ISETP.NE.AND P0, PT, R5, R4, PT ;  /* 0x000000040500720c */ /* 0x004fe20003f05270 */
[----:B------:R-:W-:-:S12]  /*11290*/  CCTL.IVALL ;  /* 0x00000000ff00798f */ /* 0x000fd80002000000 */
[----:B------:R-:W-:Y:S05]  /*112a0*/  @P0 BRA `(.L_x_1030) ;  /* 0xffffffb000000947 */ /* 0x000fea000383ffff */
.L_x_1029:
        /* <DEDUP_REMOVED lines=25> */
.L_x_1031:
        /* <DEDUP_REMOVED lines=26> */
.L_x_1032:
        /* <DEDUP_REMOVED lines=10> */
.L_x_5161:


//--------------------- .text._Z35group_norm_nhwc_bwd_one_pass_kernelI11Fp16IOFp32WLi64ELi84ELi672EEv26Group_norm_nhwc_bwd_params --------------------------
	.section	.text._Z35group_norm_nhwc_bwd_one_pass_kernelI11Fp16IOFp32WLi64ELi84ELi672EEv26Group_norm_nhwc_bwd_params,"ax",@progbits
	.sectioninfo	@"SHI_REGISTERS=61"
	.align	128
        .global         _Z35group_norm_nhwc_bwd_one_pass_kernelI11Fp16IOFp32WLi64ELi84ELi672EEv26Group_norm_nhwc_bwd_params
        .type           _Z35group_norm_nhwc_bwd_one_pass_kernelI11Fp16IOFp32WLi64ELi84ELi672EEv26Group_norm_nhwc_bwd_params,@function
        .size           _Z35group_norm_nhwc_bwd_one_pass_kernelI11Fp16IOFp32WLi64ELi84ELi672EEv26Group_norm_nhwc_bwd_params,(.L_x_5162 - _Z35group_norm_nhwc_bwd_one_pass_kernelI11Fp16IOFp32WLi64ELi84ELi672EEv26Group_norm_nhwc_bwd_params)
        .other          _Z35group_norm_nhwc_bwd_one_pass_kernelI11Fp16IOFp32WLi64ELi84ELi672EEv26Group_norm_nhwc_bwd_params,@"STO_CUDA_ENTRY STV_DEFAULT"
_Z35group_norm_nhwc_bwd_one_pass_kernelI11Fp16IOFp32WLi64ELi84ELi672EEv26Group_norm_nhwc_bwd_params:
.text._Z35group_norm_nhwc_bwd_one_pass_kernelI11Fp16IOFp32WLi64ELi84ELi672EEv26Group_norm_nhwc_bwd_params:
        /* <DEDUP_REMOVED lines=44> */
.L_x_1068:
        /* <DEDUP_REMOVED lines=59> */
[C---:B------:R-:W-:Y:S01]  /*0670*/  @!P3 IMAD R29, R43.reuse, c[0x0][0x1dc], R16 ;  /* 0x000077002b1dba24 */ /* 0x040fe200078e0210 */
[----:B------:R-:W-:Y:S01]  /*0680*/  @P1 SHF.L.U32 R22, R14, 0x1, RZ ;  /* 0x000000010e161819 */ /* 0x000fe200000006ff */
[----:B------:R-:W-:Y:S01]  /*0690*/  @!P2 IMAD R13, R10, c[0x0][0x1d8], RZ ;  /* 0x000076000a0daa24 */ /* 0x000fe200078e02ff */
[----:B------:R-:W-:Y:S01]  /*06a0*/  @P1 SHF.L.U64.HI R23, R14, 0x1, R23 ;  /* 0x000000010e171819 */ /* 0x000fe20000010217 */
[----:B------:R-:W-:Y:S01]  /*06b0*/  IMAD.WIDE R14, R46, R15, c[0x0][0x198] ;  /* 0x000066002e0e7625 */ /* 0x000fe200078e020f */
[----:B------:R-:W-:Y:S02]  /*06c0*/  ISETP.GE.AND.EX P0, PT, R12, c[0x0][0x1e4], PT, P0 ;  /* 0x000079000c007a0c */ /* 0x000fe40003f06300 */
[-C--:B------:R-:W-:Y:S01]  /*06d0*/  @!P3 MOV R19, R53.reuse ;  /* 0x000000350013b202 */ /* 0x080fe20000000f00 */
[----:B------:R-:W-:Y:S01]  /*06e0*/  @!P2 IMAD R13, R44, c[0x0][0x1dc], R13 ;  /* 0x000077002c0daa24 */ /* 0x000fe200078e020d */
[----:B------:R-:W-:Y:S01]  /*06f0*/  ISETP.GT.U32.OR P0, PT, R48, 0x29f, P0 ;  /* 0x0000029f3000780c */ /* 0x000fe20000704470 */
[----:B------:R-:W2:Y:S01]  /*0700*/  LDG.E.64 R14, [R14.64] ;  /* 0x000000060e0e7981 */ /* 0x000ea2000c1e1b00 */
[----:B------:R-:W-:Y:S01]  /*0710*/  @!P2 MOV R16, R50 ;  /* 0x000000320010a202 */ /* 0x000fe20000000f00 */
[----:B------:R-:W-:Y:S01]  /*0720*/  @!P3 IMAD.WIDE.U32 R18, R43, c[0x0][0x1d8], R18 ;  /* 0x000076002b12ba25 */ /* 0x000fe200078e0012 */
[----:B------:R-:W-:-:S04]  /*0730*/  @!P2 MOV R17, R53 ;  /* 0x000000350011a202 */ /* 0x000fc80000000f00 */
        /* <DEDUP_REMOVED lines=12> */
[----:B------:R-:W-:Y:S02]  /*0800*/  @P1 IADD3 R16, P4, R22, c[0x0][0x180], RZ ;  /* 0x0000600016101a10 */ /* 0x000fe40007f9e0ff */
[----:B------:R-:W-:Y:S02]  /*0810*/  @!P3 IADD3 R26, P6, R13, c[0x0][0x180], RZ ;  /* 0x000060000d1aba10 */ /* 0x000fe40007fde0ff */
[----:B------:R-:W-:Y:S02]  /*0820*/  @!P0 IADD3 R21, R19, R17, RZ ;  /* 0x0000001113158210 */ /* 0x000fe40007ffe0ff */
[----:B------:R-:W-:Y:S01]  /*0830*/  @P1 IADD3.X R17, R23, c[0x0][0x184], RZ, P4, !PT ;  /* 0x0000610017111a10 */ /* 0x000fe200027fe4ff */
[----:B------:R-:W-:Y:S01]  /*0840*/  CS2R R34, SRZ ;  /* 0x0000000000227805 */ /* 0x000fe2000001ff00 */
[----:B------:R-:W-:-:S03]  /*0850*/  @!P3 IADD3.X R27, R29, c[0x0][0x184], RZ, P6, !PT ;  /* 0x000061001d1bba10 */ /* 0x000fc600037fe4ff */
[----:B------:R0:W3:Y:S04]  /*0860*/  @P1 LDG.E R39, [R16.64] ;  /* 0x0000000610271981 */ /* 0x0000e8000c1e1900 */
[----:B------:R1:W5:Y:S01]  /*0870*/  @!P3 LDG.E R35, [R26.64] ;  /* 0x000000061a23b981 */ /* 0x000362000c1e1900 */
[----:B------:R-:W-:Y:S02]  /*0880*/  @P1 IADD3 R22, P5, R22, c[0x0][0x178], RZ ;  /* 0x00005e0016161a10 */ /* 0x000fe40007fbe0ff */
[C---:B------:R-:W-:Y:S02]  /*0890*/  @!P0 SHF.L.U32 R30, R18.reuse, 0x1, RZ ;  /* 0x00000001121e8819 */ /* 0x040fe400000006ff */
[----:B------:R-:W-:Y:S02]  /*08a0*/  @!P0 SHF.L.U64.HI R21, R18, 0x1, R21 ;  /* 0x0000000112158819 */ /* 0x000fe40000010215 */
[----:B------:R-:W-:-:S02]  /*08b0*/  @P1 IADD3.X R23, R23, c[0x0][0x17c], RZ, P5, !PT ;  /* 0x00005f0017171a10 */ /* 0x000fc40002ffe4ff */
[C---:B------:R-:W-:Y:S02]  /*08c0*/  @!P2 IADD3 R18, P4, R24.reuse, c[0x0][0x180], RZ ;  /* 0x000060001812aa10 */ /* 0x040fe40007f9e0ff */
[----:B------:R-:W-:Y:S01]  /*08d0*/  @!P2 IADD3 R24, P5, R24, c[0x0][0x178], RZ ;  /* 0x00005e001818aa10 */ /* 0x000fe20007fbe0ff */
[----:B------:R-:W-:Y:S01]  /*08e0*/  CS2R R36, SRZ ;  /* 0x0000000000247805 */ /* 0x000fe2000001ff00 */
[----:B------:R-:W-:Y:S01]  /*08f0*/  MOV R40, RZ ;  /* 0x000000ff00287202 */ /* 0x000fe20000000f00 */
[----:B------:R4:W5:Y:S01]  /*0900*/  @P1 LDG.E R38, [R22.64] ;  /* 0x0000000616261981 */ /* 0x000962000c1e1900 */
[C---:B------:R-:W-:Y:S02]  /*0910*/  @!P2 IADD3.X R19, R25.reuse, c[0x0][0x184], RZ, P4, !PT ;  /* 0x000061001913aa10 */ /* 0x040fe400027fe4ff */
[----:B------:R-:W-:Y:S02]  /*0920*/  @!P2 IADD3.X R25, R25, c[0x0][0x17c], RZ, P5, !PT ;  /* 0x00005f001919aa10 */ /* 0x000fe40002ffe4ff */
[C---:B------:R-:W-:Y:S01]  /*0930*/  @!P0 IADD3 R28, P4, R30.reuse, c[0x0][0x180], RZ ;  /* 0x000060001e1c8a10 */ /* 0x040fe20007f9e0ff */
[----:B------:R0:W5:Y:S01]  /*0940*/  @!P2 LDG.E R40, [R18.64] ;  /* 0x000000061228a981 */ /* 0x000162000c1e1900 */
[----:B------:R-:W-:-:S03]  /*0950*/  @!P0 IADD3 R30, P5, R30, c[0x0][0x178], RZ ;  /* 0x00005e001e1e8a10 */ /* 0x000fc60007fbe0ff */
[----:B------:R0:W5:Y:S01]  /*0960*/  @!P2 LDG.E R37, [R24.64] ;  /* 0x000000061825a981 */ /* 0x000162000c1e1900 */
[----:B----4-:R-:W-:Y:S02]  /*0970*/  @!P3 IADD3 R22, P2, R13, c[0x0][0x178], RZ ;  /* 0x00005e000d16ba10 */ /* 0x010fe40007f5e0ff */
[----:B------:R-:W-:Y:S02]  /*0980*/  MOV R13, RZ ;  /* 0x000000ff000d7202 */ /* 0x000fe40000000f00 */
[----:B------:R-:W-:Y:S02]  /*0990*/  @!P3 IADD3.X R23, R29, c[0x0][0x17c], RZ, P2, !PT ;  /* 0x00005f001d17ba10 */ /* 0x000fe400017fe4ff */
[C---:B------:R-:W-:Y:S02]  /*09a0*/  @!P0 IADD3.X R29, R21.reuse, c[0x0][0x184], RZ, P4, !PT ;  /* 0x00006100151d8a10 */ /* 0x040fe400027fe4ff */
[----:B------:R-:W-:Y:S01]  /*09b0*/  @!P0 IADD3.X R31, R21, c[0x0][0x17c], RZ, P5, !PT ;  /* 0x00005f00151f8a10 */ /* 0x000fe20002ffe4ff */
[----:B------:R-:W-:Y:S01]  /*09c0*/  BSSY B0, `(.L_x_1034) ;  /* 0x0000019000007945 */ /* 0x000fe20003800000 */
[----:B------:R3:W5:Y:S04]  /*09d0*/  @!P3 LDG.E R34, [R22.64] ;  /* 0x000000061622b981 */ /* 0x000768000c1e1900 */
[----:B------:R1:W5:Y:S04]  /*09e0*/  @!P0 LDG.E R36, [R28.64] ;  /* 0x000000061c248981 */ /* 0x000368000c1e1900 */
[----:B------:R1:W5:Y:S01]  /*09f0*/  @!P0 LDG.E R13, [R30.64] ;  /* 0x000000061e0d8981 */ /* 0x000362000c1e1900 */
[----:B------:R-:W-:Y:S01]  /*0a00*/  ISETP.NE.AND P4, PT, RZ, UR9, PT ;  /* 0x00000009ff007c0c */ /* 0x000fe2000bf85270 */
[----:B0-----:R-:W-:Y:S01]  /*0a10*/  CS2R R16, SRZ ;  /* 0x0000000000107805 */ /* 0x001fe2000001ff00 */
[----:B------:R-:W-:Y:S01]  /*0a20*/  CS2R R18, SRZ ;  /* 0x0000000000127805 */ /* 0x000fe2000001ff00 */
[----:B--2---:R-:W-:-:S05]  /*0a30*/  FFMA.FTZ R21, -R14, R14, R15 ;  /* 0x0000000e0e157223 */ /* 0x004fca000001010f */
[----:B------:R-:W-:Y:S02]  /*0a40*/  FSETP.GTU.FTZ.AND P0, PT, R21, RZ, PT ;  /* 0x000000ff1500720b */ /* 0x000fe40003f1c000 */
[----:B------:R-:W-:-:S11]  /*0a50*/  MOV R15, 0x3f800000 ;  /* 0x3f800000000f7802 */ /* 0x000fd60000000f00 */
[----:B------:R-:W-:-:S04]  /*0a60*/  @P0 FADD.FTZ R21, R21, c[0x0][0x1a0] ;  /* 0x0000680015150621 */ /* 0x000fc80000010000 */
[----:B------:R1:W0:Y:S01]  /*0a70*/  @P0 MUFU.RSQ R15, R21 ;  /* 0x00000015000f0308 */ /* 0x0002220000001400 */
[----:B------:R-:W-:Y:S01]  /*0a80*/  ISETP.GT.U32.AND P0, PT, R48, 0x29f, PT ;  /* 0x0000029f3000780c */ /* 0x000fe20003f04070 */
[--C-:B---3--:R-:W-:Y:S02]  /*0a90*/  HADD2.F32 R23, -RZ, R39.reuse.H0_H0 ;  /* 0x20000027ff177230 */ /* 0x108fe40000004100 */
[----:B------:R-:W-:-:S10]  /*0aa0*/  HADD2.F32 R25, -RZ, R39.H1_H1 ;  /* 0x30000027ff197230 */ /* 0x000fd40000004100 */
[----:B------:R-:W-:Y:S05]  /*0ab0*/  @P0 BRA `(.L_x_1035) ;  /* 0x0000009000000947 */ /* 0x000fea0003800000 */
[----:B01----:R-:W-:Y:S01]  /*0ac0*/  ISETP.NE.AND P0, PT, RZ, UR9, PT ;  /* 0x00000009ff007c0c */ /* 0x003fe2000bf05270 */
        /* <DEDUP_REMOVED lines=8> */
.L_x_1035:
[----:B01----:R-:W-:Y:S05]  /*0b50*/  BSYNC B0 ;  /* 0x0000000000007941 */ /* 0x003fea0003800000 */
.L_x_1034:
[C---:B------:R-:W-:Y:S01]  /*0b60*/  FADD.FTZ R20, -R14.reuse, R23 ;  /* 0x000000170e147221 */ /* 0x040fe20000010100 */
[--C-:B-----5:R-:W-:Y:S01]  /*0b70*/  HADD2.F32 R23, -RZ, R38.reuse.H0_H0 ;  /* 0x20000026ff177230 */ /* 0x120fe20000004100 */
[----:B------:R-:W-:Y:S01]  /*0b80*/  FADD.FTZ R22, -R14, R25 ;  /* 0x000000190e167221 */ /* 0x000fe20000010100 */
[----:B------:R-:W-:Y:S01]  /*0b90*/  HADD2.F32 R21, -RZ, R38.H1_H1 ;  /* 0x30000026ff157230 */ /* 0x000fe20000004100 */
        /* <DEDUP_REMOVED lines=21> */
.L_x_1036:
[----:B------:R-:W-:Y:S01]  /*0cf0*/  FMUL.FTZ R22, R23, R16 ;  /* 0x0000001017167220 */ /* 0x000fe20000410000 */
[--C-:B------:R-:W-:Y:S01]  /*0d00*/  HADD2.F32 R29, -RZ, R40.reuse.H0_H0 ;  /* 0x20000028ff1d7230 */ /* 0x100fe20000004100 */
[----:B------:R-:W-:Y:S01]  /*0d10*/  FMUL.FTZ R24, R21, R17 ;  /* 0x0000001115187220 */ /* 0x000fe20000410000 */
[----:B------:R-:W-:Y:S01]  /*0d20*/  HADD2.F32 R31, -RZ, R40.H1_H1 ;  /* 0x30000028ff1f7230 */ /* 0x000fe20000004100 */
[----:B------:R-:W-:Y:S02]  /*0d30*/  FFMA.FTZ R25, R33, R22, RZ ;  /* 0x0000001621197223 */ /* 0x000fe400000100ff */
[----:B------:R-:W-:Y:S02]  /*0d40*/  FADD.FTZ R27, RZ, R22 ;  /* 0x00000016ff1b7221 */ /* 0x000fe40000010000 */
[----:B------:R-:W-:-:S02]  /*0d50*/  FADD.FTZ R22, -R14, R29 ;  /* 0x0000001d0e167221 */ /* 0x000fc40000010100 */
[----:B------:R-:W-:Y:S02]  /*0d60*/  FADD.FTZ R26, -R14, R31 ;  /* 0x0000001f0e1a7221 */ /* 0x000fe40000010100 */
[-C--:B------:R-:W-:Y:S02]  /*0d70*/  FMUL.FTZ R49, R22, R15.reuse ;  /* 0x0000000f16317220 */ /* 0x080fe40000410000 */
[----:B------:R-:W-:Y:S01]  /*0d80*/  FFMA.FTZ R56, R20, R24, R25 ;  /* 0x0000001814387223 */ /* 0x000fe20000010019 */
[--C-:B------:R-:W-:Y:S01]  /*0d90*/  HADD2.F32 R25, -RZ, R37.reuse.H0_H0 ;  /* 0x20000025ff197230 */ /* 0x100fe20000004100 */
[----:B------:R-:W-:Y:S01]  /*0da0*/  FMUL.FTZ R22, R26, R15 ;  /* 0x0000000f1a167220 */ /* 0x000fe20000410000 */
[----:B------:R-:W-:Y:S01]  /*0db0*/  HADD2.F32 R26, -RZ, R37.H1_H1 ;  /* 0x30000025ff1a7230 */ /* 0x000fe20000004100 */
[----:B------:R-:W-:Y:S02]  /*0dc0*/  FADD.FTZ R58, R24, R27 ;  /* 0x0000001b183a7221 */ /* 0x000fe40000010000 */
        /* <DEDUP_REMOVED lines=20> */
.L_x_1037:
[----:B------:R-:W-:Y:S01]  /*0f10*/  FADD.FTZ R28, RZ, R23 ;  /* 0x00000017ff1c7221 */ /* 0x000fe20000010000 */
[----:B------:R-:W-:Y:S01]  /*0f20*/  HADD2.F32 R31, -RZ, R35.H0_H0 ;  /* 0x20000023ff1f7230 */ /* 0x000fe20000004100 */
[----:B------:R-:W-:Y:S02]  /*0f30*/  FMUL.FTZ R27, R25, R16 ;  /* 0x00000010191b7220 */ /* 0x000fe40000410000 */
[----:B------:R-:W-:Y:S02]  /*0f40*/  FFMA.FTZ R24, R49, R25, R54 ;  /* 0x0000001931187223 */ /* 0x000fe40000010036 */
[----:B------:R-:W-:-:S02]  /*0f50*/  FADD.FTZ R23, R28, R25 ;  /* 0x000000191c177221 */ /* 0x000fc40000010000 */
[----:B------:R-:W-:Y:S02]  /*0f60*/  FFMA.FTZ R33, R20, R21, RZ ;  /* 0x0000001514217223 */ /* 0x000fe400000100ff */
[----:B------:R-:W-:Y:S02]  /*0f70*/  FADD.FTZ R25, RZ, R21 ;  /* 0x00000015ff197221 */ /* 0x000fe40000010000 */
[----:B------:R-:W-:Y:S02]  /*0f80*/  FFMA.FTZ R21, R22, R26, R33 ;  /* 0x0000001a16157223 */ /* 0x000fe40000010021 */
[----:B------:R-:W-:Y:S01]  /*0f90*/  FADD.FTZ R20, R25, R26 ;  /* 0x0000001a19147221 */ /* 0x000fe20000010000 */
[----:B------:R-:W-:Y:S01]  /*0fa0*/  HADD2.F32 R25, -RZ, R35.H1_H1 ;  /* 0x30000023ff197230 */ /* 0x000fe20000004100 */
[----:B------:R-:W-:Y:S02]  /*0fb0*/  FFMA.FTZ R29, R49, R27, R56 ;  /* 0x0000001b311d7223 */ /* 0x000fe40000010038 */
[----:B------:R-:W-:-:S02]  /*0fc0*/  FMUL.FTZ R26, R26, R17 ;  /* 0x000000111a1a7220 */ /* 0x000fc40000410000 */
[----:B------:R-:W-:Y:S02]  /*0fd0*/  FADD.FTZ R27, R58, R27 ;  /* 0x0000001b3a1b7221 */ /* 0x000fe40000010000 */
[----:B------:R-:W-:Y:S02]  /*0fe0*/  FFMA.FTZ R33, R22, R26, R29 ;  /* 0x0000001a16217223 */ /* 0x000fe4000001001d */
[C---:B------:R-:W-:Y:S02]  /*0ff0*/  FADD.FTZ R22, -R14.reuse, R31 ;  /* 0x0000001f0e167221 */ /* 0x040fe40000010100 */
[----:B------:R-:W-:Y:S01]  /*1000*/  FADD.FTZ R28, -R14, R25 ;  /* 0x000000190e1c7221 */ /* 0x000fe20000010100 */
[--C-:B------:R-:W-:Y:S01]  /*1010*/  HADD2.F32 R25, -RZ, R34.reuse.H0_H0 ;  /* 0x20000022ff197230 */ /* 0x100fe20000004100 */
[----:B------:R-:W-:Y:S01]  /*1020*/  FMUL.FTZ R55, R22, R15 ;  /* 0x0000000f16377220 */ /* 0x000fe20000410000 */
[----:B------:R-:W-:Y:S01]  /*1030*/  HADD2.F32 R22, -RZ, R34.H1_H1 ;  /* 0x30000022ff167230 */ /* 0x000fe20000004100 */
[----:B------:R-:W-:-:S02]  /*1040*/  FADD.FTZ R49, R26, R27 ;  /* 0x0000001b1a317221 */ /* 0x000fc40000010000 */
        /* <DEDUP_REMOVED lines=15> */
[----:B0-----:R-:W-:Y:S02]  /*1140*/  FADD.FTZ R32, -R29, 1 ;  /* 0x3f8000001d207421 */ /* 0x001fe40000010100 */
[----:B------:R-:W-:Y:S02]  /*1150*/  FMUL.FTZ R22, R22, R29 ;  /* 0x0000001d16167220 */ /* 0x000fe40000410000 */
[----:B------:R-:W-:Y:S02]  /*1160*/  FFMA.FTZ R27, R25, R32, 1 ;  /* 0x3f800000191b7423 */ /* 0x000fe40000010020 */
[----:B------:R-:W-:Y:S02]  /*1170*/  FMUL.FTZ R25, R30, R31 ;  /* 0x0000001f1e197220 */ /* 0x000fe40000410000 */
[----:B------:R-:W-:-:S02]  /*1180*/  FMUL.FTZ R22, R22, R27 ;  /* 0x0000001b16167220 */ /* 0x000fc40000410000 */
.L_x_1038:
[----:B------:R-:W-:Y:S01]  /*1190*/  FMUL.FTZ R26, R25, R16 ;  /* 0x00000010191a7220 */ /* 0x000fe20000410000 */
[--C-:B------:R-:W-:Y:S01]  /*11a0*/  HADD2.F32 R29, -RZ, R36.reuse.H0_H0 ;  /* 0x20000024ff1d7230 */ /* 0x100fe20000004100 */
[----:B------:R-:W-:Y:S01]  /*11b0*/  FADD.FTZ R23, R23, R25 ;  /* 0x0000001917177221 */ /* 0x000fe20000010000 */
[----:B------:R-:W-:Y:S01]  /*11c0*/  HADD2.F32 R31, -RZ, R36.H1_H1 ;  /* 0x30000024ff1f7230 */ /* 0x000fe20000004100 */
[----:B------:R-:W-:-:S02]  /*11d0*/  FFMA.FTZ R24, R55, R25, R24 ;  /* 0x0000001937187223 */ /* 0x000fc40000010018 */
[----:B------:R-:W-:Y:S02]  /*11e0*/  FFMA.FTZ R25, R55, R26, R33 ;  /* 0x0000001a37197223 */ /* 0x000fe40000010021 */
[----:B------:R-:W-:Y:S02]  /*11f0*/  FADD.FTZ R27, R49, R26 ;  /* 0x0000001a311b7221 */ /* 0x000fe40000010000 */
[----:B------:R-:W-:Y:S02]  /*1200*/  FMUL.FTZ R26, R22, R17 ;  /* 0x00000011161a7220 */ /* 0x000fe40000410000 */
[C---:B------:R-:W-:Y:S02]  /*1210*/  FADD.FTZ R28, -R14.reuse, R29 ;  /* 0x0000001d0e1c7221 */ /* 0x040fe40000010100 */
[----:B------:R-:W-:Y:S02]  /*1220*/  FADD.FTZ R30, -R14, R31 ;  /* 0x0000001f0e1e7221 */ /* 0x000fe40000010100 */
[----:B------:R-:W-:-:S02]  /*1230*/  FFMA.FTZ R21, R54, R22, R21 ;  /* 0x0000001636157223 */ /* 0x000fc40000010015 */
[----:B------:R-:W-:Y:S02]  /*1240*/  FFMA.FTZ R54, R54, R26, R25 ;  /* 0x0000001a36367223 */ /* 0x000fe40000010019 */
[----:B------:R-:W-:Y:S01]  /*1250*/  FADD.FTZ R49, R26, R27 ;  /* 0x0000001b1a317221 */ /* 0x000fe20000010000 */
[--C-:B------:R-:W-:Y:S01]  /*1260*/  HADD2.F32 R27, -RZ, R13.reuse.H0_H0 ;  /* 0x2000000dff1b7230 */ /* 0x100fe20000004100 */
[-C--:B------:R-:W-:Y:S01]  /*1270*/  FMUL.FTZ R25, R28, R15.reuse ;  /* 0x0000000f1c197220 */ /* 0x080fe20000410000 */
[----:B------:R-:W-:Y:S01]  /*1280*/  HADD2.F32 R28, -RZ, R13.H1_H1 ;  /* 0x3000000dff1c7230 */ /* 0x000fe20000004100 */
        /* <DEDUP_REMOVED lines=20> */
.L_x_1039:
[----:B------:R-:W-:Y:S01]  /*13d0*/  FMUL.FTZ R30, R27, R16 ;  /* 0x000000101b1e7220 */ /* 0x000fe20000410000 */
[----:B------:R-:W-:Y:S01]  /*13e0*/  ISETP.GT.AND P0, PT, R2, 0x1e, PT ;  /* 0x0000001e0200780c */ /* 0x000fe20003f04270 */
[----:B------:R-:W-:Y:S01]  /*13f0*/  FFMA.FTZ R21, R26, R28, R21 ;  /* 0x0000001c1a157223 */ /* 0x000fe20000010015 */
[----:B------:R-:W-:Y:S01]  /*1400*/  ISETP.NE.AND P3, PT, R2, RZ, PT ;  /* 0x000000ff0200720c */ /* 0x000fe20003f65270 */
[----:B------:R-:W-:Y:S01]  /*1410*/  FFMA.FTZ R29, R25, R30, R54 ;  /* 0x0000001e191d7223 */ /* 0x000fe20000010036 */
[----:B------:R-:W-:Y:S01]  /*1420*/  ISETP.NE.AND P2, PT, R48, RZ, PT ;  /* 0x000000ff3000720c */ /* 0x000fe20003f45270 */
[----:B------:R-:W-:Y:S01]  /*1430*/  FADD.FTZ R31, R49, R30 ;  /* 0x0000001e311f7221 */ /* 0x000fe20000010000 */
[----:B------:R-:W-:Y:S01]  /*1440*/  BSSY B0, `(.L_x_1040) ;  /* 0x0000058000007945 */ /* 0x000fe20003800000 */
[----:B------:R-:W-:Y:S01]  /*1450*/  FMUL.FTZ R30, R28, R17 ;  /* 0x000000111c1e7220 */ /* 0x000fe20000410000 */
[C---:B------:R-:W-:Y:S02]  /*1460*/  ISETP.GT.U32.AND P5, PT, R48.reuse, 0x29, PT ;  /* 0x000000293000780c */ /* 0x040fe40003fa4070 */
[----:B------:R-:W-:Y:S01]  /*1470*/  SHF.L.U32 R49, R48, 0x4, RZ ;  /* 0x0000000430317819 */ /* 0x000fe200000006ff */
[----:B------:R-:W-:-:S02]  /*1480*/  FFMA.FTZ R32, R26, R30, R29 ;  /* 0x0000001e1a207223 */ /* 0x000fc4000001001d */
[----:B------:R-:W-:Y:S02]  /*1490*/  FADD.FTZ R33, R30, R31 ;  /* 0x0000001f1e217221 */ /* 0x000fe40000010000 */
[----:B------:R-:W-:Y:S01]  /*14a0*/  FADD.FTZ R31, R20, R22 ;  /* 0x00000016141f7221 */ /* 0x000fe20000010000 */
[----:B------:R-:W0:Y:S01]  /*14b0*/  SHFL.DOWN PT, R29, R32, 0x1, 0x1f ;  /* 0x08201f00201d7f89 */ /* 0x000e2200000e0000 */
[----:B------:R-:W-:Y:S02]  /*14c0*/  FADD.FTZ R22, R23, R27 ;  /* 0x0000001b17167221 */ /* 0x000fe40000010000 */
[----:B------:R-:W-:Y:S01]  /*14d0*/  FFMA.FTZ R20, R25, R27, R24 ;  /* 0x0000001b19147223 */ /* 0x000fe20000010018 */
[----:B------:R-:W1:Y:S01]  /*14e0*/  SHFL.DOWN PT, R30, R33, 0x1, 0x1f ;  /* 0x08201f00211e7f89 */ /* 0x000e6200000e0000 */
        /* <DEDUP_REMOVED lines=77> */
.L_x_1041:
[----:B------:R-:W-:Y:S05]  /*19c0*/  BSYNC B0 ;  /* 0x0000000000007941 */ /* 0x000fea0003800000 */
.L_x_1040:
        /* <DEDUP_REMOVED lines=78> */
.L_x_1043:
[----:B------:R-:W-:Y:S05]  /*1eb0*/  BSYNC B0 ;  /* 0x0000000000007941 */ /* 0x000fea0003800000 */
.L_x_1042:
        /* <DEDUP_REMOVED lines=19> */
.L_x_1045:
[----:B------:R-:W-:Y:S05]  /*1ff0*/  BSYNC B0 ;  /* 0x0000000000007941 */ /* 0x000fea0003800000 */
.L_x_1044:
        /* <DEDUP_REMOVED lines=28> */
.L_x_1048:
[----:B------:R-:W2:Y:S01]  /*21c0*/  LDG.E.STRONG.GPU R22, [R20.64] ;  /* 0x0000000614167981 */ /* 0x000ea2000c1ef900 */
[----:B------:R-:W-:Y:S01]  /*21d0*/  YIELD ;  /* 0x0000000000007946 */ /* 0x000fe20003800000 */
[----:B--2---:R-:W-:Y:S01]  /*21e0*/  ISETP.NE.AND P0, PT, R22, R25, PT ;  /* 0x000000191600720c */ /* 0x004fe20003f05270 */
[----:B------:R-:W-:-:S12]  /*21f0*/  CCTL.IVALL ;  /* 0x00000000ff00798f */ /* 0x000fd80002000000 */
[----:B------:R-:W-:Y:S05]  /*2200*/  @P0 BRA `(.L_x_1048) ;  /* 0xffffffb000000947 */ /* 0x000fea000383ffff */
.L_x_1047:
        /* <DEDUP_REMOVED lines=17> */
.L_x_1052:
        /* <DEDUP_REMOVED lines=115> */
.L_x_1051:
        /* <DEDUP_REMOVED lines=61> */
.L_x_1053:
[----:B------:R-:W-:-:S13]  /*2e20*/  ISETP.NE.OR P0, PT, R28, RZ, P0 ;  /* 0x000000ff1c00720c */ /* 0x000fda0000705670 */
[----:B------:R-:W-:Y:S05]  /*2e30*/  @!P0 BRA `(.L_x_1049) ;  /* 0x000001f000008947 */ /* 0x000fea0003800000 */
.L_x_1050:
        /* <DEDUP_REMOVED lines=31> */
.L_x_1049:
        /* <DEDUP_REMOVED lines=12> */
.L_x_1055:
[----:B------:R-:W-:Y:S05]  /*30f0*/  BSYNC B0 ;  /* 0x0000000000007941 */ /* 0x000fea0003800000 */
.L_x_1054:
        /* <DEDUP_REMOVED lines=16> */
.L_x_1046:
[----:B------:R2:W-:Y:S01]  /*3200*/  @!P2 STS.64 [0xc8], R32 ;  /* 0x0000c820ff00a388 */ /* 0x0005e20000000a00 */
[--C-:B------:R-:W-:Y:S01]  /*3210*/  HADD2.F32 R9, -RZ, R39.reuse.H0_H0 ;  /* 0x20000027ff097230 */ /* 0x100fe20000004100 */
[----:B------:R-:W-:Y:S01]  /*3220*/  ISETP.GE.U32.AND P0, PT, R44, c[0x0][0x1e0], PT ;  /* 0x000078002c007a0c */ /* 0x000fe20003f06070 */
[----:B------:R-:W-:Y:S01]  /*3230*/  HADD2.F32 R39, -RZ, R39.H1_H1 ;  /* 0x30000027ff277230 */ /* 0x000fe20000004100 */
[----:B------:R-:W-:Y:S01]  /*3240*/  BAR.SYNC.DEFER_BLOCKING 0x0 ;  /* 0x0000000000007b1d */ /* 0x000fe20000010000 */
[----:B------:R-:W-:Y:S01]  /*3250*/  ISETP.GE.U32.AND P2, PT, R43, c[0x0][0x1e0], PT ;  /* 0x000078002b007a0c */ /* 0x000fe20003f46070 */
[--C-:B-1----:R-:W-:Y:S01]  /*3260*/  HADD2.F32 R27, -RZ, R35.reuse.H0_H0 ;  /* 0x20000023ff1b7230 */ /* 0x102fe20000004100 */
[----:B------:R-:W-:Y:S01]  /*3270*/  ISETP.GE.U32.AND P3, PT, R42, c[0x0][0x1e0], PT ;  /* 0x000078002a007a0c */ /* 0x000fe20003f66070 */
[--C-:B------:R-:W-:Y:S01]  /*3280*/  HADD2.F32 R23, -RZ, R40.reuse.H0_H0 ;  /* 0x20000028ff177230 */ /* 0x100fe20000004100 */
[C---:B------:R-:W-:Y:S01]  /*3290*/  FADD.FTZ R24, -R14.reuse, R9 ;  /* 0x000000090e187221 */ /* 0x040fe20000010100 */
[----:B------:R-:W-:Y:S01]  /*32a0*/  HADD2.F32 R25, -RZ, R40.H1_H1 ;  /* 0x30000028ff197230 */ /* 0x000fe20000004100 */
[----:B------:R-:W-:Y:S01]  /*32b0*/  FADD.FTZ R30, -R14, R39 ;  /* 0x000000270e1e7221 */ /* 0x000fe20000010100 */
[----:B------:R-:W-:Y:S01]  /*32c0*/  HADD2.F32 R35, -RZ, R35.H1_H1 ;  /* 0x30000023ff237230 */ /* 0x000fe20000004100 */
[----:B------:R-:W-:Y:S01]  /*32d0*/  ISETP.GE.AND.EX P0, PT, R10, c[0x0][0x1e4], PT, P0 ;  /* 0x000079000a007a0c */ /* 0x000fe20003f06300 */
[--C-:B------:R-:W-:Y:S01]  /*32e0*/  HADD2.F32 R29, -RZ, R36.reuse.H0_H0 ;  /* 0x20000024ff1d7230 */ /* 0x100fe20000004100 */
[----:B------:R-:W-:Y:S01]  /*32f0*/  ISETP.GE.AND.EX P2, PT, R11, c[0x0][0x1e4], PT, P2 ;  /* 0x000079000b007a0c */ /* 0x000fe20003f46320 */
[----:B------:R-:W-:Y:S01]  /*3300*/  HADD2.F32 R31, -RZ, R36.H1_H1 ;  /* 0x30000024ff1f7230 */ /* 0x000fe20000004100 */
[----:B------:R-:W-:Y:S01]  /*3310*/  ISETP.GE.AND.EX P3, PT, R12, c[0x0][0x1e4], PT, P3 ;  /* 0x000079000c007a0c */ /* 0x000fe20003f66330 */
[C---:B------:R-:W-:Y:S01]  /*3320*/  FADD.FTZ R36, -R14.reuse, R23 ;  /* 0x000000170e247221 */ /* 0x040fe20000010100 */
[--C-:B------:R-:W-:Y:S01]  /*3330*/  HADD2.F32 R9, -RZ, R38.reuse.H0_H0 ;  /* 0x20000026ff097230 */ /* 0x100fe20000004100 */
[----:B0-2---:R-:W-:Y:S01]  /*3340*/  FADD.FTZ R32, -R14, R25 ;  /* 0x000000190e207221 */ /* 0x005fe20000010100 */
[----:B------:R-:W-:Y:S01]  /*3350*/  ISETP.GT.U32.OR P0, PT, R48, 0x29f, P0 ;  /* 0x0000029f3000780c */ /* 0x000fe20000704470 */
[----:B------:R-:W-:Y:S01]  /*3360*/  FADD.FTZ R28, -R14, R27 ;  /* 0x0000001b0e1c7221 */ /* 0x000fe20000010100 */
[----:B------:R-:W-:Y:S01]  /*3370*/  ISETP.GT.U32.OR P2, PT, R48, 0x29f, P2 ;  /* 0x0000029f3000780c */ /* 0x000fe20001744470 */
[----:B------:R-:W-:Y:S01]  /*3380*/  FADD.FTZ R26, -R14, R35 ;  /* 0x000000230e1a7221 */ /* 0x000fe20000010100 */
[----:B------:R-:W-:Y:S01]  /*3390*/  ISETP.GT.U32.OR P3, PT, R48, 0x29f, P3 ;  /* 0x0000029f3000780c */ /* 0x000fe20001f64470 */
[C---:B------:R-:W-:Y:S01]  /*33a0*/  FADD.FTZ R22, -R14.reuse, R29 ;  /* 0x0000001d0e167221 */ /* 0x040fe20000010100 */
[----:B------:R-:W-:Y:S01]  /*33b0*/  HADD2.F32 R38, -RZ, R38.H1_H1 ;  /* 0x30000026ff267230 */ /* 0x000fe20000004100 */
[----:B------:R-:W0:Y:S01]  /*33c0*/  LDS.64 R20, [0xc8] ;  /* 0x0000c800ff147984 */ /* 0x000e220000000a00 */
[----:B------:R-:W-:-:S02]  /*33d0*/  FADD.FTZ R14, -R14, R31 ;  /* 0x0000001f0e0e7221 */ /* 0x000fc40000010100 */
[-C--:B------:R-:W-:Y:S02]  /*33e0*/  FMUL.FTZ R35, R24, R15.reuse ;  /* 0x0000000f18237220 */ /* 0x080fe40000410000 */
[----:B------:R-:W-:Y:S02]  /*33f0*/  FMUL.FTZ R40, R30, R15 ;  /* 0x0000000f1e287220 */ /* 0x000fe40000410000 */
        /* <DEDUP_REMOVED lines=21> */
.L_x_1056:
        /* <DEDUP_REMOVED lines=16> */
[----:B------:R-:W-:-:S05]  /*3650*/  F2FP.PACK_AB R9, R9, R38 ;  /* 0x000000260909723e */ /* 0x000fca00000000ff */
[----:B------:R0:W-:Y:S02]  /*3660*/  STG.E [R30.64], R9 ;  /* 0x000000091e007986 */ /* 0x0001e4000c101906 */
.L_x_1058:
[----:B------:R-:W-:Y:S05]  /*3670*/  BSYNC B0 ;  /* 0x0000000000007941 */ /* 0x000fea0003800000 */
.L_x_1057:
[--C-:B0-----:R-:W-:Y:S01]  /*3680*/  HADD2.F32 R9, -RZ, R37.reuse.H0_H0 ;  /* 0x20000025ff097230 */ /* 0x101fe20000004100 */
[-C--:B------:R-:W-:Y:S01]  /*3690*/  FMUL.FTZ R35, R36, R15.reuse ;  /* 0x0000000f24237220 */ /* 0x080fe20000410000 */
[----:B------:R-:W-:Y:S01]  /*36a0*/  HADD2.F32 R24, -RZ, R37.H1_H1 ;  /* 0x30000025ff187230 */ /* 0x000fe20000004100 */
        /* <DEDUP_REMOVED lines=20> */
.L_x_1059:
        /* <DEDUP_REMOVED lines=16> */
[----:B------:R-:W-:-:S05]  /*38f0*/  F2FP.PACK_AB R9, R9, R10 ;  /* 0x0000000a0909723e */ /* 0x000fca00000000ff */
[----:B------:R0:W-:Y:S02]  /*3900*/  STG.E [R30.64], R9 ;  /* 0x000000091e007986 */ /* 0x0001e4000c101906 */
.L_x_1061:
[----:B------:R-:W-:Y:S05]  /*3910*/  BSYNC B0 ;  /* 0x0000000000007941 */ /* 0x000fea0003800000 */
.L_x_1060:
        /* <DEDUP_REMOVED lines=23> */
.L_x_1062:
        /* <DEDUP_REMOVED lines=18> */
.L_x_1064:
[----:B------:R-:W-:Y:S05]  /*3bb0*/  BSYNC B0 ;  /* 0x0000000000007941 */ /* 0x000fea0003800000 */
.L_x_1063:
        /* <DEDUP_REMOVED lines=23> */
.L_x_1065:
        /* <DEDUP_REMOVED lines=15> */
[----:B------:R-:W-:-:S05]  /*3e20*/  F2FP.PACK_AB R9, R20, R9 ;  /* 0x000000091409723e */ /* 0x000fca00000000ff */
[----:B------:R0:W-:Y:S02]  /*3e30*/  STG.E [R10.64], R9 ;  /* 0x000000090a007986 */ /* 0x0001e4000c101906 */
.L_x_1067:
[----:B------:R-:W-:Y:S05]  /*3e40*/  BSYNC B0 ;  /* 0x0000000000007941 */ /* 0x000fea0003800000 */
.L_x_1066:
[----:B------:R-:W-:Y:S02]  /*3e50*/  IADD3 R46, R46, c[0x0][0x10], RZ ;  /* 0x000004002e2e7a10 */ /* 0x000fe40007ffe0ff */
[----:B------:R-:W-:Y:S02]  /*3e60*/  IADD3 R41, R41, 0x1, RZ ;  /* 0x0000000129297810 */ /* 0x000fe40007ffe0ff */
[----:B------:R-:W-:-:S13]  /*3e70*/  ISETP.GE.AND P0, PT, R46, UR4, PT ;  /* 0x000000042e007c0c */ /* 0x000fda000bf06270 */
[----:B------:R-:W-:Y:S01]  /*3e80*/  @P0 CALL.REL.NOINC `(.L_x_1033) ;  /* 0x0000001000000944 */ /* 0x000fe20003c00000 */
[----:B------:R-:W-:Y:S05]  /*3e90*/  BRA `(.L_x_1068) ;  /* 0xffffc42000007947 */ /* 0x000fea000383ffff */
.L_x_1033:
        /* <DEDUP_REMOVED lines=18> */
.L_x_1070:
[----:B------:R-:W-:Y:S05]  /*3fc0*/  BSYNC B0 ;  /* 0x0000000000007941 */ /* 0x000fea0003800000 */
.L_x_1069:
        /* <DEDUP_REMOVED lines=11> */
.L_x_1072:
[----:B------:R-:W2:Y:S01]  /*4080*/  LDG.E.STRONG.GPU R5, [R2.64] ;  /* 0x0000000602057981 */ /* 0x000ea2000c1ef900 */
[----:B------:R-:W-:Y:S01]  /*4090*/  YIELD ;  /* 0x0000000000007946 */ /* 0x000fe20003800000 */
[----:B--2---:R-:W-:Y:S01]  /*40a0*/  ISETP.NE.AND P0, PT, R5, R0, PT ;  /* 0x000000000500720c */ /* 0x004fe20003f05270 */
[----:B------:R-:W-:-:S12]  /*40b0*/  CCTL.IVALL ;  /* 0x00000000ff00798f */ /* 0x000fd80002000000 */
[----:B------:R-:W-:Y:S05]  /*40c0*/  @P0 BRA `(.L_x_1072) ;  /* 0xffffffb000000947 */ /* 0x000fea000383ffff */
.L_x_1071:
        /* <DEDUP_REMOVED lines=25> */
.L_x_1073:
        /* <DEDUP_REMOVED lines=23> */
.L_x_1074:
        /* <DEDUP_REMOVED lines=11> */
.L_x_5162:


//--------------------- .text._Z35group_norm_nhwc_bwd_one_pass_kernelI11Fp16IOFp32WLi128ELi84ELi672EEv26Group_norm_nhwc_bwd_params --------------------------
	.section	.text._Z35group_norm_nhwc_bwd_one_pass_kernelI11Fp16IOFp32WLi128ELi84ELi672EEv26Group_norm_nhwc_bwd_params,"ax",@progbits
	.sectioninfo	@"SHI_REGISTERS=80"
	.align	128
        .global         _Z35group_norm_nhwc_bwd_one_pass_kernelI11Fp16IOFp32WLi128ELi84ELi672EEv26Group_norm_nhwc_bwd_params
        .type           _Z35group_norm_nhwc_bwd_one_pass_kernelI11Fp16IOFp32WLi128ELi84ELi672EEv26Group_norm_nhwc_bwd_params,@function
        .size           _Z35group_norm_nhwc_bwd_one_pass_kernelI11Fp16IOFp32WLi128ELi84ELi672EEv26Group_norm_nhwc_bwd_params,(.L_x_5163 - _Z35group_norm_nhwc_bwd_one_pass_kernelI11Fp16IOFp32WLi128ELi84ELi672EEv26Group_norm_nhwc_bwd_params)
        .other          _Z35group_norm_nhwc_bwd_one_pass_kernelI11Fp16IOFp32WLi128ELi84ELi672EEv26Group_norm_nhwc_bwd_params,@"STO_CUDA_ENTRY STV_DEFAULT"
_Z35group_norm_nhwc_bwd_one_pass_kernelI11Fp16IOFp32WLi128ELi84ELi672EEv26Group_norm_nhwc_bwd_params:
.text._Z35group_norm_nhwc_bwd_one_pass_kernelI11Fp16IOFp32WLi128ELi84ELi672EEv26Group_norm_nhwc_bwd_params:
        /* <DEDUP_REMOVED lines=48> */
.L_x_1126:
        /* <DEDUP_REMOVED lines=208> */
.L_x_1077:
[----:B0-----:R-:W-:Y:S05]  /*1000*/  BSYNC B0 ;  /* 0x0000000000007941 */ /* 0x001fea0003800000 */
.L_x_1076:
[----:B------:R-:W-:Y:S01]  /*1010*/  ISETP.NE.AND P5, PT, RZ, UR9, PT ;  /* 0x00000009ff007c0c */ /* 0x000fe2000bfa5270 */
[--C-:B-----5:R-:W-:Y:S02]  /*1020*/  HADD2.F32 R23, -RZ, R58.reuse.H0_H0 ;  /* 0x2000003aff177230 */ /* 0x120fe40000004100 */
[----:B------:R-:W-:Y:S02]  /*1030*/  HADD2.F32 R25, -RZ, R58.H1_H1 ;  /* 0x3000003aff197230 */ /* 0x000fe40000004100 */
[--C-:B------:R-:W-:Y:S01]  /*1040*/  HADD2.F32 R27, -RZ, R59.reuse.H0_H0 ;  /* 0x2000003bff1b7230 */ /* 0x100fe20000004100 */
[C---:B------:R-:W-:Y:S01]  /*1050*/  FADD.FTZ R22, -R12.reuse, R23 ;  /* 0x000000170c167221 */ /* 0x040fe20000010100 */
[----:B------:R-:W-:Y:S01]  /*1060*/  HADD2.F32 R29, -RZ, R59.H1_H1 ;  /* 0x3000003bff1d7230 */ /* 0x000fe20000004100 */
[----:B------:R-:W-:Y:S01]  /*1070*/  FADD.FTZ R28, -R12, R25 ;  /* 0x000000190c1c7221 */ /* 0x000fe20000010100 */
[--C-:B------:R-:W-:Y:S01]  /*1080*/  HADD2.F32 R21, -RZ, R57.reuse.H0_H0 ;  /* 0x20000039ff157230 */ /* 0x100fe20000004100 */
[-C--:B-1----:R-:W-:Y:S01]  /*1090*/  FMUL.FTZ R23, R22, R13.reuse ;  /* 0x0000000d16177220 */ /* 0x082fe20000410000 */
[----:B------:R-:W-:Y:S01]  /*10a0*/  HADD2.F32 R20, -RZ, R57.H1_H1 ;  /* 0x30000039ff147230 */ /* 0x000fe20000004100 */
[C---:B------:R-:W-:Y:S01]  /*10b0*/  FADD.FTZ R26, -R12.reuse, R27 ;  /* 0x0000001b0c1a7221 */ /* 0x040fe20000010100 */
[--C-:B------:R-:W-:Y:S01]  /*10c0*/  HADD2.F32 R19, -RZ, R56.reuse.H0_H0 ;  /* 0x20000038ff137230 */ /* 0x100fe20000004100 */
[----:B------:R-:W-:Y:S01]  /*10d0*/  FADD.FTZ R24, -R12, R29 ;  /* 0x0000001d0c187221 */ /* 0x000fe20000010100 */
[----:B------:R-:W-:Y:S01]  /*10e0*/  HADD2.F32 R18, -RZ, R56.H1_H1 ;  /* 0x30000038ff127230 */ /* 0x000fe20000004100 */
        /* <DEDUP_REMOVED lines=20> */
.L_x_1078:
        /* <DEDUP_REMOVED lines=26> */
.L_x_1079:
[----:B------:R-:W-:Y:S01]  /*13d0*/  FFMA.FTZ R23, R22, R27, R23 ;  /* 0x0000001b16177223 */ /* 0x000fe20000010017 */
[--C-:B------:R-:W-:Y:S01]  /*13e0*/  HADD2.F32 R29, -RZ, R54.reuse.H1_H1 ;  /* 0x30000036ff1d7230 */ /* 0x100fe20000004100 */
[----:B------:R-:W-:Y:S01]  /*13f0*/  FADD.FTZ R33, R27, R28 ;  /* 0x0000001c1b217221 */ /* 0x000fe20000010000 */
[----:B------:R-:W-:Y:S01]  /*1400*/  HADD2.F32 R27, -RZ, R54.H0_H0 ;  /* 0x20000036ff1b7230 */ /* 0x000fe20000004100 */
[----:B------:R-:W-:Y:S02]  /*1410*/  FMUL.FTZ R32, R19, R14 ;  /* 0x0000000e13207220 */ /* 0x000fe40000410000 */
[----:B------:R-:W-:Y:S02]  /*1420*/  FADD.FTZ R30, RZ, R21 ;  /* 0x00000015ff1e7221 */ /* 0x000fe40000010000 */
[----:B------:R-:W-:-:S02]  /*1430*/  FFMA.FTZ R26, R25, R19, R26 ;  /* 0x00000013191a7223 */ /* 0x000fc4000001001a */
[----:B------:R-:W-:Y:S02]  /*1440*/  FFMA.FTZ R31, R22, R20, RZ ;  /* 0x00000014161f7223 */ /* 0x000fe400000100ff */
[----:B------:R-:W-:Y:S02]  /*1450*/  FFMA.FTZ R25, R25, R32, R23 ;  /* 0x0000002019197223 */ /* 0x000fe40000010017 */
[----:B------:R-:W-:Y:S02]  /*1460*/  FMUL.FTZ R21, R18, R15 ;  /* 0x0000000f12157220 */ /* 0x000fe40000410000 */
[----:B------:R-:W-:Y:S02]  /*1470*/  FADD.FTZ R19, R30, R19 ;  /* 0x000000131e137221 */ /* 0x000fe40000010000 */
[----:B------:R-:W-:Y:S02]  /*1480*/  FADD.FTZ R23, RZ, R20 ;  /* 0x00000014ff177221 */ /* 0x000fe40000010000 */
[C---:B------:R-:W-:Y:S01]  /*1490*/  FADD.FTZ R28, -R12.reuse, R27 ;  /* 0x0000001b0c1c7221 */ /* 0x040fe20000010100 */
[----:B------:R-:W-:Y:S01]  /*14a0*/  HADD2.F32 R27, -RZ, R53.H0_H0 ;  /* 0x20000035ff1b7230 */ /* 0x000fe20000004100 */
[----:B------:R-:W-:-:S02]  /*14b0*/  FADD.FTZ R30, -R12, R29 ;  /* 0x0000001d0c1e7221 */ /* 0x000fc40000010100 */
[C---:B------:R-:W-:Y:S02]  /*14c0*/  FFMA.FTZ R20, R24.reuse, R18, R31 ;  /* 0x0000001218147223 */ /* 0x040fe4000001001f */
[----:B------:R-:W-:Y:S02]  /*14d0*/  FFMA.FTZ R24, R24, R21, R25 ;  /* 0x0000001518187223 */ /* 0x000fe40000010019 */
[----:B------:R-:W-:Y:S01]  /*14e0*/  FADD.FTZ R22, R23, R18 ;  /* 0x0000001217167221 */ /* 0x000fe20000010000 */
[----:B------:R-:W-:Y:S01]  /*14f0*/  HADD2.F32 R23, -RZ, R53.H1_H1 ;  /* 0x30000035ff177230 */ /* 0x000fe20000004100 */
[-C--:B------:R-:W-:Y:S02]  /*1500*/  FMUL.FTZ R25, R28, R13.reuse ;  /* 0x0000000d1c197220 */ /* 0x080fe40000410000 */
[----:B------:R-:W-:Y:S02]  /*1510*/  FADD.FTZ R18, R33, R32 ;  /* 0x0000002021127221 */ /* 0x000fe40000010000 */
        /* <DEDUP_REMOVED lines=20> */
.L_x_1080:
[----:B------:R-:W-:Y:S01]  /*1660*/  FMUL.FTZ R29, R27, R14 ;  /* 0x0000000e1b1d7220 */ /* 0x000fe20000410000 */
[--C-:B------:R-:W-:Y:S01]  /*1670*/  HADD2.F32 R31, -RZ, R55.reuse.H1_H1 ;  /* 0x30000037ff1f7230 */ /* 0x100fe20000004100 */
[----:B------:R-:W-:Y:S01]  /*1680*/  FADD.FTZ R30, R21, R18 ;  /* 0x00000012151e7221 */ /* 0x000fe20000010000 */
[----:B------:R-:W-:Y:S01]  /*1690*/  HADD2.F32 R21, -RZ, R55.H0_H0 ;  /* 0x20000037ff157230 */ /* 0x000fe20000004100 */
[----:B------:R-:W-:Y:S02]  /*16a0*/  FADD.FTZ R18, R19, R27 ;  /* 0x0000001b13127221 */ /* 0x000fe40000010000 */
[C---:B------:R-:W-:Y:S01]  /*16b0*/  FFMA.FTZ R27, R25.reuse, R27, R26 ;  /* 0x0000001b191b7223 */ /* 0x040fe2000001001a */
[----:B------:R-:W-:Y:S01]  /*16c0*/  HADD2.F32 R26, -RZ, R52.H1_H1 ;  /* 0x30000034ff1a7230 */ /* 0x000fe20000004100 */
[----:B------:R-:W-:-:S02]  /*16d0*/  FFMA.FTZ R25, R25, R29, R24 ;  /* 0x0000001d19197223 */ /* 0x000fc40000010018 */
[----:B------:R-:W-:Y:S02]  /*16e0*/  FMUL.FTZ R24, R23, R15 ;  /* 0x0000000f17187220 */ /* 0x000fe40000410000 */
[----:B------:R-:W-:Y:S02]  /*16f0*/  FADD.FTZ R19, R22, R23 ;  /* 0x0000001716137221 */ /* 0x000fe40000010000 */
[C---:B------:R-:W-:Y:S02]  /*1700*/  FFMA.FTZ R20, R28.reuse, R23, R20 ;  /* 0x000000171c147223 */ /* 0x040fe40000010014 */
[----:B------:R-:W-:Y:S02]  /*1710*/  FFMA.FTZ R22, R28, R24, R25 ;  /* 0x000000181c167223 */ /* 0x000fe40000010019 */
[----:B------:R-:W-:Y:S02]  /*1720*/  FADD.FTZ R29, R30, R29 ;  /* 0x0000001d1e1d7221 */ /* 0x000fe40000010000 */
[C---:B------:R-:W-:Y:S01]  /*1730*/  FADD.FTZ R28, -R12.reuse, R21 ;  /* 0x000000150c1c7221 */ /* 0x040fe20000010100 */
[----:B------:R-:W-:Y:S01]  /*1740*/  HADD2.F32 R21, -RZ, R52.H0_H0 ;  /* 0x20000034ff157230 */ /* 0x000fe20000004100 */
[----:B------:R-:W-:-:S02]  /*1750*/  FADD.FTZ R30, -R12, R31 ;  /* 0x0000001f0c1e7221 */ /* 0x000fc40000010100 */
[-C--:B------:R-:W-:Y:S02]  /*1760*/  FMUL.FTZ R25, R28, R13.reuse ;  /* 0x0000000d1c197220 */ /* 0x080fe40000410000 */
        /* <DEDUP_REMOVED lines=21> */
.L_x_1081:
[----:B------:R-:W-:Y:S01]  /*18c0*/  FMUL.FTZ R31, R21, R14 ;  /* 0x0000000e151f7220 */ /* 0x000fe20000410000 */
[--C-:B------:R-:W-:Y:S01]  /*18d0*/  HADD2.F32 R33, -RZ, R50.reuse.H0_H0 ;  /* 0x20000032ff217230 */ /* 0x100fe20000004100 */
[----:B------:R-:W-:Y:S01]  /*18e0*/  FFMA.FTZ R23, R25, R21, R27 ;  /* 0x0000001519177223 */ /* 0x000fe2000001001b */
[----:B------:R-:W-:Y:S01]  /*18f0*/  HADD2.F32 R35, -RZ, R50.H1_H1 ;  /* 0x30000032ff237230 */ /* 0x000fe20000004100 */
[----:B------:R-:W-:-:S02]  /*1900*/  FADD.FTZ R30, R24, R31 ;  /* 0x0000001f181e7221 */ /* 0x000fc40000010000 */
[C---:B------:R-:W-:Y:S02]  /*1910*/  FADD.FTZ R24, -R12.reuse, R33 ;  /* 0x000000210c187221 */ /* 0x040fe40000010100 */
[----:B------:R-:W-:Y:S02]  /*1920*/  FADD.FTZ R32, -R12, R35 ;  /* 0x000000230c207221 */ /* 0x000fe40000010100 */
[----:B------:R-:W-:Y:S01]  /*1930*/  FFMA.FTZ R29, R25, R31, R22 ;  /* 0x0000001f191d7223 */ /* 0x000fe20000010016 */
[--C-:B------:R-:W-:Y:S01]  /*1940*/  HADD2.F32 R25, -RZ, R49.reuse.H0_H0 ;  /* 0x20000031ff197230 */ /* 0x100fe20000004100 */
[----:B------:R-:W-:Y:S01]  /*1950*/  FMUL.FTZ R27, R24, R13 ;  /* 0x0000000d181b7220 */ /* 0x000fe20000410000 */
[----:B------:R-:W-:Y:S01]  /*1960*/  HADD2.F32 R22, -RZ, R49.H1_H1 ;  /* 0x30000031ff167230 */ /* 0x000fe20000004100 */
[----:B------:R-:W-:Y:S02]  /*1970*/  FMUL.FTZ R31, R26, R15 ;  /* 0x0000000f1a1f7220 */ /* 0x000fe40000410000 */
        /* <DEDUP_REMOVED lines=20> */
.L_x_1082:
[----:B------:R-:W-:Y:S01]  /*1ac0*/  FMUL.FTZ R32, R25, R14 ;  /* 0x0000000e19207220 */ /* 0x000fe20000410000 */
[--C-:B------:R-:W-:Y:S01]  /*1ad0*/  HADD2.F32 R35, -RZ, R51.reuse.H0_H0 ;  /* 0x20000033ff237230 */ /* 0x100fe20000004100 */
[----:B------:R-:W-:Y:S01]  /*1ae0*/  FADD.FTZ R33, R31, R30 ;  /* 0x0000001e1f217221 */ /* 0x000fe20000010000 */
[----:B------:R-:W-:Y:S01]  /*1af0*/  HADD2.F32 R37, -RZ, R51.H1_H1 ;  /* 0x30000033ff257230 */ /* 0x000fe20000004100 */
[----:B------:R-:W-:-:S02]  /*1b00*/  FFMA.FTZ R29, R28, R31, R29 ;  /* 0x0000001f1c1d7223 */ /* 0x000fc4000001001d */
[----:B------:R-:W-:Y:S02]  /*1b10*/  FADD.FTZ R30, R18, R21 ;  /* 0x00000015121e7221 */ /* 0x000fe40000010000 */
[----:B------:R-:W-:Y:S02]  /*1b20*/  FADD.FTZ R18, R33, R32 ;  /* 0x0000002021127221 */ /* 0x000fe40000010000 */
[----:B------:R-:W-:Y:S02]  /*1b30*/  FFMA.FTZ R21, R27, R32, R29 ;  /* 0x000000201b157223 */ /* 0x000fe4000001001d */
[----:B------:R-:W-:Y:S02]  /*1b40*/  FMUL.FTZ R33, R22, R15 ;  /* 0x0000000f16217220 */ /* 0x000fe40000410000 */
[----:B------:R-:W-:Y:S01]  /*1b50*/  FFMA.FTZ R31, R28, R26, R20 ;  /* 0x0000001a1c1f7223 */ /* 0x000fe20000010014 */
[--C-:B------:R-:W-:Y:S01]  /*1b60*/  HADD2.F32 R20, -RZ, R48.reuse.H1_H1 ;  /* 0x30000030ff147230 */ /* 0x100fe20000004100 */
[----:B------:R-:W-:Y:S01]  /*1b70*/  FFMA.FTZ R32, R24, R33, R21 ;  /* 0x0000002118207223 */ /* 0x000fe20000010015 */
[----:B------:R-:W-:Y:S01]  /*1b80*/  HADD2.F32 R21, -RZ, R48.H0_H0 ;  /* 0x20000030ff157230 */ /* 0x000fe20000004100 */
[----:B------:R-:W-:-:S02]  /*1b90*/  FADD.FTZ R33, R33, R18 ;  /* 0x0000001221217221 */ /* 0x000fc40000010000 */
[----:B------:R-:W-:Y:S02]  /*1ba0*/  FADD.FTZ R29, R19, R26 ;  /* 0x0000001a131d7221 */ /* 0x000fe40000010000 */
[C---:B------:R-:W-:Y:S02]  /*1bb0*/  FADD.FTZ R18, -R12.reuse, R35 ;  /* 0x000000230c127221 */ /* 0x040fe40000010100 */
[----:B------:R-:W-:Y:S02]  /*1bc0*/  FADD.FTZ R26, -R12, R37 ;  /* 0x000000250c1a7221 */ /* 0x000fe40000010100 */
        /* <DEDUP_REMOVED lines=21> */
.L_x_1083:
[----:B------:R-:W-:Y:S01]  /*1d20*/  FMUL.FTZ R34, R21, R14 ;  /* 0x0000000e15227220 */ /* 0x000fe20000410000 */
[--C-:B------:R-:W-:Y:S01]  /*1d30*/  HADD2.F32 R35, -RZ, R46.reuse.H1_H1 ;  /* 0x3000002eff237230 */ /* 0x100fe20000004100 */
[----:B------:R-:W-:Y:S02]  /*1d40*/  FFMA.FTZ R26, R27, R25, R23 ;  /* 0x000000191b1a7223 */ /* 0x000fe40000010017 */
[----:B------:R-:W-:Y:S02]  /*1d50*/  FADD.FTZ R28, R30, R25 ;  /* 0x000000191e1c7221 */ /* 0x000fe40000010000 */
[----:B------:R-:W-:Y:S02]  /*1d60*/  FFMA.FTZ R25, R19, R34, R32 ;  /* 0x0000002213197223 */ /* 0x000fe40000010020 */
[----:B------:R-:W-:Y:S01]  /*1d70*/  FADD.FTZ R34, R33, R34 ;  /* 0x0000002221227221 */ /* 0x000fe20000010000 */
[----:B------:R-:W-:Y:S01]  /*1d80*/  HADD2.F32 R33, -RZ, R46.H0_H0 ;  /* 0x2000002eff217230 */ /* 0x000fe20000004100 */
[----:B------:R-:W-:-:S02]  /*1d90*/  FMUL.FTZ R27, R20, R15 ;  /* 0x0000000f141b7220 */ /* 0x000fc40000410000 */
[----:B------:R-:W-:Y:S01]  /*1da0*/  FFMA.FTZ R23, R24, R22, R31 ;  /* 0x0000001618177223 */ /* 0x000fe2000001001f */
[--C-:B------:R-:W-:Y:S01]  /*1db0*/  HADD2.F32 R24, -RZ, R45.reuse.H1_H1 ;  /* 0x3000002dff187230 */ /* 0x100fe20000004100 */
[----:B------:R-:W-:Y:S02]  /*1dc0*/  FADD.FTZ R31, R27, R34 ;  /* 0x000000221b1f7221 */ /* 0x000fe40000010000 */
[C---:B------:R-:W-:Y:S02]  /*1dd0*/  FADD.FTZ R30, -R12.reuse, R33 ;  /* 0x000000210c1e7221 */ /* 0x040fe40000010100 */
[----:B------:R-:W-:Y:S02]  /*1de0*/  FADD.FTZ R34, -R12, R35 ;  /* 0x000000230c227221 */ /* 0x000fe40000010100 */
[----:B------:R-:W-:Y:S01]  /*1df0*/  FFMA.FTZ R32, R18, R27, R25 ;  /* 0x0000001b12207223 */ /* 0x000fe20000010019 */
[----:B------:R-:W-:Y:S01]  /*1e00*/  HADD2.F32 R27, -RZ, R45.H0_H0 ;  /* 0x2000002dff1b7230 */ /* 0x000fe20000004100 */
        /* <DEDUP_REMOVED lines=21> */
.L_x_1084:
[----:B------:R-:W-:Y:S02]  /*1f60*/  FMUL.FTZ R34, R27, R14 ;  /* 0x0000000e1b227220 */ /* 0x000fe40000410000 */
[----:B------:R-:W-:Y:S01]  /*1f70*/  FADD.FTZ R37, R29, R22 ;  /* 0x000000161d257221 */ /* 0x000fe20000010000 */
[--C-:B------:R-:W-:Y:S01]  /*1f80*/  HADD2.F32 R29, -RZ, R47.reuse.H0_H0 ;  /* 0x2000002fff1d7230 */ /* 0x100fe20000004100 */
[----:B------:R-:W-:Y:S02]  /*1f90*/  FFMA.FTZ R33, R25, R34, R32 ;  /* 0x0000002219217223 */ /* 0x000fe40000010020 */
[----:B------:R-:W-:Y:S02]  /*1fa0*/  FADD.FTZ R32, R31, R34 ;  /* 0x000000221f207221 */ /* 0x000fe40000010000 */
[----:B------:R-:W-:Y:S02]  /*1fb0*/  FMUL.FTZ R31, R24, R15 ;  /* 0x0000000f181f7220 */ /* 0x000fe40000410000 */
[----:B------:R-:W-:Y:S01]  /*1fc0*/  FADD.FTZ R22, -R12, R29 ;  /* 0x0000001d0c167221 */ /* 0x000fe20000010100 */
[----:B------:R-:W-:Y:S01]  /*1fd0*/  HADD2.F32 R29, -RZ, R44.H0_H0 ;  /* 0x2000002cff1d7230 */ /* 0x000fe20000004100 */
[----:B------:R-:W-:Y:S01]  /*1fe0*/  FFMA.FTZ R34, R30, R31, R33 ;  /* 0x0000001f1e227223 */ /* 0x000fe20000010021 */
[----:B------:R-:W-:Y:S01]  /*1ff0*/  HADD2.F32 R33, -RZ, R47.H1_H1 ;  /* 0x3000002fff217230 */ /* 0x000fe20000004100 */
[----:B------:R-:W-:-:S02]  /*2000*/  FADD.FTZ R31, R31, R32 ;  /* 0x000000201f1f7221 */ /* 0x000fc40000010000 */
[----:B------:R-:W-:Y:S01]  /*2010*/  FMUL.FTZ R35, R22, R13 ;  /* 0x0000000d16237220 */ /* 0x000fe20000410000 */
[----:B------:R-:W-:Y:S01]  /*2020*/  HADD2.F32 R22, -RZ, R44.H1_H1 ;  /* 0x3000002cff167230 */ /* 0x000fe20000004100 */
[----:B------:R-:W-:-:S04]  /*2030*/  FADD.FTZ R32, -R12, R33 ;  /* 0x000000210c207221 */ /* 0x000fc80000010100 */
        /* <DEDUP_REMOVED lines=20> */
.L_x_1085:
        /* <DEDUP_REMOVED lines=104> */
.L_x_1087:
[----:B------:R-:W-:Y:S05]  /*2800*/  BSYNC B0 ;  /* 0x0000000000007941 */ /* 0x000fea0003800000 */
.L_x_1086:
        /* <DEDUP_REMOVED lines=78> */
.L_x_1089:
[----:B------:R-:W-:Y:S05]  /*2cf0*/  BSYNC B0 ;  /* 0x0000000000007941 */ /* 0x000fea0003800000 */
.L_x_1088:
        /* <DEDUP_REMOVED lines=19> */
.L_x_1091:
[----:B------:R-:W-:Y:S05]  /*2e30*/  BSYNC B0 ;  /* 0x0000000000007941 */ /* 0x000fea0003800000 */
.L_x_1090:
        /* <DEDUP_REMOVED lines=28> */
.L_x_1094:
[----:B------:R-:W2:Y:S01]  /*3000*/  LDG.E.STRONG.GPU R22, [R20.64] ;  /* 0x0000000614167981 */ /* 0x000ea2000c1ef900 */
[----:B------:R-:W-:Y:S01]  /*3010*/  YIELD ;  /* 0x0000000000007946 */ /* 0x000fe20003800000 */
[----:B--2---:R-:W-:Y:S01]  /*3020*/  ISETP.NE.AND P0, PT, R22, R25, PT ;  /* 0x000000191600720c */ /* 0x004fe20003f05270 */
[----:B------:R-:W-:-:S12]  /*3030*/  CCTL.IVALL ;  /* 0x00000000ff00798f */ /* 0x000fd80002000000 */
[----:B------:R-:W-:Y:S05]  /*3040*/  @P0 BRA `(.L_x_1094) ;  /* 0xffffffb000000947 */ /* 0x000fea000383ffff */
.L_x_1093:
        /* <DEDUP_REMOVED lines=17> */
.L_x_1098:
        /* <DEDUP_REMOVED lines=115> */
.L_x_1097:
        /* <DEDUP_REMOVED lines=61> */
.L_x_1099:
[----:B------:R-:W-:-:S13]  /*3c60*/  ISETP.NE.OR P0, PT, R29, RZ, P0 ;  /* 0x000000ff1d00720c */ /* 0x000fda0000705670 */
[----:B------:R-:W-:Y:S05]  /*3c70*/  @!P0 BRA `(.L_x_1095) ;  /* 0x000001f000008947 */ /* 0x000fea0003800000 */
.L_x_1096:
        /* <DEDUP_REMOVED lines=31> */
.L_x_1095:
        /* <DEDUP_REMOVED lines=12> */
.L_x_1101:
[----:B------:R-:W-:Y:S05]  /*3f30*/  BSYNC B0 ;  /* 0x0000000000007941 */ /* 0x000fea0003800000 */
.L_x_1100:
        /* <DEDUP_REMOVED lines=16> */
.L_x_1092:
[----:B------:R2:W-:Y:S01]  /*4040*/  @!P2 STS.64 [0xc8], R18 ;  /* 0x0000c812ff00a388 */ /* 0x0005e20000000a00 */
[----:B-1----:R-:W-:-:S03]  /*4050*/  HADD2.F32 R25, -RZ, R58.H0_H0 ;  /* 0x2000003aff197230 */ /* 0x002fc60000004100 */
[----:B------:R-:W-:Y:S01]  /*4060*/  BAR.SYNC.DEFER_BLOCKING 0x0 ;  /* 0x0000000000007b1d */ /* 0x000fe20000010000 */
[----:B------:R-:W-:Y:S01]  /*4070*/  HADD2.F32 R27, -RZ, R58.H1_H1 ;  /* 0x3000003aff1b7230 */ /* 0x000fe20000004100 */
[----:B------:R-:W-:Y:S02]  /*4080*/  ISETP.GE.U32.AND P0, PT, R67, c[0x0][0x1e0], PT ;  /* 0x0000780043007a0c */ /* 0x000fe40003f06070 */
[----:B------:R-:W-:Y:S02]  /*4090*/  ISETP.GE.U32.AND P2, PT, R66, c[0x0][0x1e0], PT ;  /* 0x0000780042007a0c */ /* 0x000fe40003f46070 */
[----:B------:R-:W-:Y:S01]  /*40a0*/  FADD.FTZ R24, -R12, R27 ;  /* 0x0000001b0c187221 */ /* 0x000fe20000010100 */
[----:B------:R-:W-:Y:S01]  /*40b0*/  ISETP.GE.AND.EX P0, PT, R40, c[0x0][0x1e4], PT, P0 ;  /* 0x0000790028007a0c */ /* 0x000fe20003f06300 */
[--C-:B0-2---:R-:W-:Y:S02]  /*40c0*/  HADD2.F32 R19, -RZ, R57.reuse.H0_H0 ;  /* 0x20000039ff137230 */ /* 0x105fe40000004100 */
[----:B------:R-:W-:Y:S01]  /*40d0*/  HADD2.F32 R18, -RZ, R57.H1_H1 ;  /* 0x30000039ff127230 */ /* 0x000fe20000004100 */
[----:B------:R-:W-:Y:S01]  /*40e0*/  FMUL.FTZ R32, R24, R13 ;  /* 0x0000000d18207220 */ /* 0x000fe20000410000 */
[----:B------:R-:W0:Y:S02]  /*40f0*/  LDS.64 R20, [0xc8] ;  /* 0x0000c800ff147984 */ /* 0x000e240000000a00 */
[----:B0-----:R-:W-:-:S02]  /*4100*/  FMUL.FTZ R22, R20, c[0x0][0x20c] ;  /* 0x0000830014167a20 */ /* 0x001fc40000410000 */
[----:B------:R-:W-:Y:S02]  /*4110*/  FADD.FTZ R20, -R12, R25 ;  /* 0x000000190c147221 */ /* 0x000fe40000010100 */
[----:B------:R-:W-:Y:S02]  /*4120*/  FMUL.FTZ R23, R21, c[0x0][0x20c] ;  /* 0x0000830015177a20 */ /* 0x000fe40000410000 */
        /* <DEDUP_REMOVED lines=20> */
.L_x_1102:
        /* <DEDUP_REMOVED lines=15> */
[----:B------:R-:W-:Y:S02]  /*4360*/  F2FP.PACK_AB R19, R24, R25 ;  /* 0x000000191813723e */ /* 0x000fe400000000ff */
[----:B------:R-:W-:-:S05]  /*4370*/  LEA.HI.X R21, R18, c[0x0][0x164], R21, 0x1, P3 ;  /* 0x0000590012157a11 */ /* 0x000fca00018f0c15 */
[----:B------:R0:W-:Y:S02]  /*4380*/  STG.E [R20.64], R19 ;  /* 0x0000001314007986 */ /* 0x0001e4000c101906 */
.L_x_1104:
[----:B------:R-:W-:Y:S05]  /*4390*/  BSYNC B0 ;  /* 0x0000000000007941 */ /* 0x000fea0003800000 */
.L_x_1103:
[--C-:B0-----:R-:W-:Y:S01]  /*43a0*/  HADD2.F32 R21, -RZ, R59.reuse.H0_H0 ;  /* 0x2000003bff157230 */ /* 0x101fe20000004100 */
[----:B------:R-:W-:Y:S01]  /*43b0*/  ISETP.GE.AND.EX P2, PT, R11, c[0x0][0x1e4], PT, P2 ;  /* 0x000079000b007a0c */ /* 0x000fe20003f46320 */
[----:B------:R-:W-:Y:S01]  /*43c0*/  HADD2.F32 R59, -RZ, R59.H1_H1 ;  /* 0x3000003bff3b7230 */ /* 0x000fe20000004100 */
[----:B------:R-:W-:Y:S01]  /*43d0*/  ISETP.GT.U32.OR P0, PT, R70, 0x29f, P0 ;  /* 0x0000029f4600780c */ /* 0x000fe20000704470 */
[--C-:B------:R-:W-:Y:S01]  /*43e0*/  HADD2.F32 R19, -RZ, R56.reuse.H0_H0 ;  /* 0x20000038ff137230 */ /* 0x100fe20000004100 */
[C---:B------:R-:W-:Y:S01]  /*43f0*/  FADD.FTZ R18, -R12.reuse, R21 ;  /* 0x000000150c127221 */ /* 0x040fe20000010100 */
[----:B------:R-:W-:Y:S01]  /*4400*/  HADD2.F32 R56, -RZ, R56.H1_H1 ;  /* 0x30000038ff387230 */ /* 0x000fe20000004100 */
[----:B------:R-:W-:Y:S01]  /*4410*/  FADD.FTZ R20, -R12, R59 ;  /* 0x0000003b0c147221 */ /* 0x000fe20000010100 */
[----:B------:R-:W-:Y:S01]  /*4420*/  HADD2.F32 R25, -RZ, R54.H0_H0 ;  /* 0x20000036ff197230 */ /* 0x000fe20000004100 */
        /* <DEDUP_REMOVED lines=21> */
.L_x_1105:
        /* <DEDUP_REMOVED lines=18> */
.L_x_1107:
[----:B------:R-:W-:Y:S05]  /*46a0*/  BSYNC B0 ;  /* 0x0000000000007941 */ /* 0x000fea0003800000 */
.L_x_1106:
[----:B0-----:R-:W-:Y:S01]  /*46b0*/  HADD2.F32 R21, -RZ, R54.H1_H1 ;  /* 0x30000036ff157230 */ /* 0x001fe20000004100 */
[----:B------:R-:W-:Y:S01]  /*46c0*/  FADD.FTZ R20, -R12, R25 ;  /* 0x000000190c147221 */ /* 0x000fe20000010100 */
[----:B------:R-:W-:Y:S01]  /*46d0*/  HADD2.F32 R25, -RZ, R55.H0_H0 ;  /* 0x20000037ff197230 */ /* 0x000fe20000004100 */
[----:B------:R-:W-:Y:S01]  /*46e0*/  ISETP.GT.U32.OR P2, PT, R70, 0x29f, P2 ;  /* 0x0000029f4600780c */ /* 0x000fe20001744470 */
[--C-:B------:R-:W-:Y:S01]  /*46f0*/  HADD2.F32 R19, -RZ, R53.reuse.H0_H0 ;  /* 0x20000035ff137230 */ /* 0x100fe20000004100 */
[----:B------:R-:W-:Y:S01]  /*4700*/  FADD.FTZ R24, -R12, R21 ;  /* 0x000000150c187221 */ /* 0x000fe20000010100 */
[----:B------:R-:W-:Y:S01]  /*4710*/  HADD2.F32 R18, -RZ, R53.H1_H1 ;  /* 0x30000035ff127230 */ /* 0x000fe20000004100 */
[-C--:B------:R-:W-:Y:S01]  /*4720*/  FMUL.FTZ R33, R20, R13.reuse ;  /* 0x0000000d14217220 */ /* 0x080fe20000410000 */
        /* <DEDUP_REMOVED lines=21> */
.L_x_1108:
        /* <DEDUP_REMOVED lines=15> */
[----:B------:R-:W-:Y:S02]  /*4970*/  F2FP.PACK_AB R11, R11, R24 ;  /* 0x000000180b0b723e */ /* 0x000fe400000000ff */
[----:B------:R-:W-:-:S05]  /*4980*/  LEA.HI.X R21, R18, c[0x0][0x164], R21, 0x1, P0 ;  /* 0x0000590012157a11 */ /* 0x000fca00000f0c15 */
[----:B------:R0:W-:Y:S04]  /*4990*/  STG.E [R20.64], R11 ;  /* 0x0000000b14007986 */ /* 0x0001e8000c101906 */
.L_x_1110:
[----:B------:R-:W-:Y:S05]  /*49a0*/  BSYNC B0 ;  /* 0x0000000000007941 */ /* 0x000fea0003800000 */
.L_x_1109:
[----:B------:R-:W-:Y:S01]  /*49b0*/  ISETP.GE.U32.AND P6, PT, R65, c[0x0][0x1e0], PT ;  /* 0x0000780041007a0c */ /* 0x000fe20003fc6070 */
[--C-:B0-----:R-:W-:Y:S01]  /*49c0*/  HADD2.F32 R11, -RZ, R50.reuse.H0_H0 ;  /* 0x20000032ff0b7230 */ /* 0x101fe20000004100 */
[----:B------:R-:W-:Y:S01]  /*49d0*/  ISETP.GE.U32.AND P0, PT, R64, c[0x0][0x1e0], PT ;  /* 0x0000780040007a0c */ /* 0x000fe20003f06070 */
[--C-:B------:R-:W-:Y:S01]  /*49e0*/  HADD2.F32 R21, -RZ, R51.reuse.H0_H0 ;  /* 0x20000033ff157230 */ /* 0x100fe20000004100 */
[----:B------:R-:W-:Y:S01]  /*49f0*/  ISETP.GE.U32.AND P2, PT, R63, c[0x0][0x1e0], PT ;  /* 0x000078003f007a0c */ /* 0x000fe20003f46070 */
[----:B------:R-:W-:Y:S01]  /*4a00*/  HADD2.F32 R19, -RZ, R50.H1_H1 ;  /* 0x30000032ff137230 */ /* 0x000fe20000004100 */
[----:B------:R-:W-:Y:S01]  /*4a10*/  ISETP.GE.U32.AND P3, PT, R62, c[0x0][0x1e0], PT ;  /* 0x000078003e007a0c */ /* 0x000fe20003f66070 */
[----:B------:R-:W-:Y:S01]  /*4a20*/  HADD2.F32 R51, -RZ, R51.H1_H1 ;  /* 0x30000033ff337230 */ /* 0x000fe20000004100 */
[----:B------:R-:W-:Y:S01]  /*4a30*/  ISETP.GE.U32.AND P4, PT, R61, c[0x0][0x1e0], PT ;  /* 0x000078003d007a0c */ /* 0x000fe20003f86070 */
[--C-:B------:R-:W-:Y:S01]  /*4a40*/  HADD2.F32 R27, -RZ, R46.reuse.H0_H0 ;  /* 0x2000002eff1b7230 */ /* 0x100fe20000004100 */
[C---:B------:R-:W-:Y:S01]  /*4a50*/  FADD.FTZ R18, -R12.reuse, R25 ;  /* 0x000000190c127221 */ /* 0x040fe20000010100 */
[----:B------:R-:W-:Y:S01]  /*4a60*/  HADD2.F32 R29, -RZ, R46.H1_H1 ;  /* 0x3000002eff1d7230 */ /* 0x000fe20000004100 */
[----:B------:R-:W-:Y:S01]  /*4a70*/  FADD.FTZ R20, -R12, R55 ;  /* 0x000000370c147221 */ /* 0x000fe20000010100 */
[--C-:B------:R-:W-:Y:S01]  /*4a80*/  HADD2.F32 R31, -RZ, R47.reuse.H0_H0 ;  /* 0x2000002fff1f7230 */ /* 0x100fe20000004100 */
[----:B------:R-:W-:Y:S01]  /*4a90*/  ISETP.GE.AND.EX P6, PT, R6, c[0x0][0x1e4], PT, P6 ;  /* 0x0000790006007a0c */ /* 0x000fe20003fc6360 */
[----:B------:R-:W-:Y:S01]  /*4aa0*/  HADD2.F32 R47, -RZ, R47.H1_H1 ;  /* 0x3000002fff2f7230 */ /* 0x000fe20000004100 */
[----:B------:R-:W-:Y:S01]  /*4ab0*/  ISETP.GE.AND.EX P0, PT, R7, c[0x0][0x1e4], PT, P0 ;  /* 0x0000790007007a0c */ /* 0x000fe20003f06300 */
[----:B------:R-:W-:Y:S01]  /*4ac0*/  FADD.FTZ R34, -R12, R11 ;  /* 0x0000000b0c227221 */ /* 0x000fe20000010100 */
[----:B------:R-:W-:Y:S01]  /*4ad0*/  ISETP.GE.AND.EX P2, PT, R8, c[0x0][0x1e4], PT, P2 ;  /* 0x0000790008007a0c */ /* 0x000fe20003f46320 */
[C---:B------:R-:W-:Y:S01]  /*4ae0*/  FADD.FTZ R36, -R12.reuse, R19 ;  /* 0x000000130c247221 */ /* 0x040fe20000010100 */
[----:B------:R-:W-:Y:S01]  /*4af0*/  ISETP.GE.AND.EX P3, PT, R9, c[0x0][0x1e4], PT, P3 ;  /* 0x0000790009007a0c */ /* 0x000fe20003f66330 */
[----:B------:R-:W-:Y:S01]  /*4b00*/  FADD.FTZ R30, -R12, R21 ;  /* 0x000000150c1e7221 */ /* 0x000fe20000010100 */
[----:B------:R-:W-:Y:S01]  /*4b10*/  ISETP.GE.AND.EX P4, PT, R10, c[0x0][0x1e4], PT, P4 ;  /* 0x000079000a007a0c */ /* 0x000fe20003f86340 */
[C---:B------:R-:W-:Y:S01]  /*4b20*/  FADD.FTZ R32, -R12.reuse, R51 ;  /* 0x000000330c207221 */ /* 0x040fe20000010100 */
[--C-:B------:R-:W-:Y:S01]  /*4b30*/  HADD2.F32 R11, -RZ, R52.reuse.H0_H0 ;  /* 0x20000034ff0b7230 */ /* 0x100fe20000004100 */
[----:B------:R-:W-:Y:S01]  /*4b40*/  FADD.FTZ R26, -R12, R27 ;  /* 0x0000001b0c1a7221 */ /* 0x000fe20000010100 */
[----:B------:R-:W-:Y:S01]  /*4b50*/  ISETP.GT.U32.OR P6, PT, R70, 0x29f, P6 ;  /* 0x0000029f4600780c */ /* 0x000fe200037c4470 */
[----:B------:R-:W-:Y:S01]  /*4b60*/  FADD.FTZ R28, -R12, R29 ;  /* 0x0000001d0c1c7221 */ /* 0x000fe20000010100 */
[----:B------:R-:W-:Y:S01]  /*4b70*/  ISETP.GT.U32.OR P0, PT, R70, 0x29f, P0 ;  /* 0x0000029f4600780c */ /* 0x000fe20000704470 */
[----:B------:R-:W-:Y:S01]  /*4b80*/  FADD.FTZ R24, -R12, R31 ;  /* 0x0000001f0c187221 */ /* 0x000fe20000010100 */
[----:B------:R-:W-:Y:S01]  /*4b90*/  ISETP.GT.U32.OR P2, PT, R70, 0x29f, P2 ;  /* 0x0000029f4600780c */ /* 0x000fe20001744470 */
[----:B------:R-:W-:Y:S01]  /*4ba0*/  FADD.FTZ R12, -R12, R47 ;  /* 0x0000002f0c0c7221 */ /* 0x000fe20000010100 */
[C---:B------:R-:W-:Y:S01]  /*4bb0*/  ISETP.GT.U32.OR P3, PT, R70.reuse, 0x29f, P3 ;  /* 0x0000029f4600780c */ /* 0x040fe20001f64470 */
[----:B------:R-:W-:Y:S01]  /*4bc0*/  HADD2.F32 R52, -RZ, R52.H1_H1 ;  /* 0x30000034ff347230 */ /* 0x000fe20000004100 */
[----:B------:R-:W-:Y:S01]  /*4bd0*/  ISETP.GT.U32.OR P4, PT, R70, 0x29f, P4 ;  /* 0x0000029f4600780c */ /* 0x000fe20002784470 */
        /* <DEDUP_REMOVED lines=21> */
.L_x_1111:
        /* <DEDUP_REMOVED lines=15> */
[----:B------:R-:W-:Y:S02]  /*4e20*/  F2FP.PACK_AB R11, R6, R11 ;  /* 0x0000000b060b723e */ /* 0x000fe400000000ff */
[----:B------:R-:W-:-:S05]  /*4e30*/  LEA.HI.X R21, R18, c[0x0][0x164], R21, 0x1, P6 ;  /* 0x0000590012157a11 */ /* 0x000fca00030f0c15 */
[----:B------:R0:W-:Y:S04]  /*4e40*/  STG.E [R20.64], R11 ;  /* 0x0000000b14007986 */ /* 0x0001e8000c101906 */
.L_x_1113:
[----:B------:R-:W-:Y:S05]  /*4e50*/  BSYNC B0 ;  /* 0x0000000000007941 */ /* 0x000fea0003800000 */
.L_x_1112:
        /* <DEDUP_REMOVED lines=23> */
.L_x_1114:
        /* <DEDUP_REMOVED lines=18> */
.L_x_1116:
[----:B------:R-:W-:Y:S05]  /*50f0*/  BSYNC B0 ;  /* 0x0000000000007941 */ /* 0x000fea0003800000 */
.L_x_1115:
[--C-:B------:R-:W-:Y:S01]  /*5100*/  HADD2.F32 R7, -RZ, R48.reuse.H0_H0 ;  /* 0x20000030ff077230 */ /* 0x100fe20000004100 */
[-C--:B------:R-:W-:Y:S01]  /*5110*/  FMUL.FTZ R29, R30, R13.reuse ;  /* 0x0000000d1e1d7220 */ /* 0x080fe20000410000 */
[----:B------:R-:W-:Y:S01]  /*5120*/  HADD2.F32 R48, -RZ, R48.H1_H1 ;  /* 0x30000030ff307230 */ /* 0x000fe20000004100 */
        /* <DEDUP_REMOVED lines=20> */
.L_x_1117:
        /* <DEDUP_REMOVED lines=18> */
.L_x_1119:
[----:B------:R-:W-:Y:S05]  /*5390*/  BSYNC B0 ;  /* 0x0000000000007941 */ /* 0x000fea0003800000 */
.L_x_1118:
        /* <DEDUP_REMOVED lines=23> */
.L_x_1120:
        /* <DEDUP_REMOVED lines=18> */
.L_x_1122:
[----:B------:R-:W-:Y:S05]  /*5630*/  BSYNC B0 ;  /* 0x0000000000007941 */ /* 0x000fea0003800000 */
.L_x_1121:
[--C-:B------:R-:W-:Y:S01]  /*5640*/  HADD2.F32 R7, -RZ, R44.reuse.H0_H0 ;  /* 0x2000002cff077230 */ /* 0x100fe20000004100 */
[-C--:B------:R-:W-:Y:S01]  /*5650*/  FMUL.FTZ R21, R24, R13.reuse ;  /* 0x0000000d18157220 */ /* 0x080fe20000410000 */
[----:B------:R-:W-:Y:S01]  /*5660*/  HADD2.F32 R44, -RZ, R44.H1_H1 ;  /* 0x3000002cff2c7230 */ /* 0x000fe20000004100 */
        /* <DEDUP_REMOVED lines=20> */
.L_x_1123:
        /* <DEDUP_REMOVED lines=15> */
[----:B------:R-:W-:-:S05]  /*58a0*/  F2FP.PACK_AB R9, R22, R9 ;  /* 0x000000091609723e */ /* 0x000fca00000000ff */
[----:B------:R0:W-:Y:S02]  /*58b0*/  STG.E [R6.64], R9 ;  /* 0x0000000906007986 */ /* 0x0001e4000c101906 */
.L_x_1125:
[----:B------:R-:W-:Y:S05]  /*58c0*/  BSYNC B0 ;  /* 0x0000000000007941 */ /* 0x000fea0003800000 */
.L_x_1124:
[----:B------:R-:W-:Y:S02]  /*58d0*/  IADD3 R69, R69, c[0x0][0x10], RZ ;  /* 0x0000040045457a10 */ /* 0x000fe40007ffe0ff */
[----:B------:R-:W-:Y:S02]  /*58e0*/  IADD3 R60, R60, 0x1, RZ ;  /* 0x000000013c3c7810 */ /* 0x000fe40007ffe0ff */
[----:B------:R-:W-:-:S13]  /*58f0*/  ISETP.GE.AND P0, PT, R69, UR4, PT ;  /* 0x0000000445007c0c */ /* 0x000fda000bf06270 */
[----:B------:R-:W-:Y:S01]  /*5900*/  @P0 CALL.REL.NOINC `(.L_x_1075) ;  /* 0x0000001000000944 */ /* 0x000fe20003c00000 */
[----:B------:R-:W-:Y:S05]  /*5910*/  BRA `(.L_x_1126) ;  /* 0xffffa9e000007947 */ /* 0x000fea000383ffff */
.L_x_1075:
        /* <DEDUP_REMOVED lines=18> */
.L_x_1128:
[----:B------:R-:W-:Y:S05]  /*5a40*/  BSYNC B0 ;  /* 0x0000000000007941 */ /* 0x000fea0003800000 */
.L_x_1127:
        /* <DEDUP_REMOVED lines=11> */
.L_x_1130:
[----:B------:R-:W2:Y:S01]  /*5b00*/  LDG.E.STRONG.GPU R5, [R2.64] ;  /* 0x0000000602057981 */ /* 0x000ea2000c1ef900 */
[----:B------:R-:W-:Y:S01]  /*5b10*/  YIELD ;  /* 0x0000000000007946 */ /* 0x000fe20003800000 */
[----:B--2---:R-:W-:Y:S01]  /*5b20*/  ISETP.NE.AND P0, PT, R5, R0, PT ;  /* 0x000000000500720c */ /* 0x004fe20003f05270 */
[----:B------:R-:W-:-:S12]  /*5b30*/  CCTL.IVALL ;  /* 0x00000000ff00798f */ /* 0x000fd80002000000 */
[----:B------:R-:W-:Y:S05]  /*5b40*/  @P0 BRA `(.L_x_1130) ;  /* 0xffffffb000000947 */ /* 0x000fea000383ffff */
.L_x_1129:
        /* <DEDUP_REMOVED lines=25> */
.L_x_1131:
        /* <DEDUP_REMOVED lines=23> */
.L_x_1132:
        /* <DEDUP_REMOVED lines=11> */
.L_x_5163:


//--------------------- .text._Z35group_norm_nhwc_bwd_one_pass_kernelI11Fp16IOFp32WLi256ELi84ELi672EEv26Group_norm_nhwc_bwd_params --------------------------
	.section	.text._Z35group_norm_nhwc_bwd_one_pass_kernelI11Fp16IOFp32WLi256ELi84ELi672EEv26Group_norm_nhwc_bwd_params,"ax",@progbits
	.sectioninfo	@"SHI_REGISTERS=80"
	.align	128
        .global         _Z35group_norm_nhwc_bwd_one_pass_kernelI11Fp16IOFp32WLi256ELi84ELi672EEv26Group_norm_nhwc_bwd_params
        .type           _Z35group_norm_nhwc_bwd_one_pass_kernelI11Fp16IOFp32WLi256ELi84ELi672EEv26Group_norm_nhwc_bwd_params,@function
        .size           _Z35group_norm_nhwc_bwd_one_pass_kernelI11Fp16IOFp32WLi256ELi84ELi672EEv26Group_norm_nhwc_bwd_params,(.L_x_5164 - _Z35group_norm_nhwc_bwd_one_pass_kernelI11Fp16IOFp32WLi256ELi84ELi672EEv26Group_norm_nhwc_bwd_params)
        .other          _Z35group_norm_nhwc_bwd_one_pass_kernelI11Fp16IOFp32WLi256ELi84ELi672EEv26Group_norm_nhwc_bwd_params,@"STO_CUDA_ENTRY STV_DEFAULT"
_Z35group_norm_nhwc_bwd_one_pass_kernelI11Fp16IOFp32WLi256ELi84ELi672EEv26Group_norm_nhwc_bwd_params:
.text._Z35group_norm_nhwc_bwd_one_pass_kernelI11Fp16IOFp32WLi256ELi84ELi672EEv26Group_norm_nhwc_bwd_params:
        /* <DEDUP_REMOVED lines=59> */
.L_x_1216:
[----:B0-----:R-:W-:Y:S01]  /*03b0*/  IABS R5, c[0x0][0x1f0] ;  /* 0x00007c0000057a13 */ /* 0x001fe20000000000 */
[----:B--2---:R-:W-:Y:S01]  /*03c0*/  UMOV UR6, URZ ;  /* 0x0000003f00067c82 */ /* 0x004fe20008000000 */
        /* <DEDUP_REMOVED lines=119> */
[C---:B------:R-:W-:Y:S01]  /*0b40*/  @!P5 IADD3.X R19, R24.reuse, c[0x0][0x184], RZ, P4, !PT ;  /* 0x000061001813da10 */ /* 0x040fe200027fe4ff */
[----:B------:R0:W5:Y:S01]  /*0b50*/  @!P3 LDG.E R50, [R12.64] ;  /* 0x000000120c32b981 */ /* 0x000162000c1e1900 */
[C---:B-1----:R-:W-:Y:S01]  /*0b60*/  @!P6 IADD3 R6, P3, R21.reuse, c[0x0][0x180], RZ ;  /* 0x000060001506ea10 */ /* 0x042fe20007f7e0ff */
[----:B------:R-:W-:Y:S01]  /*0b70*/  CS2R R48, SRZ ;  /* 0x0000000000307805 */ /* 0x000fe2000001ff00 */
[----:B------:R-:W-:Y:S01]  /*0b80*/  @!P6 IADD3 R8, P4, R21, c[0x0][0x178], RZ ;  /* 0x00005e001508ea10 */ /* 0x000fe20007f9e0ff */
[----:B------:R1:W5:Y:S01]  /*0b90*/  @!P5 LDG.E R35, [R18.64] ;  /* 0x000000121223d981 */ /* 0x000362000c1e1900 */
[----:B------:R-:W-:-:S02]  /*0ba0*/  @!P5 IADD3.X R5, R24, c[0x0][0x17c], RZ, P0, !PT ;  /* 0x00005f001805da10 */ /* 0x000fc400007fe4ff */
[C---:B------:R-:W-:Y:S02]  /*0bb0*/  @!P6 IADD3.X R7, R22.reuse, c[0x0][0x184], RZ, P3, !PT ;  /* 0x000061001607ea10 */ /* 0x040fe40001ffe4ff */
[----:B------:R-:W-:Y:S01]  /*0bc0*/  @!P6 IADD3.X R9, R22, c[0x0][0x17c], RZ, P4, !PT ;  /* 0x00005f001609ea10 */ /* 0x000fe200027fe4ff */
[----:B------:R3:W5:Y:S01]  /*0bd0*/  @!P5 LDG.E R49, [R4.64] ;  /* 0x000000120431d981 */ /* 0x000762000c1e1900 */
[----:B------:R-:W-:Y:S02]  /*0be0*/  ISETP.GE.U32.AND P4, PT, R63, c[0x0][0x1e0], PT ;  /* 0x000078003f007a0c */ /* 0x000fe40003f86070 */
[----:B------:R-:W-:Y:S01]  /*0bf0*/  ISETP.GE.U32.AND P3, PT, R62, c[0x0][0x1e0], PT ;  /* 0x000078003e007a0c */ /* 0x000fe20003f66070 */
[----:B------:R-:W-:Y:S01]  /*0c00*/  CS2R R32, SRZ ;  /* 0x0000000000207805 */ /* 0x000fe2000001ff00 */
[----:B------:R-:W-:Y:S01]  /*0c10*/  SHF.R.S32.HI R27, RZ, 0x1f, R63 ;  /* 0x0000001fff1b7819 */ /* 0x000fe2000001143f */
[----:B------:R4:W5:Y:S01]  /*0c20*/  @!P6 LDG.E R48, [R8.64] ;  /* 0x000000120830e981 */ /* 0x000962000c1e1900 */
[----:B------:R-:W-:-:S02]  /*0c30*/  SHF.R.S32.HI R26, RZ, 0x1f, R62 ;  /* 0x0000001fff1a7819 */ /* 0x000fc4000001143e */
[----:B------:R-:W-:Y:S01]  /*0c40*/  ISETP.GE.U32.AND P5, PT, R64, c[0x0][0x1e0], PT ;  /* 0x0000780040007a0c */ /* 0x000fe20003fa6070 */
[----:B------:R0:W5:Y:S01]  /*0c50*/  @!P6 LDG.E R32, [R6.64] ;  /* 0x000000120620e981 */ /* 0x000162000c1e1900 */
[----:B------:R-:W-:Y:S02]  /*0c60*/  SHF.R.S32.HI R28, RZ, 0x1f, R64 ;  /* 0x0000001fff1c7819 */ /* 0x000fe40000011440 */
[----:B------:R-:W-:Y:S02]  /*0c70*/  ISETP.GE.AND.EX P4, PT, R27, c[0x0][0x1e4], PT, P4 ;  /* 0x000079001b007a0c */ /* 0x000fe40003f86340 */
[----:B------:R-:W-:Y:S02]  /*0c80*/  ISETP.GE.AND.EX P3, PT, R26, c[0x0][0x1e4], PT, P3 ;  /* 0x000079001a007a0c */ /* 0x000fe40003f66330 */
[----:B------:R-:W-:Y:S02]  /*0c90*/  SHF.R.S32.HI R29, RZ, 0x1f, R2 ;  /* 0x0000001fff1d7819 */ /* 0x000fe40000011402 */
[----:B------:R-:W-:-:S02]  /*0ca0*/  ISETP.GE.AND.EX P5, PT, R28, c[0x0][0x1e4], PT, P5 ;  /* 0x000079001c007a0c */ /* 0x000fc40003fa6350 */
[C---:B------:R-:W-:Y:S02]  /*0cb0*/  ISETP.GT.U32.OR P4, PT, R0.reuse, 0x29f, P4 ;  /* 0x0000029f0000780c */ /* 0x040fe40002784470 */
[C---:B------:R-:W-:Y:S01]  /*0cc0*/  ISETP.GT.U32.OR P3, PT, R0.reuse, 0x29f, P3 ;  /* 0x0000029f0000780c */ /* 0x040fe20001f64470 */
[----:B--2---:R-:W-:Y:S01]  /*0cd0*/  @P1 IMAD R11, R29, c[0x0][0x1d8], RZ ;  /* 0x000076001d0b1a24 */ /* 0x004fe200078e02ff */
[----:B0-----:R-:W-:Y:S02]  /*0ce0*/  @P1 MOV R12, R14 ;  /* 0x0000000e000c1202 */ /* 0x001fe40000000f00 */
[----:B------:R-:W-:Y:S02]  /*0cf0*/  @P1 MOV R13, R17 ;  /* 0x00000011000d1202 */ /* 0x000fe40000000f00 */
[----:B------:R-:W-:Y:S01]  /*0d00*/  ISETP.GT.U32.OR P5, PT, R0, 0x29f, P5 ;  /* 0x0000029f0000780c */ /* 0x000fe20002fa4470 */
[C---:B------:R-:W-:Y:S01]  /*0d10*/  @P1 IMAD R11, R2.reuse, c[0x0][0x1dc], R11 ;  /* 0x00007700020b1a24 */ /* 0x040fe200078e020b */
[C---:B------:R-:W-:Y:S01]  /*0d20*/  @!P2 IADD3 R6, P6, R3.reuse, c[0x0][0x180], RZ ;  /* 0x000060000306aa10 */ /* 0x040fe20007fde0ff */
[----:B------:R-:W-:Y:S01]  /*0d30*/  @P1 IMAD.WIDE.U32 R12, R2, c[0x0][0x1d8], R12 ;  /* 0x00007600020c1a25 */ /* 0x000fe200078e000c */
[----:B---3--:R-:W-:-:S02]  /*0d40*/  @!P2 IADD3 R4, P0, R3, c[0x0][0x178], RZ ;  /* 0x00005e000304aa10 */ /* 0x008fc40007f1e0ff */
[----:B------:R-:W-:Y:S02]  /*0d50*/  @!P2 IADD3.X R7, R20, c[0x0][0x184], RZ, P6, !PT ;  /* 0x000061001407aa10 */ /* 0x000fe400037fe4ff */
[----:B------:R-:W-:Y:S02]  /*0d60*/  ISETP.GE.U32.AND P6, PT, R61, c[0x0][0x1e0], PT ;  /* 0x000078003d007a0c */ /* 0x000fe40003fc6070 */
[----:B------:R-:W-:Y:S01]  /*0d70*/  SHF.R.S32.HI R25, RZ, 0x1f, R61 ;  /* 0x0000001fff197819 */ /* 0x000fe2000001143d */
[----:B----4-:R-:W-:Y:S01]  /*0d80*/  @!P4 IMAD R8, R27, c[0x0][0x1d8], RZ ;  /* 0x000076001b08ca24 */ /* 0x010fe200078e02ff */
[----:B------:R-:W-:Y:S01]  /*0d90*/  @P1 IADD3 R3, R13, R11, RZ ;  /* 0x0000000b0d031210 */ /* 0x000fe20007ffe0ff */
[----:B------:R-:W-:Y:S01]  /*0da0*/  @!P3 IMAD R9, R26, c[0x0][0x1d8], RZ ;  /* 0x000076001a09ba24 */ /* 0x000fe200078e02ff */
[----:B------:R-:W-:Y:S01]  /*0db0*/  @!P2 IADD3.X R5, R20, c[0x0][0x17c], RZ, P0, !PT ;  /* 0x00005f001405aa10 */ /* 0x000fe200007fe4ff */
[----:B------:R0:W5:Y:S01]  /*0dc0*/  @!P2 LDG.E R33, [R6.64] ;  /* 0x000000120621a981 */ /* 0x000162000c1e1900 */
[----:B-1----:R-:W-:-:S02]  /*0dd0*/  @P1 SHF.L.U32 R18, R12, 0x1, RZ ;  /* 0x000000010c121819 */ /* 0x002fc400000006ff */
[----:B------:R-:W-:Y:S01]  /*0de0*/  ISETP.GE.AND.EX P6, PT, R25, c[0x0][0x1e4], PT, P6 ;  /* 0x0000790019007a0c */ /* 0x000fe20003fc6360 */
[----:B------:R-:W-:Y:S01]  /*0df0*/  @!P4 IMAD R19, R63, c[0x0][0x1dc], R8 ;  /* 0x000077003f13ca24 */ /* 0x000fe200078e0208 */
[----:B------:R-:W-:Y:S01]  /*0e00*/  @P1 SHF.L.U64.HI R12, R12, 0x1, R3 ;  /* 0x000000010c0c1819 */ /* 0x000fe20000010203 */
[----:B------:R-:W-:Y:S01]  /*0e10*/  @!P5 IMAD R3, R28, c[0x0][0x1d8], RZ ;  /* 0x000076001c03da24 */ /* 0x000fe200078e02ff */
[-C--:B------:R-:W-:Y:S01]  /*0e20*/  @!P5 MOV R20, R14.reuse ;  /* 0x0000000e0014d202 */ /* 0x080fe20000000f00 */
[----:B------:R-:W-:Y:S01]  /*0e30*/  @!P3 IMAD R23, R62, c[0x0][0x1dc], R9 ;  /* 0x000077003e17ba24 */ /* 0x000fe200078e0209 */
[-C--:B------:R-:W-:Y:S02]  /*0e40*/  @!P5 MOV R21, R17.reuse ;  /* 0x000000110015d202 */ /* 0x080fe40000000f00 */
[----:B------:R-:W-:Y:S02]  /*0e50*/  @!P4 MOV R10, R14 ;  /* 0x0000000e000ac202 */ /* 0x000fe40000000f00 */
[----:B------:R-:W-:-:S02]  /*0e60*/  @!P4 MOV R11, R17 ;  /* 0x00000011000bc202 */ /* 0x000fc40000000f00 */
[----:B------:R-:W-:Y:S02]  /*0e70*/  @!P3 MOV R8, R14 ;  /* 0x0000000e0008b202 */ /* 0x000fe40000000f00 */
[----:B------:R-:W-:Y:S02]  /*0e80*/  @!P3 MOV R9, R17 ;  /* 0x000000110009b202 */ /* 0x000fe40000000f00 */
[----:B------:R-:W-:Y:S01]  /*0e90*/  ISETP.GT.U32.OR P6, PT, R0, 0x29f, P6 ;  /* 0x0000029f0000780c */ /* 0x000fe200037c4470 */
[C---:B------:R-:W-:Y:S02]  /*0ea0*/  @!P5 IMAD R3, R64.reuse, c[0x0][0x1dc], R3 ;  /* 0x000077004003da24 */ /* 0x040fe400078e0203 */
[----:B------:R-:W-:Y:S01]  /*0eb0*/  @!P5 IMAD.WIDE.U32 R20, R64, c[0x0][0x1d8], R20 ;  /* 0x000076004014da25 */ /* 0x000fe200078e0014 */
[----:B------:R-:W-:Y:S02]  /*0ec0*/  ISETP.GE.U32.AND P0, PT, R60, c[0x0][0x1e0], PT ;  /* 0x000078003c007a0c */ /* 0x000fe40003f06070 */
        /* <DEDUP_REMOVED lines=17> */
[----:B------:R-:W-:Y:S01]  /*0fe0*/  CS2R R46, SRZ ;  /* 0x00000000002e7805 */ /* 0x000fe2000001ff00 */
[----:B------:R-:W-:-:S03]  /*0ff0*/  @!P6 IMAD R23, R61, c[0x0][0x1dc], R8 ;  /* 0x000077003d17ea24 */ /* 0x000fc600078e0208 */
[----:B------:R-:W-:Y:S02]  /*1000*/  @!P6 IMAD.WIDE.U32 R6, R61, c[0x0][0x1d8], R6 ;  /* 0x000076003d06ea25 */ /* 0x000fe400078e0006 */
[----:B------:R0:W5:Y:S03]  /*1010*/  @!P2 LDG.E R47, [R4.64] ;  /* 0x00000012042fa981 */ /* 0x000166000c1e1900 */
[----:B------:R-:W-:Y:S01]  /*1020*/  @!P6 IADD3 R23, R7, R23, RZ ;  /* 0x000000170717e210 */ /* 0x000fe20007ffe0ff */
[----:B------:R-:W-:Y:S01]  /*1030*/  @!P0 IMAD R9, R22, c[0x0][0x1d8], RZ ;  /* 0x0000760016098a24 */ /* 0x000fe200078e02ff */
[C---:B------:R-:W-:Y:S02]  /*1040*/  @!P6 SHF.L.U32 R21, R6.reuse, 0x1, RZ ;  /* 0x000000010615e819 */ /* 0x040fe400000006ff */
[----:B0-----:R-:W-:Y:S02]  /*1050*/  @!P5 IADD3 R4, P2, R3, c[0x0][0x180], RZ ;  /* 0x000060000304da10 */ /* 0x001fe40007f5e0ff */
[----:B------:R-:W-:-:S02]  /*1060*/  @!P6 SHF.L.U64.HI R23, R6, 0x1, R23 ;  /* 0x000000010617e819 */ /* 0x000fc40000010217 */
[----:B------:R-:W-:Y:S01]  /*1070*/  @!P5 IADD3.X R5, R24, c[0x0][0x184], RZ, P2, !PT ;  /* 0x000061001805da10 */ /* 0x000fe200017fe4ff */
[----:B------:R-:W-:Y:S01]  /*1080*/  @!P0 IMAD R19, R60, c[0x0][0x1dc], R9 ;  /* 0x000077003c138a24 */ /* 0x000fe200078e0209 */
[----:B------:R-:W-:Y:S01]  /*1090*/  @!P5 IADD3 R6, P2, R3, c[0x0][0x178], RZ ;  /* 0x00005e000306da10 */ /* 0x000fe20007f5e0ff */
[----:B------:R-:W-:Y:S01]  /*10a0*/  HFMA2.MMA R3, -RZ, RZ, 0, 0 ;  /* 0x00000000ff037435 */ /* 0x000fe200000001ff */
[----:B------:R-:W-:Y:S02]  /*10b0*/  @!P0 MOV R8, R14 ;  /* 0x0000000e00088202 */ /* 0x000fe40000000f00 */
[----:B------:R-:W-:-:S05]  /*10c0*/  @!P0 MOV R9, R17 ;  /* 0x0000001100098202 */ /* 0x000fca0000000f00 */
        /* <DEDUP_REMOVED lines=10> */
[----:B-1----:R-:W-:Y:S01]  /*1170*/  @!P3 IADD3 R6, P2, R10, c[0x0][0x180], RZ ;  /* 0x000060000a06ba10 */ /* 0x002fe20007f5e0ff */
[----:B------:R-:W-:Y:S01]  /*1180*/  CS2R R44, SRZ ;  /* 0x00000000002c7805 */ /* 0x000fe2000001ff00 */
        /* <DEDUP_REMOVED lines=8> */
[----:B------:R-:W-:Y:S02]  /*1210*/  UMOV UR5, 0x8 ;  /* 0x0000000800057882 */ /* 0x000fe40000000000 */
[----:B------:R-:W-:Y:S01]  /*1220*/  ULDC.64 UR6, c[0x0][0x198] ;  /* 0x0000660000067ab9 */ /* 0x000fe20000000a00 */
[----:B------:R2:W5:Y:S01]  /*1230*/  @!P3 LDG.E R44, [R10.64] ;  /* 0x000000120a2cb981 */ /* 0x000562000c1e1900 */
[----:B0-----:R-:W-:Y:S01]  /*1240*/  @!P6 IADD3 R8, P2, R21, c[0x0][0x178], RZ ;  /* 0x00005e001508ea10 */ /* 0x001fe20007f5e0ff */
[----:B-1----:R-:W-:-:S03]  /*1250*/  CS2R R4, SRZ ;  /* 0x0000000000047805 */ /* 0x002fc6000001ff00 */
[----:B------:R-:W-:Y:S02]  /*1260*/  @!P6 IADD3.X R9, R23, c[0x0][0x17c], RZ, P2, !PT ;  /* 0x00005f001709ea10 */ /* 0x000fe400017fe4ff */
[----:B------:R-:W-:Y:S01]  /*1270*/  @P1 IADD3 R20, P2, R18, c[0x0][0x180], RZ ;  /* 0x0000600012141a10 */ /* 0x000fe20007f5e0ff */
[----:B------:R-:W-:Y:S01]  /*1280*/  UIMAD.WIDE UR6, UR9, UR5, UR6 ;  /* 0x00000005090672a5 */ /* 0x000fe2000f8e0206 */
[----:B------:R0:W5:Y:S01]  /*1290*/  @!P3 LDG.E R4, [R6.64] ;  /* 0x000000120604b981 */ /* 0x000162000c1e1900 */
[----:B------:R-:W-:-:S03]  /*12a0*/  @!P0 IADD3 R24, P3, R22, c[0x0][0x180], RZ ;  /* 0x0000600016188a10 */ /* 0x000fc60007f7e0ff */
[----:B------:R1:W5:Y:S01]  /*12b0*/  @!P6 LDG.E R43, [R8.64] ;  /* 0x00000012082be981 */ /* 0x000362000c1e1900 */
[----:B0-----:R-:W-:Y:S02]  /*12c0*/  @!P6 IADD3 R6, P4, R21, c[0x0][0x180], RZ ;  /* 0x000060001506ea10 */ /* 0x001fe40007f9e0ff */
[----:B------:R-:W-:Y:S02]  /*12d0*/  @P1 IADD3.X R21, R12, c[0x0][0x184], RZ, P2, !PT ;  /* 0x000061000c151a10 */ /* 0x000fe400017fe4ff */
[----:B------:R-:W-:Y:S02]  /*12e0*/  @!P0 IADD3 R22, P2, R22, c[0x0][0x178], RZ ;  /* 0x00005e0016168a10 */ /* 0x000fe40007f5e0ff */
[----:B------:R-:W-:Y:S02]  /*12f0*/  @!P6 IADD3.X R7, R23, c[0x0][0x184], RZ, P4, !PT ;  /* 0x000061001707ea10 */ /* 0x000fe400027fe4ff */
[----:B-1----:R-:W-:Y:S02]  /*1300*/  @P1 IADD3 R8, P4, R18, c[0x0][0x178], RZ ;  /* 0x00005e0012081a10 */ /* 0x002fe40007f9e0ff */
[C---:B------:R-:W-:Y:S01]  /*1310*/  @!P0 IADD3.X R25, R19.reuse, c[0x0][0x184], RZ, P3, !PT ;  /* 0x0000610013198a10 */ /* 0x040fe20001ffe4ff */
[----:B------:R0:W5:Y:S01]  /*1320*/  @!P6 LDG.E R5, [R6.64] ;  /* 0x000000120605e981 */ /* 0x000162000c1e1900 */
[----:B------:R-:W-:-:S02]  /*1330*/  @!P0 IADD3.X R23, R19, c[0x0][0x17c], RZ, P2, !PT ;  /* 0x00005f0013178a10 */ /* 0x000fc400017fe4ff */
[----:B------:R-:W-:Y:S02]  /*1340*/  MOV R18, UR6 ;  /* 0x0000000600127c02 */ /* 0x000fe40008000f00 */
[----:B------:R-:W-:Y:S01]  /*1350*/  MOV R19, UR7 ;  /* 0x0000000700137c02 */ /* 0x000fe20008000f00 */
[----:B------:R1:W5:Y:S05]  /*1360*/  @!P0 LDG.E R42, [R22.64] ;  /* 0x00000012162a8981 */ /* 0x00036a000c1e1900 */
[----:B------:R-:W3:Y:S01]  /*1370*/  LDG.E.64 R18, [R18.64] ;  /* 0x0000001212127981 */ /* 0x000ee2000c1e1b00 */
[----:B------:R-:W-:Y:S02]  /*1380*/  ISETP.GE.U32.AND P6, PT, R59, c[0x0][0x1e0], PT ;  /* 0x000078003b007a0c */ /* 0x000fe40003fc6070 */
[----:B------:R-:W-:-:S02]  /*1390*/  ISETP.GE.U32.AND P3, PT, R56, c[0x0][0x1e0], PT ;  /* 0x0000780038007a0c */ /* 0x000fc40003f66070 */
[----:B------:R-:W-:Y:S02]  /*13a0*/  SHF.R.S32.HI R29, RZ, 0x1f, R59 ;  /* 0x0000001fff1d7819 */ /* 0x000fe4000001143b */
[----:B------:R-:W-:Y:S02]  /*13b0*/  SHF.R.S32.HI R26, RZ, 0x1f, R56 ;  /* 0x0000001fff1a7819 */ /* 0x000fe40000011438 */
[----:B------:R-:W-:Y:S02]  /*13c0*/  ISETP.GE.AND.EX P6, PT, R29, c[0x0][0x1e4], PT, P6 ;  /* 0x000079001d007a0c */ /* 0x000fe40003fc6360 */
[----:B------:R-:W-:Y:S02]  /*13d0*/  ISETP.GE.AND.EX P3, PT, R26, c[0x0][0x1e4], PT, P3 ;  /* 0x000079001a007a0c */ /* 0x000fe40003f66330 */
[----:B------:R-:W-:Y:S02]  /*13e0*/  ISETP.GE.U32.AND P5, PT, R58, c[0x0][0x1e0], PT ;  /* 0x000078003a007a0c */ /* 0x000fe40003fa6070 */
[----:B------:R-:W-:-:S02]  /*13f0*/  SHF.R.S32.HI R28, RZ, 0x1f, R58 ;  /* 0x0000001fff1c7819 */ /* 0x000fc4000001143a */
[----:B------:R-:W-:Y:S02]  /*1400*/  @P1 IADD3.X R9, R12, c[0x0][0x17c], RZ, P4, !PT ;  /* 0x00005f000c091a10 */ /* 0x000fe400027fe4ff */
[C---:B------:R-:W-:Y:S02]  /*1410*/  ISETP.GT.U32.OR P6, PT, R0.reuse, 0x29f, P6 ;  /* 0x0000029f0000780c */ /* 0x040fe400037c4470 */
[----:B------:R-:W-:Y:S02]  /*1420*/  ISETP.GT.U32.OR P3, PT, R0, 0x29f, P3 ;  /* 0x0000029f0000780c */ /* 0x000fe40001f64470 */
[----:B------:R-:W-:Y:S02]  /*1430*/  ISETP.GE.U32.AND P4, PT, R57, c[0x0][0x1e0], PT ;  /* 0x0000780039007a0c */ /* 0x000fe40003f86070 */
[----:B------:R-:W-:Y:S02]  /*1440*/  SHF.R.S32.HI R27, RZ, 0x1f, R57 ;  /* 0x0000001fff1b7819 */ /* 0x000fe40000011439 */
[----:B------:R-:W-:-:S02]  /*1450*/  ISETP.GE.AND.EX P5, PT, R28, c[0x0][0x1e4], PT, P5 ;  /* 0x000079001c007a0c */ /* 0x000fc40003fa6350 */
[----:B------:R-:W-:Y:S02]  /*1460*/  ISETP.GE.AND.EX P4, PT, R27, c[0x0][0x1e4], PT, P4 ;  /* 0x000079001b007a0c */ /* 0x000fe40003f86340 */
[C---:B------:R-:W-:Y:S02]  /*1470*/  ISETP.GT.U32.OR P5, PT, R0.reuse, 0x29f, P5 ;  /* 0x0000029f0000780c */ /* 0x040fe40002fa4470 */
[----:B------:R-:W-:Y:S01]  /*1480*/  ISETP.GT.U32.OR P4, PT, R0, 0x29f, P4 ;  /* 0x0000029f0000780c */ /* 0x000fe20002784470 */
[----:B0-----:R-:W-:Y:S01]  /*1490*/  @!P6 IMAD R6, R29, c[0x0][0x1d8], RZ ;  /* 0x000076001d06ea24 */ /* 0x001fe200078e02ff */
[----:B------:R-:W-:Y:S01]  /*14a0*/  ISETP.GE.U32.AND P2, PT, R55, c[0x0][0x1e0], PT ;  /* 0x0000780037007a0c */ /* 0x000fe20003f46070 */
[----:B------:R-:W-:Y:S01]  /*14b0*/  @!P3 IMAD R7, R26, c[0x0][0x1d8], RZ ;  /* 0x000076001a07ba24 */ /* 0x000fe200078e02ff */
[----:B------:R-:W-:Y:S01]  /*14c0*/  SHF.R.S32.HI R39, RZ, 0x1f, R55 ;  /* 0x0000001fff277819 */ /* 0x000fe20000011437 */
[----:B------:R-:W-:Y:S01]  /*14d0*/  @!P6 IMAD R37, R59, c[0x0][0x1dc], R6 ;  /* 0x000077003b25ea24 */ /* 0x000fe200078e0206 */
[----:B------:R-:W-:Y:S01]  /*14e0*/  @!P6 MOV R6, R14 ;  /* 0x0000000e0006e202 */ /* 0x000fe20000000f00 */
[----:B------:R-:W-:Y:S01]  /*14f0*/  @!P3 IMAD R12, R56, c[0x0][0x1dc], R7 ;  /* 0x00007700380cba24 */ /* 0x000fe200078e0207 */
[----:B------:R-:W-:-:S02]  /*1500*/  ISETP.GE.AND.EX P2, PT, R39, c[0x0][0x1e4], PT, P2 ;  /* 0x0000790027007a0c */ /* 0x000fc40003f46320 */
[-C--:B------:R-:W-:Y:S01]  /*1510*/  @!P6 MOV R7, R17.reuse ;  /* 0x000000110007e202 */ /* 0x080fe20000000f00 */
[----:B------:R-:W-:Y:S01]  /*1520*/  @!P5 IMAD R31, R28, c[0x0][0x1d8], RZ ;  /* 0x000076001c1fda24 */ /* 0x000fe200078e02ff */
[-C--:B--2---:R-:W-:Y:S02]  /*1530*/  @!P5 MOV R10, R14.reuse ;  /* 0x0000000e000ad202 */ /* 0x084fe40000000f00 */
[-C--:B------:R-:W-:Y:S01]  /*1540*/  @!P5 MOV R11, R17.reuse ;  /* 0x00000011000bd202 */ /* 0x080fe20000000f00 */
[----:B------:R-:W-:Y:S01]  /*1550*/  @!P4 IMAD R30, R27, c[0x0][0x1d8], RZ ;  /* 0x000076001b1eca24 */ /* 0x000fe200078e02ff */
[----:B------:R-:W-:Y:S01]  /*1560*/  ISETP.GT.U32.OR P2, PT, R0, 0x29f, P2 ;  /* 0x0000029f0000780c */ /* 0x000fe20001744470 */
[----:B------:R-:W-:Y:S01]  /*1570*/  @!P6 IMAD.WIDE.U32 R6, R59, c[0x0][0x1d8], R6 ;  /* 0x000076003b06ea25 */ /* 0x000fe200078e0006 */
[-C--:B------:R-:W-:Y:S02]  /*1580*/  @!P4 MOV R28, R14.reuse ;  /* 0x0000000e001cc202 */ /* 0x080fe40000000f00 */
[-C--:B------:R-:W-:Y:S01]  /*1590*/  @!P4 MOV R29, R17.reuse ;  /* 0x00000011001dc202 */ /* 0x080fe20000000f00 */
[C---:B------:R-:W-:Y:S01]  /*15a0*/  @!P5 IMAD R31, R58.reuse, c[0x0][0x1dc], R31 ;  /* 0x000077003a1fda24 */ /* 0x040fe200078e021f */
[----:B------:R-:W-:Y:S01]  /*15b0*/  @!P3 MOV R26, R14 ;  /* 0x0000000e001ab202 */ /* 0x000fe20000000f00 */
[----:B------:R-:W-:Y:S01]  /*15c0*/  @!P5 IMAD.WIDE.U32 R10, R58, c[0x0][0x1d8], R10 ;  /* 0x000076003a0ada25 */ /* 0x000fe200078e000a */
[----:B------:R-:W-:-:S02]  /*15d0*/  @!P3 MOV R27, R17 ;  /* 0x00000011001bb202 */ /* 0x000fc40000000f00 */
[----:B------:R-:W-:Y:S01]  /*15e0*/  @!P6 IADD3 R37, R7, R37, RZ ;  /* 0x000000250725e210 */ /* 0x000fe20007ffe0ff */
        /* <DEDUP_REMOVED lines=18> */
[----:B------:R-:W-:-:S03]  /*1710*/  @!P2 MOV R11, R17 ;  /* 0x00000011000ba202 */ /* 0x000fc60000000f00 */
[----:B------:R0:W5:Y:S02]  /*1720*/  @!P0 LDG.E R6, [R24.64] ;  /* 0x0000001218068981 */ /* 0x000164000c1e1900 */
[----:B------:R-:W-:Y:S01]  /*1730*/  @!P2 IMAD.WIDE.U32 R10, R55, c[0x0][0x1d8], R10 ;  /* 0x00007600370aaa25 */ /* 0x000fe200078e000a */
[----:B-1----:R-:W-:-:S04]  /*1740*/  @!P6 IADD3 R22, P0, R7, c[0x0][0x180], RZ ;  /* 0x000060000716ea10 */ /* 0x002fc80007f1e0ff */
[----:B------:R-:W-:Y:S01]  /*1750*/  @!P2 IADD3 R26, R11, R26, RZ ;  /* 0x0000001a0b1aa210 */ /* 0x000fe20007ffe0ff */
[----:B------:R-:W-:Y:S01]  /*1760*/  CS2R R52, SRZ ;  /* 0x0000000000347805 */ /* 0x000fe2000001ff00 */
[C---:B------:R-:W-:Y:S02]  /*1770*/  @!P2 SHF.L.U32 R29, R10.reuse, 0x1, RZ ;  /* 0x000000010a1da819 */ /* 0x040fe400000006ff */
[----:B------:R-:W-:Y:S02]  /*1780*/  @!P2 SHF.L.U64.HI R26, R10, 0x1, R26 ;  /* 0x000000010a1aa819 */ /* 0x000fe4000001021a */
[C---:B------:R-:W-:Y:S01]  /*1790*/  @!P6 IADD3.X R23, R38.reuse, c[0x0][0x184], RZ, P0, !PT ;  /* 0x000061002617ea10 */ /* 0x040fe200007fe4ff */
[----:B------:R1:W2:Y:S01]  /*17a0*/  @P1 LDG.E R53, [R20.64] ;  /* 0x0000001214351981 */ /* 0x0002a2000c1e1900 */
[----:B------:R-:W-:Y:S01]  /*17b0*/  @!P6 IADD3 R10, P0, R7, c[0x0][0x178], RZ ;  /* 0x00005e00070aea10 */ /* 0x000fe20007f1e0ff */
[----:B------:R-:W-:Y:S01]  /*17c0*/  HFMA2.MMA R7, -RZ, RZ, 0, 0 ;  /* 0x00000000ff077435 */ /* 0x000fe200000001ff */
[----:B------:R-:W-:Y:S01]  /*17d0*/  CS2R R40, SRZ ;  /* 0x0000000000287805 */ /* 0x000fe2000001ff00 */
[----:B------:R4:W5:Y:S01]  /*17e0*/  @P1 LDG.E R52, [R8.64] ;  /* 0x0000001208341981 */ /* 0x000962000c1e1900 */
[----:B------:R-:W-:-:S02]  /*17f0*/  @!P6 IADD3.X R11, R38, c[0x0][0x17c], RZ, P0, !PT ;  /* 0x00005f00260bea10 */ /* 0x000fc400007fe4ff */
[----:B-1----:R-:W-:-:S03]  /*1800*/  @!P5 IADD3 R20, P0, R37, c[0x0][0x180], RZ ;  /* 0x000060002514da10 */ /* 0x002fc60007f1e0ff */
[----:B------:R1:W5:Y:S01]  /*1810*/  @!P6 LDG.E R41, [R10.64] ;  /* 0x000000120a29e981 */ /* 0x000362000c1e1900 */
[----:B------:R-:W-:-:S03]  /*1820*/  @!P5 IADD3.X R21, R31, c[0x0][0x184], RZ, P0, !PT ;  /* 0x000061001f15da10 */ /* 0x000fc600007fe4ff */
[----:B------:R1:W5:Y:S01]  /*1830*/  @!P6 LDG.E R7, [R22.64] ;  /* 0x000000121607e981 */ /* 0x000362000c1e1900 */
[----:B----4-:R-:W-:Y:S01]  /*1840*/  CS2R R8, SRZ ;  /* 0x0000000000087805 */ /* 0x010fe2000001ff00 */
[----:B0-----:R-:W-:Y:S02]  /*1850*/  @!P3 IADD3 R24, P6, R27, c[0x0][0x180], RZ ;  /* 0x000060001b18ba10 */ /* 0x001fe40007fde0ff */
[----:B-1----:R-:W-:Y:S01]  /*1860*/  @!P5 IADD3 R22, P0, R37, c[0x0][0x178], RZ ;  /* 0x00005e002516da10 */ /* 0x002fe20007f1e0ff */
[----:B------:R-:W-:Y:S02]  /*1870*/  CS2R R10, SRZ ;  /* 0x00000000000a7805 */ /* 0x000fe4000001ff00 */
[----:B------:R0:W5:Y:S01]  /*1880*/  @!P5 LDG.E R8, [R20.64] ;  /* 0x000000121408d981 */ /* 0x000162000c1e1900 */
[----:B------:R-:W-:Y:S02]  /*1890*/  @!P5 IADD3.X R23, R31, c[0x0][0x17c], RZ, P0, !PT ;  /* 0x00005f001f17da10 */ /* 0x000fe400007fe4ff */
[----:B------:R-:W-:-:S03]  /*18a0*/  @!P3 IADD3.X R25, R12, c[0x0][0x184], RZ, P6, !PT ;  /* 0x000061000c19ba10 */ /* 0x000fc600037fe4ff */
[----:B------:R1:W5:Y:S04]  /*18b0*/  @!P5 LDG.E R40, [R22.64] ;  /* 0x000000121628d981 */ /* 0x000368000c1e1900 */
[----:B------:R4:W5:Y:S01]  /*18c0*/  @!P3 LDG.E R10, [R24.64] ;  /* 0x00000012180ab981 */ /* 0x000962000c1e1900 */
[----:B-1----:R-:W-:-:S04]  /*18d0*/  @!P4 IADD3 R22, P5, R30, c[0x0][0x178], RZ ;  /* 0x00005e001e16ca10 */ /* 0x002fc80007fbe0ff */
[----:B------:R-:W-:Y:S02]  /*18e0*/  @!P4 IADD3.X R23, R28, c[0x0][0x17c], RZ, P5, !PT ;  /* 0x00005f001c17ca10 */ /* 0x000fe40002ffe4ff */
[----:B----4-:R-:W-:Y:S02]  /*18f0*/  @!P2 IADD3 R24, P5, R29, c[0x0][0x178], RZ ;  /* 0x00005e001d18aa10 */ /* 0x010fe40007fbe0ff */
[----:B------:R-:W-:Y:S02]  /*1900*/  MOV R37, RZ ;  /* 0x000000ff00257202 */ /* 0x000fe40000000f00 */
[----:B------:R-:W-:-:S05]  /*1910*/  @!P2 IADD3.X R25, R26, c[0x0][0x17c], RZ, P5, !PT ;  /* 0x00005f001a19aa10 */ /* 0x000fca0002ffe4ff */
[----:B------:R1:W5:Y:S01]  /*1920*/  @!P2 LDG.E R37, [R24.64] ;  /* 0x000000121825a981 */ /* 0x000362000c1e1900 */
[----:B0-----:R-:W-:-:S04]  /*1930*/  @!P4 IADD3 R20, P0, R30, c[0x0][0x180], RZ ;  /* 0x000060001e14ca10 */ /* 0x001fc80007f1e0ff */
[----:B------:R-:W-:-:S05]  /*1940*/  @!P4 IADD3.X R21, R28, c[0x0][0x184], RZ, P0, !PT ;  /* 0x000061001c15ca10 */ /* 0x000fca00007fe4ff */
[----:B------:R0:W5:Y:S02]  /*1950*/  @!P4 LDG.E R9, [R20.64] ;  /* 0x000000121409c981 */ /* 0x000164000c1e1900 */
[----:B0-----:R-:W-:-:S04]  /*1960*/  @!P3 IADD3 R20, P0, R27, c[0x0][0x178], RZ ;  /* 0x00005e001b14ba10 */ /* 0x001fc80007f1e0ff */
[----:B------:R-:W-:Y:S01]  /*1970*/  @!P3 IADD3.X R21, R12, c[0x0][0x17c], RZ, P0, !PT ;  /* 0x00005f000c15ba10 */ /* 0x000fe200007fe4ff */
[----:B------:R-:W-:-:S06]  /*1980*/  CS2R R38, SRZ ;  /* 0x0000000000267805 */ /* 0x000fcc000001ff00 */
[----:B------:R0:W5:Y:S01]  /*1990*/  @!P4 LDG.E R39, [R22.64] ;  /* 0x000000121627c981 */ /* 0x000162000c1e1900 */
[----:B------:R-:W-:Y:S01]  /*19a0*/  UMOV UR26, 0x3f800000 ;  /* 0x3f800000001a7882 */ /* 0x000fe20000000000 */
[----:B------:R-:W-:Y:S02]  /*19b0*/  BSSY B0, `(.L_x_1134) ;  /* 0x000001f000007945 */ /* 0x000fe40003800000 */
[----:B------:R4:W5:Y:S01]  /*19c0*/  @!P3 LDG.E R38, [R20.64] ;  /* 0x000000121426b981 */ /* 0x000962000c1e1900 */
[----:B0-----:R-:W-:-:S04]  /*19d0*/  @!P2 IADD3 R22, P4, R29, c[0x0][0x180], RZ ;  /* 0x000060001d16aa10 */ /* 0x001fc80007f9e0ff */
[----:B------:R-:W-:Y:S01]  /*19e0*/  @!P2 IADD3.X R23, R26, c[0x0][0x184], RZ, P4, !PT ;  /* 0x000061001a17aa10 */ /* 0x000fe200027fe4ff */
[----:B---3--:R-:W0:Y:S04]  /*19f0*/  R2UR UR25, R18 ;  /* 0x00000000121973c2 */ /* 0x008e2800000e0000 */
[----:B------:R3:W5:Y:S01]  /*1a00*/  @!P2 LDG.E R11, [R22.64] ;  /* 0x00000012160ba981 */ /* 0x000762000c1e1900 */
[----:B0-----:R-:W-:-:S05]  /*1a10*/  MOV R12, UR25 ;  /* 0x00000019000c7c02 */ /* 0x001fca0008000f00 */
[----:B------:R-:W-:-:S05]  /*1a20*/  FFMA.FTZ R19, -R12, UR25, R19 ;  /* 0x000000190c137c23 */ /* 0x000fca0008010113 */
[----:B------:R-:W-:-:S13]  /*1a30*/  FSETP.GTU.FTZ.AND P0, PT, R19, RZ, PT ;  /* 0x000000ff1300720b */ /* 0x000fda0003f1c000 */
[----:B------:R-:W-:Y:S01]  /*1a40*/  VOTEU.ANY UP0, P0 ;  /* 0x00000000003f7886 */ /* 0x000fe20000000100 */
[----:B------:R-:W-:-:S13]  /*1a50*/  PLOP3.LUT P0, PT, PT, PT, UP0, 0x80, 0x0 ;  /* 0x000000000000781c */ /* 0x000fda0003f0f008 */
[----:B------:R-:W-:-:S06]  /*1a60*/  @P0 FADD.FTZ R26, R19, c[0x0][0x1a0] ;  /* 0x00006800131a0621 */ /* 0x000fcc0000010000 */
[----:B------:R-:W0:Y:S02]  /*1a70*/  @P0 MUFU.RSQ R26, R26 ;  /* 0x0000001a001a0308 */ /* 0x000e240000001400 */
[----:B0-----:R-:W0:Y:S01]  /*1a80*/  @P0 R2UR UR5, R26 ;  /* 0x000000001a0503c2 */ /* 0x001e2200000e0000 */
[----:B------:R-:W-:Y:S01]  /*1a90*/  ISETP.GT.U32.AND P0, PT, R0, 0x29f, PT ;  /* 0x0000029f0000780c */ /* 0x000fe20003f04070 */
[----:B------:R-:W-:Y:S01]  /*1aa0*/  CS2R R18, SRZ ;  /* 0x0000000000127805 */ /* 0x000fe2000001ff00 */
[----:B------:R-:W-:Y:S01]  /*1ab0*/  ISETP.NE.AND P4, PT, RZ, UR21, PT ;  /* 0x00000015ff007c0c */ /* 0x000fe2000bf85270 */
[----:B----4-:R-:W-:Y:S01]  /*1ac0*/  CS2R R20, SRZ ;  /* 0x0000000000147805 */ /* 0x010fe2000001ff00 */
[----:B0-----:R-:W-:Y:S01]  /*1ad0*/  @UP0 UMOV UR26, UR5 ;  /* 0x00000005001a0c82 */ /* 0x001fe20008000000 */
[--C-:B--2---:R-:W-:Y:S02]  /*1ae0*/  HADD2.F32 R12, -RZ, R53.reuse.H0_H0 ;  /* 0x20000035ff0c7230 */ /* 0x104fe40000004100 */
[----:B---3--:R-:W-:-:S06]  /*1af0*/  HADD2.F32 R22, -RZ, R53.H1_H1 ;  /* 0x30000035ff167230 */ /* 0x008fcc0000004100 */
        /* <DEDUP_REMOVED lines=10> */
.L_x_1135:
[----:B-1----:R-:W-:Y:S05]  /*1ba0*/  BSYNC B0 ;  /* 0x0000000000007941 */ /* 0x002fea0003800000 */
.L_x_1134:
[----:B------:R-:W-:Y:S01]  /*1bb0*/  FADD.FTZ R12, R12, -UR25 ;  /* 0x800000190c0c7e21 */ /* 0x000fe20008010000 */
[--C-:B-----5:R-:W-:Y:S01]  /*1bc0*/  HADD2.F32 R26, -RZ, R52.reuse.H1_H1 ;  /* 0x30000034ff1a7230 */ /* 0x120fe20000004100 */
[----:B------:R-:W-:Y:S01]  /*1bd0*/  FADD.FTZ R24, R22, -UR25 ;  /* 0x8000001916187e21 */ /* 0x000fe20008010000 */
[----:B------:R-:W-:Y:S01]  /*1be0*/  HADD2.F32 R22, -RZ, R52.H0_H0 ;  /* 0x20000034ff167230 */ /* 0x000fe20000004100 */
        /* <DEDUP_REMOVED lines=21> */
.L_x_1136:
[----:B------:R-:W-:Y:S01]  /*1d40*/  FMUL.FTZ R12, R22, R18 ;  /* 0x00000012160c7220 */ /* 0x000fe20000410000 */
[--C-:B------:R-:W-:Y:S01]  /*1d50*/  HADD2.F32 R27, -RZ, R36.reuse.H0_H0 ;  /* 0x20000024ff1b7230 */ /* 0x100fe20000004100 */
[----:B------:R-:W-:Y:S01]  /*1d60*/  FMUL.FTZ R23, R26, R19 ;  /* 0x000000131a177220 */ /* 0x000fe20000410000 */
[----:B------:R-:W-:Y:S01]  /*1d70*/  HADD2.F32 R28, -RZ, R36.H1_H1 ;  /* 0x30000024ff1c7230 */ /* 0x000fe20000004100 */
[----:B------:R-:W-:Y:S01]  /*1d80*/  FFMA.FTZ R25, R31, R12, RZ ;  /* 0x0000000c1f197223 */ /* 0x000fe200000100ff */
[----:B------:R-:W-:Y:S01]  /*1d90*/  HADD2.F32 R30, -RZ, R51.H0_H0 ;  /* 0x20000033ff1e7230 */ /* 0x000fe20000004100 */
[----:B------:R-:W-:Y:S02]  /*1da0*/  FADD.FTZ R12, RZ, R12 ;  /* 0x0000000cff0c7221 */ /* 0x000fe40000010000 */
[----:B------:R-:W-:Y:S02]  /*1db0*/  FADD.FTZ R27, R27, -UR25 ;  /* 0x800000191b1b7e21 */ /* 0x000fe40008010000 */
[----:B------:R-:W-:-:S02]  /*1dc0*/  FADD.FTZ R28, R28, -UR25 ;  /* 0x800000191c1c7e21 */ /* 0x000fc40008010000 */
[----:B------:R-:W-:Y:S02]  /*1dd0*/  FFMA.FTZ R25, R24, R23, R25 ;  /* 0x0000001718197223 */ /* 0x000fe40000010019 */
[----:B------:R-:W-:Y:S01]  /*1de0*/  FADD.FTZ R23, R23, R12 ;  /* 0x0000000c17177221 */ /* 0x000fe20000010000 */
[----:B------:R-:W-:Y:S01]  /*1df0*/  HADD2.F32 R12, -RZ, R51.H1_H1 ;  /* 0x30000033ff0c7230 */ /* 0x000fe20000004100 */
        /* <DEDUP_REMOVED lines=22> */
.L_x_1137:
[----:B------:R-:W-:Y:S02]  /*1f60*/  FADD.FTZ R29, RZ, R22 ;  /* 0x00000016ff1d7221 */ /* 0x000fe40000010000 */
[----:B------:R-:W-:Y:S02]  /*1f70*/  FMUL.FTZ R22, R30, R18 ;  /* 0x000000121e167220 */ /* 0x000fe40000410000 */
[----:B------:R-:W-:Y:S02]  /*1f80*/  FFMA.FTZ R31, R27, R30, R31 ;  /* 0x0000001e1b1f7223 */ /* 0x000fe4000001001f */
[----:B------:R-:W-:Y:S02]  /*1f90*/  FADD.FTZ R30, R29, R30 ;  /* 0x0000001e1d1e7221 */ /* 0x000fe40000010000 */
[----:B------:R-:W-:Y:S02]  /*1fa0*/  FFMA.FTZ R25, R27, R22, R25 ;  /* 0x000000161b197223 */ /* 0x000fe40000010019 */
[----:B------:R-:W-:Y:S01]  /*1fb0*/  FADD.FTZ R23, R23, R22 ;  /* 0x0000001617177221 */ /* 0x000fe20000010000 */
[----:B------:R-:W-:Y:S01]  /*1fc0*/  HADD2.F32 R22, -RZ, R34.H0_H0 ;  /* 0x20000022ff167230 */ /* 0x000fe20000004100 */
[----:B------:R-:W-:-:S02]  /*1fd0*/  FFMA.FTZ R24, R24, R26, RZ ;  /* 0x0000001a18187223 */ /* 0x000fc400000100ff */
[----:B------:R-:W-:Y:S01]  /*1fe0*/  FADD.FTZ R29, RZ, R26 ;  /* 0x0000001aff1d7221 */ /* 0x000fe20000010000 */
[----:B------:R-:W-:Y:S01]  /*1ff0*/  HADD2.F32 R26, -RZ, R34.H1_H1 ;  /* 0x30000022ff1a7230 */ /* 0x000fe20000004100 */
[----:B------:R-:W-:Y:S02]  /*2000*/  FMUL.FTZ R27, R12, R19 ;  /* 0x000000130c1b7220 */ /* 0x000fe40000410000 */
[C---:B------:R-:W-:Y:S02]  /*2010*/  FFMA.FTZ R24, R28.reuse, R12, R24 ;  /* 0x0000000c1c187223 */ /* 0x040fe40000010018 */
[----:B------:R-:W-:Y:S02]  /*2020*/  FFMA.FTZ R28, R28, R27, R25 ;  /* 0x0000001b1c1c7223 */ /* 0x000fe40000010019 */
[----:B------:R-:W-:Y:S02]  /*2030*/  FADD.FTZ R23, R27, R23 ;  /* 0x000000171b177221 */ /* 0x000fe40000010000 */
[----:B------:R-:W-:-:S02]  /*2040*/  FADD.FTZ R22, R22, -UR25 ;  /* 0x8000001916167e21 */ /* 0x000fc40008010000 */
[----:B------:R-:W-:Y:S01]  /*2050*/  FADD.FTZ R27, R26, -UR25 ;  /* 0x800000191a1b7e21 */ /* 0x000fe20008010000 */
[--C-:B------:R-:W-:Y:S01]  /*2060*/  HADD2.F32 R26, -RZ, R50.reuse.H0_H0 ;  /* 0x20000032ff1a7230 */ /* 0x100fe20000004100 */
[----:B------:R-:W-:Y:S01]  /*2070*/  FADD.FTZ R12, R29, R12 ;  /* 0x0000000c1d0c7221 */ /* 0x000fe20000010000 */
[----:B------:R-:W-:Y:S01]  /*2080*/  HADD2.F32 R29, -RZ, R50.H1_H1 ;  /* 0x30000032ff1d7230 */ /* 0x000fe20000004100 */
        /* <DEDUP_REMOVED lines=21> */
.L_x_1138:
[----:B------:R-:W-:Y:S02]  /*21e0*/  FMUL.FTZ R22, R26, R18 ;  /* 0x000000121a167220 */ /* 0x000fe40000410000 */
[----:B------:R-:W-:Y:S02]  /*21f0*/  FADD.FTZ R30, R30, R26 ;  /* 0x0000001a1e1e7221 */ /* 0x000fe40000010000 */
[C---:B------:R-:W-:Y:S02]  /*2200*/  FFMA.FTZ R31, R25.reuse, R26, R31 ;  /* 0x0000001a191f7223 */ /* 0x040fe4000001001f */
[----:B------:R-:W-:Y:S01]  /*2210*/  FFMA.FTZ R28, R25, R22, R28 ;  /* 0x00000016191c7223 */ /* 0x000fe2000001001c */
[--C-:B------:R-:W-:Y:S01]  /*2220*/  HADD2.F32 R25, -RZ, R35.reuse.H1_H1 ;  /* 0x30000023ff197230 */ /* 0x100fe20000004100 */
[----:B------:R-:W-:Y:S01]  /*2230*/  FADD.FTZ R23, R23, R22 ;  /* 0x0000001617177221 */ /* 0x000fe20000010000 */
[----:B------:R-:W-:Y:S01]  /*2240*/  HADD2.F32 R22, -RZ, R35.H0_H0 ;  /* 0x20000023ff167230 */ /* 0x000fe20000004100 */
[----:B------:R-:W-:-:S02]  /*2250*/  FMUL.FTZ R26, R29, R19 ;  /* 0x000000131d1a7220 */ /* 0x000fc40000410000 */
[C---:B------:R-:W-:Y:S02]  /*2260*/  FFMA.FTZ R24, R27.reuse, R29, R24 ;  /* 0x0000001d1b187223 */ /* 0x040fe40000010018 */
[----:B------:R-:W-:Y:S02]  /*2270*/  FFMA.FTZ R27, R27, R26, R28 ;  /* 0x0000001a1b1b7223 */ /* 0x000fe4000001001c */
[----:B------:R-:W-:Y:S02]  /*2280*/  FADD.FTZ R22, R22, -UR25 ;  /* 0x8000001916167e21 */ /* 0x000fe40008010000 */
[----:B------:R-:W-:Y:S02]  /*2290*/  FADD.FTZ R28, R25, -UR25 ;  /* 0x80000019191c7e21 */ /* 0x000fe40008010000 */
[----:B------:R-:W-:Y:S01]  /*22a0*/  FADD.FTZ R12, R12, R29 ;  /* 0x0000001d0c0c7221 */ /* 0x000fe20000010000 */
[--C-:B------:R-:W-:Y:S01]  /*22b0*/  HADD2.F32 R29, -RZ, R49.reuse.H1_H1 ;  /* 0x30000031ff1d7230 */ /* 0x100fe20000004100 */
[----:B------:R-:W-:Y:S01]  /*22c0*/  FADD.FTZ R23, R26, R23 ;  /* 0x000000171a177221 */ /* 0x000fe20000010000 */
[----:B------:R-:W-:Y:S01]  /*22d0*/  HADD2.F32 R26, -RZ, R49.H0_H0 ;  /* 0x20000031ff1a7230 */ /* 0x000fe20000004100 */
        /* <DEDUP_REMOVED lines=21> */
.L_x_1139:
        /* <DEDUP_REMOVED lines=37> */
.L_x_1140:
        /* <DEDUP_REMOVED lines=37> */
.L_x_1141:
        /* <DEDUP_REMOVED lines=37> */
.L_x_1142:
        /* <DEDUP_REMOVED lines=37> */
.L_x_1143:
        /* <DEDUP_REMOVED lines=37> */
.L_x_1144:
        /* <DEDUP_REMOVED lines=37> */
.L_x_1145:
        /* <DEDUP_REMOVED lines=37> */
.L_x_1146:
        /* <DEDUP_REMOVED lines=37> */
.L_x_1147:
[----:B------:R-:W-:Y:S02]  /*36b0*/  FMUL.FTZ R22, R26, R18 ;  /* 0x000000121a167220 */ /* 0x000fe40000410000 */
[C---:B------:R-:W-:Y:S02]  /*36c0*/  FFMA.FTZ R31, R25.reuse, R26, R31 ;  /* 0x0000001a191f7223 */ /* 0x040fe4000001001f */
[----:B------:R-:W-:Y:S01]  /*36d0*/  FFMA.FTZ R27, R25, R22, R27 ;  /* 0x00000016191b7223 */ /* 0x000fe2000001001b */
[--C-:B------:R-:W-:Y:S01]  /*36e0*/  HADD2.F32 R25, -RZ, R8.reuse.H1_H1 ;  /* 0x30000008ff197230 */ /* 0x100fe20000004100 */
[----:B------:R-:W-:Y:S01]  /*36f0*/  FADD.FTZ R23, R23, R22 ;  /* 0x0000001617177221 */ /* 0x000fe20000010000 */
[----:B------:R-:W-:Y:S01]  /*3700*/  HADD2.F32 R22, -RZ, R8.H0_H0 ;  /* 0x20000008ff167230 */ /* 0x000fe20000004100 */
[----:B------:R-:W-:Y:S02]  /*3710*/  FADD.FTZ R30, R30, R26 ;  /* 0x0000001a1e1e7221 */ /* 0x000fe40000010000 */
[----:B------:R-:W-:-:S02]  /*3720*/  FMUL.FTZ R26, R29, R19 ;  /* 0x000000131d1a7220 */ /* 0x000fc40000410000 */
[----:B------:R-:W-:Y:S02]  /*3730*/  FADD.FTZ R22, R22, -UR25 ;  /* 0x8000001916167e21 */ /* 0x000fe40008010000 */
[----:B------:R-:W-:Y:S02]  /*3740*/  FADD.FTZ R25, R25, -UR25 ;  /* 0x8000001919197e21 */ /* 0x000fe40008010000 */
[C---:B------:R-:W-:Y:S02]  /*3750*/  FFMA.FTZ R24, R28.reuse, R29, R24 ;  /* 0x0000001d1c187223 */ /* 0x040fe40000010018 */
[----:B------:R-:W-:Y:S01]  /*3760*/  FFMA.FTZ R28, R28, R26, R27 ;  /* 0x0000001a1c1c7223 */ /* 0x000fe2000001001b */
[--C-:B------:R-:W-:Y:S01]  /*3770*/  HADD2.F32 R27, -RZ, R40.reuse.H0_H0 ;  /* 0x20000028ff1b7230 */ /* 0x100fe20000004100 */
[----:B------:R-:W-:Y:S02]  /*3780*/  FADD.FTZ R23, R26, R23 ;  /* 0x000000171a177221 */ /* 0x000fe40000010000 */
[----:B------:R-:W-:Y:S01]  /*3790*/  FADD.FTZ R12, R12, R29 ;  /* 0x0000001d0c0c7221 */ /* 0x000fe20000010000 */
[----:B------:R-:W-:Y:S01]  /*37a0*/  HADD2.F32 R29, -RZ, R40.H1_H1 ;  /* 0x30000028ff1d7230 */ /* 0x000fe20000004100 */
        /* <DEDUP_REMOVED lines=21> */
.L_x_1148:
        /* <DEDUP_REMOVED lines=8> */
[----:B------:R-:W-:Y:S02]  /*3980*/  FADD.FTZ R12, R12, R29 ;  /* 0x0000001d0c0c7221 */ /* 0x000fe40000010000 */
[----:B------:R-:W-:Y:S02]  /*3990*/  FFMA.FTZ R24, R22, R29, R24 ;  /* 0x0000001d16187223 */ /* 0x000fe40000010018 */
[----:B------:R-:W-:Y:S02]  /*39a0*/  FADD.FTZ R25, R25, -UR25 ;  /* 0x8000001919197e21 */ /* 0x000fe40008010000 */
[----:B------:R-:W-:Y:S02]  /*39b0*/  FADD.FTZ R29, R26, -UR25 ;  /* 0x800000191a1d7e21 */ /* 0x000fe40008010000 */
[----:B------:R-:W-:Y:S01]  /*39c0*/  FFMA.FTZ R22, R22, R27, R28 ;  /* 0x0000001b16167223 */ /* 0x000fe2000001001c */
        /* <DEDUP_REMOVED lines=24> */
.L_x_1149:
[----:B------:R-:W-:Y:S01]  /*3b50*/  FMUL.FTZ R25, R27, R18 ;  /* 0x000000121b197220 */ /* 0x000fe20000410000 */
[--C-:B------:R-:W-:Y:S01]  /*3b60*/  HADD2.F32 R72, -RZ, R10.reuse.H0_H0 ;  /* 0x2000000aff487230 */ /* 0x100fe20000004100 */
[----:B------:R-:W-:Y:S01]  /*3b70*/  FADD.FTZ R30, R30, R27 ;  /* 0x0000001b1e1e7221 */ /* 0x000fe20000010000 */
[----:B------:R-:W-:Y:S01]  /*3b80*/  HADD2.F32 R73, -RZ, R10.H1_H1 ;  /* 0x3000000aff497230 */ /* 0x000fe20000004100 */
[----:B------:R-:W-:Y:S01]  /*3b90*/  FFMA.FTZ R22, R26, R25, R22 ;  /* 0x000000191a167223 */ /* 0x000fe20000010016 */
[--C-:B------:R-:W-:Y:S01]  /*3ba0*/  HADD2.F32 R71, -RZ, R38.reuse.H0_H0 ;  /* 0x20000026ff477230 */ /* 0x100fe20000004100 */
[----:B------:R-:W-:Y:S01]  /*3bb0*/  FADD.FTZ R23, R23, R25 ;  /* 0x0000001917177221 */ /* 0x000fe20000010000 */
[----:B------:R-:W-:Y:S01]  /*3bc0*/  HADD2.F32 R74, -RZ, R38.H1_H1 ;  /* 0x30000026ff4a7230 */ /* 0x000fe20000004100 */
[----:B------:R-:W-:Y:S02]  /*3bd0*/  FMUL.FTZ R25, R28, R19 ;  /* 0x000000131c197220 */ /* 0x000fe40000410000 */
[----:B------:R-:W-:-:S02]  /*3be0*/  FADD.FTZ R72, R72, -UR25 ;  /* 0x8000001948487e21 */ /* 0x000fc40008010000 */
[----:B------:R-:W-:Y:S02]  /*3bf0*/  FADD.FTZ R73, R73, -UR25 ;  /* 0x8000001949497e21 */ /* 0x000fe40008010000 */
[----:B------:R-:W-:Y:S02]  /*3c00*/  FFMA.FTZ R31, R26, R27, R31 ;  /* 0x0000001b1a1f7223 */ /* 0x000fe4000001001f */
        /* <DEDUP_REMOVED lines=23> */
.L_x_1150:
[----:B------:R-:W-:Y:S01]  /*3d80*/  FMUL.FTZ R25, R71, R18 ;  /* 0x0000001247197220 */ /* 0x000fe20000410000 */
[----:B------:R-:W-:Y:S02]  /*3d90*/  HADD2.F32 R75, -RZ, R11.H0_H0 ;  /* 0x2000000bff4b7230 */ /* 0x000fe40000004100 */
[--C-:B------:R-:W-:Y:S01]  /*3da0*/  HADD2.F32 R26, -RZ, R37.reuse.H0_H0 ;  /* 0x20000025ff1a7230 */ /* 0x100fe20000004100 */
[----:B------:R-:W-:Y:S01]  /*3db0*/  FFMA.FTZ R22, R72, R25, R22 ;  /* 0x0000001948167223 */ /* 0x000fe20000010016 */
[----:B------:R-:W-:Y:S01]  /*3dc0*/  HADD2.F32 R27, -RZ, R37.H1_H1 ;  /* 0x30000025ff1b7230 */ /* 0x000fe20000004100 */
[----:B------:R-:W-:Y:S02]  /*3dd0*/  FADD.FTZ R23, R23, R25 ;  /* 0x0000001917177221 */ /* 0x000fe40000010000 */
[----:B------:R-:W-:Y:S02]  /*3de0*/  FMUL.FTZ R25, R74, R19 ;  /* 0x000000134a197220 */ /* 0x000fe40000410000 */
[----:B------:R-:W-:-:S02]  /*3df0*/  FADD.FTZ R75, R75, -UR25 ;  /* 0x800000194b4b7e21 */ /* 0x000fc40008010000 */
[----:B------:R-:W-:Y:S02]  /*3e00*/  FFMA.FTZ R22, R73, R25, R22 ;  /* 0x0000001949167223 */ /* 0x000fe40000010016 */
[----:B------:R-:W-:Y:S01]  /*3e10*/  FADD.FTZ R23, R25, R23 ;  /* 0x0000001719177221 */ /* 0x000fe20000010000 */
[----:B------:R-:W-:Y:S01]  /*3e20*/  HADD2.F32 R25, -RZ, R11.H1_H1 ;  /* 0x3000000bff197230 */ /* 0x000fe20000004100 */
        /* <DEDUP_REMOVED lines=22> */
.L_x_1151:
        /* <DEDUP_REMOVED lines=107> */
.L_x_1153:
[----:B------:R-:W-:Y:S05]  /*4640*/  BSYNC B0 ;  /* 0x0000000000007941 */ /* 0x000fea0003800000 */
.L_x_1152:
        /* <DEDUP_REMOVED lines=78> */
.L_x_1155:
[----:B------:R-:W-:Y:S05]  /*4b30*/  BSYNC B0 ;  /* 0x0000000000007941 */ /* 0x000fea0003800000 */
.L_x_1154:
        /* <DEDUP_REMOVED lines=20> */
.L_x_1157:
[----:B------:R-:W-:Y:S05]  /*4c80*/  BSYNC B0 ;  /* 0x0000000000007941 */ /* 0x000fea0003800000 */
.L_x_1156:
        /* <DEDUP_REMOVED lines=41> */
.L_x_1160:
[----:B------:R-:W-:Y:S02]  /*4f20*/  MOV R24, UR16 ;  /* 0x0000001000187c02 */ /* 0x000fe40008000f00 */
[----:B------:R-:W-:-:S05]  /*4f30*/  MOV R25, UR17 ;  /* 0x0000001100197c02 */ /* 0x000fca0008000f00 */
[----:B------:R-:W2:Y:S01]  /*4f40*/  LDG.E.STRONG.GPU R24, [R24.64] ;  /* 0x0000001218187981 */ /* 0x000ea2000c1ef900 */
[----:B------:R-:W-:Y:S01]  /*4f50*/  YIELD ;  /* 0x0000000000007946 */ /* 0x000fe20003800000 */
[----:B--2---:R-:W-:Y:S01]  /*4f60*/  ISETP.NE.AND P0, PT, R24, R12, PT ;  /* 0x0000000c1800720c */ /* 0x004fe20003f05270 */
[----:B------:R-:W-:-:S12]  /*4f70*/  CCTL.IVALL ;  /* 0x00000000ff00798f */ /* 0x000fd80002000000 */
[----:B------:R-:W-:Y:S05]  /*4f80*/  @P0 BRA `(.L_x_1160) ;  /* 0xffffff9000000947 */ /* 0x000fea000383ffff */
.L_x_1159:
        /* <DEDUP_REMOVED lines=20> */
.L_x_1164:
        /* <DEDUP_REMOVED lines=160> */
.L_x_1163:
        /* <DEDUP_REMOVED lines=83> */
.L_x_1165:
[----:B01----:R-:W-:-:S13]  /*6000*/  ISETP.NE.OR P0, PT, RZ, UR14, P0 ;  /* 0x0000000eff007c0c */ /* 0x003fda0008705670 */
[----:B------:R-:W-:Y:S05]  /*6010*/  @!P0 BRA `(.L_x_1161) ;  /* 0x000002a000008947 */ /* 0x000fea0003800000 */
.L_x_1162:
        /* <DEDUP_REMOVED lines=42> */
.L_x_1161:
        /* <DEDUP_REMOVED lines=16> */
.L_x_1167:
[----:B------:R-:W-:Y:S05]  /*63c0*/  BSYNC B0 ;  /* 0x0000000000007941 */ /* 0x000fea0003800000 */
.L_x_1166:
        /* <DEDUP_REMOVED lines=24> */
.L_x_1158:
[----:B------:R-:W-:Y:S01]  /*6550*/  @!P2 STS.64 [0xc8], R22 ;  /* 0x0000c816ff00a388 */ /* 0x000fe20000000a00 */
[--C-:B------:R-:W-:Y:S02]  /*6560*/  HADD2.F32 R12, -RZ, R52.reuse.H0_H0 ;  /* 0x20000034ff0c7230 */ /* 0x100fe40000004100 */
[----:B------:R-:W-:Y:S01]  /*6570*/  HADD2.F32 R52, -RZ, R52.H1_H1 ;  /* 0x30000034ff347230 */ /* 0x000fe20000004100 */
[----:B------:R-:W-:Y:S06]  /*6580*/  BAR.SYNC.DEFER_BLOCKING 0x0 ;  /* 0x0000000000007b1d */ /* 0x000fec0000010000 */
[----:B-1----:R-:W1:Y:S02]  /*6590*/  LDS.64 R22, [0xc8] ;  /* 0x0000c800ff167984 */ /* 0x002e640000000a00 */
[----:B-1----:R-:W-:-:S02]  /*65a0*/  FMUL.FTZ R22, R22, c[0x0][0x20c] ;  /* 0x0000830016167a20 */ /* 0x002fc40000410000 */
[----:B0-----:R-:W-:Y:S01]  /*65b0*/  FMUL.FTZ R24, R23, c[0x0][0x20c] ;  /* 0x0000830017187a20 */ /* 0x001fe20000410000 */
[--C-:B------:R-:W-:Y:S01]  /*65c0*/  HADD2.F32 R23, -RZ, R53.reuse.H0_H0 ;  /* 0x20000035ff177230 */ /* 0x100fe20000004100 */
[----:B------:R0:W1:Y:S04]  /*65d0*/  R2UR UR5, R22 ;  /* 0x00000000160573c2 */ /* 0x00006800000e0000 */
[----:B------:R-:W-:Y:S01]  /*65e0*/  FADD.FTZ R23, R23, -UR25 ;  /* 0x8000001917177e21 */ /* 0x000fe20008010000 */
[----:B0-----:R-:W-:-:S03]  /*65f0*/  HADD2.F32 R22, -RZ, R53.H1_H1 ;  /* 0x30000035ff167230 */ /* 0x001fc60000004100 */
[----:B------:R0:W2:Y:S01]  /*6600*/  R2UR UR6, R24 ;  /* 0x00000000180673c2 */ /* 0x0000a200000e0000 */
[----:B------:R-:W-:Y:S02]  /*6610*/  FMUL.FTZ R23, R23, UR26 ;  /* 0x0000001a17177c20 */ /* 0x000fe40008410000 */
[----:B------:R-:W-:-:S04]  /*6620*/  FADD.FTZ R22, R22, -UR25 ;  /* 0x8000001916167e21 */ /* 0x000fc80008010000 */
[----:B------:R-:W-:Y:S01]  /*6630*/  FMUL.FTZ R22, R22, UR26 ;  /* 0x0000001a16167c20 */ /* 0x000fe20008410000 */
        /* <DEDUP_REMOVED lines=19> */
.L_x_1168:
[----:B0-----:R-:W-:Y:S01]  /*6770*/  BSSY B0, `(.L_x_1169) ;  /* 0x0000015000007945 */ /* 0x001fe20003800000 */
[----:B------:R-:W-:Y:S05]  /*6780*/  @!P1 BRA `(.L_x_1170) ;  /* 0x0000013000009947 */ /* 0x000fea0003800000 */
[----:B-1----:R-:W-:Y:S02]  /*6790*/  MOV R24, UR5 ;  /* 0x0000000500187c02 */ /* 0x002fe40008000f00 */
[----:B-----5:R-:W-:-:S03]  /*67a0*/  SHF.R.S32.HI R25, RZ, 0x1f, R2 ;  /* 0x0000001fff197819 */ /* 0x020fc60000011402 */
[----:B--2---:R-:W-:-:S04]  /*67b0*/  FFMA.FTZ R24, R23, R24, UR6 ;  /* 0x0000000617187e23 */ /* 0x004fc80008010018 */
        /* <DEDUP_REMOVED lines=9> */
[----:B------:R-:W-:Y:S02]  /*6850*/  F2FP.PACK_AB R12, R12, R23 ;  /* 0x000000170c0c723e */ /* 0x000fe400000000ff */
[----:B------:R-:W-:-:S05]  /*6860*/  MOV R23, R17 ;  /* 0x0000001100177202 */ /* 0x000fca0000000f00 */
[----:B------:R-:W-:-:S05]  /*6870*/  IMAD.WIDE.U32 R22, R2, c[0x0][0x1d8], R22 ;  /* 0x0000760002167a25 */ /* 0x000fca00078e0016 */
[----:B------:R-:W-:Y:S02]  /*6880*/  IADD3 R23, R23, R24, RZ ;  /* 0x0000001817177210 */ /* 0x000fe40007ffe0ff */
[----:B------:R-:W-:-:S04]  /*6890*/  LEA R24, P0, R22, c[0x0][0x160], 0x1 ;  /* 0x0000580016187a11 */ /* 0x000fc800078008ff */
[----:B------:R-:W-:-:S05]  /*68a0*/  LEA.HI.X R25, R22, c[0x0][0x164], R23, 0x1, P0 ;  /* 0x0000590016197a11 */ /* 0x000fca00000f0c17 */
[----:B------:R0:W-:Y:S04]  /*68b0*/  STG.E [R24.64], R12 ;  /* 0x0000000c18007986 */ /* 0x0001e8000c101912 */
.L_x_1170:
[----:B------:R-:W-:Y:S05]  /*68c0*/  BSYNC B0 ;  /* 0x0000000000007941 */ /* 0x000fea0003800000 */
.L_x_1169:
[--C-:B0-----:R-:W-:Y:S01]  /*68d0*/  HADD2.F32 R24, -RZ, R36.reuse.H0_H0 ;  /* 0x20000024ff187230 */ /* 0x101fe20000004100 */
[----:B------:R-:W-:Y:S01]  /*68e0*/  ISETP.GE.U32.AND P0, PT, R69, c[0x0][0x1e0], PT ;  /* 0x0000780045007a0c */ /* 0x000fe20003f06070 */
[----:B------:R-:W-:Y:S02]  /*68f0*/  HADD2.F32 R23, -RZ, R36.H1_H1 ;  /* 0x30000024ff177230 */ /* 0x000fe40000004100 */
[--C-:B------:R-:W-:Y:S01]  /*6900*/  HADD2.F32 R22, -RZ, R51.reuse.H0_H0 ;  /* 0x20000033ff167230 */ /* 0x100fe20000004100 */
[----:B------:R-:W-:Y:S01]  /*6910*/  ISETP.GE.AND.EX P0, PT, R70, c[0x0][0x1e4], PT, P0 ;  /* 0x0000790046007a0c */ /* 0x000fe20003f06300 */
[----:B------:R-:W-:Y:S01]  /*6920*/  FADD.FTZ R24, R24, -UR25 ;  /* 0x8000001918187e21 */ /* 0x000fe20008010000 */
[----:B------:R-:W-:Y:S01]  /*6930*/  HADD2.F32 R51, -RZ, R51.H1_H1 ;  /* 0x30000033ff337230 */ /* 0x000fe20000004100 */
[----:B------:R-:W-:Y:S01]  /*6940*/  FADD.FTZ R23, R23, -UR25 ;  /* 0x8000001917177e21 */ /* 0x000fe20008010000 */
[----:B------:R-:W-:Y:S01]  /*6950*/  ISETP.GT.U32.OR P0, PT, R0, 0x29f, P0 ;  /* 0x0000029f0000780c */ /* 0x000fe20000704470 */
[----:B------:R-:W-:-:S02]  /*6960*/  FMUL.FTZ R24, R24, UR26 ;  /* 0x0000001a18187c20 */ /* 0x000fc40008410000 */
[----:B------:R-:W-:Y:S01]  /*6970*/  FMUL.FTZ R23, R23, UR26 ;  /* 0x0000001a17177c20 */ /* 0x000fe20008410000 */
[----:B------:R-:W-:Y:S08]  /*6980*/  @!P4 BRA `(.L_x_1171) ;  /* 0x000001200000c947 */ /* 0x000ff00003800000 */
        /* <DEDUP_REMOVED lines=18> */
.L_x_1171:
[----:B------:R-:W-:Y:S01]  /*6ab0*/  BSSY B0, `(.L_x_1172) ;  /* 0x0000014000007945 */ /* 0x000fe20003800000 */
[----:B------:R-:W-:Y:S05]  /*6ac0*/  @P0 BRA `(.L_x_1173) ;  /* 0x0000012000000947 */ /* 0x000fea0003800000 */
[----:B-1----:R-:W-:Y:S01]  /*6ad0*/  MOV R25, UR5 ;  /* 0x0000000500197c02 */ /* 0x002fe20008000f00 */
[----:B------:R-:W-:Y:S01]  /*6ae0*/  IMAD R70, R70, c[0x0][0x1d8], RZ ;  /* 0x0000760046467a24 */ /* 0x000fe200078e02ff */
[----:B------:R-:W-:-:S03]  /*6af0*/  MOV R12, UR5 ;  /* 0x00000005000c7c02 */ /* 0x000fc60008000f00 */
[----:B--2---:R-:W-:Y:S02]  /*6b00*/  FFMA.FTZ R25, R24, R25, UR6 ;  /* 0x0000000618197e23 */ /* 0x004fe40008010019 */
[----:B------:R-:W-:Y:S02]  /*6b10*/  FFMA.FTZ R12, R23, R12, UR6 ;  /* 0x00000006170c7e23 */ /* 0x000fe4000801000c */
[----:B------:R-:W-:Y:S02]  /*6b20*/  FFMA.FTZ R22, R22, R18, -R25 ;  /* 0x0000001216167223 */ /* 0x000fe40000010819 */
[----:B------:R-:W-:Y:S02]  /*6b30*/  FFMA.FTZ R12, R51, R19, -R12 ;  /* 0x00000013330c7223 */ /* 0x000fe4000001080c */
[----:B------:R-:W-:Y:S01]  /*6b40*/  FMUL.FTZ R23, R22, UR26 ;  /* 0x0000001a16177c20 */ /* 0x000fe20008410000 */
[----:B------:R-:W-:Y:S01]  /*6b50*/  MOV R22, R14 ;  /* 0x0000000e00167202 */ /* 0x000fe20000000f00 */
[----:B------:R-:W-:-:S02]  /*6b60*/  FMUL.FTZ R12, R12, UR26 ;  /* 0x0000001a0c0c7c20 */ /* 0x000fc40008410000 */
[----:B------:R-:W-:-:S03]  /*6b70*/  IMAD R25, R69, c[0x0][0x1dc], R70 ;  /* 0x0000770045197a24 */ /* 0x000fc600078e0246 */
[----:B------:R-:W-:Y:S02]  /*6b80*/  F2FP.PACK_AB R12, R12, R23 ;  /* 0x000000170c0c723e */ /* 0x000fe400000000ff */
[----:B------:R-:W-:-:S05]  /*6b90*/  MOV R23, R17 ;  /* 0x0000001100177202 */ /* 0x000fca0000000f00 */
[----:B------:R-:W-:-:S05]  /*6ba0*/  IMAD.WIDE.U32 R22, R69, c[0x0][0x1d8], R22 ;  /* 0x0000760045167a25 */ /* 0x000fca00078e0016 */
[----:B------:R-:W-:Y:S02]  /*6bb0*/  IADD3 R25, R23, R25, RZ ;  /* 0x0000001917197210 */ /* 0x000fe40007ffe0ff */
[----:B------:R-:W-:-:S04]  /*6bc0*/  LEA R24, P0, R22, c[0x0][0x160], 0x1 ;  /* 0x0000580016187a11 */ /* 0x000fc800078008ff */
[----:B------:R-:W-:-:S05]  /*6bd0*/  LEA.HI.X R25, R22, c[0x0][0x164], R25, 0x1, P0 ;  /* 0x0000590016197a11 */ /* 0x000fca00000f0c19 */
[----:B------:R0:W-:Y:S04]  /*6be0*/  STG.E [R24.64], R12 ;  /* 0x0000000c18007986 */ /* 0x0001e8000c101912 */
.L_x_1173:
[----:B------:R-:W-:Y:S05]  /*6bf0*/  BSYNC B0 ;  /* 0x0000000000007941 */ /* 0x000fea0003800000 */
.L_x_1172:
[--C-:B0-----:R-:W-:Y:S01]  /*6c00*/  HADD2.F32 R12, -RZ, R34.reuse.H0_H0 ;  /* 0x20000022ff0c7230 */ /* 0x101fe20000004100 */
[----:B------:R-:W-:Y:S01]  /*6c10*/  SHF.R.S32.HI R30, RZ, 0x1f, R68 ;  /* 0x0000001fff1e7819 */ /* 0x000fe20000011444 */
[----:B------:R-:W-:Y:S01]  /*6c20*/  HADD2.F32 R34, -RZ, R34.H1_H1 ;  /* 0x30000022ff227230 */ /* 0x000fe20000004100 */
[----:B------:R-:W-:Y:S01]  /*6c30*/  ISETP.GE.U32.AND P0, PT, R68, c[0x0][0x1e0], PT ;  /* 0x0000780044007a0c */ /* 0x000fe20003f06070 */
[--C-:B------:R-:W-:Y:S01]  /*6c40*/  HADD2.F32 R25, -RZ, R50.reuse.H0_H0 ;  /* 0x20000032ff197230 */ /* 0x100fe20000004100 */
[----:B------:R-:W-:Y:S01]  /*6c50*/  FADD.FTZ R12, R12, -UR25 ;  /* 0x800000190c0c7e21 */ /* 0x000fe20008010000 */
[----:B------:R-:W-:Y:S01]  /*6c60*/  HADD2.F32 R50, -RZ, R50.H1_H1 ;  /* 0x30000032ff327230 */ /* 0x000fe20000004100 */
[----:B------:R-:W-:Y:S01]  /*6c70*/  ISETP.GE.AND.EX P0, PT, R30, c[0x0][0x1e4], PT, P0 ;  /* 0x000079001e007a0c */ /* 0x000fe20003f06300 */
[----:B------:R-:W-:Y:S02]  /*6c80*/  FADD.FTZ R24, R34, -UR25 ;  /* 0x8000001922187e21 */ /* 0x000fe40008010000 */
[----:B------:R-:W-:Y:S01]  /*6c90*/  FMUL.FTZ R23, R12, UR26 ;  /* 0x0000001a0c177c20 */ /* 0x000fe20008410000 */
[----:B------:R-:W-:Y:S01]  /*6ca0*/  ISETP.GT.U32.OR P0, PT, R0, 0x29f, P0 ;  /* 0x0000029f0000780c */ /* 0x000fe20000704470 */
[----:B------:R-:W-:Y:S01]  /*6cb0*/  FMUL.FTZ R24, R24, UR26 ;  /* 0x0000001a18187c20 */ /* 0x000fe20008410000 */
[----:B------:R-:W-:Y:S10]  /*6cc0*/  @!P4 BRA `(.L_x_1174) ;  /* 0x000001200000c947 */ /* 0x000ff40003800000 */
        /* <DEDUP_REMOVED lines=18> */
.L_x_1174:
[----:B------:R-:W-:Y:S01]  /*6df0*/  BSSY B0, `(.L_x_1175) ;  /* 0x0000014000007945 */ /* 0x000fe20003800000 */
[----:B------:R-:W-:Y:S05]  /*6e00*/  @P0 BRA `(.L_x_1176) ;  /* 0x0000012000000947 */ /* 0x000fea0003800000 */
[----:B-1----:R-:W-:Y:S01]  /*6e10*/  MOV R12, UR5 ;  /* 0x00000005000c7c02 */ /* 0x002fe20008000f00 */
[----:B------:R-:W-:Y:S01]  /*6e20*/  IMAD R27, R30, c[0x0][0x1d8], RZ ;  /* 0x000076001e1b7a24 */ /* 0x000fe200078e02ff */
[----:B------:R-:W-:Y:S02]  /*6e30*/  MOV R29, UR5 ;  /* 0x00000005001d7c02 */ /* 0x000fe40008000f00 */
[----:B------:R-:W-:Y:S01]  /*6e40*/  MOV R22, R14 ;  /* 0x0000000e00167202 */ /* 0x000fe20000000f00 */
[----:B--2---:R-:W-:Y:S01]  /*6e50*/  FFMA.FTZ R12, R23, R12, UR6 ;  /* 0x00000006170c7e23 */ /* 0x004fe2000801000c */
        /* <DEDUP_REMOVED lines=11> */
[----:B------:R-:W-:-:S05]  /*6f10*/  F2FP.PACK_AB R23, R12, R23 ;  /* 0x000000170c17723e */ /* 0x000fca00000000ff */
[----:B------:R0:W-:Y:S02]  /*6f20*/  STG.E [R24.64], R23 ;  /* 0x0000001718007986 */ /* 0x0001e4000c101912 */
.L_x_1176:
[----:B------:R-:W-:Y:S05]  /*6f30*/  BSYNC B0 ;  /* 0x0000000000007941 */ /* 0x000fea0003800000 */
.L_x_1175:
[--C-:B------:R-:W-:Y:S01]  /*6f40*/  HADD2.F32 R12, -RZ, R35.reuse.H0_H0 ;  /* 0x20000023ff0c7230 */ /* 0x100fe20000004100 */
[----:B------:R-:W-:Y:S01]  /*6f50*/  SHF.R.S32.HI R34, RZ, 0x1f, R67 ;  /* 0x0000001fff227819 */ /* 0x000fe20000011443 */
[----:B------:R-:W-:Y:S01]  /*6f60*/  HADD2.F32 R35, -RZ, R35.H1_H1 ;  /* 0x30000023ff237230 */ /* 0x000fe20000004100 */
[----:B------:R-:W-:Y:S01]  /*6f70*/  ISETP.GE.U32.AND P0, PT, R67, c[0x0][0x1e0], PT ;  /* 0x0000780043007a0c */ /* 0x000fe20003f06070 */
[--C-:B0-----:R-:W-:Y:S01]  /*6f80*/  HADD2.F32 R25, -RZ, R49.reuse.H0_H0 ;  /* 0x20000031ff197230 */ /* 0x101fe20000004100 */
[----:B------:R-:W-:Y:S01]  /*6f90*/  FADD.FTZ R23, R12, -UR25 ;  /* 0x800000190c177e21 */ /* 0x000fe20008010000 */
[----:B------:R-:W-:Y:S01]  /*6fa0*/  ISETP.GE.U32.AND P3, PT, R66, c[0x0][0x1e0], PT ;  /* 0x0000780042007a0c */ /* 0x000fe20003f66070 */
[----:B------:R-:W-:Y:S01]  /*6fb0*/  FADD.FTZ R22, R35, -UR25 ;  /* 0x8000001923167e21 */ /* 0x000fe20008010000 */
[----:B------:R-:W-:Y:S01]  /*6fc0*/  ISETP.GE.AND.EX P0, PT, R34, c[0x0][0x1e4], PT, P0 ;  /* 0x0000790022007a0c */ /* 0x000fe20003f06300 */
[----:B------:R-:W-:Y:S01]  /*6fd0*/  HADD2.F32 R12, -RZ, R49.H1_H1 ;  /* 0x30000031ff0c7230 */ /* 0x000fe20000004100 */
[----:B------:R-:W-:Y:S01]  /*6fe0*/  ISETP.GE.U32.AND P2, PT, R65, c[0x0][0x1e0], PT ;  /* 0x0000780041007a0c */ /* 0x000fe20003f46070 */
[----:B------:R-:W-:Y:S01]  /*6ff0*/  FMUL.FTZ R23, R23, UR26 ;  /* 0x0000001a17177c20 */ /* 0x000fe20008410000 */
[----:B------:R-:W-:Y:S01]  /*7000*/  ISETP.GT.U32.OR P0, PT, R0, 0x29f, P0 ;  /* 0x0000029f0000780c */ /* 0x000fe20000704470 */
[----:B------:R-:W-:Y:S01]  /*7010*/  FMUL.FTZ R22, R22, UR26 ;  /* 0x0000001a16167c20 */ /* 0x000fe20008410000 */
[----:B------:R-:W-:Y:S10]  /*7020*/  @!P4 BRA `(.L_x_1177) ;  /* 0x000001200000c947 */ /* 0x000ff40003800000 */
        /* <DEDUP_REMOVED lines=13> */
[----:B---3--:R-:W-:Y:S02]  /*7100*/  FMUL.FTZ R12, R12, R31 ;  /* 0x0000001f0c0c7220 */ /* 0x008fe40000410000 */
[----:B------:R-:W-:Y:S02]  /*7110*/  FADD.FTZ R31, -R31, 1 ;  /* 0x3f8000001f1f7421 */ /* 0x000fe40000010100 */
[----:B------:R-:W-:-:S02]  /*7120*/  FMUL.FTZ R25, R25, R24 ;  /* 0x0000001819197220 */ /* 0x000fc40000410000 */
[----:B------:R-:W-:-:S04]  /*7130*/  FFMA.FTZ R31, R26, R31, 1 ;  /* 0x3f8000001a1f7423 */ /* 0x000fc8000001001f */
[----:B------:R-:W-:Y:S02]  /*7140*/  FMUL.FTZ R12, R12, R31 ;  /* 0x0000001f0c0c7220 */ /* 0x000fe40000410000 */
.L_x_1177:
[----:B------:R-:W-:Y:S01]  /*7150*/  BSSY B0, `(.L_x_1178) ;  /* 0x0000014000007945 */ /* 0x000fe20003800000 */
[----:B------:R-:W-:Y:S05]  /*7160*/  @P0 BRA `(.L_x_1179) ;  /* 0x0000012000000947 */ /* 0x000fea0003800000 */
[----:B-1----:R-:W-:Y:S01]  /*7170*/  MOV R24, UR5 ;  /* 0x0000000500187c02 */ /* 0x002fe20008000f00 */
[----:B------:R-:W-:Y:S01]  /*7180*/  IMAD R26, R34, c[0x0][0x1d8], RZ ;  /* 0x00007600221a7a24 */ /* 0x000fe200078e02ff */
[----:B------:R-:W-:-:S03]  /*7190*/  MOV R27, UR5 ;  /* 0x00000005001b7c02 */ /* 0x000fc60008000f00 */
[----:B--2---:R-:W-:Y:S02]  /*71a0*/  FFMA.FTZ R23, R23, R24, UR6 ;  /* 0x0000000617177e23 */ /* 0x004fe40008010018 */
[----:B------:R-:W-:Y:S01]  /*71b0*/  FFMA.FTZ R24, R22, R27, UR6 ;  /* 0x0000000616187e23 */ /* 0x000fe2000801001b */
[----:B------:R-:W-:Y:S01]  /*71c0*/  MOV R22, R14 ;  /* 0x0000000e00167202 */ /* 0x000fe20000000f00 */
[----:B------:R-:W-:Y:S01]  /*71d0*/  FFMA.FTZ R25, R25, R18, -R23 ;  /* 0x0000001219197223 */ /* 0x000fe20000010817 */
[----:B------:R-:W-:Y:S01]  /*71e0*/  MOV R23, R17 ;  /* 0x0000001100177202 */ /* 0x000fe20000000f00 */
[C---:B------:R-:W-:Y:S02]  /*71f0*/  IMAD R27, R67.reuse, c[0x0][0x1dc], R26 ;  /* 0x00007700431b7a24 */ /* 0x040fe400078e021a */
[----:B------:R-:W-:Y:S02]  /*7200*/  FFMA.FTZ R12, R12, R19, -R24 ;  /* 0x000000130c0c7223 */ /* 0x000fe40000010818 */
[----:B------:R-:W-:-:S04]  /*7210*/  IMAD.WIDE.U32 R22, R67, c[0x0][0x1d8], R22 ;  /* 0x0000760043167a25 */ /* 0x000fc800078e0016 */
[----:B------:R-:W-:Y:S01]  /*7220*/  FMUL.FTZ R12, R12, UR26 ;  /* 0x0000001a0c0c7c20 */ /* 0x000fe20008410000 */
[----:B------:R-:W-:Y:S01]  /*7230*/  IADD3 R27, R23, R27, RZ ;  /* 0x0000001b171b7210 */ /* 0x000fe20007ffe0ff */
[----:B------:R-:W-:Y:S01]  /*7240*/  FMUL.FTZ R23, R25, UR26 ;  /* 0x0000001a19177c20 */ /* 0x000fe20008410000 */
[----:B------:R-:W-:-:S04]  /*7250*/  LEA R24, P0, R22, c[0x0][0x160], 0x1 ;  /* 0x0000580016187a11 */ /* 0x000fc800078008ff */
[----:B------:R-:W-:Y:S02]  /*7260*/  LEA.HI.X R25, R22, c[0x0][0x164], R27, 0x1, P0 ;  /* 0x0000590016197a11 */ /* 0x000fe400000f0c1b */
[----:B------:R-:W-:-:S05]  /*7270*/  F2FP.PACK_AB R23, R12, R23 ;  /* 0x000000170c17723e */ /* 0x000fca00000000ff */
[----:B------:R0:W-:Y:S02]  /*7280*/  STG.E [R24.64], R23 ;  /* 0x0000001718007986 */ /* 0x0001e4000c101912 */
.L_x_1179:
[----:B------:R-:W-:Y:S05]  /*7290*/  BSYNC B0 ;  /* 0x0000000000007941 */ /* 0x000fea0003800000 */
.L_x_1178:
[--C-:B------:R-:W-:Y:S01]  /*72a0*/  HADD2.F32 R12, -RZ, R32.reuse.H0_H0 ;  /* 0x20000020ff0c7230 */ /* 0x100fe20000004100 */
[----:B------:R-:W-:Y:S01]  /*72b0*/  SHF.R.S32.HI R36, RZ, 0x1f, R66 ;  /* 0x0000001fff247819 */ /* 0x000fe20000011442 */
[----:B------:R-:W-:Y:S01]  /*72c0*/  HADD2.F32 R32, -RZ, R32.H1_H1 ;  /* 0x30000020ff207230 */ /* 0x000fe20000004100 */
[----:B------:R-:W-:Y:S01]  /*72d0*/  SHF.R.S32.HI R34, RZ, 0x1f, R65 ;  /* 0x0000001fff227819 */ /* 0x000fe20000011441 */
[--C-:B0-----:R-:W-:Y:S01]  /*72e0*/  HADD2.F32 R25, -RZ, R48.reuse.H0_H0 ;  /* 0x20000030ff197230 */ /* 0x101fe20000004100 */
[----:B------:R-:W-:Y:S01]  /*72f0*/  ISETP.GE.AND.EX P3, PT, R36, c[0x0][0x1e4], PT, P3 ;  /* 0x0000790024007a0c */ /* 0x000fe20003f66330 */
[----:B------:R-:W-:Y:S01]  /*7300*/  FADD.FTZ R23, R12, -UR25 ;  /* 0x800000190c177e21 */ /* 0x000fe20008010000 */
[----:B------:R-:W-:Y:S01]  /*7310*/  ISETP.GE.AND.EX P5, PT, R34, c[0x0][0x1e4], PT, P2 ;  /* 0x0000790022007a0c */ /* 0x000fe20003fa6320 */
[----:B------:R-:W-:Y:S01]  /*7320*/  FADD.FTZ R22, R32, -UR25 ;  /* 0x8000001920167e21 */ /* 0x000fe20008010000 */
[--C-:B------:R-:W-:Y:S01]  /*7330*/  HADD2.F32 R12, -RZ, R33.reuse.H0_H0 ;  /* 0x20000021ff0c7230 */ /* 0x100fe20000004100 */
[----:B------:R-:W-:Y:S01]  /*7340*/  ISETP.GE.U32.AND P0, PT, R64, c[0x0][0x1e0], PT ;  /* 0x0000780040007a0c */ /* 0x000fe20003f06070 */
[----:B------:R-:W-:Y:S01]  /*7350*/  HADD2.F32 R48, -RZ, R48.H1_H1 ;  /* 0x30000030ff307230 */ /* 0x000fe20000004100 */
[----:B------:R-:W-:Y:S01]  /*7360*/  ISETP.GE.U32.AND P2, PT, R63, c[0x0][0x1e0], PT ;  /* 0x000078003f007a0c */ /* 0x000fe20003f46070 */
[----:B------:R-:W-:Y:S01]  /*7370*/  HADD2.F32 R33, -RZ, R33.H1_H1 ;  /* 0x30000021ff217230 */ /* 0x000fe20000004100 */
[C---:B------:R-:W-:Y:S01]  /*7380*/  ISETP.GT.U32.OR P3, PT, R0.reuse, 0x29f, P3 ;  /* 0x0000029f0000780c */ /* 0x040fe20001f64470 */
[----:B------:R-:W-:Y:S01]  /*7390*/  FMUL.FTZ R23, R23, UR26 ;  /* 0x0000001a17177c20 */ /* 0x000fe20008410000 */
[----:B------:R-:W-:Y:S01]  /*73a0*/  ISETP.GT.U32.OR P5, PT, R0, 0x29f, P5 ;  /* 0x0000029f0000780c */ /* 0x000fe20002fa4470 */
[----:B------:R-:W-:Y:S01]  /*73b0*/  FMUL.FTZ R22, R22, UR26 ;  /* 0x0000001a16167c20 */ /* 0x000fe20008410000 */
[----:B------:R-:W-:Y:S08]  /*73c0*/  @!P4 BRA `(.L_x_1180) ;  /* 0x000001200000c947 */ /* 0x000ff00003800000 */
        /* <DEDUP_REMOVED lines=18> */
.L_x_1180:
[----:B------:R-:W-:Y:S01]  /*74f0*/  BSSY B0, `(.L_x_1181) ;  /* 0x0000014000007945 */ /* 0x000fe20003800000 */
[----:B------:R-:W-:Y:S05]  /*7500*/  @P3 BRA `(.L_x_1182) ;  /* 0x0000012000003947 */ /* 0x000fea0003800000 */
[----:B-1----:R-:W-:Y:S01]  /*7510*/  MOV R24, UR5 ;  /* 0x0000000500187c02 */ /* 0x002fe20008000f00 */
[----:B------:R-:W-:Y:S01]  /*7520*/  IMAD R27, R36, c[0x0][0x1d8], RZ ;  /* 0x00007600241b7a24 */ /* 0x000fe200078e02ff */
[----:B------:R-:W-:-:S03]  /*7530*/  MOV R29, UR5 ;  /* 0x00000005001d7c02 */ /* 0x000fc60008000f00 */
[----:B--2---:R-:W-:Y:S01]  /*7540*/  FFMA.FTZ R24, R23, R24, UR6 ;  /* 0x0000000617187e23 */ /* 0x004fe20008010018 */
        /* <DEDUP_REMOVED lines=12> */
[----:B------:R-:W-:-:S05]  /*7610*/  F2FP.PACK_AB R23, R23, R26 ;  /* 0x0000001a1717723e */ /* 0x000fca00000000ff */
[----:B------:R0:W-:Y:S02]  /*7620*/  STG.E [R24.64], R23 ;  /* 0x0000001718007986 */ /* 0x0001e4000c101912 */
.L_x_1182:
[----:B------:R-:W-:Y:S05]  /*7630*/  BSYNC B0 ;  /* 0x0000000000007941 */ /* 0x000fea0003800000 */
.L_x_1181:
[----:B0-----:R-:W-:Y:S01]  /*7640*/  FADD.FTZ R23, R12, -UR25 ;  /* 0x800000190c177e21 */ /* 0x001fe20008010000 */
[--C-:B------:R-:W-:Y:S01]  /*7650*/  HADD2.F32 R25, -RZ, R47.reuse.H0_H0 ;  /* 0x2000002fff197230 */ /* 0x100fe20000004100 */
[----:B------:R-:W-:Y:S01]  /*7660*/  FADD.FTZ R22, R33, -UR25 ;  /* 0x8000001921167e21 */ /* 0x000fe20008010000 */
[----:B------:R-:W-:Y:S01]  /*7670*/  HADD2.F32 R12, -RZ, R47.H1_H1 ;  /* 0x3000002fff0c7230 */ /* 0x000fe20000004100 */
[----:B------:R-:W-:Y:S02]  /*7680*/  FMUL.FTZ R23, R23, UR26 ;  /* 0x0000001a17177c20 */ /* 0x000fe40008410000 */
[----:B------:R-:W-:Y:S01]  /*7690*/  FMUL.FTZ R22, R22, UR26 ;  /* 0x0000001a16167c20 */ /* 0x000fe20008410000 */
[----:B------:R-:W-:Y:S05]  /*76a0*/  @!P4 BRA `(.L_x_1183) ;  /* 0x000001200000c947 */ /* 0x000fea0003800000 */
[----:B------:R-:W-:Y:S02]  /*76b0*/  FFMA.FTZ R26, R23, R18, R20 ;  /* 0x00000012171a7223 */ /* 0x000fe40000010014 */
[----:B------:R-:W-:Y:S02]  /*76c0*/  FFMA.FTZ R24, R22, R19, R21 ;  /* 0x0000001316187223 */ /* 0x000fe40000010015 */
[----:B------:R-:W-:-:S02]  /*76d0*/  FMUL.FTZ R27, R26, -1.4426950216293334961 ;  /* 0xbfb8aa3b1a1b7820 */ /* 0x000fc40000410000 */
        /* <DEDUP_REMOVED lines=15> */
.L_x_1183:
        /* <DEDUP_REMOVED lines=20> */
.L_x_1185:
[----:B------:R-:W-:Y:S05]  /*7910*/  BSYNC B0 ;  /* 0x0000000000007941 */ /* 0x000fea0003800000 */
.L_x_1184:
[--C-:B------:R-:W-:Y:S01]  /*7920*/  HADD2.F32 R12, -RZ, R3.reuse.H0_H0 ;  /* 0x20000003ff0c7230 */ /* 0x100fe20000004100 */
[----:B------:R-:W-:Y:S01]  /*7930*/  SHF.R.S32.HI R35, RZ, 0x1f, R64 ;  /* 0x0000001fff237819 */ /* 0x000fe20000011440 */
[----:B------:R-:W-:Y:S01]  /*7940*/  HADD2.F32 R3, -RZ, R3.H1_H1 ;  /* 0x30000003ff037230 */ /* 0x000fe20000004100 */
[----:B------:R-:W-:Y:S01]  /*7950*/  SHF.R.S32.HI R34, RZ, 0x1f, R63 ;  /* 0x0000001fff227819 */ /* 0x000fe2000001143f */
[--C-:B0-----:R-:W-:Y:S01]  /*7960*/  HADD2.F32 R24, -RZ, R13.reuse.H1_H1 ;  /* 0x3000000dff187230 */ /* 0x101fe20000004100 */
[----:B------:R-:W-:Y:S01]  /*7970*/  FADD.FTZ R12, R12, -UR25 ;  /* 0x800000190c0c7e21 */ /* 0x000fe20008010000 */
[----:B------:R-:W-:Y:S01]  /*7980*/  ISETP.GE.AND.EX P5, PT, R35, c[0x0][0x1e4], PT, P0 ;  /* 0x0000790023007a0c */ /* 0x000fe20003fa6300 */
[----:B------:R-:W-:Y:S01]  /*7990*/  FADD.FTZ R22, R3, -UR25 ;  /* 0x8000001903167e21 */ /* 0x000fe20008010000 */
[----:B------:R-:W-:Y:S01]  /*79a0*/  ISETP.GE.AND.EX P2, PT, R34, c[0x0][0x1e4], PT, P2 ;  /* 0x0000790022007a0c */ /* 0x000fe20003f46320 */
[----:B------:R-:W-:Y:S01]  /*79b0*/  HADD2.F32 R3, -RZ, R13.H0_H0 ;  /* 0x2000000dff037230 */ /* 0x000fe20000004100 */
[----:B------:R-:W-:Y:S01]  /*79c0*/  FMUL.FTZ R13, R12, UR26 ;  /* 0x0000001a0c0d7c20 */ /* 0x000fe20008410000 */
[--C-:B------:R-:W-:Y:S01]  /*79d0*/  HADD2.F32 R23, -RZ, R46.reuse.H0_H0 ;  /* 0x2000002eff177230 */ /* 0x100fe20000004100 */
[----:B------:R-:W-:Y:S01]  /*79e0*/  ISETP.GE.U32.AND P3, PT, R62, c[0x0][0x1e0], PT ;  /* 0x000078003e007a0c */ /* 0x000fe20003f66070 */
[----:B------:R-:W-:Y:S01]  /*79f0*/  HADD2.F32 R46, -RZ, R46.H1_H1 ;  /* 0x3000002eff2e7230 */ /* 0x000fe20000004100 */
[----:B------:R-:W-:Y:S01]  /*7a00*/  ISETP.GE.U32.AND P0, PT, R61, c[0x0][0x1e0], PT ;  /* 0x000078003d007a0c */ /* 0x000fe20003f06070 */
[----:B------:R-:W-:Y:S01]  /*7a10*/  FMUL.FTZ R12, R22, UR26 ;  /* 0x0000001a160c7c20 */ /* 0x000fe20008410000 */
[----:B------:R-:W-:-:S02]  /*7a20*/  ISETP.GT.U32.OR P5, PT, R0, 0x29f, P5 ;  /* 0x0000029f0000780c */ /* 0x000fc40002fa4470 */
[----:B------:R-:W-:Y:S01]  /*7a30*/  ISETP.GT.U32.OR P2, PT, R0, 0x29f, P2 ;  /* 0x0000029f0000780c */ /* 0x000fe20001744470 */
[----:B------:R-:W-:Y:S09]  /*7a40*/  @!P4 BRA `(.L_x_1186) ;  /* 0x000001200000c947 */ /* 0x000ff20003800000 */
        /* <DEDUP_REMOVED lines=18> */
.L_x_1186:
        /* <DEDUP_REMOVED lines=20> */
.L_x_1188:
[----:B------:R-:W-:Y:S05]  /*7cb0*/  BSYNC B0 ;  /* 0x0000000000007941 */ /* 0x000fea0003800000 */
.L_x_1187:
        /* <DEDUP_REMOVED lines=25> */
.L_x_1189:
        /* <DEDUP_REMOVED lines=20> */
.L_x_1191:
[----:B------:R-:W-:Y:S05]  /*7f90*/  BSYNC B0 ;  /* 0x0000000000007941 */ /* 0x000fea0003800000 */
.L_x_1190:
[--C-:B0-----:R-:W-:Y:S01]  /*7fa0*/  HADD2.F32 R3, -RZ, R4.reuse.H0_H0 ;  /* 0x20000004ff037230 */ /* 0x101fe20000004100 */
[----:B------:R-:W-:Y:S01]  /*7fb0*/  SHF.R.S32.HI R33, RZ, 0x1f, R62 ;  /* 0x0000001fff217819 */ /* 0x000fe2000001143e */
[----:B------:R-:W-:Y:S01]  /*7fc0*/  HADD2.F32 R4, -RZ, R4.H1_H1 ;  /* 0x30000004ff047230 */ /* 0x000fe20000004100 */
[----:B------:R-:W-:Y:S01]  /*7fd0*/  SHF.R.S32.HI R32, RZ, 0x1f, R61 ;  /* 0x0000001fff207819 */ /* 0x000fe2000001143d */
[--C-:B------:R-:W-:Y:S01]  /*7fe0*/  HADD2.F32 R13, -RZ, R44.reuse.H0_H0 ;  /* 0x2000002cff0d7230 */ /* 0x100fe20000004100 */
[----:B------:R-:W-:Y:S01]  /*7ff0*/  ISETP.GE.AND.EX P3, PT, R33, c[0x0][0x1e4], PT, P3 ;  /* 0x0000790021007a0c */ /* 0x000fe20003f66330 */
[----:B------:R-:W-:Y:S01]  /*8000*/  FADD.FTZ R12, R3, -UR25 ;  /* 0x80000019030c7e21 */ /* 0x000fe20008010000 */
[----:B------:R-:W-:Y:S01]  /*8010*/  ISETP.GE.AND.EX P5, PT, R32, c[0x0][0x1e4], PT, P0 ;  /* 0x0000790020007a0c */ /* 0x000fe20003fa6300 */
[----:B------:R-:W-:Y:S01]  /*8020*/  FADD.FTZ R4, R4, -UR25 ;  /* 0x8000001904047e21 */ /* 0x000fe20008010000 */
[----:B------:R-:W-:Y:S01]  /*8030*/  ISETP.GE.U32.AND P2, PT, R60, c[0x0][0x1e0], PT ;  /* 0x000078003c007a0c */ /* 0x000fe20003f46070 */
[----:B------:R-:W-:Y:S01]  /*8040*/  HADD2.F32 R44, -RZ, R44.H1_H1 ;  /* 0x3000002cff2c7230 */ /* 0x000fe20000004100 */
[----:B------:R-:W-:Y:S01]  /*8050*/  ISETP.GE.U32.AND P0, PT, R59, c[0x0][0x1e0], PT ;  /* 0x000078003b007a0c */ /* 0x000fe20003f06070 */
[--C-:B------:R-:W-:Y:S01]  /*8060*/  HADD2.F32 R3, -RZ, R5.reuse.H0_H0 ;  /* 0x20000005ff037230 */ /* 0x100fe20000004100 */
[C---:B------:R-:W-:Y:S01]  /*8070*/  ISETP.GT.U32.OR P3, PT, R0.reuse, 0x29f, P3 ;  /* 0x0000029f0000780c */ /* 0x040fe20001f64470 */
[----:B------:R-:W-:Y:S01]  /*8080*/  HADD2.F32 R22, -RZ, R5.H1_H1 ;  /* 0x30000005ff167230 */ /* 0x000fe20000004100 */
[----:B------:R-:W-:Y:S01]  /*8090*/  ISETP.GT.U32.OR P5, PT, R0, 0x29f, P5 ;  /* 0x0000029f0000780c */ /* 0x000fe20002fa4470 */
[----:B------:R-:W-:-:S02]  /*80a0*/  FMUL.FTZ R31, R12, UR26 ;  /* 0x0000001a0c1f7c20 */ /* 0x000fc40008410000 */
[----:B------:R-:W-:Y:S01]  /*80b0*/  FMUL.FTZ R30, R4, UR26 ;  /* 0x0000001a041e7c20 */ /* 0x000fe20008410000 */
[----:B------:R-:W-:Y:S06]  /*80c0*/  @!P4 BRA `(.L_x_1192) ;  /* 0x000001200000c947 */ /* 0x000fec0003800000 */
        /* <DEDUP_REMOVED lines=18> */
.L_x_1192:
        /* <DEDUP_REMOVED lines=18> */
[----:B------:R-:W-:-:S05]  /*8310*/  F2FP.PACK_AB R5, R5, R24 ;  /* 0x000000180505723e */ /* 0x000fca00000000ff */
[----:B------:R0:W-:Y:S02]  /*8320*/  STG.E [R12.64], R5 ;  /* 0x000000050c007986 */ /* 0x0001e4000c101912 */
.L_x_1194:
[----:B------:R-:W-:Y:S05]  /*8330*/  BSYNC B0 ;  /* 0x0000000000007941 */ /* 0x000fea0003800000 */
.L_x_1193:
[----:B------:R-:W-:Y:S01]  /*8340*/  FADD.FTZ R4, R3, -UR25 ;  /* 0x8000001903047e21 */ /* 0x000fe20008010000 */
[--C-:B------:R-:W-:Y:S01]  /*8350*/  HADD2.F32 R3, -RZ, R43.reuse.H0_H0 ;  /* 0x2000002bff037230 */ /* 0x100fe20000004100 */
[----:B------:R-:W-:Y:S01]  /*8360*/  FADD.FTZ R22, R22, -UR25 ;  /* 0x8000001916167e21 */ /* 0x000fe20008010000 */
[----:B0-----:R-:W-:Y:S01]  /*8370*/  HADD2.F32 R12, -RZ, R43.H1_H1 ;  /* 0x3000002bff0c7230 */ /* 0x001fe20000004100 */
        /* <DEDUP_REMOVED lines=21> */
.L_x_1195:
        /* <DEDUP_REMOVED lines=20> */
.L_x_1197:
[----:B------:R-:W-:Y:S05]  /*8610*/  BSYNC B0 ;  /* 0x0000000000007941 */ /* 0x000fea0003800000 */
.L_x_1196:
        /* <DEDUP_REMOVED lines=37> */
.L_x_1198:
        /* <DEDUP_REMOVED lines=20> */
.L_x_1200:
[----:B------:R-:W-:Y:S05]  /*89b0*/  BSYNC B0 ;  /* 0x0000000000007941 */ /* 0x000fea0003800000 */
.L_x_1199:
        /* <DEDUP_REMOVED lines=25> */
.L_x_1201:
        /* <DEDUP_REMOVED lines=20> */
.L_x_1203:
[----:B------:R-:W-:Y:S05]  /*8c90*/  BSYNC B0 ;  /* 0x0000000000007941 */ /* 0x000fea0003800000 */
.L_x_1202:
        /* <DEDUP_REMOVED lines=14> */
[----:B------:R-:W-:Y:S01]  /*8d80*/  ISETP.GT.U32.OR P3, PT, R0, 0x29f, P3 ;  /* 0x0000029f0000780c */ /* 0x000fe20001f64470 */
        /* <DEDUP_REMOVED lines=22> */
.L_x_1204:
        /* <DEDUP_REMOVED lines=20> */
.L_x_1206:
[----:B------:R-:W-:Y:S05]  /*9030*/  BSYNC B0 ;  /* 0x0000000000007941 */ /* 0x000fea0003800000 */
.L_x_1205:
        /* <DEDUP_REMOVED lines=25> */
.L_x_1207:
        /* <DEDUP_REMOVED lines=20> */
.L_x_1209:
[----:B------:R-:W-:Y:S05]  /*9310*/  BSYNC B0 ;  /* 0x0000000000007941 */ /* 0x000fea0003800000 */
.L_x_1208:
        /* <DEDUP_REMOVED lines=9> */
[C---:B------:R-:W-:Y:S01]  /*93b0*/  ISETP.GT.U32.OR P2, PT, R0.reuse, 0x29f, P2 ;  /* 0x0000029f0000780c */ /* 0x040fe20001744470 */
[----:B------:R-:W-:Y:S01]  /*93c0*/  HADD2.F32 R38, -RZ, R38.H1_H1 ;  /* 0x30000026ff267230 */ /* 0x000fe20000004100 */
[----:B------:R-:W-:Y:S01]  /*93d0*/  ISETP.GT.U32.OR P0, PT, R0, 0x29f, P0 ;  /* 0x0000029f0000780c */ /* 0x000fe20000704470 */
[--C-:B------:R-:W-:Y:S01]  /*93e0*/  HADD2.F32 R24, -RZ, R11.reuse.H0_H0 ;  /* 0x2000000bff187230 */ /* 0x100fe20000004100 */
[----:B------:R-:W-:Y:S01]  /*93f0*/  FMUL.FTZ R23, R4, UR26 ;  /* 0x0000001a04177c20 */ /* 0x000fe20008410000 */
[----:B------:R-:W-:Y:S01]  /*9400*/  HADD2.F32 R25, -RZ, R11.H1_H1 ;  /* 0x3000000bff197230 */ /* 0x000fe20000004100 */
        /* <DEDUP_REMOVED lines=20> */
.L_x_1210:
        /* <DEDUP_REMOVED lines=20> */
.L_x_1212:
[----:B------:R-:W-:Y:S05]  /*9690*/  BSYNC B0 ;  /* 0x0000000000007941 */ /* 0x000fea0003800000 */
.L_x_1211:
[----:B------:R-:W-:Y:S01]  /*96a0*/  FADD.FTZ R24, R24, -UR25 ;  /* 0x8000001918187e21 */ /* 0x000fe20008010000 */
[--C-:B0-----:R-:W-:Y:S01]  /*96b0*/  HADD2.F32 R3, -RZ, R37.reuse.H0_H0 ;  /* 0x20000025ff037230 */ /* 0x101fe20000004100 */
        /* <DEDUP_REMOVED lines=23> */
.L_x_1213:
[----:B------:R-:W-:Y:S01]  /*9830*/  BSSY B0, `(.L_x_1214) ;  /* 0x0000013000007945 */ /* 0x000fe20003800000 */
[----:B------:R-:W-:Y:S05]  /*9840*/  @P0 BRA `(.L_x_1215) ;  /* 0x0000011000000947 */ /* 0x000fea0003800000 */
[----:B-1----:R-:W-:Y:S01]  /*9850*/  MOV R6, UR5 ;  /* 0x0000000500067c02 */ /* 0x002fe20008000f00 */
[----:B------:R-:W-:Y:S01]  /*9860*/  IMAD R8, R26, c[0x0][0x1d8], RZ ;  /* 0x000076001a087a24 */ /* 0x000fe200078e02ff */
[----:B------:R-:W-:Y:S02]  /*9870*/  MOV R7, UR5 ;  /* 0x0000000500077c02 */ /* 0x000fe40008000f00 */
[----:B------:R-:W-:Y:S01]  /*9880*/  MOV R15, R17 ;  /* 0x00000011000f7202 */ /* 0x000fe20000000f00 */
[----:B--2---:R-:W-:Y:S02]  /*9890*/  FFMA.FTZ R5, R13, R6, UR6 ;  /* 0x000000060d057e23 */ /* 0x004fe40008010006 */
        /* <DEDUP_REMOVED lines=12> */
.L_x_1215:
[----:B------:R-:W-:Y:S05]  /*9960*/  BSYNC B0 ;  /* 0x0000000000007941 */ /* 0x000fea0003800000 */
.L_x_1214:
[----:B-1----:R-:W-:Y:S02]  /*9970*/  ULDC UR5, c[0x0][0x10] ;  /* 0x0000040000057ab9 */ /* 0x002fe40000000800 */
[----:B------:R-:W-:Y:S02]  /*9980*/  UIADD3 UR9, UR9, UR5, URZ ;  /* 0x0000000509097290 */ /* 0x000fe4000fffe03f */
[----:B------:R-:W-:Y:S02]  /*9990*/  UIADD3 UR4, UR4, 0x1, URZ ;  /* 0x0000000104047890 */ /* 0x000fe4000fffe03f */
[----:B------:R-:W-:-:S06]  /*99a0*/  UISETP.GE.AND UP0, UPT, UR9, UR8, UPT ;  /* 0x000000080900728c */ /* 0x000fcc000bf06270 */
[----:B------:R-:W-:-:S13]  /*99b0*/  PLOP3.LUT P0, PT, PT, PT, UP0, 0x80, 0x0 ;  /* 0x000000000000781c */ /* 0x000fda0003f0f008 */
[----:B------:R-:W-:Y:S01]  /*99c0*/  @P0 CALL.REL.NOINC `(.L_x_1133) ;  /* 0x0000001000000944 */ /* 0x000fe20003c00000 */
[----:B------:R-:W-:Y:S05]  /*99d0*/  BRA `(.L_x_1216) ;  /* 0xffff69d000007947 */ /* 0x000fea000383ffff */
.L_x_1133:
        /* <DEDUP_REMOVED lines=18> */
.L_x_1218:
[----:B------:R-:W-:Y:S05]  /*9b00*/  BSYNC B0 ;  /* 0x0000000000007941 */ /* 0x000fea0003800000 */
.L_x_1217:
        /* <DEDUP_REMOVED lines=11> */
.L_x_1220:
[----:B------:R-:W3:Y:S01]  /*9bc0*/  LDG.E.STRONG.GPU R5, [R2.64] ;  /* 0x0000001202057981 */ /* 0x000ee2000c1ef900 */
[----:B------:R-:W-:Y:S01]  /*9bd0*/  YIELD ;  /* 0x0000000000007946 */ /* 0x000fe20003800000 */
[----:B---3--:R-:W-:Y:S01]  /*9be0*/  ISETP.NE.AND P0, PT, R5, R4, PT ;  /* 0x000000040500720c */ /* 0x008fe20003f05270 */
[----:B------:R-:W-:-:S12]  /*9bf0*/  CCTL.IVALL ;  /* 0x00000000ff00798f */ /* 0x000fd80002000000 */
[----:B------:R-:W-:Y:S05]  /*9c00*/  @P0 BRA `(.L_x_1220) ;  /* 0xffffffb000000947 */ /* 0x000fea000383ffff */
.L_x_1219:
        /* <DEDUP_REMOVED lines=25> */
.L_x_1221:
[----:B------:R-:W-:-:S04]  /*9da0*/  LEA R6, P0, R0, c[0x0][0x1b8], 0x2 ;  /* 0x00006e0000067a11 */ /* 0x000fc800078010ff */
[----:B------:R-:W-:Y:S02]  /*9db0*/  LEA.HI.X R7, R0, c[0x0][0x1bc], R7, 0x2, P0 ;  /* 0x00006f0000077a11 */ /* 0x000fe400000f1407 */
[-C--:B------:R-:W-:Y:S02]  /*9dc0*/  LEA R8, P0, R27, R6.reuse, 0x2 ;  /* 0x000000061b087211 */ /* 0x080fe400078010ff */
[-C--:B------:R-:W-:Y:S01]  /*9dd0*/  LEA R12, P1, R20, R6.reuse, 0x2 ;  /* 0x00000006140c7211 */ /* 0x080fe200078210ff */
[----:B0-----:R0:W3:Y:S01]  /*9de0*/  LDG.E R14, [R6.64] ;  /* 0x00000012060e7981 */ /* 0x0010e2000c1e1900 */
[----:B------:R-:W-:Y:S02]  /*9df0*/  LEA R10, P2, R23, R6, 0x2 ;  /* 0x00000006170a7211 */ /* 0x000fe400078410ff */
[----:B------:R-:W-:Y:S02]  /*9e00*/  IADD3.X R9, R7, R29, RZ, P0, !PT ;  /* 0x0000001d07097210 */ /* 0x000fe400007fe4ff */
[----:B------:R-:W-:-:S02]  /*9e10*/  IADD3.X R13, R19, R7, RZ, P1, !PT ;  /* 0x00000007130d7210 */ /* 0x000fc40000ffe4ff */
[----:B------:R-:W-:Y:S01]  /*9e20*/  IADD3.X R11, R7, R21, RZ, P2, !PT ;  /* 0x00000015070b7210 */ /* 0x000fe200017fe4ff */
[----:B------:R-:W3:Y:S04]  /*9e30*/  LDG.E R15, [R8.64] ;  /* 0x00000012080f7981 */ /* 0x000ee8000c1e1900 */
        /* <DEDUP_REMOVED lines=9> */
[----:B---3--:R0:W-:Y:S04]  /*9ed0*/  STG.E.64 [R2.64], R14 ;  /* 0x0000000e02007986 */ /* 0x0081e8000c101b12 */
[----:B----4-:R0:W-:Y:S08]  /*9ee0*/  STG.E.64 [R4.64], R16 ;  /* 0x0000001004007986 */ /* 0x0101f0000c101b12 */
[----:B------:R-:W-:Y:S05]  /*9ef0*/  @P0 BRA `(.L_x_1221) ;  /* 0xfffffea000000947 */ /* 0x000fea000383ffff */
[----:B------:R-:W-:Y:S05]  /*9f00*/  EXIT ;  /* 0x000000000000794d */ /* 0x000fea0003800000 */
.L_x_1222:
        /* <DEDUP_REMOVED lines=15> */
.L_x_5164:


//--------------------- .text._Z35group_norm_nhwc_bwd_one_pass_kernelI11Fp16IOFp32WLi512ELi84ELi672EEv26Group_norm_nhwc_bwd_params --------------------------
	.section	.text._Z35group_norm_nhwc_bwd_one_pass_kernelI11Fp16IOFp32WLi512ELi84ELi672EEv26Group_norm_nhwc_bwd_params,"ax",@progbits
	.sectioninfo	@"SHI_REGISTERS=80"
	.align	128
        .global         _Z35group_norm_nhwc_bwd_one_pass_kernelI11Fp16IOFp32WLi512ELi84ELi672EEv26Group_norm_nhwc_bwd_params
        .type           _Z35group_norm_nhwc_bwd_one_pass_kernelI11Fp16IOFp32WLi512ELi84ELi672EEv26Group_norm_nhwc_bwd_params,@function
        .size           _Z35group_norm_nhwc_bwd_one_pass_kernelI11Fp16IOFp32WLi512ELi84ELi672EEv26Group_norm_nhwc_bwd_params,(.L_x_5165 - _Z35group_norm_nhwc_bwd_one_pass_kernelI11Fp16IOFp32WLi512ELi84ELi672EEv26Group_norm_nhwc_bwd_params)
        .other          _Z35group_norm_nhwc_bwd_one_pass_kernelI11Fp16IOFp32WLi512ELi84ELi672EEv26Group_norm_nhwc_bwd_params,@"STO_CUDA_ENTRY STV_DEFAULT"
_Z35group_norm_nhwc_bwd_one_pass_kernelI11Fp16IOFp32WLi512ELi84ELi672EEv26Group_norm_nhwc_bwd_params:
.text._Z35group_norm_nhwc_bwd_one_pass_kernelI11Fp16IOFp32WLi512ELi84ELi672EEv26Group_norm_nhwc_bwd_params:
        /* <DEDUP_REMOVED lines=76> */
.L_x_1370:
[----:B------:R-:W2:Y:S01]  /*04c0*/  LDL R72, [R1+0x3c] ;  /* 0x00003c0001487983 */ /* 0x000ea20000100800 */
[----:B0-----:R-:W-:Y:S01]  /*04d0*/  IABS R5, c[0x0][0x1f0] ;  /* 0x00007c0000057a13 */ /* 0x001fe20000000000 */
[----:B---3--:R-:W-:Y:S01]  /*04e0*/  UMOV UR6, URZ ;  /* 0x0000003f00067c82 */ /* 0x008fe20008000000 */
[----:B------:R-:W-:Y:S01]  /*04f0*/  IABS R6, UR9 ;  /* 0x0000000900067c13 */ /* 0x000fe20008000000 */
[----:B------:R-:W-:Y:S01]  /*0500*/  UISETP.GE.AND UP1, UPT, UR9, URZ, UPT ;  /* 0x0000003f0900728c */ /* 0x000fe2000bf26270 */
[----:B------:R-:W0:Y:S01]  /*0510*/  R2UR UR16, R5 ;  /* 0x00000000051073c2 */ /* 0x000e2200000e0000 */
[C---:B------:R-:W-:Y:S01]  /*0520*/  IADD3 R7, R2.reuse, 0x10, RZ ;  /* 0x0000001002077810 */ /* 0x040fe20007ffe0ff */
[----:B------:R-:W-:Y:S01]  /*0530*/  CS2R R48, SRZ ;  /* 0x0000000000307805 */ /* 0x000fe2000001ff00 */
        /* <DEDUP_REMOVED lines=57> */
[----:B------:R-:W-:Y:S01]  /*08d0*/  HFMA2.MMA R55, -RZ, RZ, 0, 0 ;  /* 0x00000000ff377435 */ /* 0x000fe200000001ff */
[----:B------:R-:W-:Y:S01]  /*08e0*/  CS2R R46, SRZ ;  /* 0x00000000002e7805 */ /* 0x000fe2000001ff00 */
[----:B------:R-:W-:Y:S01]  /*08f0*/  CS2R R56, SRZ ;  /* 0x0000000000387805 */ /* 0x000fe2000001ff00 */
        /* <DEDUP_REMOVED lines=175> */
[C---:B------:R-:W-:Y:S01]  /*13f0*/  @!P4 IADD3.X R7, R13.reuse, c[0x0][0x184], RZ, P2, !PT ;  /* 0x000061000d07ca10 */ /* 0x040fe200017fe4ff */
[----:B------:R1:W5:Y:S01]  /*1400*/  @!P5 LDG.E R67, [R4.64] ;  /* 0x000000120443d981 */ /* 0x000362000c1e1900 */
[----:B0-----:R-:W-:Y:S01]  /*1410*/  @!P4 IADD3 R8, P2, R20, c[0x0][0x178], RZ ;  /* 0x00005e001408ca10 */ /* 0x001fe20007f5e0ff */
[----:B------:R-:W-:Y:S02]  /*1420*/  HFMA2.MMA R23, -RZ, RZ, 0, 0 ;  /* 0x00000000ff177435 */ /* 0x000fe400000001ff */
[----:B------:R0:W5:Y:S01]  /*1430*/  @!P4 LDG.E R43, [R6.64] ;  /* 0x00000012062bc981 */ /* 0x000162000c1e1900 */
[----:B------:R-:W-:-:S05]  /*1440*/  @!P4 IADD3.X R9, R13, c[0x0][0x17c], RZ, P2, !PT ;  /* 0x00005f000d09ca10 */ /* 0x000fca00017fe4ff */
[----:B------:R2:W5:Y:S01]  /*1450*/  @!P4 LDG.E R70, [R8.64] ;  /* 0x000000120846c981 */ /* 0x000562000c1e1900 */
[C---:B-1----:R-:W-:Y:S02]  /*1460*/  @!P3 IADD3 R4, P2, R12.reuse, c[0x0][0x180], RZ ;  /* 0x000060000c04ba10 */ /* 0x042fe40007f5e0ff */
[----:B0-----:R-:W-:Y:S02]  /*1470*/  @!P3 IADD3 R6, P4, R12, c[0x0][0x178], RZ ;  /* 0x00005e000c06ba10 */ /* 0x001fe40007f9e0ff */
        /* <DEDUP_REMOVED lines=415> */
[----:B---3--:R-:W-:-:S04]  /*2e70*/  @!P6 IADD3 R22, P0, R7, c[0x0][0x180], RZ ;  /* 0x000060000716ea10 */ /* 0x008fc80007f1e0ff */
[----:B------:R-:W-:Y:S01]  /*2e80*/  @!P2 IADD3 R26, R11, R26, RZ ;  /* 0x0000001a0b1aa210 */ /* 0x000fe20007ffe0ff */
[----:B------:R-:W-:Y:S01]  /*2e90*/  CS2R R52, SRZ ;  /* 0x0000000000347805 */ /* 0x000fe2000001ff00 */
[C---:B------:R-:W-:Y:S02]  /*2ea0*/  @!P2 SHF.L.U32 R29, R10.reuse, 0x1, RZ ;  /* 0x000000010a1da819 */ /* 0x040fe400000006ff */
[----:B------:R-:W-:Y:S02]  /*2eb0*/  @!P2 SHF.L.U64.HI R26, R10, 0x1, R26 ;  /* 0x000000010a1aa819 */ /* 0x000fe4000001021a */
[----:B------:R-:W-:Y:S01]  /*2ec0*/  @!P6 IADD3.X R23, R51, c[0x0][0x184], RZ, P0, !PT ;  /* 0x000061003317ea10 */ /* 0x000fe200007fe4ff */
[----:B------:R1:W3:Y:S01]  /*2ed0*/  @P1 LDG.E R53, [R20.64] ;  /* 0x0000001214351981 */ /* 0x0002e2000c1e1900 */
[----:B------:R-:W-:Y:S01]  /*2ee0*/  @!P6 IADD3 R10, P0, R7, c[0x0][0x178], RZ ;  /* 0x00005e00070aea10 */ /* 0x000fe20007f1e0ff */
[----:B------:R-:W-:Y:S02]  /*2ef0*/  HFMA2.MMA R7, -RZ, RZ, 0, 0 ;  /* 0x00000000ff077435 */ /* 0x000fe400000001ff */
[----:B------:R0:W5:Y:S01]  /*2f00*/  @P1 LDG.E R52, [R8.64] ;  /* 0x0000001208341981 */ /* 0x000162000c1e1900 */
[----:B------:R-:W-:-:S02]  /*2f10*/  @!P6 IADD3.X R11, R51, c[0x0][0x17c], RZ, P0, !PT ;  /* 0x00005f00330bea10 */ /* 0x000fc400007fe4ff */
[----:B-1----:R-:W-:-:S03]  /*2f20*/  @!P5 IADD3 R20, P0, R50, c[0x0][0x180], RZ ;  /* 0x000060003214da10 */ /* 0x002fc60007f1e0ff */
[----:B------:R1:W5:Y:S01]  /*2f30*/  @!P6 LDG.E R58, [R10.64] ;  /* 0x000000120a3ae981 */ /* 0x000362000c1e1900 */
[----:B------:R-:W-:-:S03]  /*2f40*/  @!P5 IADD3.X R21, R31, c[0x0][0x184], RZ, P0, !PT ;  /* 0x000061001f15da10 */ /* 0x000fc600007fe4ff */
[----:B------:R4:W5:Y:S01]  /*2f50*/  @!P6 LDG.E R7, [R22.64] ;  /* 0x000000121607e981 */ /* 0x000962000c1e1900 */
[----:B0-----:R-:W-:Y:S02]  /*2f60*/  MOV R8, RZ ;  /* 0x000000ff00087202 */ /* 0x001fe40000000f00 */
[----:B------:R-:W-:Y:S01]  /*2f70*/  @!P3 IADD3 R24, P6, R27, c[0x0][0x180], RZ ;  /* 0x000060001b18ba10 */ /* 0x000fe20007fde0ff */
[----:B-1----:R-:W-:-:S03]  /*2f80*/  CS2R R10, SRZ ;  /* 0x00000000000a7805 */ /* 0x002fc6000001ff00 */
[----:B------:R0:W5:Y:S01]  /*2f90*/  @!P5 LDG.E R8, [R20.64] ;  /* 0x000000121408d981 */ /* 0x000162000c1e1900 */
[----:B----4-:R-:W-:-:S04]  /*2fa0*/  @!P5 IADD3 R22, P0, R50, c[0x0][0x178], RZ ;  /* 0x00005e003216da10 */ /* 0x010fc80007f1e0ff */
[----:B------:R-:W-:Y:S02]  /*2fb0*/  @!P5 IADD3.X R23, R31, c[0x0][0x17c], RZ, P0, !PT ;  /* 0x00005f001f17da10 */ /* 0x000fe400007fe4ff */
[----:B------:R-:W-:-:S03]  /*2fc0*/  @!P3 IADD3.X R25, R12, c[0x0][0x184], RZ, P6, !PT ;  /* 0x000061000c19ba10 */ /* 0x000fc600037fe4ff */
[----:B------:R1:W5:Y:S04]  /*2fd0*/  @!P5 LDG.E R56, [R22.64] ;  /* 0x000000121638d981 */ /* 0x000368000c1e1900 */
[----:B------:R4:W5:Y:S01]  /*2fe0*/  @!P3 LDG.E R10, [R24.64] ;  /* 0x00000012180ab981 */ /* 0x000962000c1e1900 */
[----:B-1----:R-:W-:-:S04]  /*2ff0*/  @!P4 IADD3 R22, P5, R30, c[0x0][0x178], RZ ;  /* 0x00005e001e16ca10 */ /* 0x002fc80007fbe0ff */
[----:B------:R-:W-:Y:S02]  /*3000*/  @!P4 IADD3.X R23, R28, c[0x0][0x17c], RZ, P5, !PT ;  /* 0x00005f001c17ca10 */ /* 0x000fe40002ffe4ff */
[----:B----4-:R-:W-:Y:S01]  /*3010*/  @!P2 IADD3 R24, P5, R29, c[0x0][0x178], RZ ;  /* 0x00005e001d18aa10 */ /* 0x010fe20007fbe0ff */
[----:B------:R-:W-:-:S03]  /*3020*/  CS2R R50, SRZ ;  /* 0x0000000000327805 */ /* 0x000fc6000001ff00 */
[----:B------:R-:W-:-:S05]  /*3030*/  @!P2 IADD3.X R25, R26, c[0x0][0x17c], RZ, P5, !PT ;  /* 0x00005f001a19aa10 */ /* 0x000fca0002ffe4ff */
[----:B------:R1:W5:Y:S01]  /*3040*/  @!P2 LDG.E R50, [R24.64] ;  /* 0x000000121832a981 */ /* 0x000362000c1e1900 */
[----:B------:R-:W-:Y:S01]  /*3050*/  HFMA2.MMA R9, -RZ, RZ, 0, 0 ;  /* 0x00000000ff097435 */ /* 0x000fe200000001ff */
[----:B0-----:R-:W-:-:S04]  /*3060*/  @!P4 IADD3 R20, P0, R30, c[0x0][0x180], RZ ;  /* 0x000060001e14ca10 */ /* 0x001fc80007f1e0ff */
[----:B------:R-:W-:-:S05]  /*3070*/  @!P4 IADD3.X R21, R28, c[0x0][0x184], RZ, P0, !PT ;  /* 0x000061001c15ca10 */ /* 0x000fca00007fe4ff */
[----:B------:R0:W5:Y:S02]  /*3080*/  @!P4 LDG.E R9, [R20.64] ;  /* 0x000000121409c981 */ /* 0x000164000c1e1900 */
[----:B0-----:R-:W-:-:S04]  /*3090*/  @!P3 IADD3 R20, P0, R27, c[0x0][0x178], RZ ;  /* 0x00005e001b14ba10 */ /* 0x001fc80007f1e0ff */
[----:B------:R-:W-:Y:S01]  /*30a0*/  @!P3 IADD3.X R21, R12, c[0x0][0x17c], RZ, P0, !PT ;  /* 0x00005f000c15ba10 */ /* 0x000fe200007fe4ff */
[----:B------:R1:W-:Y:S04]  /*30b0*/  STL [R1+0x20], R77 ;  /* 0x0000204d01007387 */ /* 0x0003e80000100800 */
[----:B------:R1:W-:Y:S04]  /*30c0*/  STL [R1+0x18], R74 ;  /* 0x0000184a01007387 */ /* 0x0003e80000100800 */
[----:B------:R1:W-:Y:S01]  /*30d0*/  STL [R1+0x4], R73 ;  /* 0x0000044901007387 */ /* 0x0003e20000100800 */
[----:B------:R-:W-:Y:S01]  /*30e0*/  MOV R54, RZ ;  /* 0x000000ff00367202 */ /* 0x000fe20000000f00 */
[----:B------:R-:W-:Y:S01]  /*30f0*/  UMOV UR25, 0x3f800000 ;  /* 0x3f80000000197882 */ /* 0x000fe20000000000 */
[----:B------:R-:W-:Y:S01]  /*3100*/  BSSY B0, `(.L_x_1224) ;  /* 0x0000021000007945 */ /* 0x000fe20003800000 */
[----:B------:R0:W5:Y:S04]  /*3110*/  @!P3 LDG.E R51, [R20.64] ;  /* 0x000000121433b981 */ /* 0x000168000c1e1900 */
        /* <DEDUP_REMOVED lines=8> */
[----:B------:R-:W2:Y:S01]  /*31a0*/  @P0 MUFU.RSQ R12, R12 ;  /* 0x0000000c000c0308 */ /* 0x000ea20000001400 */
[----:B------:R1:W-:Y:S01]  /*31b0*/  STL [R1], R71 ;  /* 0x0000004701007387 */ /* 0x0003e20000100800 */
[----:B--2---:R-:W2:Y:S01]  /*31c0*/  @P0 R2UR UR5, R12 ;  /* 0x000000000c0503c2 */ /* 0x004ea200000e0000 */
[----:B------:R-:W-:Y:S02]  /*31d0*/  ISETP.GT.U32.AND P0, PT, R0, 0x29f, PT ;  /* 0x0000029f0000780c */ /* 0x000fe40003f04070 */
[----:B----4-:R-:W-:-:S04]  /*31e0*/  @!P2 IADD3 R22, P4, R29, c[0x0][0x180], RZ ;  /* 0x000060001d16aa10 */ /* 0x010fc80007f9e0ff */
[----:B------:R-:W-:Y:S01]  /*31f0*/  @!P2 IADD3.X R23, R26, c[0x0][0x184], RZ, P4, !PT ;  /* 0x000061001a17aa10 */ /* 0x000fe200027fe4ff */
[----:B------:R-:W-:Y:S01]  /*3200*/  CS2R R18, SRZ ;  /* 0x0000000000127805 */ /* 0x000fe2000001ff00 */
[----:B------:R-:W-:Y:S01]  /*3210*/  ISETP.NE.AND P4, PT, RZ, UR21, PT ;  /* 0x00000015ff007c0c */ /* 0x000fe2000bf85270 */
[----:B0-----:R-:W-:Y:S02]  /*3220*/  CS2R R20, SRZ ;  /* 0x0000000000147805 */ /* 0x001fe4000001ff00 */
[----:B------:R0:W5:Y:S01]  /*3230*/  @!P2 LDG.E R11, [R22.64] ;  /* 0x00000012160ba981 */ /* 0x000162000c1e1900 */
[----:B--2---:R-:W-:Y:S01]  /*3240*/  @UP0 UMOV UR25, UR5 ;  /* 0x0000000500190c82 */ /* 0x004fe20008000000 */
[--C-:B---3--:R-:W-:Y:S02]  /*3250*/  HADD2.F32 R12, -RZ, R53.reuse.H0_H0 ;  /* 0x20000035ff0c7230 */ /* 0x108fe40000004100 */
[----:B0-----:R-:W-:Y:S01]  /*3260*/  HADD2.F32 R22, -RZ, R53.H1_H1 ;  /* 0x30000035ff167230 */ /* 0x001fe20000004100 */
        /* <DEDUP_REMOVED lines=10> */
.L_x_1225:
[----:B-1----:R-:W-:Y:S05]  /*3310*/  BSYNC B0 ;  /* 0x0000000000007941 */ /* 0x002fea0003800000 */
.L_x_1224:
[----:B------:R-:W-:Y:S01]  /*3320*/  FADD.FTZ R72, R12, -UR24 ;  /* 0x800000180c487e21 */ /* 0x000fe20008010000 */
[--C-:B-----5:R-:W-:Y:S01]  /*3330*/  HADD2.F32 R27, -RZ, R52.reuse.H0_H0 ;  /* 0x20000034ff1b7230 */ /* 0x120fe20000004100 */
[----:B------:R-:W-:Y:S01]  /*3340*/  FADD.FTZ R22, R22, -UR24 ;  /* 0x8000001816167e21 */ /* 0x000fe20008010000 */
        /* <DEDUP_REMOVED lines=22> */
.L_x_1226:
[----:B------:R-:W-:Y:S01]  /*34b0*/  FMUL.FTZ R24, R27, R18 ;  /* 0x000000121b187220 */ /* 0x000fe20000410000 */
[----:B------:R-:W-:Y:S01]  /*34c0*/  HADD2.F32 R26, -RZ, R49.H0_H0 ;  /* 0x20000031ff1a7230 */ /* 0x000fe20000004100 */
[----:B------:R-:W-:Y:S01]  /*34d0*/  FMUL.FTZ R25, R12, R19 ;  /* 0x000000130c197220 */ /* 0x000fe20000410000 */
[--C-:B------:R-:W-:Y:S01]  /*34e0*/  HADD2.F32 R76, -RZ, R55.reuse.H0_H0 ;  /* 0x20000037ff4c7230 */ /* 0x100fe20000004100 */
[----:B------:R-:W-:Y:S01]  /*34f0*/  FFMA.FTZ R23, R72, R24, RZ ;  /* 0x0000001848177223 */ /* 0x000fe200000100ff */
[----:B------:R-:W-:Y:S01]  /*3500*/  HADD2.F32 R75, -RZ, R55.H1_H1 ;  /* 0x30000037ff4b7230 */ /* 0x000fe20000004100 */
[----:B------:R-:W-:Y:S02]  /*3510*/  FADD.FTZ R24, RZ, R24 ;  /* 0x00000018ff187221 */ /* 0x000fe40000010000 */
[----:B------:R-:W-:Y:S02]  /*3520*/  FFMA.FTZ R23, R22, R25, R23 ;  /* 0x0000001916177223 */ /* 0x000fe40000010017 */
[----:B------:R-:W-:Y:S01]  /*3530*/  FADD.FTZ R25, R25, R24 ;  /* 0x0000001819197221 */ /* 0x000fe20000010000 */
[----:B------:R-:W-:Y:S01]  /*3540*/  HADD2.F32 R24, -RZ, R49.H1_H1 ;  /* 0x30000031ff187230 */ /* 0x000fe20000004100 */
        /* <DEDUP_REMOVED lines=24> */
.L_x_1227:
        /* <DEDUP_REMOVED lines=9> */
[--C-:B------:R-:W-:Y:S01]  /*3760*/  HADD2.F32 R26, -RZ, R47.reuse.H0_H0 ;  /* 0x2000002fff1a7230 */ /* 0x100fe20000004100 */
[----:B------:R-:W-:Y:S01]  /*3770*/  FFMA.FTZ R24, R24, R12, R23 ;  /* 0x0000000c18187223 */ /* 0x000fe20000010017 */
[----:B------:R-:W-:Y:S01]  /*3780*/  HADD2.F32 R23, -RZ, R47.H1_H1 ;  /* 0x3000002fff177230 */ /* 0x000fe20000004100 */
[----:B------:R-:W-:Y:S02]  /*3790*/  FADD.FTZ R25, R25, R27 ;  /* 0x0000001b19197221 */ /* 0x000fe40000010000 */
[----:B------:R-:W-:-:S02]  /*37a0*/  FADD.FTZ R26, R26, -UR24 ;  /* 0x800000181a1a7e21 */ /* 0x000fc40008010000 */
[----:B------:R-:W-:Y:S02]  /*37b0*/  FADD.FTZ R23, R23, -UR24 ;  /* 0x8000001817177e21 */ /* 0x000fe40008010000 */
[----:B------:R-:W-:Y:S01]  /*37c0*/  FADD.FTZ R76, R28, R76 ;  /* 0x0000004c1c4c7221 */ /* 0x000fe20000010000 */
        /* <DEDUP_REMOVED lines=24> */
.L_x_1228:
[----:B------:R-:W-:Y:S02]  /*3950*/  FMUL.FTZ R27, R28, R18 ;  /* 0x000000121c1b7220 */ /* 0x000fe40000410000 */
[C---:B------:R-:W-:Y:S02]  /*3960*/  FFMA.FTZ R72, R26.reuse, R28, R72 ;  /* 0x0000001c1a487223 */ /* 0x040fe40000010048 */
[----:B------:R-:W-:Y:S02]  /*3970*/  FFMA.FTZ R24, R26, R27, R24 ;  /* 0x0000001b1a187223 */ /* 0x000fe40000010018 */
[----:B------:R-:W-:Y:S02]  /*3980*/  FADD.FTZ R25, R25, R27 ;  /* 0x0000001b19197221 */ /* 0x000fe40000010000 */
[----:B------:R-:W-:Y:S02]  /*3990*/  FMUL.FTZ R26, R12, R19 ;  /* 0x000000130c1a7220 */ /* 0x000fe40000410000 */
[----:B------:R-:W-:-:S02]  /*39a0*/  FFMA.FTZ R22, R23, R12, R22 ;  /* 0x0000000c17167223 */ /* 0x000fc40000010016 */
[----:B------:R-:W-:Y:S01]  /*39b0*/  FFMA.FTZ R23, R23, R26, R24 ;  /* 0x0000001a17177223 */ /* 0x000fe20000010018 */
[--C-:B------:R-:W-:Y:S01]  /*39c0*/  HADD2.F32 R24, -RZ, R48.reuse.H1_H1 ;  /* 0x30000030ff187230 */ /* 0x100fe20000004100 */
[----:B------:R-:W-:Y:S01]  /*39d0*/  FADD.FTZ R25, R26, R25 ;  /* 0x000000191a197221 */ /* 0x000fe20000010000 */
[----:B------:R-:W-:Y:S01]  /*39e0*/  HADD2.F32 R26, -RZ, R48.H0_H0 ;  /* 0x20000030ff1a7230 */ /* 0x000fe20000004100 */
[----:B------:R-:W-:Y:S01]  /*39f0*/  FADD.FTZ R76, R76, R28 ;  /* 0x0000001c4c4c7221 */ /* 0x000fe20000010000 */
[--C-:B------:R-:W-:Y:S01]  /*3a00*/  HADD2.F32 R28, -RZ, R59.reuse.H0_H0 ;  /* 0x2000003bff1c7230 */ /* 0x100fe20000004100 */
[----:B------:R-:W-:Y:S02]  /*3a10*/  FADD.FTZ R24, R24, -UR24 ;  /* 0x8000001818187e21 */ /* 0x000fe40008010000 */
[----:B------:R-:W-:Y:S02]  /*3a20*/  FADD.FTZ R26, R26, -UR24 ;  /* 0x800000181a1a7e21 */ /* 0x000fe40008010000 */
        /* <DEDUP_REMOVED lines=23> */
.L_x_1229:
        /* <DEDUP_REMOVED lines=37> */
.L_x_1230:
        /* <DEDUP_REMOVED lines=37> */
.L_x_1231:
        /* <DEDUP_REMOVED lines=37> */
.L_x_1232:
        /* <DEDUP_REMOVED lines=37> */
.L_x_1233:
        /* <DEDUP_REMOVED lines=37> */
.L_x_1234:
        /* <DEDUP_REMOVED lines=11> */
[----:B------:R-:W-:Y:S02]  /*47e0*/  FADD.FTZ R76, R76, R28 ;  /* 0x0000001c4c4c7221 */ /* 0x000fe40000010000 */
[----:B------:R-:W-:Y:S02]  /*47f0*/  FADD.FTZ R24, R24, -UR24 ;  /* 0x8000001818187e21 */ /* 0x000fe40008010000 */
[----:B------:R-:W-:Y:S02]  /*4800*/  FADD.FTZ R26, R26, -UR24 ;  /* 0x800000181a1a7e21 */ /* 0x000fe40008010000 */
[----:B------:R-:W-:-:S02]  /*4810*/  FADD.FTZ R75, R75, R12 ;  /* 0x0000000c4b4b7221 */ /* 0x000fc40000010000 */
[----:B------:R-:W-:Y:S02]  /*4820*/  FMUL.FTZ R26, R26, UR25 ;  /* 0x000000191a1a7c20 */ /* 0x000fe40008410000 */
[----:B------:R-:W-:Y:S01]  /*4830*/  FMUL.FTZ R24, R24, UR25 ;  /* 0x0000001918187c20 */ /* 0x000fe20008410000 */
[--C-:B--2---:R-:W-:Y:S02]  /*4840*/  HADD2.F32 R28, -RZ, R29.reuse.H0_H0 ;  /* 0x2000001dff1c7230 */ /* 0x104fe40000004100 */
[----:B------:R-:W-:Y:S01]  /*4850*/  HADD2.F32 R12, -RZ, R29.H1_H1 ;  /* 0x3000001dff0c7230 */ /* 0x000fe20000004100 */
        /* <DEDUP_REMOVED lines=19> */
.L_x_1235:
        /* <DEDUP_REMOVED lines=38> */
.L_x_1236:
        /* <DEDUP_REMOVED lines=38> */
.L_x_1237:
        /* <DEDUP_REMOVED lines=38> */
.L_x_1238:
        /* <DEDUP_REMOVED lines=12> */
[----:B--2---:R-:W-:-:S02]  /*5170*/  HADD2.F32 R26, -RZ, R30.H0_H0 ;  /* 0x2000001eff1a7230 */ /* 0x004fc40000004100 */
[----:B------:R-:W-:Y:S02]  /*5180*/  HADD2.F32 R24, -RZ, R30.H1_H1 ;  /* 0x3000001eff187230 */ /* 0x000fe40000004100 */
[--C-:B---3--:R-:W-:Y:S01]  /*5190*/  HADD2.F32 R28, -RZ, R29.reuse.H0_H0 ;  /* 0x2000001dff1c7230 */ /* 0x108fe20000004100 */
[----:B------:R-:W-:Y:S01]  /*51a0*/  FADD.FTZ R26, R26, -UR24 ;  /* 0x800000181a1a7e21 */ /* 0x000fe20008010000 */
[----:B------:R-:W-:Y:S01]  /*51b0*/  HADD2.F32 R12, -RZ, R29.H1_H1 ;  /* 0x3000001dff0c7230 */ /* 0x000fe20000004100 */
        /* <DEDUP_REMOVED lines=22> */
.L_x_1239:
        /* <DEDUP_REMOVED lines=38> */
.L_x_1240:
        /* <DEDUP_REMOVED lines=38> */
.L_x_1241:
        /* <DEDUP_REMOVED lines=38> */
.L_x_1242:
        /* <DEDUP_REMOVED lines=38> */
.L_x_1243:
        /* <DEDUP_REMOVED lines=38> */
.L_x_1244:
        /* <DEDUP_REMOVED lines=37> */
.L_x_1245:
        /* <DEDUP_REMOVED lines=37> */
.L_x_1246:
        /* <DEDUP_REMOVED lines=37> */
.L_x_1247:
        /* <DEDUP_REMOVED lines=37> */
.L_x_1248:
        /* <DEDUP_REMOVED lines=37> */
.L_x_1249:
        /* <DEDUP_REMOVED lines=37> */
.L_x_1250:
        /* <DEDUP_REMOVED lines=37> */
.L_x_1251:
        /* <DEDUP_REMOVED lines=37> */
.L_x_1252:
        /* <DEDUP_REMOVED lines=37> */
.L_x_1253:
[----:B------:R-:W-:Y:S02]  /*73d0*/  FMUL.FTZ R27, R28, R18 ;  /* 0x000000121c1b7220 */ /* 0x000fe40000410000 */
[C---:B------:R-:W-:Y:S02]  /*73e0*/  FFMA.FTZ R72, R26.reuse, R28, R72 ;  /* 0x0000001c1a487223 */ /* 0x040fe40000010048 */
[----:B------:R-:W-:Y:S02]  /*73f0*/  FFMA.FTZ R23, R26, R27, R23 ;  /* 0x0000001b1a177223 */ /* 0x000fe40000010017 */
[----:B------:R-:W-:Y:S02]  /*7400*/  FADD.FTZ R25, R25, R27 ;  /* 0x0000001b19197221 */ /* 0x000fe40000010000 */
[----:B------:R-:W-:Y:S02]  /*7410*/  FMUL.FTZ R26, R12, R19 ;  /* 0x000000130c1a7220 */ /* 0x000fe40000410000 */
[----:B------:R-:W-:-:S02]  /*7420*/  FFMA.FTZ R22, R24, R12, R22 ;  /* 0x0000000c18167223 */ /* 0x000fc40000010016 */
[----:B------:R-:W-:Y:S01]  /*7430*/  FADD.FTZ R75, R75, R12 ;  /* 0x0000000c4b4b7221 */ /* 0x000fe20000010000 */
[----:B------:R-:W-:Y:S01]  /*7440*/  HADD2.F32 R12, -RZ, R8.H1_H1 ;  /* 0x30000008ff0c7230 */ /* 0x000fe20000004100 */
[----:B------:R-:W-:Y:S01]  /*7450*/  FFMA.FTZ R24, R24, R26, R23 ;  /* 0x0000001a18187223 */ /* 0x000fe20000010017 */
[----:B------:R-:W-:Y:S01]  /*7460*/  HADD2.F32 R23, -RZ, R56.H1_H1 ;  /* 0x30000038ff177230 */ /* 0x000fe20000004100 */
[----:B------:R-:W-:Y:S01]  /*7470*/  FADD.FTZ R25, R26, R25 ;  /* 0x000000191a197221 */ /* 0x000fe20000010000 */
[----:B------:R-:W-:Y:S01]  /*7480*/  HADD2.F32 R26, -RZ, R8.H0_H0 ;  /* 0x20000008ff1a7230 */ /* 0x000fe20000004100 */
[----:B------:R-:W-:Y:S02]  /*7490*/  FADD.FTZ R12, R12, -UR24 ;  /* 0x800000180c0c7e21 */ /* 0x000fe40008010000 */
[----:B------:R-:W-:Y:S01]  /*74a0*/  FADD.FTZ R76, R76, R28 ;  /* 0x0000001c4c4c7221 */ /* 0x000fe20000010000 */
[----:B------:R-:W-:Y:S01]  /*74b0*/  HADD2.F32 R28, -RZ, R56.H0_H0 ;  /* 0x20000038ff1c7230 */ /* 0x000fe20000004100 */
        /* <DEDUP_REMOVED lines=22> */
.L_x_1254:
[----:B------:R-:W-:Y:S01]  /*7620*/  FMUL.FTZ R27, R28, R18 ;  /* 0x000000121c1b7220 */ /* 0x000fe20000410000 */
[--C-:B------:R-:W-:Y:S01]  /*7630*/  HADD2.F32 R74, -RZ, R54.reuse.H0_H0 ;  /* 0x20000036ff4a7230 */ /* 0x100fe20000004100 */
[C---:B------:R-:W-:Y:S01]  /*7640*/  FFMA.FTZ R72, R26.reuse, R28, R72 ;  /* 0x0000001c1a487223 */ /* 0x040fe20000010048 */
[----:B------:R-:W-:Y:S01]  /*7650*/  HADD2.F32 R73, -RZ, R54.H1_H1 ;  /* 0x30000036ff497230 */ /* 0x000fe20000004100 */
[----:B------:R-:W-:Y:S02]  /*7660*/  FFMA.FTZ R24, R26, R27, R24 ;  /* 0x0000001b1a187223 */ /* 0x000fe40000010018 */
[----:B------:R-:W-:Y:S02]  /*7670*/  FMUL.FTZ R26, R23, R19 ;  /* 0x00000013171a7220 */ /* 0x000fe40000410000 */
[----:B------:R-:W-:Y:S02]  /*7680*/  FADD.FTZ R25, R25, R27 ;  /* 0x0000001b19197221 */ /* 0x000fe40000010000 */
[----:B------:R-:W-:-:S02]  /*7690*/  FADD.FTZ R75, R75, R23 ;  /* 0x000000174b4b7221 */ /* 0x000fc40000010000 */
[C---:B------:R-:W-:Y:S02]  /*76a0*/  FFMA.FTZ R22, R12.reuse, R23, R22 ;  /* 0x000000170c167223 */ /* 0x040fe40000010016 */
[----:B------:R-:W-:Y:S01]  /*76b0*/  FFMA.FTZ R23, R12, R26, R24 ;  /* 0x0000001a0c177223 */ /* 0x000fe20000010018 */
[--C-:B------:R-:W-:Y:S01]  /*76c0*/  HADD2.F32 R12, -RZ, R9.reuse.H1_H1 ;  /* 0x30000009ff0c7230 */ /* 0x100fe20000004100 */
[----:B------:R-:W-:Y:S01]  /*76d0*/  FADD.FTZ R24, R26, R25 ;  /* 0x000000191a187221 */ /* 0x000fe20000010000 */
[----:B------:R-:W-:Y:S01]  /*76e0*/  HADD2.F32 R25, -RZ, R9.H0_H0 ;  /* 0x20000009ff197230 */ /* 0x000fe20000004100 */
        /* <DEDUP_REMOVED lines=24> */
.L_x_1255:
[----:B------:R-:W-:Y:S01]  /*7870*/  FMUL.FTZ R26, R74, R18 ;  /* 0x000000124a1a7220 */ /* 0x000fe20000410000 */
[--C-:B------:R-:W-:Y:S01]  /*7880*/  HADD2.F32 R31, -RZ, R10.reuse.H0_H0 ;  /* 0x2000000aff1f7230 */ /* 0x100fe20000004100 */
[C---:B------:R-:W-:Y:S01]  /*7890*/  FFMA.FTZ R72, R25.reuse, R74, R72 ;  /* 0x0000004a19487223 */ /* 0x040fe20000010048 */
[----:B------:R-:W-:Y:S01]  /*78a0*/  HADD2.F32 R30, -RZ, R10.H1_H1 ;  /* 0x3000000aff1e7230 */ /* 0x000fe20000004100 */
[----:B------:R-:W-:Y:S01]  /*78b0*/  FFMA.FTZ R23, R25, R26, R23 ;  /* 0x0000001a19177223 */ /* 0x000fe20000010017 */
[----:B------:R-:W-:Y:S01]  /*78c0*/  HADD2.F32 R29, -RZ, R51.H0_H0 ;  /* 0x20000033ff1d7230 */ /* 0x000fe20000004100 */
[----:B------:R-:W-:Y:S02]  /*78d0*/  FADD.FTZ R24, R24, R26 ;  /* 0x0000001a18187221 */ /* 0x000fe40000010000 */
[----:B------:R-:W-:Y:S02]  /*78e0*/  FMUL.FTZ R25, R73, R19 ;  /* 0x0000001349197220 */ /* 0x000fe40000410000 */
[----:B------:R-:W-:-:S02]  /*78f0*/  FADD.FTZ R31, R31, -UR24 ;  /* 0x800000181f1f7e21 */ /* 0x000fc40008010000 */
[----:B------:R-:W-:Y:S02]  /*7900*/  FADD.FTZ R30, R30, -UR24 ;  /* 0x800000181e1e7e21 */ /* 0x000fe40008010000 */
[C---:B------:R-:W-:Y:S02]  /*7910*/  FFMA.FTZ R71, R12.reuse, R73, R22 ;  /* 0x000000490c477223 */ /* 0x040fe40000010016 */
[----:B------:R-:W-:Y:S01]  /*7920*/  FADD.FTZ R22, R25, R24 ;  /* 0x0000001819167221 */ /* 0x000fe20000010000 */
[----:B------:R-:W-:Y:S01]  /*7930*/  HADD2.F32 R24, -RZ, R51.H1_H1 ;  /* 0x30000033ff187230 */ /* 0x000fe20000004100 */
        /* <DEDUP_REMOVED lines=22> */
.L_x_1256:
[----:B------:R-:W-:Y:S01]  /*7aa0*/  FMUL.FTZ R23, R29, R18 ;  /* 0x000000121d177220 */ /* 0x000fe20000410000 */
[--C-:B------:R-:W-:Y:S02]  /*7ab0*/  HADD2.F32 R77, -RZ, R11.reuse.H0_H0 ;  /* 0x2000000bff4d7230 */ /* 0x100fe40000004100 */
        /* <DEDUP_REMOVED lines=31> */
.L_x_1257:
        /* <DEDUP_REMOVED lines=107> */
.L_x_1259:
[----:B------:R-:W-:Y:S05]  /*8360*/  BSYNC B0 ;  /* 0x0000000000007941 */ /* 0x000fea0003800000 */
.L_x_1258:
        /* <DEDUP_REMOVED lines=78> */
.L_x_1261:
[----:B------:R-:W-:Y:S05]  /*8850*/  BSYNC B0 ;  /* 0x0000000000007941 */ /* 0x000fea0003800000 */
.L_x_1260:
        /* <DEDUP_REMOVED lines=20> */
.L_x_1263:
[----:B------:R-:W-:Y:S05]  /*89a0*/  BSYNC B0 ;  /* 0x0000000000007941 */ /* 0x000fea0003800000 */
.L_x_1262:
        /* <DEDUP_REMOVED lines=41> */
.L_x_1266:
[----:B------:R-:W-:Y:S02]  /*8c40*/  MOV R24, UR16 ;  /* 0x0000001000187c02 */ /* 0x000fe40008000f00 */
[----:B------:R-:W-:-:S05]  /*8c50*/  MOV R25, UR17 ;  /* 0x0000001100197c02 */ /* 0x000fca0008000f00 */
[----:B------:R-:W2:Y:S01]  /*8c60*/  LDG.E.STRONG.GPU R24, [R24.64] ;  /* 0x0000001218187981 */ /* 0x000ea2000c1ef900 */
[----:B------:R-:W-:Y:S01]  /*8c70*/  YIELD ;  /* 0x0000000000007946 */ /* 0x000fe20003800000 */
[----:B--2---:R-:W-:Y:S01]  /*8c80*/  ISETP.NE.AND P0, PT, R24, R12, PT ;  /* 0x0000000c1800720c */ /* 0x004fe20003f05270 */
[----:B------:R-:W-:-:S12]  /*8c90*/  CCTL.IVALL ;  /* 0x00000000ff00798f */ /* 0x000fd80002000000 */
[----:B------:R-:W-:Y:S05]  /*8ca0*/  @P0 BRA `(.L_x_1266) ;  /* 0xffffff9000000947 */ /* 0x000fea000383ffff */
.L_x_1265:
        /* <DEDUP_REMOVED lines=20> */
.L_x_1270:
        /* <DEDUP_REMOVED lines=158> */
.L_x_1269:
        /* <DEDUP_REMOVED lines=85> */
.L_x_1271:
[----:B01----:R-:W-:-:S13]  /*9d20*/  ISETP.NE.OR P0, PT, RZ, UR14, P0 ;  /* 0x0000000eff007c0c */ /* 0x003fda0008705670 */
[----:B------:R-:W-:Y:S05]  /*9d30*/  @!P0 BRA `(.L_x_1267) ;  /* 0x000002a000008947 */ /* 0x000fea0003800000 */
.L_x_1268:
        /* <DEDUP_REMOVED lines=42> */
.L_x_1267:
        /* <DEDUP_REMOVED lines=16> */
.L_x_1273:
[----:B------:R-:W-:Y:S05]  /*a0e0*/  BSYNC B0 ;  /* 0x0000000000007941 */ /* 0x000fea0003800000 */
.L_x_1272:
        /* <DEDUP_REMOVED lines=24> */
.L_x_1264:
[----:B------:R-:W-:Y:S01]  /*a270*/  @!P2 STS.64 [0xc8], R22 ;  /* 0x0000c816ff00a388 */ /* 0x000fe20000000a00 */
[--C-:B------:R-:W-:Y:S02]  /*a280*/  HADD2.F32 R12, -RZ, R52.reuse.H0_H0 ;  /* 0x20000034ff0c7230 */ /* 0x100fe40000004100 */
[----:B------:R-:W-:Y:S01]  /*a290*/  HADD2.F32 R52, -RZ, R52.H1_H1 ;  /* 0x30000034ff347230 */ /* 0x000fe20000004100 */
[----:B------:R-:W-:Y:S06]  /*a2a0*/  BAR.SYNC.DEFER_BLOCKING 0x0 ;  /* 0x0000000000007b1d */ /* 0x000fec0000010000 */
[----:B0-----:R-:W0:Y:S02]  /*a2b0*/  LDS.64 R22, [0xc8] ;  /* 0x0000c800ff167984 */ /* 0x001e240000000a00 */
[----:B0-----:R-:W-:-:S02]  /*a2c0*/  FMUL.FTZ R22, R22, c[0x0][0x20c] ;  /* 0x0000830016167a20 */ /* 0x001fc40000410000 */
[----:B------:R-:W-:Y:S02]  /*a2d0*/  FMUL.FTZ R23, R23, c[0x0][0x20c] ;  /* 0x0000830017177a20 */ /* 0x000fe40000410000 */
[----:B------:R0:W1:Y:S08]  /*a2e0*/  R2UR UR5, R22 ;  /* 0x00000000160573c2 */ /* 0x00007000000e0000 */
[----:B------:R2:W3:Y:S01]  /*a2f0*/  R2UR UR6, R23 ;  /* 0x00000000170673c2 */ /* 0x0004e200000e0000 */
[----:B0-----:R-:W-:-:S05]  /*a300*/  HADD2.F32 R22, -RZ, R53.H1_H1 ;  /* 0x30000035ff167230 */ /* 0x001fca0000004100 */
[----:B------:R-:W-:Y:S01]  /*a310*/  FADD.FTZ R22, R22, -UR24 ;  /* 0x8000001816167e21 */ /* 0x000fe20008010000 */
[----:B--2---:R-:W-:-:S03]  /*a320*/  HADD2.F32 R23, -RZ, R53.H0_H0 ;  /* 0x20000035ff177230 */ /* 0x004fc60000004100 */
        /* <DEDUP_REMOVED lines=22> */
.L_x_1274:
        /* <DEDUP_REMOVED lines=14> */
[----:B------:R-:W-:Y:S01]  /*a570*/  F2FP.PACK_AB R12, R12, R24 ;  /* 0x000000180c0c723e */ /* 0x000fe200000000ff */
[----:B------:R-:W-:-:S04]  /*a580*/  IMAD R24, R25, c[0x0][0x1d8], RZ ;  /* 0x0000760019187a24 */ /* 0x000fc800078e02ff */
[----:B------:R-:W-:-:S05]  /*a590*/  IMAD R24, R2, c[0x0][0x1dc], R24 ;  /* 0x0000770002187a24 */ /* 0x000fca00078e0218 */
[----:B------:R-:W-:Y:S02]  /*a5a0*/  IADD3 R23, R23, R24, RZ ;  /* 0x0000001817177210 */ /* 0x000fe40007ffe0ff */
[----:B------:R-:W-:-:S04]  /*a5b0*/  LEA R24, P0, R22, c[0x0][0x160], 0x1 ;  /* 0x0000580016187a11 */ /* 0x000fc800078008ff */
[----:B------:R-:W-:-:S05]  /*a5c0*/  LEA.HI.X R25, R22, c[0x0][0x164], R23, 0x1, P0 ;  /* 0x0000590016197a11 */ /* 0x000fca00000f0c17 */
[----:B------:R0:W-:Y:S04]  /*a5d0*/  STG.E [R24.64], R12 ;  /* 0x0000000c18007986 */ /* 0x0001e8000c101912 */
.L_x_1276:
[----:B------:R-:W-:Y:S05]  /*a5e0*/  BSYNC B0 ;  /* 0x0000000000007941 */ /* 0x000fea0003800000 */
.L_x_1275:
[C---:B-----5:R-:W-:Y:S01]  /*a5f0*/  IADD3 R27, R2.reuse, 0x10, RZ ;  /* 0x00000010021b7810 */ /* 0x060fe20007ffe0ff */
[--C-:B------:R-:W-:Y:S01]  /*a600*/  HADD2.F32 R23, -RZ, R49.reuse.H0_H0 ;  /* 0x20000031ff177230 */ /* 0x100fe20000004100 */
[----:B------:R-:W-:Y:S01]  /*a610*/  IADD3 R26, R2, 0x10, RZ ;  /* 0x00000010021a7810 */ /* 0x000fe20007ffe0ff */
[----:B------:R-:W-:Y:S01]  /*a620*/  HADD2.F32 R22, -RZ, R49.H1_H1 ;  /* 0x30000031ff167230 */ /* 0x000fe20000004100 */
[----:B------:R-:W-:Y:S01]  /*a630*/  SHF.R.S32.HI R27, RZ, 0x1f, R27 ;  /* 0x0000001fff1b7819 */ /* 0x000fe2000001141b */
[--C-:B0-----:R-:W-:Y:S01]  /*a640*/  HADD2.F32 R12, -RZ, R55.reuse.H0_H0 ;  /* 0x20000037ff0c7230 */ /* 0x101fe20000004100 */
[----:B------:R-:W-:Y:S01]  /*a650*/  ISETP.GE.U32.AND P0, PT, R26, c[0x0][0x1e0], PT ;  /* 0x000078001a007a0c */ /* 0x000fe20003f06070 */
[----:B------:R-:W-:Y:S01]  /*a660*/  FADD.FTZ R23, R23, -UR24 ;  /* 0x8000001817177e21 */ /* 0x000fe20008010000 */
[----:B------:R-:W-:Y:S01]  /*a670*/  HADD2.F32 R55, -RZ, R55.H1_H1 ;  /* 0x30000037ff377230 */ /* 0x000fe20000004100 */
[----:B------:R-:W-:Y:S01]  /*a680*/  FADD.FTZ R22, R22, -UR24 ;  /* 0x8000001816167e21 */ /* 0x000fe20008010000 */
[----:B------:R-:W-:Y:S01]  /*a690*/  ISETP.GE.AND.EX P0, PT, R27, c[0x0][0x1e4], PT, P0 ;  /* 0x000079001b007a0c */ /* 0x000fe20003f06300 */
[----:B------:R-:W-:-:S02]  /*a6a0*/  FMUL.FTZ R23, R23, UR25 ;  /* 0x0000001917177c20 */ /* 0x000fc40008410000 */
        /* <DEDUP_REMOVED lines=21> */
.L_x_1277:
        /* <DEDUP_REMOVED lines=17> */
[----:B------:R-:W-:Y:S02]  /*a910*/  F2FP.PACK_AB R12, R55, R12 ;  /* 0x0000000c370c723e */ /* 0x000fe400000000ff */
[----:B------:R-:W-:-:S05]  /*a920*/  LEA.HI.X R25, R22, c[0x0][0x164], R23, 0x1, P0 ;  /* 0x0000590016197a11 */ /* 0x000fca00000f0c17 */
[----:B------:R0:W-:Y:S04]  /*a930*/  STG.E [R24.64], R12 ;  /* 0x0000000c18007986 */ /* 0x0001e8000c101912 */
.L_x_1279:
[----:B------:R-:W-:Y:S05]  /*a940*/  BSYNC B0 ;  /* 0x0000000000007941 */ /* 0x000fea0003800000 */
.L_x_1278:
[C---:B------:R-:W-:Y:S01]  /*a950*/  IADD3 R27, R2.reuse, 0x20, RZ ;  /* 0x00000020021b7810 */ /* 0x040fe20007ffe0ff */
        /* <DEDUP_REMOVED lines=32> */
.L_x_1280:
        /* <DEDUP_REMOVED lines=20> */
.L_x_1282:
[----:B------:R-:W-:Y:S05]  /*aca0*/  BSYNC B0 ;  /* 0x0000000000007941 */ /* 0x000fea0003800000 */
.L_x_1281:
        /* <DEDUP_REMOVED lines=33> */
.L_x_1283:
        /* <DEDUP_REMOVED lines=20> */
.L_x_1285:
[----:B------:R-:W-:Y:S05]  /*b000*/  BSYNC B0 ;  /* 0x0000000000007941 */ /* 0x000fea0003800000 */
.L_x_1284:
[C---:B------:R-:W-:Y:S01]  /*b010*/  IADD3 R28, R2.reuse, 0x40, RZ ;  /* 0x00000040021c7810 */ /* 0x040fe20007ffe0ff */
[--C-:B------:R-:W-:Y:S01]  /*b020*/  HADD2.F32 R23, -RZ, R46.reuse.H0_H0 ;  /* 0x2000002eff177230 */ /* 0x100fe20000004100 */
[C---:B------:R-:W-:Y:S01]  /*b030*/  IADD3 R27, R2.reuse, 0x40, RZ ;  /* 0x00000040021b7810 */ /* 0x040fe20007ffe0ff */
[----:B------:R-:W-:Y:S01]  /*b040*/  HADD2.F32 R22, -RZ, R46.H1_H1 ;  /* 0x3000002eff167230 */ /* 0x000fe20000004100 */
[----:B------:R-:W-:Y:S01]  /*b050*/  SHF.R.S32.HI R28, RZ, 0x1f, R28 ;  /* 0x0000001fff1c7819 */ /* 0x000fe2000001141c */
[--C-:B0-----:R-:W-:Y:S01]  /*b060*/  HADD2.F32 R12, -RZ, R62.reuse.H0_H0 ;  /* 0x2000003eff0c7230 */ /* 0x101fe20000004100 */
[----:B------:R-:W-:Y:S01]  /*b070*/  ISETP.GE.U32.AND P0, PT, R27, c[0x0][0x1e0], PT ;  /* 0x000078001b007a0c */ /* 0x000fe20003f06070 */
[----:B------:R-:W-:Y:S01]  /*b080*/  FADD.FTZ R23, R23, -UR24 ;  /* 0x8000001817177e21 */ /* 0x000fe20008010000 */
[----:B------:R-:W-:Y:S01]  /*b090*/  IADD3 R26, R2, 0x50, RZ ;  /* 0x00000050021a7810 */ /* 0x000fe20007ffe0ff */
        /* <DEDUP_REMOVED lines=26> */
.L_x_1286:
        /* <DEDUP_REMOVED lines=17> */
[----:B------:R-:W-:Y:S02]  /*b350*/  F2FP.PACK_AB R12, R62, R12 ;  /* 0x0000000c3e0c723e */ /* 0x000fe400000000ff */
[----:B------:R-:W-:-:S05]  /*b360*/  LEA.HI.X R25, R22, c[0x0][0x164], R23, 0x1, P0 ;  /* 0x0000590016197a11 */ /* 0x000fca00000f0c17 */
[----:B------:R0:W-:Y:S04]  /*b370*/  STG.E [R24.64], R12 ;  /* 0x0000000c18007986 */ /* 0x0001e8000c101912 */
.L_x_1288:
[----:B------:R-:W-:Y:S05]  /*b380*/  BSYNC B0 ;  /* 0x0000000000007941 */ /* 0x000fea0003800000 */
.L_x_1287:
[C---:B------:R-:W-:Y:S01]  /*b390*/  IADD3 R27, R2.reuse, 0x50, RZ ;  /* 0x00000050021b7810 */ /* 0x040fe20007ffe0ff */
[--C-:B------:R-:W-:Y:S01]  /*b3a0*/  HADD2.F32 R23, -RZ, R61.reuse.H0_H0 ;  /* 0x2000003dff177230 */ /* 0x100fe20000004100 */
[C---:B------:R-:W-:Y:S01]  /*b3b0*/  IADD3 R31, R2.reuse, 0x60, RZ ;  /* 0x00000060021f7810 */ /* 0x040fe20007ffe0ff */
[----:B------:R-:W-:Y:S01]  /*b3c0*/  HADD2.F32 R22, -RZ, R61.H1_H1 ;  /* 0x3000003dff167230 */ /* 0x000fe20000004100 */
[----:B------:R-:W-:Y:S01]  /*b3d0*/  SHF.R.S32.HI R27, RZ, 0x1f, R27 ;  /* 0x0000001fff1b7819 */ /* 0x000fe2000001141b */
[--C-:B0-----:R-:W-:Y:S01]  /*b3e0*/  HADD2.F32 R12, -RZ, R64.reuse.H0_H0 ;  /* 0x20000040ff0c7230 */ /* 0x101fe20000004100 */
[----:B------:R-:W-:Y:S01]  /*b3f0*/  IADD3 R28, R2, 0x70, RZ ;  /* 0x00000070021c7810 */ /* 0x000fe20007ffe0ff */
[----:B------:R-:W-:Y:S01]  /*b400*/  FADD.FTZ R23, R23, -UR24 ;  /* 0x8000001817177e21 */ /* 0x000fe20008010000 */
[----:B------:R-:W-:Y:S01]  /*b410*/  ISETP.GE.AND.EX P0, PT, R27, c[0x0][0x1e4], PT, P2 ;  /* 0x000079001b007a0c */ /* 0x000fe20003f06320 */
[----:B------:R-:W-:Y:S01]  /*b420*/  FADD.FTZ R22, R22, -UR24 ;  /* 0x8000001816167e21 */ /* 0x000fe20008010000 */
[----:B------:R-:W-:Y:S01]  /*b430*/  ISETP.GE.U32.AND P3, PT, R31, c[0x0][0x1e0], PT ;  /* 0x000078001f007a0c */ /* 0x000fe20003f66070 */
        /* <DEDUP_REMOVED lines=24> */
.L_x_1289:
        /* <DEDUP_REMOVED lines=20> */
.L_x_1291:
[----:B------:R-:W-:Y:S05]  /*b700*/  BSYNC B0 ;  /* 0x0000000000007941 */ /* 0x000fea0003800000 */
.L_x_1290:
[C---:B------:R-:W-:Y:S01]  /*b710*/  IADD3 R29, R2.reuse, 0x70, RZ ;  /* 0x00000070021d7810 */ /* 0x040fe20007ffe0ff */
[--C-:B0-----:R-:W-:Y:S01]  /*b720*/  HADD2.F32 R24, -RZ, R45.reuse.H0_H0 ;  /* 0x2000002dff187230 */ /* 0x101fe20000004100 */
[----:B------:R-:W-:Y:S01]  /*b730*/  IADD3 R46, R2, 0x60, RZ ;  /* 0x00000060022e7810 */ /* 0x000fe20007ffe0ff */
[----:B------:R-:W-:Y:S01]  /*b740*/  HADD2.F32 R23, -RZ, R45.H1_H1 ;  /* 0x3000002dff177230 */ /* 0x000fe20000004100 */
[----:B------:R-:W-:Y:S01]  /*b750*/  SHF.R.S32.HI R29, RZ, 0x1f, R29 ;  /* 0x0000001fff1d7819 */ /* 0x000fe2000001141d */
[--C-:B------:R-:W-:Y:S01]  /*b760*/  HADD2.F32 R22, -RZ, R66.reuse.H0_H0 ;  /* 0x20000042ff167230 */ /* 0x100fe20000004100 */
[----:B------:R-:W-:Y:S01]  /*b770*/  SHF.R.S32.HI R46, RZ, 0x1f, R46 ;  /* 0x0000001fff2e7819 */ /* 0x000fe2000001142e */
[----:B------:R-:W-:Y:S01]  /*b780*/  FADD.FTZ R24, R24, -UR24 ;  /* 0x8000001818187e21 */ /* 0x000fe20008010000 */
[C---:B------:R-:W-:Y:S01]  /*b790*/  IADD3 R30, R2.reuse, 0x80, RZ ;  /* 0x00000080021e7810 */ /* 0x040fe20007ffe0ff */
[----:B------:R-:W-:Y:S01]  /*b7a0*/  FADD.FTZ R23, R23, -UR24 ;  /* 0x8000001817177e21 */ /* 0x000fe20008010000 */
[----:B------:R-:W-:Y:S01]  /*b7b0*/  IADD3 R27, R2, 0x90, RZ ;  /* 0x00000090021b7810 */ /* 0x000fe20007ffe0ff */
[--C-:B------:R-:W-:Y:S01]  /*b7c0*/  HADD2.F32 R12, -RZ, R63.reuse.H0_H0 ;  /* 0x2000003fff0c7230 */ /* 0x100fe20000004100 */
[----:B------:R-:W-:Y:S01]  /*b7d0*/  ISETP.GE.AND.EX P3, PT, R46, c[0x0][0x1e4], PT, P3 ;  /* 0x000079002e007a0c */ /* 0x000fe20003f66330 */
[----:B------:R-:W-:Y:S01]  /*b7e0*/  HADD2.F32 R66, -RZ, R66.H1_H1 ;  /* 0x30000042ff427230 */ /* 0x000fe20000004100 */
[----:B------:R-:W-:Y:S01]  /*b7f0*/  ISETP.GE.AND.EX P5, PT, R29, c[0x0][0x1e4], PT, P2 ;  /* 0x000079001d007a0c */ /* 0x000fe20003fa6320 */
[----:B------:R-:W-:Y:S01]  /*b800*/  HADD2.F32 R63, -RZ, R63.H1_H1 ;  /* 0x3000003fff3f7230 */ /* 0x000fe20000004100 */
[----:B------:R-:W-:Y:S01]  /*b810*/  ISETP.GE.U32.AND P0, PT, R30, c[0x0][0x1e0], PT ;  /* 0x000078001e007a0c */ /* 0x000fe20003f06070 */
[----:B------:R-:W-:Y:S01]  /*b820*/  FMUL.FTZ R24, R24, UR25 ;  /* 0x0000001918187c20 */ /* 0x000fe20008410000 */
[----:B------:R-:W-:Y:S01]  /*b830*/  ISETP.GE.U32.AND P2, PT, R27, c[0x0][0x1e0], PT ;  /* 0x000078001b007a0c */ /* 0x000fe20003f46070 */
[----:B------:R-:W-:Y:S01]  /*b840*/  FMUL.FTZ R23, R23, UR25 ;  /* 0x0000001917177c20 */ /* 0x000fe20008410000 */
[----:B------:R-:W-:-:S02]  /*b850*/  ISETP.GT.U32.OR P3, PT, R0, 0x29f, P3 ;  /* 0x0000029f0000780c */ /* 0x000fc40001f64470 */
[----:B------:R-:W-:Y:S01]  /*b860*/  ISETP.GT.U32.OR P5, PT, R0, 0x29f, P5 ;  /* 0x0000029f0000780c */ /* 0x000fe20002fa4470 */
        /* <DEDUP_REMOVED lines=19> */
.L_x_1292:
[----:B------:R-:W-:Y:S01]  /*b9a0*/  BSSY B0, `(.L_x_1293) ;  /* 0x0000014000007945 */ /* 0x000fe20003800000 */
[----:B------:R-:W-:Y:S05]  /*b9b0*/  @P3 BRA `(.L_x_1294) ;  /* 0x0000012000003947 */ /* 0x000fea0003800000 */
[----:B------:R-:W-:-:S05]  /*b9c0*/  MOV R25, UR5 ;  /* 0x0000000500197c02 */ /* 0x000fca0008000f00 */
[----:B---3--:R-:W-:Y:S02]  /*b9d0*/  FFMA.FTZ R25, R24, R25, UR6 ;  /* 0x0000000618197e23 */ /* 0x008fe40008010019 */
        /* <DEDUP_REMOVED lines=16> */
.L_x_1294:
[----:B------:R-:W-:Y:S05]  /*bae0*/  BSYNC B0 ;  /* 0x0000000000007941 */ /* 0x000fea0003800000 */
.L_x_1293:
[----:B------:R-:W-:Y:S01]  /*baf0*/  FADD.FTZ R23, R12, -UR24 ;  /* 0x800000180c177e21 */ /* 0x000fe20008010000 */
[--C-:B------:R-:W-:Y:S01]  /*bb00*/  HADD2.F32 R12, -RZ, R67.reuse.H0_H0 ;  /* 0x20000043ff0c7230 */ /* 0x100fe20000004100 */
[----:B------:R-:W-:Y:S01]  /*bb10*/  FADD.FTZ R22, R63, -UR24 ;  /* 0x800000183f167e21 */ /* 0x000fe20008010000 */
[----:B------:R-:W-:Y:S01]  /*bb20*/  HADD2.F32 R67, -RZ, R67.H1_H1 ;  /* 0x30000043ff437230 */ /* 0x000fe20000004100 */
[----:B------:R-:W-:Y:S02]  /*bb30*/  FMUL.FTZ R23, R23, UR25 ;  /* 0x0000001917177c20 */ /* 0x000fe40008410000 */
        /* <DEDUP_REMOVED lines=20> */
.L_x_1295:
[----:B------:R-:W-:Y:S01]  /*bc80*/  BSSY B0, `(.L_x_1296) ;  /* 0x0000014000007945 */ /* 0x000fe20003800000 */
[----:B------:R-:W-:Y:S05]  /*bc90*/  @P5 BRA `(.L_x_1297) ;  /* 0x0000012000005947 */ /* 0x000fea0003800000 */
[----:B0-----:R-:W-:-:S05]  /*bca0*/  MOV R24, UR5 ;  /* 0x0000000500187c02 */ /* 0x001fca0008000f00 */
        /* <DEDUP_REMOVED lines=17> */
.L_x_1297:
[----:B------:R-:W-:Y:S05]  /*bdc0*/  BSYNC B0 ;  /* 0x0000000000007941 */ /* 0x000fea0003800000 */
.L_x_1296:
[C---:B------:R-:W-:Y:S01]  /*bdd0*/  IADD3 R29, R2.reuse, 0x90, RZ ;  /* 0x00000090021d7810 */ /* 0x040fe20007ffe0ff */
[--C-:B0-----:R-:W-:Y:S01]  /*bde0*/  HADD2.F32 R24, -RZ, R43.reuse.H0_H0 ;  /* 0x2000002bff187230 */ /* 0x101fe20000004100 */
[----:B------:R-:W-:Y:S01]  /*bdf0*/  IADD3 R45, R2, 0x80, RZ ;  /* 0x00000080022d7810 */ /* 0x000fe20007ffe0ff */
[----:B------:R-:W-:Y:S01]  /*be00*/  HADD2.F32 R23, -RZ, R43.H1_H1 ;  /* 0x3000002bff177230 */ /* 0x000fe20000004100 */
[----:B------:R-:W-:Y:S01]  /*be10*/  SHF.R.S32.HI R29, RZ, 0x1f, R29 ;  /* 0x0000001fff1d7819 */ /* 0x000fe2000001141d */
[----:B------:R-:W-:Y:S01]  /*be20*/  HADD2.F32 R22, -RZ, R70.H0_H0 ;  /* 0x20000046ff167230 */ /* 0x000fe20000004100 */
[----:B------:R-:W-:Y:S01]  /*be30*/  SHF.R.S32.HI R45, RZ, 0x1f, R45 ;  /* 0x0000001fff2d7819 */ /* 0x000fe2000001142d */
[----:B------:R-:W-:Y:S01]  /*be40*/  FADD.FTZ R24, R24, -UR24 ;  /* 0x8000001818187e21 */ /* 0x000fe20008010000 */
[C---:B------:R-:W-:Y:S01]  /*be50*/  IADD3 R31, R2.reuse, 0xa0, RZ ;  /* 0x000000a0021f7810 */ /* 0x040fe20007ffe0ff */
[----:B------:R-:W-:Y:S01]  /*be60*/  FADD.FTZ R23, R23, -UR24 ;  /* 0x8000001817177e21 */ /* 0x000fe20008010000 */
[----:B------:R-:W-:Y:S01]  /*be70*/  IADD3 R28, R2, 0xb0, RZ ;  /* 0x000000b0021c7810 */ /* 0x000fe20007ffe0ff */
[----:B------:R-:W-:Y:S01]  /*be80*/  HADD2.F32 R12, -RZ, R44.H0_H0 ;  /* 0x2000002cff0c7230 */ /* 0x000fe20000004100 */
        /* <DEDUP_REMOVED lines=29> */
.L_x_1298:
        /* <DEDUP_REMOVED lines=20> */
.L_x_1300:
[----:B------:R-:W-:Y:S05]  /*c1a0*/  BSYNC B0 ;  /* 0x0000000000007941 */ /* 0x000fea0003800000 */
.L_x_1299:
[----:B0-----:R-:W2:Y:S01]  /*c1b0*/  LDL.LU R24, [R1+0x8] ;  /* 0x0000080001187983 */ /* 0x001ea20000300800 */
[----:B------:R-:W-:Y:S02]  /*c1c0*/  FADD.FTZ R23, R12, -UR24 ;  /* 0x800000180c177e21 */ /* 0x000fe40008010000 */
[----:B------:R-:W-:Y:S02]  /*c1d0*/  FADD.FTZ R22, R44, -UR24 ;  /* 0x800000182c167e21 */ /* 0x000fe40008010000 */
        /* <DEDUP_REMOVED lines=23> */
.L_x_1301:
        /* <DEDUP_REMOVED lines=12> */
[----:B------:R-:W-:Y:S01]  /*c410*/  F2FP.PACK_AB R12, R22, R12 ;  /* 0x0000000c160c723e */ /* 0x000fe200000000ff */
[----:B------:R-:W-:Y:S01]  /*c420*/  IMAD R24, R27, c[0x0][0x1dc], R24 ;  /* 0x000077001b187a24 */ /* 0x000fe200078e0218 */
[----:B------:R-:W-:-:S05]  /*c430*/  MOV R22, R14 ;  /* 0x0000000e00167202 */ /* 0x000fca0000000f00 */
[----:B------:R-:W-:-:S05]  /*c440*/  IMAD.WIDE.U32 R22, R27, c[0x0][0x1d8], R22 ;  /* 0x000076001b167a25 */ /* 0x000fca00078e0016 */
[----:B------:R-:W-:Y:S02]  /*c450*/  IADD3 R23, R23, R24, RZ ;  /* 0x0000001817177210 */ /* 0x000fe40007ffe0ff */
[----:B------:R-:W-:-:S04]  /*c460*/  LEA R24, P2, R22, c[0x0][0x160], 0x1 ;  /* 0x0000580016187a11 */ /* 0x000fc800078408ff */
[----:B------:R-:W-:-:S05]  /*c470*/  LEA.HI.X R25, R22, c[0x0][0x164], R23, 0x1, P2 ;  /* 0x0000590016197a11 */ /* 0x000fca00010f0c17 */
[----:B------:R0:W-:Y:S04]  /*c480*/  STG.E [R24.64], R12 ;  /* 0x0000000c18007986 */ /* 0x0001e8000c101912 */
.L_x_1303:
[----:B------:R-:W-:Y:S05]  /*c490*/  BSYNC B0 ;  /* 0x0000000000007941 */ /* 0x000fea0003800000 */
.L_x_1302:
[----:B0-----:R-:W2:Y:S01]  /*c4a0*/  LDL.LU R12, [R1+0x10] ;  /* 0x00001000010c7983 */ /* 0x001ea20000300800 */
[C---:B------:R-:W-:Y:S01]  /*c4b0*/  IADD3 R29, R2.reuse, 0xb0, RZ ;  /* 0x000000b0021d7810 */ /* 0x040fe20007ffe0ff */
[--C-:B------:R-:W-:Y:S01]  /*c4c0*/  HADD2.F32 R25, -RZ, R41.reuse.H0_H0 ;  /* 0x20000029ff197230 */ /* 0x100fe20000004100 */
[C---:B------:R-:W-:Y:S01]  /*c4d0*/  IADD3 R44, R2.reuse, 0xa0, RZ ;  /* 0x000000a0022c7810 */ /* 0x040fe20007ffe0ff */
[----:B------:R-:W-:Y:S01]  /*c4e0*/  HADD2.F32 R24, -RZ, R41.H1_H1 ;  /* 0x30000029ff187230 */ /* 0x000fe20000004100 */
[----:B------:R-:W-:Y:S02]  /*c4f0*/  SHF.R.S32.HI R29, RZ, 0x1f, R29 ;  /* 0x0000001fff1d7819 */ /* 0x000fe4000001141d */
[----:B------:R-:W-:Y:S01]  /*c500*/  SHF.R.S32.HI R44, RZ, 0x1f, R44 ;  /* 0x0000001fff2c7819 */ /* 0x000fe2000001142c */
[----:B------:R-:W-:Y:S01]  /*c510*/  FADD.FTZ R25, R25, -UR24 ;  /* 0x8000001819197e21 */ /* 0x000fe20008010000 */
[----:B------:R-:W-:Y:S01]  /*c520*/  IADD3 R43, R2, 0xc0, RZ ;  /* 0x000000c0022b7810 */ /* 0x000fe20007ffe0ff */
[----:B------:R-:W-:Y:S01]  /*c530*/  FADD.FTZ R24, R24, -UR24 ;  /* 0x8000001818187e21 */ /* 0x000fe20008010000 */
[----:B------:R-:W-:Y:S01]  /*c540*/  IADD3 R30, R2, 0xd0, RZ ;  /* 0x000000d0021e7810 */ /* 0x000fe20007ffe0ff */
[----:B------:R-:W-:Y:S01]  /*c550*/  FMUL.FTZ R25, R25, UR25 ;  /* 0x0000001919197c20 */ /* 0x000fe20008410000 */
[----:B------:R-:W-:Y:S01]  /*c560*/  ISETP.GE.AND.EX P3, PT, R44, c[0x0][0x1e4], PT, P3 ;  /* 0x000079002c007a0c */ /* 0x000fe20003f66330 */
[----:B------:R-:W-:Y:S01]  /*c570*/  FMUL.FTZ R24, R24, UR25 ;  /* 0x0000001918187c20 */ /* 0x000fe20008410000 */
[----:B------:R-:W-:-:S02]  /*c580*/  ISETP.GE.AND.EX P5, PT, R29, c[0x0][0x1e4], PT, P0 ;  /* 0x000079001d007a0c */ /* 0x000fc40003fa6300 */
[----:B------:R-:W-:Y:S02]  /*c590*/  ISETP.GE.U32.AND P2, PT, R43, c[0x0][0x1e0], PT ;  /* 0x000078002b007a0c */ /* 0x000fe40003f46070 */
[----:B------:R-:W-:Y:S02]  /*c5a0*/  ISETP.GE.U32.AND P0, PT, R30, c[0x0][0x1e0], PT ;  /* 0x000078001e007a0c */ /* 0x000fe40003f06070 */
[C---:B------:R-:W-:Y:S02]  /*c5b0*/  ISETP.GT.U32.OR P3, PT, R0.reuse, 0x29f, P3 ;  /* 0x0000029f0000780c */ /* 0x040fe40001f64470 */
[----:B------:R-:W-:Y:S01]  /*c5c0*/  ISETP.GT.U32.OR P5, PT, R0, 0x29f, P5 ;  /* 0x0000029f0000780c */ /* 0x000fe20002fa4470 */
[--C-:B--2---:R-:W-:Y:S02]  /*c5d0*/  HADD2.F32 R22, -RZ, R12.reuse.H0_H0 ;  /* 0x2000000cff167230 */ /* 0x104fe40000004100 */
[----:B------:R-:W-:Y:S02]  /*c5e0*/  HADD2.F32 R23, -RZ, R12.H1_H1 ;  /* 0x3000000cff177230 */ /* 0x000fe40000004100 */
[----:B------:R-:W-:-:S02]  /*c5f0*/  HADD2.F32 R12, -RZ, R42.H0_H0 ;  /* 0x2000002aff0c7230 */ /* 0x000fc40000004100 */
        /* <DEDUP_REMOVED lines=20> */
.L_x_1304:
[----:B------:R-:W-:Y:S01]  /*c740*/  BSSY B0, `(.L_x_1305) ;  /* 0x0000014000007945 */ /* 0x000fe20003800000 */
[----:B------:R-:W-:Y:S05]  /*c750*/  @P3 BRA `(.L_x_1306) ;  /* 0x0000012000003947 */ /* 0x000fea0003800000 */
[----:B------:R-:W-:-:S05]  /*c760*/  MOV R26, UR5 ;  /* 0x00000005001a7c02 */ /* 0x000fca0008000f00 */
[----:B---3--:R-:W-:-:S04]  /*c770*/  FFMA.FTZ R26, R25, R26, UR6 ;  /* 0x00000006191a7e23 */ /* 0x008fc8000801001a */
[----:B------:R-:W-:Y:S01]  /*c780*/  FFMA.FTZ R26, R22, R18, -R26 ;  /* 0x00000012161a7223 */ /* 0x000fe2000001081a */
[----:B------:R-:W-:-:S03]  /*c790*/  MOV R22, UR5 ;  /* 0x0000000500167c02 */ /* 0x000fc60008000f00 */
[----:B------:R-:W-:Y:S02]  /*c7a0*/  FMUL.FTZ R26, R26, UR25 ;  /* 0x000000191a1a7c20 */ /* 0x000fe40008410000 */
[----:B------:R-:W-:Y:S02]  /*c7b0*/  FFMA.FTZ R22, R24, R22, UR6 ;  /* 0x0000000618167e23 */ /* 0x000fe40008010016 */
[----:B------:R-:W-:Y:S02]  /*c7c0*/  IMAD R24, R44, c[0x0][0x1d8], RZ ;  /* 0x000076002c187a24 */ /* 0x000fe400078e02ff */
[----:B------:R-:W-:Y:S01]  /*c7d0*/  FFMA.FTZ R22, R23, R19, -R22 ;  /* 0x0000001317167223 */ /* 0x000fe20000010816 */
[----:B------:R-:W-:Y:S01]  /*c7e0*/  MOV R23, R17 ;  /* 0x0000001100177202 */ /* 0x000fe20000000f00 */
        /* <DEDUP_REMOVED lines=9> */
.L_x_1306:
[----:B------:R-:W-:Y:S05]  /*c880*/  BSYNC B0 ;  /* 0x0000000000007941 */ /* 0x000fea0003800000 */
.L_x_1305:
        /* <DEDUP_REMOVED lines=26> */
.L_x_1307:
        /* <DEDUP_REMOVED lines=20> */
.L_x_1309:
[----:B------:R-:W-:Y:S05]  /*cb70*/  BSYNC B0 ;  /* 0x0000000000007941 */ /* 0x000fea0003800000 */
.L_x_1308:
[----:B0-----:R-:W2:Y:S04]  /*cb80*/  LDL.LU R12, [R1+0x1c] ;  /* 0x00001c00010c7983 */ /* 0x001ea80000300800 */
[----:B------:R-:W4:Y:S01]  /*cb90*/  LDL.LU R26, [R1+0xc] ;  /* 0x00000c00011a7983 */ /* 0x000f220000300800 */
        /* <DEDUP_REMOVED lines=20> */
[----:B----4-:R-:W-:-:S02]  /*cce0*/  HADD2.F32 R12, -RZ, R26.H0_H0 ;  /* 0x2000001aff0c7230 */ /* 0x010fc40000004100 */
        /* <DEDUP_REMOVED lines=20> */
.L_x_1310:
        /* <DEDUP_REMOVED lines=20> */
.L_x_1312:
[----:B------:R-:W-:Y:S05]  /*cf70*/  BSYNC B0 ;  /* 0x0000000000007941 */ /* 0x000fea0003800000 */
.L_x_1311:
        /* <DEDUP_REMOVED lines=26> */
.L_x_1313:
        /* <DEDUP_REMOVED lines=20> */
.L_x_1315:
[----:B------:R-:W-:Y:S05]  /*d260*/  BSYNC B0 ;  /* 0x0000000000007941 */ /* 0x000fea0003800000 */
.L_x_1314:
        /* <DEDUP_REMOVED lines=42> */
.L_x_1316:
        /* <DEDUP_REMOVED lines=20> */
.L_x_1318:
[----:B------:R-:W-:Y:S05]  /*d650*/  BSYNC B0 ;  /* 0x0000000000007941 */ /* 0x000fea0003800000 */
.L_x_1317:
        /* <DEDUP_REMOVED lines=26> */
.L_x_1319:
        /* <DEDUP_REMOVED lines=20> */
.L_x_1321:
[----:B------:R-:W-:Y:S05]  /*d940*/  BSYNC B0 ;  /* 0x0000000000007941 */ /* 0x000fea0003800000 */
.L_x_1320:
        /* <DEDUP_REMOVED lines=42> */
.L_x_1322:
        /* <DEDUP_REMOVED lines=20> */
.L_x_1324:
[----:B------:R-:W-:Y:S05]  /*dd30*/  BSYNC B0 ;  /* 0x0000000000007941 */ /* 0x000fea0003800000 */
.L_x_1323:
        /* <DEDUP_REMOVED lines=26> */
.L_x_1325:
        /* <DEDUP_REMOVED lines=20> */
.L_x_1327:
[----:B------:R-:W-:Y:S05]  /*e020*/  BSYNC B0 ;  /* 0x0000000000007941 */ /* 0x000fea0003800000 */
.L_x_1326:
        /* <DEDUP_REMOVED lines=42> */
.L_x_1328:
        /* <DEDUP_REMOVED lines=20> */
.L_x_1330:
[----:B------:R-:W-:Y:S05]  /*e410*/  BSYNC B0 ;  /* 0x0000000000007941 */ /* 0x000fea0003800000 */
.L_x_1329:
        /* <DEDUP_REMOVED lines=26> */
.L_x_1331:
        /* <DEDUP_REMOVED lines=20> */
.L_x_1333:
[----:B------:R-:W-:Y:S05]  /*e700*/  BSYNC B0 ;  /* 0x0000000000007941 */ /* 0x000fea0003800000 */
.L_x_1332:
        /* <DEDUP_REMOVED lines=42> */
.L_x_1334:
        /* <DEDUP_REMOVED lines=20> */
.L_x_1336:
[----:B------:R-:W-:Y:S05]  /*eaf0*/  BSYNC B0 ;  /* 0x0000000000007941 */ /* 0x000fea0003800000 */
.L_x_1335:
        /* <DEDUP_REMOVED lines=26> */
.L_x_1337:
        /* <DEDUP_REMOVED lines=20> */
.L_x_1339:
[----:B------:R-:W-:Y:S05]  /*ede0*/  BSYNC B0 ;  /* 0x0000000000007941 */ /* 0x000fea0003800000 */
.L_x_1338:
[----:B------:R-:W2:Y:S01]  /*edf0*/  LDL.LU R22, [R1] ;  /* 0x0000000001167983 */ /* 0x000ea20000300800 */
[C---:B------:R-:W-:Y:S01]  /*ee00*/  IADD3 R31, R2.reuse, 0x170, RZ ;  /* 0x00000170021f7810 */ /* 0x040fe20007ffe0ff */
[--C-:B------:R-:W-:Y:S01]  /*ee10*/  HADD2.F32 R23, -RZ, R3.reuse.H0_H0 ;  /* 0x20000003ff177230 */ /* 0x100fe20000004100 */
[C---:B------:R-:W-:Y:S01]  /*ee20*/  IADD3 R27, R2.reuse, 0x160, RZ ;  /* 0x00000160021b7810 */ /* 0x040fe20007ffe0ff */
[----:B0-----:R-:W-:Y:S01]  /*ee30*/  HADD2.F32 R25, -RZ, R3.H1_H1 ;  /* 0x30000003ff197230 */ /* 0x001fe20000004100 */
[----:B------:R-:W-:Y:S01]  /*ee40*/  SHF.R.S32.HI R31, RZ, 0x1f, R31 ;  /* 0x0000001fff1f7819 */ /* 0x000fe2000001141f */
[--C-:B------:R-:W-:Y:S01]  /*ee50*/  HADD2.F32 R3, -RZ, R13.reuse.H0_H0 ;  /* 0x2000000dff037230 */ /* 0x100fe20000004100 */
[----:B------:R-:W-:Y:S01]  /*ee60*/  SHF.R.S32.HI R27, RZ, 0x1f, R27 ;  /* 0x0000001fff1b7819 */ /* 0x000fe2000001141b */
[----:B------:R-:W-:Y:S01]  /*ee70*/  FADD.FTZ R23, R23, -UR24 ;  /* 0x8000001817177e21 */ /* 0x000fe20008010000 */
[C---:B------:R-:W-:Y:S01]  /*ee80*/  IADD3 R28, R2.reuse, 0x180, RZ ;  /* 0x00000180021c7810 */ /* 0x040fe20007ffe0ff */
[----:B------:R-:W-:Y:S01]  /*ee90*/  FADD.FTZ R25, R25, -UR24 ;  /* 0x8000001819197e21 */ /* 0x000fe20008010000 */
[----:B------:R-:W-:Y:S01]  /*eea0*/  IADD3 R29, R2, 0x190, RZ ;  /* 0x00000190021d7810 */ /* 0x000fe20007ffe0ff */
[----:B------:R-:W-:Y:S01]  /*eeb0*/  HADD2.F32 R24, -RZ, R13.H1_H1 ;  /* 0x3000000dff187230 */ /* 0x000fe20000004100 */
[----:B------:R-:W-:Y:S01]  /*eec0*/  ISETP.GE.AND.EX P3, PT, R27, c[0x0][0x1e4], PT, P3 ;  /* 0x000079001b007a0c */ /* 0x000fe20003f66330 */
[----:B------:R-:W-:Y:S01]  /*eed0*/  FMUL.FTZ R23, R23, UR25 ;  /* 0x0000001917177c20 */ /* 0x000fe20008410000 */
[----:B------:R-:W-:Y:S01]  /*eee0*/  ISETP.GE.AND.EX P5, PT, R31, c[0x0][0x1e4], PT, P0 ;  /* 0x000079001f007a0c */ /* 0x000fe20003fa6300 */
[----:B------:R-:W-:Y:S01]  /*eef0*/  FMUL.FTZ R13, R25, UR25 ;  /* 0x00000019190d7c20 */ /* 0x000fe20008410000 */
[----:B------:R-:W-:-:S02]  /*ef00*/  ISETP.GE.U32.AND P2, PT, R28, c[0x0][0x1e0], PT ;  /* 0x000078001c007a0c */ /* 0x000fc40003f46070 */
[----:B------:R-:W-:Y:S02]  /*ef10*/  ISETP.GE.U32.AND P0, PT, R29, c[0x0][0x1e0], PT ;  /* 0x000078001d007a0c */ /* 0x000fe40003f06070 */
[C---:B------:R-:W-:Y:S02]  /*ef20*/  ISETP.GT.U32.OR P3, PT, R0.reuse, 0x29f, P3 ;  /* 0x0000029f0000780c */ /* 0x040fe40001f64470 */
[----:B------:R-:W-:Y:S01]  /*ef30*/  ISETP.GT.U32.OR P5, PT, R0, 0x29f, P5 ;  /* 0x0000029f0000780c */ /* 0x000fe20002fa4470 */
[--C-:B--2---:R-:W-:Y:S02]  /*ef40*/  HADD2.F32 R12, -RZ, R22.reuse.H0_H0 ;  /* 0x20000016ff0c7230 */ /* 0x104fe40000004100 */
[----:B------:R-:W-:Y:S01]  /*ef50*/  HADD2.F32 R22, -RZ, R22.H1_H1 ;  /* 0x30000016ff167230 */ /* 0x000fe20000004100 */
[----:B------:R-:W-:Y:S06]  /*ef60*/  @!P4 BRA `(.L_x_1340) ;  /* 0x000001200000c947 */ /* 0x000fec0003800000 */
        /* <DEDUP_REMOVED lines=18> */
.L_x_1340:
[----:B------:R-:W-:Y:S01]  /*f090*/  BSSY B0, `(.L_x_1341) ;  /* 0x0000014000007945 */ /* 0x000fe20003800000 */
[----:B------:R-:W-:Y:S05]  /*f0a0*/  @P3 BRA `(.L_x_1342) ;  /* 0x0000012000003947 */ /* 0x000fea0003800000 */
[----:B------:R-:W-:-:S05]  /*f0b0*/  MOV R25, UR5 ;  /* 0x0000000500197c02 */ /* 0x000fca0008000f00 */
[----:B---3--:R-:W-:-:S04]  /*f0c0*/  FFMA.FTZ R25, R23, R25, UR6 ;  /* 0x0000000617197e23 */ /* 0x008fc80008010019 */
[----:B------:R-:W-:Y:S01]  /*f0d0*/  FFMA.FTZ R25, R12, R18, -R25 ;  /* 0x000000120c197223 */ /* 0x000fe20000010819 */
[----:B------:R-:W-:-:S03]  /*f0e0*/  MOV R12, UR5 ;  /* 0x00000005000c7c02 */ /* 0x000fc60008000f00 */
[----:B------:R-:W-:Y:S02]  /*f0f0*/  FMUL.FTZ R25, R25, UR25 ;  /* 0x0000001919197c20 */ /* 0x000fe40008410000 */
[----:B------:R-:W-:Y:S01]  /*f100*/  FFMA.FTZ R12, R13, R12, UR6 ;  /* 0x000000060d0c7e23 */ /* 0x000fe2000801000c */
[----:B------:R-:W-:-:S03]  /*f110*/  MOV R13, R17 ;  /* 0x00000011000d7202 */ /* 0x000fc60000000f00 */
[----:B------:R-:W-:Y:S02]  /*f120*/  FFMA.FTZ R12, R22, R19, -R12 ;  /* 0x00000013160c7223 */ /* 0x000fe4000001080c */
[----:B------:R-:W-:Y:S02]  /*f130*/  IMAD R22, R27, c[0x0][0x1d8], RZ ;  /* 0x000076001b167a24 */ /* 0x000fe400078e02ff */
[----:B------:R-:W-:Y:S02]  /*f140*/  FMUL.FTZ R12, R12, UR25 ;  /* 0x000000190c0c7c20 */ /* 0x000fe40008410000 */
        /* <DEDUP_REMOVED lines=8> */
.L_x_1342:
[----:B------:R-:W-:Y:S05]  /*f1d0*/  BSYNC B0 ;  /* 0x0000000000007941 */ /* 0x000fea0003800000 */
.L_x_1341:
[----:B------:R-:W-:Y:S01]  /*f1e0*/  FADD.FTZ R13, R3, -UR24 ;  /* 0x80000018030d7e21 */ /* 0x000fe20008010000 */
[--C-:B------:R-:W-:Y:S01]  /*f1f0*/  HADD2.F32 R3, -RZ, R69.reuse.H0_H0 ;  /* 0x20000045ff037230 */ /* 0x100fe20000004100 */
[----:B------:R-:W-:Y:S01]  /*f200*/  FADD.FTZ R12, R24, -UR24 ;  /* 0x80000018180c7e21 */ /* 0x000fe20008010000 */
[----:B0-----:R-:W-:Y:S01]  /*f210*/  HADD2.F32 R22, -RZ, R69.H1_H1 ;  /* 0x30000045ff167230 */ /* 0x001fe20000004100 */
        /* <DEDUP_REMOVED lines=21> */
.L_x_1343:
        /* <DEDUP_REMOVED lines=17> */
[----:B------:R-:W-:Y:S02]  /*f480*/  F2FP.PACK_AB R3, R24, R3 ;  /* 0x000000031803723e */ /* 0x000fe400000000ff */
[----:B------:R-:W-:-:S05]  /*f490*/  LEA.HI.X R23, R12, c[0x0][0x164], R23, 0x1, P3 ;  /* 0x000059000c177a11 */ /* 0x000fca00018f0c17 */
[----:B------:R0:W-:Y:S04]  /*f4a0*/  STG.E [R22.64], R3 ;  /* 0x0000000316007986 */ /* 0x0001e8000c101912 */
.L_x_1345:
[----:B------:R-:W-:Y:S05]  /*f4b0*/  BSYNC B0 ;  /* 0x0000000000007941 */ /* 0x000fea0003800000 */
.L_x_1344:
[C---:B------:R-:W-:Y:S01]  /*f4c0*/  IADD3 R30, R2.reuse, 0x190, RZ ;  /* 0x00000190021e7810 */ /* 0x040fe20007ffe0ff */
[--C-:B0-----:R-:W-:Y:S01]  /*f4d0*/  HADD2.F32 R3, -RZ, R4.reuse.H0_H0 ;  /* 0x20000004ff037230 */ /* 0x101fe20000004100 */
[C---:B------:R-:W-:Y:S01]  /*f4e0*/  IADD3 R32, R2.reuse, 0x180, RZ ;  /* 0x0000018002207810 */ /* 0x040fe20007ffe0ff */
[----:B------:R-:W-:Y:S01]  /*f4f0*/  HADD2.F32 R4, -RZ, R4.H1_H1 ;  /* 0x30000004ff047230 */ /* 0x000fe20000004100 */
[----:B------:R-:W-:Y:S01]  /*f500*/  SHF.R.S32.HI R30, RZ, 0x1f, R30 ;  /* 0x0000001fff1e7819 */ /* 0x000fe2000001141e */
[--C-:B------:R-:W-:Y:S01]  /*f510*/  HADD2.F32 R13, -RZ, R68.reuse.H0_H0 ;  /* 0x20000044ff0d7230 */ /* 0x100fe20000004100 */
[----:B------:R-:W-:Y:S01]  /*f520*/  SHF.R.S32.HI R32, RZ, 0x1f, R32 ;  /* 0x0000001fff207819 */ /* 0x000fe20000011420 */
[----:B------:R-:W-:Y:S01]  /*f530*/  FADD.FTZ R12, R3, -UR24 ;  /* 0x80000018030c7e21 */ /* 0x000fe20008010000 */
[----:B------:R-:W-:Y:S01]  /*f540*/  IADD3 R33, R2, 0x1a0, RZ ;  /* 0x000001a002217810 */ /* 0x000fe20007ffe0ff */
        /* <DEDUP_REMOVED lines=32> */
.L_x_1346:
        /* <DEDUP_REMOVED lines=15> */
[----:B------:R-:W-:-:S04]  /*f840*/  LEA R12, P2, R4, c[0x0][0x160], 0x1 ;  /* 0x00005800040c7a11 */ /* 0x000fc800078408ff */
[----:B------:R-:W-:Y:S01]  /*f850*/  LEA.HI.X R13, R4, c[0x0][0x164], R23, 0x1, P2 ;  /* 0x00005900040d7a11 */ /* 0x000fe200010f0c17 */
[----:B------:R-:W-:-:S05]  /*f860*/  FMUL.FTZ R4, R24, UR25 ;  /* 0x0000001918047c20 */ /* 0x000fca0008410000 */
[----:B------:R-:W-:-:S05]  /*f870*/  F2FP.PACK_AB R5, R4, R5 ;  /* 0x000000050405723e */ /* 0x000fca00000000ff */
[----:B------:R0:W-:Y:S02]  /*f880*/  STG.E [R12.64], R5 ;  /* 0x000000050c007986 */ /* 0x0001e4000c101912 */
.L_x_1348:
[----:B------:R-:W-:Y:S05]  /*f890*/  BSYNC B0 ;  /* 0x0000000000007941 */ /* 0x000fea0003800000 */
.L_x_1347:
        /* <DEDUP_REMOVED lines=25> */
.L_x_1349:
        /* <DEDUP_REMOVED lines=20> */
.L_x_1351:
[----:B------:R-:W-:Y:S05]  /*fb70*/  BSYNC B0 ;  /* 0x0000000000007941 */ /* 0x000fea0003800000 */
.L_x_1350:
        /* <DEDUP_REMOVED lines=11> */
[----:B------:R-:W-:Y:S01]  /*fc30*/  HADD2.F32 R60, -RZ, R60.H1_H1 ;  /* 0x3000003cff3c7230 */ /* 0x000fe20000004100 */
[----:B------:R-:W-:Y:S01]  /*fc40*/  ISETP.GE.AND.EX P3, PT, R34, c[0x0][0x1e4], PT, P3 ;  /* 0x0000790022007a0c */ /* 0x000fe20003f66330 */
[--C-:B------:R-:W-:Y:S01]  /*fc50*/  HADD2.F32 R3, -RZ, R7.reuse.H0_H0 ;  /* 0x20000007ff037230 */ /* 0x100fe20000004100 */
        /* <DEDUP_REMOVED lines=27> */
.L_x_1352:
        /* <DEDUP_REMOVED lines=20> */
.L_x_1354:
[----:B------:R-:W-:Y:S05]  /*ff50*/  BSYNC B0 ;  /* 0x0000000000007941 */ /* 0x000fea0003800000 */
.L_x_1353:
        /* <DEDUP_REMOVED lines=25> */
.L_x_1355:
        /* <DEDUP_REMOVED lines=20> */
.L_x_1357:
[----:B------:R-:W-:Y:S05]  /*10230*/  BSYNC B0 ;  /* 0x0000000000007941 */ /* 0x000fea0003800000 */
.L_x_1356:
        /* <DEDUP_REMOVED lines=41> */
.L_x_1358:
        /* <DEDUP_REMOVED lines=20> */
.L_x_1360:
[----:B------:R-:W-:Y:S05]  /*10610*/  BSYNC B0 ;  /* 0x0000000000007941 */ /* 0x000fea0003800000 */
.L_x_1359:
[----:B------:R-:W-:Y:S01]  /*10620*/  FADD.FTZ R4, R3, -UR24 ;  /* 0x8000001803047e21 */ /* 0x000fe20008010000 */
[--C-:B------:R-:W-:Y:S01]  /*10630*/  HADD2.F32 R3, -RZ, R54.reuse.H0_H0 ;  /* 0x20000036ff037230 */ /* 0x100fe20000004100 */
[----:B------:R-:W-:Y:S01]  /*10640*/  FADD.FTZ R9, R9, -UR24 ;  /* 0x8000001809097e21 */ /* 0x000fe20008010000 */
[----:B------:R-:W-:Y:S01]  /*10650*/  HADD2.F32 R54, -RZ, R54.H1_H1 ;  /* 0x30000036ff367230 */ /* 0x000fe20000004100 */
[----:B------:R-:W-:Y:S02]  /*10660*/  FMUL.FTZ R25, R4, UR25 ;  /* 0x0000001904197c20 */ /* 0x000fe40008410000 */
[----:B------:R-:W-:Y:S01]  /*10670*/  FMUL.FTZ R24, R9, UR25 ;  /* 0x0000001909187c20 */ /* 0x000fe20008410000 */
[----:B------:R-:W-:Y:S05]  /*10680*/  @!P4 BRA `(.L_x_1361) ;  /* 0x000001200000c947 */ /* 0x000fea0003800000 */
[----:B------:R-:W-:Y:S02]  /*10690*/  FFMA.FTZ R4, R25, R18, R20 ;  /* 0x0000001219047223 */ /* 0x000fe40000010014 */
[----:B0-----:R-:W-:Y:S02]  /*106a0*/  FFMA.FTZ R5, R24, R19, R21 ;  /* 0x0000001318057223 */ /* 0x001fe40000010015 */
        /* <DEDUP_REMOVED lines=16> */
.L_x_1361:
[----:B------:R-:W-:Y:S01]  /*107b0*/  BSSY B0, `(.L_x_1362) ;  /* 0x0000014000007945 */ /* 0x000fe20003800000 */
[----:B------:R-:W-:Y:S05]  /*107c0*/  @P5 BRA `(.L_x_1363) ;  /* 0x0000012000005947 */ /* 0x000fea0003800000 */
[----:B0-----:R-:W-:Y:S01]  /*107d0*/  MOV R6, UR5 ;  /* 0x0000000500067c02 */ /* 0x001fe20008000f00 */
        /* <DEDUP_REMOVED lines=17> */
.L_x_1363:
[----:B------:R-:W-:Y:S05]  /*108f0*/  BSYNC B0 ;  /* 0x0000000000007941 */ /* 0x000fea0003800000 */
.L_x_1362:
        /* <DEDUP_REMOVED lines=8> */
[----:B------:R-:W-:Y:S01]  /*10980*/  ISETP.GE.AND.EX P3, PT, R29, c[0x0][0x1e4], PT, P3 ;  /* 0x000079001d007a0c */ /* 0x000fe20003f66330 */
[----:B------:R-:W-:Y:S01]  /*10990*/  FADD.FTZ R10, R10, -UR24 ;  /* 0x800000180a0a7e21 */ /* 0x000fe20008010000 */
[----:B------:R-:W-:Y:S01]  /*109a0*/  ISETP.GE.AND.EX P0, PT, R27, c[0x0][0x1e4], PT, P0 ;  /* 0x000079001b007a0c */ /* 0x000fe20003f06300 */
[----:B------:R-:W-:Y:S01]  /*109b0*/  HADD2.F32 R3, -RZ, R11.H0_H0 ;  /* 0x2000000bff037230 */ /* 0x000fe20000004100 */
[C---:B------:R-:W-:Y:S01]  /*109c0*/  ISETP.GT.U32.OR P3, PT, R0.reuse, 0x29f, P3 ;  /* 0x0000029f0000780c */ /* 0x040fe20001f64470 */
[----:B------:R-:W-:Y:S01]  /*109d0*/  HADD2.F32 R6, -RZ, R51.H1_H1 ;  /* 0x30000033ff067230 */ /* 0x000fe20000004100 */
[----:B------:R-:W-:Y:S01]  /*109e0*/  ISETP.GT.U32.OR P0, PT, R0, 0x29f, P0 ;  /* 0x0000029f0000780c */ /* 0x000fe20000704470 */
[----:B------:R-:W-:Y:S01]  /*109f0*/  HADD2.F32 R11, -RZ, R11.H1_H1 ;  /* 0x3000000bff0b7230 */ /* 0x000fe20000004100 */
[----:B------:R-:W-:-:S02]  /*10a00*/  FMUL.FTZ R25, R4, UR25 ;  /* 0x0000001904197c20 */ /* 0x000fc40008410000 */
[----:B------:R-:W-:Y:S01]  /*10a10*/  FMUL.FTZ R24, R10, UR25 ;  /* 0x000000190a187c20 */ /* 0x000fe20008410000 */
        /* <DEDUP_REMOVED lines=19> */
.L_x_1364:
        /* <DEDUP_REMOVED lines=20> */
.L_x_1366:
[----:B------:R-:W-:Y:S05]  /*10c90*/  BSYNC B0 ;  /* 0x0000000000007941 */ /* 0x000fea0003800000 */
.L_x_1365:
        /* <DEDUP_REMOVED lines=25> */
.L_x_1367:
[----:B------:R-:W-:Y:S01]  /*10e30*/  BSSY B0, `(.L_x_1368) ;  /* 0x0000013000007945 */ /* 0x000fe20003800000 */
[----:B------:R-:W-:Y:S05]  /*10e40*/  @P0 BRA `(.L_x_1369) ;  /* 0x0000011000000947 */ /* 0x000fea0003800000 */
[----:B------:R-:W-:Y:S01]  /*10e50*/  MOV R4, UR5 ;  /* 0x0000000500047c02 */ /* 0x000fe20008000f00 */
[----:B0-----:R-:W-:Y:S01]  /*10e60*/  IMAD R6, R27, c[0x0][0x1d8], RZ ;  /* 0x000076001b067a24 */ /* 0x001fe200078e02ff */
        /* <DEDUP_REMOVED lines=13> */
[----:B------:R-:W-:-:S05]  /*10f40*/  F2FP.PACK_AB R3, R6, R3 ;  /* 0x000000030603723e */ /* 0x000fca00000000ff */
[----:B------:R0:W-:Y:S02]  /*10f50*/  STG.E [R4.64], R3 ;  /* 0x0000000304007986 */ /* 0x0001e4000c101912 */
.L_x_1369:
[----:B------:R-:W-:Y:S05]  /*10f60*/  BSYNC B0 ;  /* 0x0000000000007941 */ /* 0x000fea0003800000 */
.L_x_1368:
[----:B------:R-:W-:Y:S02]  /*10f70*/  ULDC UR5, c[0x0][0x10] ;  /* 0x0000040000057ab9 */ /* 0x000fe40000000800 */
[----:B------:R-:W-:Y:S02]  /*10f80*/  UIADD3 UR9, UR9, UR5, URZ ;  /* 0x0000000509097290 */ /* 0x000fe4000fffe03f */
[----:B------:R-:W-:Y:S02]  /*10f90*/  UIADD3 UR4, UR4, 0x1, URZ ;  /* 0x0000000104047890 */ /* 0x000fe4000fffe03f */
[----:B------:R-:W-:-:S06]  /*10fa0*/  UISETP.GE.AND UP0, UPT, UR9, UR8, UPT ;  /* 0x000000080900728c */ /* 0x000fcc000bf06270 */
[----:B------:R-:W-:-:S13]  /*10fb0*/  PLOP3.LUT P0, PT, PT, PT, UP0, 0x80, 0x0 ;  /* 0x000000000000781c */ /* 0x000fda0003f0f008 */
[----:B------:R-:W-:Y:S01]  /*10fc0*/  @P0 CALL.REL.NOINC `(.L_x_1223) ;  /* 0x0000001000000944 */ /* 0x000fe20003c00000 */
[----:B------:R-:W-:Y:S05]  /*10fd0*/  BRA `(.L_x_1370) ;  /* 0xfffef4e000007947 */ /* 0x000fea000383ffff */
.L_x_1223:
        /* <DEDUP_REMOVED lines=18> */
.L_x_1372:
[----:B------:R-:W-:Y:S05]  /*11100*/  BSYNC B0 ;  /* 0x0000000000007941 */ /* 0x000fea0003800000 */
.L_x_1371:
        /* <DEDUP_REMOVED lines=11> */
.L_x_1374:
[----:B------:R-:W2:Y:S01]  /*111c0*/  LDG.E.STRONG.GPU R5, [R2.64] ;  /* 0x0000001202057981 */ /* 0x000ea2000c1ef900 */
[----:B------:R-:W-:Y:S01]  /*111d0*/  YIELD ;  /* 0x0000000000007946 */ /* 0x000fe20003800000 */
[----:B--2---:R-:W-:Y:S01]  /*111e0*/  ISETP.NE.AND P0, PT, R5, R4, PT ;  /* 0x000000040500720c */ /* 0x004fe20003f05270 */
[----:B------:R-:W-:-:S12]  /*111f0*/  CCTL.IVALL ;  /* 0x00000000ff00798f */ /* 0x000fd80002000000 */
[----:B------:R-:W-:Y:S05]  /*11200*/  @P0 BRA `(.L_x_1374) ;  /* 0xffffffb000000947 */ /* 0x000fea000383ffff */
.L_x_1373:
        /* <DEDUP_REMOVED lines=25> */
.L_x_1375:
        /* <DEDUP_REMOVED lines=23> */
.L_x_1376:
        /* <DEDUP_REMOVED lines=15> */
.L_x_5165:


//--------------------- .text._Z35group_norm_nhwc_bwd_one_pass_kernelI11Fp16IOBf16WLi64ELi84ELi672EEv26Group_norm_nhwc_bwd_params --------------------------
	.section	.text._Z35group_norm_nhwc_bwd_one_pass_kernelI11Fp16IOBf16WLi64ELi84ELi672EEv26Group_norm_nhwc_bwd_params,"ax",@progbits
	.sectioninfo	@"SHI_REGISTERS=61"
	.align	128
        .global         _Z35group_norm_nhwc_bwd_one_pass_kernelI11Fp16IOBf16WLi64ELi84ELi672EEv26Group_norm_nhwc_bwd_params
        .type           _Z35group_norm_nhwc_bwd_one_pass_kernelI11Fp16IOBf16WLi64ELi84ELi672EEv26Group_norm_nhwc_bwd_params,@function
        .size           _Z35group_norm_nhwc_bwd_one_pass_kernelI11Fp16IOBf16WLi64ELi84ELi672EEv26Group_norm_nhwc_bwd_params,(.L_x_5166 - _Z35group_norm_nhwc_bwd_one_pass_kernelI11Fp16IOBf16WLi64ELi84ELi672EEv26Group_norm_nhwc_bwd_params)
        .other          _Z35group_norm_nhwc_bwd_one_pass_kernelI11Fp16IOBf16WLi64ELi84ELi672EEv26Group_norm_nhwc_bwd_params,@"STO_CUDA_ENTRY STV_DEFAULT"
_Z35group_norm_nhwc_bwd_one_pass_kernelI11Fp16IOBf16WLi64ELi84ELi672EEv26Group_norm_nhwc_bwd_params:
.text._Z35group_norm_nhwc_bwd_one_pass_kernelI11Fp16IOBf16WLi64ELi84ELi672EEv26Group_norm_nhwc_bwd_params:
        /* <DEDUP_REMOVED lines=44> */
.L_x_1412:
        /* <DEDUP_REMOVED lines=91> */
[----:B------:R0:W3:Y:S01]  /*0870*/  @P1 LDG.E R35, [R20.64] ;  /* 0x0000000814231981 */ /* 0x0000e2000c1e1900 */
        /* <DEDUP_REMOVED lines=25> */
[----:B------:R-:W-:Y:S02]  /*0a10*/  ISETP.NE.AND P4, PT, RZ, UR7, PT ;  /* 0x00000007ff007c0c */ /* 0x000fe4000bf85270 */
[----:B------:R-:W-:Y:S02]  /*0a20*/  MOV R48, RZ ;  /* 0x000000ff00307202 */ /* 0x000fe40000000f00 */
[----:B------:R-:W-:-:S02]  /*0a30*/  MOV R45, RZ ;  /* 0x000000ff002d7202 */ /* 0x000fc40000000f00 */
[----:B------:R-:W-:Y:S01]  /*0a40*/  MOV R46, RZ ;  /* 0x000000ff002e7202 */ /* 0x000fe20000000f00 */
[----:B--2---:R-:W-:-:S05]  /*0a50*/  FFMA.FTZ R17, -R16, R16, R17 ;  /* 0x0000001010117223 */ /* 0x004fca0000010111 */
[----:B------:R-:W-:-:S13]  /*0a60*/  FSETP.GTU.FTZ.AND P0, PT, R17, RZ, PT ;  /* 0x000000ff1100720b */ /* 0x000fda0003f1c000 */
[----:B------:R-:W-:-:S04]  /*0a70*/  @P0 FADD.FTZ R19, R17, c[0x0][0x1a0] ;  /* 0x0000680011130621 */ /* 0x000fc80000010000 */
[----:B------:R0:W1:Y:S01]  /*0a80*/  @P0 MUFU.RSQ R47, R19 ;  /* 0x00000013002f0308 */ /* 0x0000620000001400 */
[----:B------:R-:W-:Y:S01]  /*0a90*/  ISETP.GT.U32.AND P0, PT, R44, 0x29f, PT ;  /* 0x0000029f2c00780c */ /* 0x000fe20003f04070 */
[--C-:B---3--:R-:W-:Y:S01]  /*0aa0*/  HADD2.F32 R23, -RZ, R35.reuse.H0_H0 ;  /* 0x20000023ff177230 */ /* 0x108fe20000004100 */
[----:B------:R-:W-:Y:S01]  /*0ab0*/  MOV R17, RZ ;  /* 0x000000ff00117202 */ /* 0x000fe20000000f00 */
[----:B----4-:R-:W-:-:S10]  /*0ac0*/  HADD2.F32 R25, -RZ, R35.H1_H1 ;  /* 0x30000023ff197230 */ /* 0x010fd40000004100 */
[----:B------:R-:W-:Y:S05]  /*0ad0*/  @P0 BRA `(.L_x_1379) ;  /* 0x000000f000000947 */ /* 0x000fea0003800000 */
[----:B0-----:R-:W-:Y:S02]  /*0ae0*/  ISETP.NE.AND P0, PT, RZ, UR7, PT ;  /* 0x00000007ff007c0c */ /* 0x001fe4000bf05270 */
[----:B------:R-:W-:Y:S01]  /*0af0*/  IADD3 R19, R43, R18, RZ ;  /* 0x000000122b137210 */ /* 0x000fe20007ffe0ff */
[----:B------:R-:W-:-:S03]  /*0b00*/  HFMA2.MMA R18, -RZ, RZ, 0, 1.1920928955078125e-07 ;  /* 0x00000002ff127435 */ /* 0x000fc600000001ff */
        /* <DEDUP_REMOVED lines=12> */
.L_x_1379:
[----:B0-----:R-:W-:Y:S05]  /*0bd0*/  BSYNC B0 ;  /* 0x0000000000007941 */ /* 0x001fea0003800000 */
.L_x_1378:
[C---:B------:R-:W-:Y:S01]  /*0be0*/  FADD.FTZ R18, -R16.reuse, R23 ;  /* 0x0000001710127221 */ /* 0x040fe20000010100 */
[--C-:B-----5:R-:W-:Y:S01]  /*0bf0*/  HADD2.F32 R21, -RZ, R34.reuse.H0_H0 ;  /* 0x20000022ff157230 */ /* 0x120fe20000004100 */
[----:B------:R-:W-:Y:S01]  /*0c00*/  FADD.FTZ R20, -R16, R25 ;  /* 0x0000001910147221 */ /* 0x000fe20000010100 */
[----:B------:R-:W-:Y:S01]  /*0c10*/  HADD2.F32 R19, -RZ, R34.H1_H1 ;  /* 0x30000022ff137230 */ /* 0x000fe20000004100 */
[-C--:B-1----:R-:W-:Y:S02]  /*0c20*/  FMUL.FTZ R28, R18, R47.reuse ;  /* 0x0000002f121c7220 */ /* 0x082fe40000410000 */
        /* <DEDUP_REMOVED lines=20> */
.L_x_1380:
        /* <DEDUP_REMOVED lines=34> */
.L_x_1381:
[----:B------:R-:W-:Y:S01]  /*0f90*/  FADD.FTZ R22, RZ, R21 ;  /* 0x00000015ff167221 */ /* 0x000fe20000010000 */
[----:B------:R-:W-:Y:S01]  /*0fa0*/  HADD2.F32 R29, -RZ, R15.H0_H0 ;  /* 0x2000000fff1d7230 */ /* 0x000fe20000004100 */
[----:B------:R-:W-:Y:S02]  /*0fb0*/  FMUL.FTZ R25, R23, R48 ;  /* 0x0000003017197220 */ /* 0x000fe40000410000 */
[----:B------:R-:W-:Y:S02]  /*0fc0*/  FFMA.FTZ R21, R31, R23, R54 ;  /* 0x000000171f157223 */ /* 0x000fe40000010036 */
[----:B------:R-:W-:-:S02]  /*0fd0*/  FADD.FTZ R22, R22, R23 ;  /* 0x0000001716167221 */ /* 0x000fc40000010000 */
[----:B------:R-:W-:Y:S02]  /*0fe0*/  FFMA.FTZ R27, R31, R25, R56 ;  /* 0x000000191f1b7223 */ /* 0x000fe40000010038 */
[----:B------:R-:W-:Y:S02]  /*0ff0*/  FFMA.FTZ R31, R18, R19, RZ ;  /* 0x00000013121f7223 */ /* 0x000fe400000100ff */
[----:B------:R-:W-:Y:S02]  /*1000*/  FADD.FTZ R23, RZ, R19 ;  /* 0x00000013ff177221 */ /* 0x000fe40000010000 */
[----:B------:R-:W-:Y:S02]  /*1010*/  FFMA.FTZ R19, R20, R24, R31 ;  /* 0x0000001814137223 */ /* 0x000fe4000001001f */
[----:B------:R-:W-:Y:S01]  /*1020*/  FADD.FTZ R18, R23, R24 ;  /* 0x0000001817127221 */ /* 0x000fe20000010000 */
[----:B------:R-:W-:Y:S01]  /*1030*/  HADD2.F32 R23, -RZ, R15.H1_H1 ;  /* 0x3000000fff177230 */ /* 0x000fe20000004100 */
        /* <DEDUP_REMOVED lines=29> */
.L_x_1382:
[----:B------:R-:W-:Y:S01]  /*1210*/  FMUL.FTZ R24, R23, R48 ;  /* 0x0000003017187220 */ /* 0x000fe20000410000 */
[--C-:B------:R-:W-:Y:S01]  /*1220*/  HADD2.F32 R29, -RZ, R32.reuse.H1_H1 ;  /* 0x30000020ff1d7230 */ /* 0x100fe20000004100 */
[----:B------:R-:W-:Y:S01]  /*1230*/  FADD.FTZ R22, R22, R23 ;  /* 0x0000001716167221 */ /* 0x000fe20000010000 */
[----:B------:R-:W-:Y:S01]  /*1240*/  HADD2.F32 R27, -RZ, R32.H0_H0 ;  /* 0x20000020ff1b7230 */ /* 0x000fe20000004100 */
[----:B------:R-:W-:-:S02]  /*1250*/  FFMA.FTZ R21, R54, R23, R21 ;  /* 0x0000001736157223 */ /* 0x000fc40000010015 */
[----:B------:R-:W-:Y:S02]  /*1260*/  FFMA.FTZ R23, R54, R24, R31 ;  /* 0x0000001836177223 */ /* 0x000fe4000001001f */
[----:B------:R-:W-:Y:S02]  /*1270*/  FADD.FTZ R25, R49, R24 ;  /* 0x0000001831197221 */ /* 0x000fe40000010000 */
[----:B------:R-:W-:Y:S02]  /*1280*/  FMUL.FTZ R24, R20, R17 ;  /* 0x0000001114187220 */ /* 0x000fe40000410000 */
[C---:B------:R-:W-:Y:S02]  /*1290*/  FADD.FTZ R28, -R16.reuse, R29 ;  /* 0x0000001d101c7221 */ /* 0x040fe40000010100 */
[----:B------:R-:W-:Y:S02]  /*12a0*/  FADD.FTZ R26, -R16, R27 ;  /* 0x0000001b101a7221 */ /* 0x000fe40000010100 */
[----:B------:R-:W-:-:S02]  /*12b0*/  FFMA.FTZ R19, R55, R20, R19 ;  /* 0x0000001437137223 */ /* 0x000fc40000010013 */
[----:B------:R-:W-:Y:S01]  /*12c0*/  FFMA.FTZ R55, R55, R24, R23 ;  /* 0x0000001837377223 */ /* 0x000fe20000010017 */
[--C-:B------:R-:W-:Y:S01]  /*12d0*/  HADD2.F32 R23, -RZ, R14.reuse.H0_H0 ;  /* 0x2000000eff177230 */ /* 0x100fe20000004100 */
[----:B------:R-:W-:Y:S02]  /*12e0*/  FADD.FTZ R56, R24, R25 ;  /* 0x0000001918387221 */ /* 0x000fe40000010000 */
        /* <DEDUP_REMOVED lines=22> */
.L_x_1383:
[----:B------:R-:W-:Y:S01]  /*1450*/  FMUL.FTZ R25, R23, R48 ;  /* 0x0000003017197220 */ /* 0x000fe20000410000 */
[----:B------:R-:W-:Y:S01]  /*1460*/  ISETP.GT.AND P0, PT, R2, 0x1e, PT ;  /* 0x0000001e0200780c */ /* 0x000fe20003f04270 */
[----:B------:R-:W-:Y:S01]  /*1470*/  FADD.FTZ R29, R18, R20 ;  /* 0x00000014121d7221 */ /* 0x000fe20000010000 */
[----:B------:R-:W-:Y:S01]  /*1480*/  ISETP.GT.AND P2, PT, R2, 0xf, PT ;  /* 0x0000000f0200780c */ /* 0x000fe20003f44270 */
        /* <DEDUP_REMOVED lines=10> */
[----:B------:R-:W-:Y:S01]  /*1530*/  FADD.FTZ R22, R22, R23 ;  /* 0x0000001716167221 */ /* 0x000fe20000010000 */
[----:B------:R-:W0:Y:S01]  /*1540*/  SHFL.DOWN PT, R30, R27, 0x1, 0x1f ;  /* 0x08201f001b1e7f89 */ /* 0x000e2200000e0000 */
[----:B------:R-:W-:Y:S02]  /*1550*/  FFMA.FTZ R21, R24, R28, R19 ;  /* 0x0000001c18157223 */ /* 0x000fe40000010013 */
        /* <DEDUP_REMOVED lines=81> */
.L_x_1385:
[----:B------:R-:W-:Y:S05]  /*1a70*/  BSYNC B0 ;  /* 0x0000000000007941 */ /* 0x000fea0003800000 */
.L_x_1384:
        /* <DEDUP_REMOVED lines=79> */
.L_x_1387:
[----:B------:R-:W-:Y:S05]  /*1f70*/  BSYNC B0 ;  /* 0x0000000000007941 */ /* 0x000fea0003800000 */
.L_x_1386:
        /* <DEDUP_REMOVED lines=17> */
.L_x_1389:
[----:B------:R-:W-:Y:S05]  /*2090*/  BSYNC B0 ;  /* 0x0000000000007941 */ /* 0x000fea0003800000 */
.L_x_1388:
        /* <DEDUP_REMOVED lines=28> */
.L_x_1392:
[----:B------:R-:W2:Y:S01]  /*2260*/  LDG.E.STRONG.GPU R22, [R20.64] ;  /* 0x0000000814167981 */ /* 0x000ea2000c1ef900 */
[----:B------:R-:W-:Y:S01]  /*2270*/  YIELD ;  /* 0x0000000000007946 */ /* 0x000fe20003800000 */
[----:B--2---:R-:W-:Y:S01]  /*2280*/  ISETP.NE.AND P0, PT, R22, R25, PT ;  /* 0x000000191600720c */ /* 0x004fe20003f05270 */
[----:B------:R-:W-:-:S12]  /*2290*/  CCTL.IVALL ;  /* 0x00000000ff00798f */ /* 0x000fd80002000000 */
[----:B------:R-:W-:Y:S05]  /*22a0*/  @P0 BRA `(.L_x_1392) ;  /* 0xffffffb000000947 */ /* 0x000fea000383ffff */
.L_x_1391:
        /* <DEDUP_REMOVED lines=20> */
.L_x_1396:
        /* <DEDUP_REMOVED lines=115> */
.L_x_1395:
        /* <DEDUP_REMOVED lines=61> */
.L_x_1397:
[----:B------:R-:W-:-:S13]  /*2ef0*/  ISETP.NE.OR P0, PT, R28, RZ, P0 ;  /* 0x000000ff1c00720c */ /* 0x000fda0000705670 */
[----:B------:R-:W-:Y:S05]  /*2f00*/  @!P0 BRA `(.L_x_1393) ;  /* 0x000001f000008947 */ /* 0x000fea0003800000 */
.L_x_1394:
        /* <DEDUP_REMOVED lines=31> */
.L_x_1393:
        /* <DEDUP_REMOVED lines=12> */
.L_x_1399:
[----:B------:R-:W-:Y:S05]  /*31c0*/  BSYNC B0 ;  /* 0x0000000000007941 */ /* 0x000fea0003800000 */
.L_x_1398:
        /* <DEDUP_REMOVED lines=16> */
.L_x_1390:
[----:B------:R2:W-:Y:S01]  /*32d0*/  @!P2 STS.64 [0xc8], R18 ;  /* 0x0000c812ff00a388 */ /* 0x0005e20000000a00 */
[--C-:B------:R-:W-:Y:S01]  /*32e0*/  HADD2.F32 R9, -RZ, R35.reuse.H0_H0 ;  /* 0x20000023ff097230 */ /* 0x100fe20000004100 */
[----:B------:R-:W-:Y:S01]  /*32f0*/  ISETP.GE.U32.AND P0, PT, R40, c[0x0][0x1e0], PT ;  /* 0x0000780028007a0c */ /* 0x000fe20003f06070 */
[----:B------:R-:W-:Y:S01]  /*3300*/  HADD2.F32 R35, -RZ, R35.H1_H1 ;  /* 0x30000023ff237230 */ /* 0x000fe20000004100 */
[----:B------:R-:W-:Y:S01]  /*3310*/  BAR.SYNC.DEFER_BLOCKING 0x0 ;  /* 0x0000000000007b1d */ /* 0x000fe20000010000 */
[--C-:B-1----:R-:W-:Y:S01]  /*3320*/  HADD2.F32 R27, -RZ, R15.reuse.H0_H0 ;  /* 0x2000000fff1b7230 */ /* 0x102fe20000004100 */
[----:B------:R-:W-:Y:S01]  /*3330*/  ISETP.GE.U32.AND P2, PT, R39, c[0x0][0x1e0], PT ;  /* 0x0000780027007a0c */ /* 0x000fe20003f46070 */
[--C-:B------:R-:W-:Y:S01]  /*3340*/  HADD2.F32 R23, -RZ, R36.reuse.H0_H0 ;  /* 0x20000024ff177230 */ /* 0x100fe20000004100 */
[----:B------:R-:W-:Y:S01]  /*3350*/  ISETP.GE.U32.AND P3, PT, R38, c[0x0][0x1e0], PT ;  /* 0x0000780026007a0c */ /* 0x000fe20003f66070 */
[----:B------:R-:W-:Y:S01]  /*3360*/  HADD2.F32 R25, -RZ, R36.H1_H1 ;  /* 0x30000024ff197230 */ /* 0x000fe20000004100 */
[C---:B0-2---:R-:W-:Y:S01]  /*3370*/  FADD.FTZ R18, -R16.reuse, R9 ;  /* 0x0000000910127221 */ /* 0x045fe20000010100 */
        /* <DEDUP_REMOVED lines=8> */
[----:B------:R-:W-:Y:S01]  /*3400*/  FADD.FTZ R30, -R16, R25 ;  /* 0x00000019101e7221 */ /* 0x000fe20000010100 */
[----:B------:R-:W-:Y:S01]  /*3410*/  ISETP.GT.U32.OR P0, PT, R44, 0x29f, P0 ;  /* 0x0000029f2c00780c */ /* 0x000fe20000704470 */
[----:B------:R-:W-:Y:S01]  /*3420*/  FADD.FTZ R28, -R16, R27 ;  /* 0x0000001b101c7221 */ /* 0x000fe20000010100 */
[----:B------:R-:W-:Y:S01]  /*3430*/  ISETP.GT.U32.OR P2, PT, R44, 0x29f, P2 ;  /* 0x0000029f2c00780c */ /* 0x000fe20001744470 */
[C---:B------:R-:W-:Y:S01]  /*3440*/  FADD.FTZ R26, -R16.reuse, R15 ;  /* 0x0000000f101a7221 */ /* 0x040fe20000010100 */
[--C-:B------:R-:W-:Y:S01]  /*3450*/  HADD2.F32 R15, -RZ, R34.reuse.H0_H0 ;  /* 0x20000022ff0f7230 */ /* 0x100fe20000004100 */
[----:B------:R-:W-:Y:S01]  /*3460*/  FADD.FTZ R22, -R16, R19 ;  /* 0x0000001310167221 */ /* 0x000fe20000010100 */
[----:B------:R-:W-:Y:S01]  /*3470*/  ISETP.GT.U32.OR P3, PT, R44, 0x29f, P3 ;  /* 0x0000029f2c00780c */ /* 0x000fe20001f64470 */
[----:B------:R-:W-:Y:S01]  /*3480*/  FADD.FTZ R16, -R16, R29 ;  /* 0x0000001d10107221 */ /* 0x000fe20000010100 */
[----:B------:R-:W0:Y:S01]  /*3490*/  LDS.64 R20, [0xc8] ;  /* 0x0000c800ff147984 */ /* 0x000e220000000a00 */
[----:B------:R-:W-:Y:S01]  /*34a0*/  HADD2.F32 R34, -RZ, R34.H1_H1 ;  /* 0x30000022ff227230 */ /* 0x000fe20000004100 */
[----:B------:R-:W-:-:S02]  /*34b0*/  FMUL.FTZ R29, R18, R47 ;  /* 0x0000002f121d7220 */ /* 0x000fc40000410000 */
[----:B------:R-:W-:Y:S02]  /*34c0*/  FMUL.FTZ R31, R36, R47 ;  /* 0x0000002f241f7220 */ /* 0x000fe40000410000 */
[----:B0-----:R-:W-:Y:S02]  /*34d0*/  FMUL.FTZ R9, R20, c[0x0][0x20c] ;  /* 0x0000830014097a20 */ /* 0x001fe40000410000 */
[----:B------:R-:W-:Y:S01]  /*34e0*/  FMUL.FTZ R24, R21, c[0x0][0x20c] ;  /* 0x0000830015187a20 */ /* 0x000fe20000410000 */
        /* <DEDUP_REMOVED lines=19> */
.L_x_1400:
        /* <DEDUP_REMOVED lines=15> */
[----:B------:R-:W-:Y:S02]  /*3710*/  F2FP.PACK_AB R15, R15, R34 ;  /* 0x000000220f0f723e */ /* 0x000fe400000000ff */
[----:B------:R-:W-:-:S05]  /*3720*/  LEA.HI.X R21, R18, c[0x0][0x164], R21, 0x1, P5 ;  /* 0x0000590012157a11 */ /* 0x000fca00028f0c15 */
[----:B------:R0:W-:Y:S02]  /*3730*/  STG.E [R20.64], R15 ;  /* 0x0000000f14007986 */ /* 0x0001e4000c101908 */
.L_x_1402:
[----:B------:R-:W-:Y:S05]  /*3740*/  BSYNC B0 ;  /* 0x0000000000007941 */ /* 0x000fea0003800000 */
.L_x_1401:
        /* <DEDUP_REMOVED lines=23> */
.L_x_1403:
        /* <DEDUP_REMOVED lines=18> */
.L_x_1405:
[----:B------:R-:W-:Y:S05]  /*39e0*/  BSYNC B0 ;  /* 0x0000000000007941 */ /* 0x000fea0003800000 */
.L_x_1404:
        /* <DEDUP_REMOVED lines=23> */
.L_x_1406:
        /* <DEDUP_REMOVED lines=18> */
.L_x_1408:
[----:B------:R-:W-:Y:S05]  /*3c80*/  BSYNC B0 ;  /* 0x0000000000007941 */ /* 0x000fea0003800000 */
.L_x_1407:
        /* <DEDUP_REMOVED lines=23> */
.L_x_1409:
        /* <DEDUP_REMOVED lines=17> */
.L_x_1411:
[----:B------:R-:W-:Y:S05]  /*3f10*/  BSYNC B0 ;  /* 0x0000000000007941 */ /* 0x000fea0003800000 */
.L_x_1410:
[----:B------:R-:W-:Y:S02]  /*3f20*/  IADD3 R42, R42, c[0x0][0x10], RZ ;  /* 0x000004002a2a7a10 */ /* 0x000fe40007ffe0ff */
[----:B------:R-:W-:Y:S02]  /*3f30*/  IADD3 R37, R37, 0x1, RZ ;  /* 0x0000000125257810 */ /* 0x000fe40007ffe0ff */
[----:B------:R-:W-:-:S13]  /*3f40*/  ISETP.GE.AND P0, PT, R42, UR4, PT ;  /* 0x000000042a007c0c */ /* 0x000fda000bf06270 */
[----:B------:R-:W-:Y:S01]  /*3f50*/  @P0 CALL.REL.NOINC `(.L_x_1377) ;  /* 0x0000001000000944 */ /* 0x000fe20003c00000 */
[----:B------:R-:W-:Y:S05]  /*3f60*/  BRA `(.L_x_1412) ;  /* 0xffffc35000007947 */ /* 0x000fea000383ffff */
.L_x_1377:
        /* <DEDUP_REMOVED lines=18> */
.L_x_1414:
[----:B------:R-:W-:Y:S05]  /*4090*/  BSYNC B0 ;  /* 0x0000000000007941 */ /* 0x000fea0003800000 */
.L_x_1413:
        /* <DEDUP_REMOVED lines=11> */
.L_x_1416:
[----:B------:R-:W2:Y:S01]  /*4150*/  LDG.E.STRONG.GPU R5, [R2.64] ;  /* 0x0000000802057981 */ /* 0x000ea2000c1ef900 */
[----:B------:R-:W-:Y:S01]  /*4160*/  YIELD ;  /* 0x0000000000007946 */ /* 0x000fe20003800000 */
[----:B--2---:R-:W-:Y:S01]  /*4170*/  ISETP.NE.AND P0, PT, R5, R0, PT ;  /* 0x000000000500720c */ /* 0x004fe20003f05270 */
[----:B------:R-:W-:-:S12]  /*4180*/  CCTL.IVALL ;  /* 0x00000000ff00798f */ /* 0x000fd80002000000 */
[----:B------:R-:W-:Y:S05]  /*4190*/  @P0 BRA `(.L_x_1416) ;  /* 0xffffffb000000947 */ /* 0x000fea000383ffff */
.L_x_1415:
        /* <DEDUP_REMOVED lines=25> */
.L_x_1417:
        /* <DEDUP_REMOVED lines=26> */
.L_x_1418:
        /* <DEDUP_REMOVED lines=11> */
.L_x_5166:


//--------------------- .text._Z35group_norm_nhwc_bwd_one_pass_kernelI11Fp16IOBf16WLi128ELi84ELi672EEv26Group_norm_nhwc_bwd_params --------------------------
	.section	.text._Z35group_norm_nhwc_bwd_one_pass_kernelI11Fp16IOBf16WLi128ELi84ELi672EEv26Group_norm_nhwc_bwd_params,"ax",@progbits
	.sectioninfo	@"SHI_REGISTERS=80"
	.align	128
        .global         _Z35group_norm_nhwc_bwd_one_pass_kernelI11Fp16IOBf16WLi128ELi84ELi672EEv26Group_norm_nhwc_bwd_params
        .type           _Z35group_norm_nhwc_bwd_one_pass_kernelI11Fp16IOBf16WLi128ELi84ELi672EEv26Group_norm_nhwc_bwd_params,@function
        .size           _Z35group_norm_nhwc_bwd_one_pass_kernelI11Fp16IOBf16WLi128ELi84ELi672EEv26Group_norm_nhwc_bwd_params,(.L_x_5167 - _Z35group_norm_nhwc_bwd_one_pass_kernelI11Fp16IOBf16WLi128ELi84ELi672EEv26Group_norm_nhwc_bwd_params)
        .other          _Z35group_norm_nhwc_bwd_one_pass_kernelI11Fp16IOBf16WLi128ELi84ELi672EEv26Group_norm_nhwc_bwd_params,@"STO_CUDA_ENTRY STV_DEFAULT"
_Z35group_norm_nhwc_bwd_one_pass_kernelI11Fp16IOBf16WLi128ELi84ELi672EEv26Group_norm_nhwc_bwd_params:
.text._Z35group_norm_nhwc_bwd_one_pass_kernelI11Fp16IOBf16WLi128ELi84ELi672EEv26Group_norm_nhwc_bwd_params:
        /* <DEDUP_REMOVED lines=48> */
.L_x_1470:
        /* <DEDUP_REMOVED lines=215> */
.L_x_1421:
[----:B---3--:R-:W-:Y:S05]  /*1070*/  BSYNC B0 ;  /* 0x0000000000007941 */ /* 0x008fea0003800000 */
.L_x_1420:
[----:B------:R-:W-:Y:S01]  /*1080*/  ISETP.NE.AND P5, PT, RZ, UR7, PT ;  /* 0x00000007ff007c0c */ /* 0x000fe2000bfa5270 */
[--C-:B-----5:R-:W-:Y:S02]  /*1090*/  HADD2.F32 R21, -RZ, R52.reuse.H0_H0 ;  /* 0x20000034ff157230 */ /* 0x120fe40000004100 */
[----:B------:R-:W-:Y:S02]  /*10a0*/  HADD2.F32 R23, -RZ, R52.H1_H1 ;  /* 0x30000034ff177230 */ /* 0x000fe40000004100 */
[--C-:B------:R-:W-:Y:S01]  /*10b0*/  HADD2.F32 R25, -RZ, R53.reuse.H0_H0 ;  /* 0x20000035ff197230 */ /* 0x100fe20000004100 */
[C---:B------:R-:W-:Y:S01]  /*10c0*/  FADD.FTZ R22, -R14.reuse, R21 ;  /* 0x000000150e167221 */ /* 0x040fe20000010100 */
[----:B------:R-:W-:Y:S01]  /*10d0*/  HADD2.F32 R27, -RZ, R53.H1_H1 ;  /* 0x30000035ff1b7230 */ /* 0x000fe20000004100 */
[C---:B------:R-:W-:Y:S01]  /*10e0*/  FADD.FTZ R26, -R14.reuse, R23 ;  /* 0x000000170e1a7221 */ /* 0x040fe20000010100 */
[--C-:B------:R-:W-:Y:S01]  /*10f0*/  HADD2.F32 R19, -RZ, R51.reuse.H0_H0 ;  /* 0x20000033ff137230 */ /* 0x100fe20000004100 */
[C---:B------:R-:W-:Y:S01]  /*1100*/  FADD.FTZ R24, -R14.reuse, R25 ;  /* 0x000000190e187221 */ /* 0x040fe20000010100 */
[----:B------:R-:W-:Y:S01]  /*1110*/  HADD2.F32 R18, -RZ, R51.H1_H1 ;  /* 0x30000033ff127230 */ /* 0x000fe20000004100 */
[----:B------:R-:W-:Y:S01]  /*1120*/  FADD.FTZ R20, -R14, R27 ;  /* 0x0000001b0e147221 */ /* 0x000fe20000010100 */
[--C-:B------:R-:W-:Y:S01]  /*1130*/  HADD2.F32 R17, -RZ, R50.reuse.H0_H0 ;  /* 0x20000032ff117230 */ /* 0x100fe20000004100 */
[-C--:B0-----:R-:W-:Y:S01]  /*1140*/  FMUL.FTZ R22, R22, R69.reuse ;  /* 0x0000004516167220 */ /* 0x081fe20000410000 */
        /* <DEDUP_REMOVED lines=21> */
.L_x_1422:
        /* <DEDUP_REMOVED lines=26> */
.L_x_1423:
[----:B------:R-:W-:Y:S01]  /*1440*/  FADD.FTZ R20, RZ, R19 ;  /* 0x00000013ff147221 */ /* 0x000fe20000010000 */
[--C-:B------:R-:W-:Y:S01]  /*1450*/  HADD2.F32 R31, -RZ, R48.reuse.H1_H1 ;  /* 0x30000030ff1f7230 */ /* 0x100fe20000004100 */
[----:B------:R-:W-:Y:S02]  /*1460*/  FFMA.FTZ R22, R21, R26, R22 ;  /* 0x0000001a15167223 */ /* 0x000fe40000010016 */
[----:B------:R-:W-:Y:S02]  /*1470*/  FMUL.FTZ R29, R17, R68 ;  /* 0x00000044111d7220 */ /* 0x000fe40000410000 */
[----:B------:R-:W-:Y:S02]  /*1480*/  FFMA.FTZ R25, R24, R17, R25 ;  /* 0x0000001118197223 */ /* 0x000fe40000010019 */
[----:B------:R-:W-:Y:S01]  /*1490*/  FADD.FTZ R26, R26, R27 ;  /* 0x0000001b1a1a7221 */ /* 0x000fe20000010000 */
[----:B------:R-:W-:Y:S01]  /*14a0*/  HADD2.F32 R27, -RZ, R48.H0_H0 ;  /* 0x20000030ff1b7230 */ /* 0x000fe20000004100 */
[----:B------:R-:W-:-:S02]  /*14b0*/  FADD.FTZ R17, R20, R17 ;  /* 0x0000001114117221 */ /* 0x000fc40000010000 */
[----:B------:R-:W-:Y:S02]  /*14c0*/  FFMA.FTZ R21, R21, R18, RZ ;  /* 0x0000001215157223 */ /* 0x000fe400000100ff */
[----:B------:R-:W-:Y:S01]  /*14d0*/  FFMA.FTZ R24, R24, R29, R22 ;  /* 0x0000001d18187223 */ /* 0x000fe20000010016 */
[----:B------:R-:W-:Y:S01]  /*14e0*/  HADD2.F32 R22, -RZ, R47.H1_H1 ;  /* 0x3000002fff167230 */ /* 0x000fe20000004100 */
[----:B------:R-:W-:Y:S02]  /*14f0*/  FADD.FTZ R19, RZ, R18 ;  /* 0x00000012ff137221 */ /* 0x000fe40000010000 */
[----:B------:R-:W-:Y:S02]  /*1500*/  FMUL.FTZ R20, R16, R15 ;  /* 0x0000000f10147220 */ /* 0x000fe40000410000 */
[----:B------:R-:W-:Y:S02]  /*1510*/  FFMA.FTZ R18, R23, R16, R21 ;  /* 0x0000001017127223 */ /* 0x000fe40000010015 */
[----:B------:R-:W-:-:S02]  /*1520*/  FADD.FTZ R19, R19, R16 ;  /* 0x0000001013137221 */ /* 0x000fc40000010000 */
[----:B------:R-:W-:Y:S02]  /*1530*/  FFMA.FTZ R23, R23, R20, R24 ;  /* 0x0000001417177223 */ /* 0x000fe40000010018 */
[C---:B------:R-:W-:Y:S02]  /*1540*/  FADD.FTZ R24, -R14.reuse, R27 ;  /* 0x0000001b0e187221 */ /* 0x040fe40000010100 */
[----:B------:R-:W-:Y:S02]  /*1550*/  FADD.FTZ R16, -R14, R31 ;  /* 0x0000001f0e107221 */ /* 0x000fe40000010100 */
[----:B------:R-:W-:Y:S01]  /*1560*/  FADD.FTZ R21, R26, R29 ;  /* 0x0000001d1a157221 */ /* 0x000fe20000010000 */
        /* <DEDUP_REMOVED lines=21> */
[----:B------:R-:W-:-:S04]  /*16c0*/  FMUL.FTZ R26, R26, R31 ;  /* 0x0000001f1a1a7220 */ /* 0x000fc80000410000 */
.L_x_1424:
[----:B------:R-:W-:Y:S02]  /*16d0*/  FMUL.FTZ R28, R26, R68 ;  /* 0x000000441a1c7220 */ /* 0x000fe40000410000 */
[----:B------:R-:W-:Y:S02]  /*16e0*/  FADD.FTZ R29, R20, R21 ;  /* 0x00000015141d7221 */ /* 0x000fe40000010000 */
[C---:B------:R-:W-:Y:S02]  /*16f0*/  FFMA.FTZ R20, R24.reuse, R28, R23 ;  /* 0x0000001c18147223 */ /* 0x040fe40000010017 */
[----:B------:R-:W-:Y:S01]  /*1700*/  FFMA.FTZ R21, R24, R26, R25 ;  /* 0x0000001a18157223 */ /* 0x000fe20000010019 */
[--C-:B------:R-:W-:Y:S01]  /*1710*/  HADD2.F32 R25, -RZ, R49.reuse.H0_H0 ;  /* 0x20000031ff197230 */ /* 0x100fe20000004100 */
[----:B------:R-:W-:Y:S01]  /*1720*/  FADD.FTZ R28, R29, R28 ;  /* 0x0000001c1d1c7221 */ /* 0x000fe20000010000 */
[----:B------:R-:W-:Y:S01]  /*1730*/  HADD2.F32 R29, -RZ, R49.H1_H1 ;  /* 0x30000031ff1d7230 */ /* 0x000fe20000004100 */
[----:B------:R-:W-:Y:S01]  /*1740*/  FMUL.FTZ R23, R22, R15 ;  /* 0x0000000f16177220 */ /* 0x000fe20000410000 */
[----:B------:R-:W-:Y:S01]  /*1750*/  HADD2.F32 R24, -RZ, R46.H1_H1 ;  /* 0x3000002eff187230 */ /* 0x000fe20000004100 */
[----:B------:R-:W-:-:S02]  /*1760*/  FADD.FTZ R16, R17, R26 ;  /* 0x0000001a11107221 */ /* 0x000fc40000010000 */
[----:B------:R-:W-:Y:S01]  /*1770*/  FADD.FTZ R17, R19, R22 ;  /* 0x0000001613117221 */ /* 0x000fe20000010000 */
[----:B------:R-:W-:Y:S01]  /*1780*/  HADD2.F32 R19, -RZ, R46.H0_H0 ;  /* 0x2000002eff137230 */ /* 0x000fe20000004100 */
[----:B------:R-:W-:Y:S02]  /*1790*/  FFMA.FTZ R18, R27, R22, R18 ;  /* 0x000000161b127223 */ /* 0x000fe40000010012 */
[----:B------:R-:W-:Y:S02]  /*17a0*/  FADD.FTZ R22, R23, R28 ;  /* 0x0000001c17167221 */ /* 0x000fe40000010000 */
[C---:B------:R-:W-:Y:S02]  /*17b0*/  FADD.FTZ R26, -R14.reuse, R25 ;  /* 0x000000190e1a7221 */ /* 0x040fe40000010100 */
[----:B------:R-:W-:Y:S02]  /*17c0*/  FADD.FTZ R28, -R14, R29 ;  /* 0x0000001d0e1c7221 */ /* 0x000fe40000010100 */
[----:B------:R-:W-:-:S02]  /*17d0*/  FFMA.FTZ R20, R27, R23, R20 ;  /* 0x000000171b147223 */ /* 0x000fc40000010014 */
[-C--:B------:R-:W-:Y:S02]  /*17e0*/  FMUL.FTZ R26, R26, R69.reuse ;  /* 0x000000451a1a7220 */ /* 0x080fe40000410000 */
        /* <DEDUP_REMOVED lines=20> */
.L_x_1425:
[--C-:B------:R-:W-:Y:S01]  /*1930*/  HADD2.F32 R25, -RZ, R44.reuse.H0_H0 ;  /* 0x2000002cff197230 */ /* 0x100fe20000004100 */
[----:B------:R-:W-:Y:S01]  /*1940*/  FMUL.FTZ R23, R19, R68 ;  /* 0x0000004413177220 */ /* 0x000fe20000410000 */
[----:B------:R-:W-:Y:S01]  /*1950*/  HADD2.F32 R29, -RZ, R44.H1_H1 ;  /* 0x3000002cff1d7230 */ /* 0x000fe20000004100 */
[----:B------:R-:W-:-:S02]  /*1960*/  FFMA.FTZ R21, R26, R19, R21 ;  /* 0x000000131a157223 */ /* 0x000fc40000010015 */
[C---:B------:R-:W-:Y:S02]  /*1970*/  FADD.FTZ R30, -R14.reuse, R25 ;  /* 0x000000190e1e7221 */ /* 0x040fe40000010100 */
[----:B------:R-:W-:Y:S02]  /*1980*/  FADD.FTZ R32, -R14, R29 ;  /* 0x0000001d0e207221 */ /* 0x000fe40000010100 */
[----:B------:R-:W-:Y:S01]  /*1990*/  FFMA.FTZ R26, R26, R23, R20 ;  /* 0x000000171a1a7223 */ /* 0x000fe20000010014 */
[--C-:B------:R-:W-:Y:S01]  /*19a0*/  HADD2.F32 R20, -RZ, R43.reuse.H1_H1 ;  /* 0x3000002bff147230 */ /* 0x100fe20000004100 */
[----:B------:R-:W-:Y:S01]  /*19b0*/  FADD.FTZ R28, R22, R23 ;  /* 0x00000017161c7221 */ /* 0x000fe20000010000 */
[----:B------:R-:W-:Y:S01]  /*19c0*/  HADD2.F32 R22, -RZ, R43.H0_H0 ;  /* 0x2000002bff167230 */ /* 0x000fe20000004100 */
[----:B------:R-:W-:Y:S02]  /*19d0*/  FMUL.FTZ R25, R30, R69 ;  /* 0x000000451e197220 */ /* 0x000fe40000410000 */
        /* <DEDUP_REMOVED lines=21> */
.L_x_1426:
[----:B------:R-:W-:Y:S02]  /*1b30*/  FFMA.FTZ R31, R27, R29, R26 ;  /* 0x0000001d1b1f7223 */ /* 0x000fe4000001001a */
[----:B------:R-:W-:Y:S02]  /*1b40*/  FMUL.FTZ R30, R22, R68 ;  /* 0x00000044161e7220 */ /* 0x000fe40000410000 */
[----:B------:R-:W-:Y:S02]  /*1b50*/  FADD.FTZ R33, R29, R28 ;  /* 0x0000001c1d217221 */ /* 0x000fe40000010000 */
[----:B------:R-:W-:Y:S02]  /*1b60*/  FADD.FTZ R29, R16, R19 ;  /* 0x00000013101d7221 */ /* 0x000fe40000010000 */
[----:B------:R-:W-:Y:S01]  /*1b70*/  FFMA.FTZ R28, R25, R30, R31 ;  /* 0x0000001e191c7223 */ /* 0x000fe2000001001f */
[--C-:B------:R-:W-:Y:S01]  /*1b80*/  HADD2.F32 R31, -RZ, R45.reuse.H0_H0 ;  /* 0x2000002dff1f7230 */ /* 0x100fe20000004100 */
[----:B------:R-:W-:Y:S01]  /*1b90*/  FADD.FTZ R19, R33, R30 ;  /* 0x0000001e21137221 */ /* 0x000fe20000010000 */
[----:B------:R-:W-:Y:S01]  /*1ba0*/  HADD2.F32 R33, -RZ, R45.H1_H1 ;  /* 0x3000002dff217230 */ /* 0x000fe20000004100 */
[----:B------:R-:W-:Y:S01]  /*1bb0*/  FFMA.FTZ R26, R27, R24, R18 ;  /* 0x000000181b1a7223 */ /* 0x000fe20000010012 */
[----:B------:R-:W-:Y:S01]  /*1bc0*/  HADD2.F32 R18, -RZ, R42.H1_H1 ;  /* 0x3000002aff127230 */ /* 0x000fe20000004100 */
[----:B------:R-:W-:-:S02]  /*1bd0*/  FMUL.FTZ R30, R20, R15 ;  /* 0x0000000f141e7220 */ /* 0x000fc40000410000 */
[----:B------:R-:W-:Y:S02]  /*1be0*/  FADD.FTZ R27, R17, R24 ;  /* 0x00000018111b7221 */ /* 0x000fe40000010000 */
[C---:B------:R-:W-:Y:S02]  /*1bf0*/  FADD.FTZ R16, -R14.reuse, R31 ;  /* 0x0000001f0e107221 */ /* 0x040fe40000010100 */
[----:B------:R-:W-:Y:S02]  /*1c00*/  FADD.FTZ R24, -R14, R33 ;  /* 0x000000210e187221 */ /* 0x000fe40000010100 */
[----:B------:R-:W-:Y:S02]  /*1c10*/  FFMA.FTZ R28, R23, R30, R28 ;  /* 0x0000001e171c7223 */ /* 0x000fe4000001001c */
[----:B------:R-:W-:Y:S01]  /*1c20*/  FADD.FTZ R30, R30, R19 ;  /* 0x000000131e1e7221 */ /* 0x000fe20000010000 */
        /* <DEDUP_REMOVED lines=22> */
.L_x_1427:
[----:B------:R-:W-:Y:S02]  /*1d90*/  FMUL.FTZ R31, R19, R68 ;  /* 0x00000044131f7220 */ /* 0x000fe40000410000 */
[----:B------:R-:W-:Y:S01]  /*1da0*/  FFMA.FTZ R24, R25, R22, R21 ;  /* 0x0000001619187223 */ /* 0x000fe20000010015 */
[----:B------:R-:W-:Y:S01]  /*1db0*/  HADD2.F32 R25, -RZ, R40.H0_H0 ;  /* 0x20000028ff197230 */ /* 0x000fe20000004100 */
[----:B------:R-:W-:-:S02]  /*1dc0*/  FFMA.FTZ R21, R17, R31, R28 ;  /* 0x0000001f11157223 */ /* 0x000fc4000001001c */
[----:B------:R-:W-:Y:S01]  /*1dd0*/  FADD.FTZ R28, R30, R31 ;  /* 0x0000001f1e1c7221 */ /* 0x000fe20000010000 */
[----:B------:R-:W-:Y:S01]  /*1de0*/  HADD2.F32 R31, -RZ, R40.H1_H1 ;  /* 0x30000028ff1f7230 */ /* 0x000fe20000004100 */
[----:B------:R-:W-:Y:S02]  /*1df0*/  FADD.FTZ R22, R29, R22 ;  /* 0x000000161d167221 */ /* 0x000fe40000010000 */
[----:B------:R-:W-:Y:S02]  /*1e00*/  FMUL.FTZ R29, R18, R15 ;  /* 0x0000000f121d7220 */ /* 0x000fe40000410000 */
[C---:B------:R-:W-:Y:S02]  /*1e10*/  FADD.FTZ R32, -R14.reuse, R25 ;  /* 0x000000190e207221 */ /* 0x040fe40000010100 */
[----:B------:R-:W-:Y:S02]  /*1e20*/  FADD.FTZ R34, -R14, R31 ;  /* 0x0000001f0e227221 */ /* 0x000fe40000010100 */
[----:B------:R-:W-:-:S02]  /*1e30*/  FFMA.FTZ R30, R16, R29, R21 ;  /* 0x0000001d101e7223 */ /* 0x000fc40000010015 */
[----:B------:R-:W-:Y:S01]  /*1e40*/  FFMA.FTZ R23, R23, R20, R26 ;  /* 0x0000001417177223 */ /* 0x000fe2000001001a */
[--C-:B------:R-:W-:Y:S01]  /*1e50*/  HADD2.F32 R26, -RZ, R39.reuse.H1_H1 ;  /* 0x30000027ff1a7230 */ /* 0x100fe20000004100 */
[----:B------:R-:W-:Y:S01]  /*1e60*/  FADD.FTZ R29, R29, R28 ;  /* 0x0000001c1d1d7221 */ /* 0x000fe20000010000 */
[----:B------:R-:W-:Y:S01]  /*1e70*/  HADD2.F32 R28, -RZ, R39.H0_H0 ;  /* 0x20000027ff1c7230 */ /* 0x000fe20000004100 */
        /* <DEDUP_REMOVED lines=21> */
.L_x_1428:
[----:B------:R-:W-:Y:S02]  /*1fd0*/  FMUL.FTZ R32, R28, R68 ;  /* 0x000000441c207220 */ /* 0x000fe40000410000 */
[----:B------:R-:W-:Y:S02]  /*1fe0*/  FMUL.FTZ R31, R26, R15 ;  /* 0x0000000f1a1f7220 */ /* 0x000fe40000410000 */
[----:B------:R-:W-:Y:S02]  /*1ff0*/  FFMA.FTZ R30, R25, R32, R30 ;  /* 0x00000020191e7223 */ /* 0x000fe4000001001e */
[----:B------:R-:W-:Y:S02]  /*2000*/  FADD.FTZ R32, R29, R32 ;  /* 0x000000201d207221 */ /* 0x000fe40000010000 */
[----:B------:R-:W-:Y:S02]  /*2010*/  FFMA.FTZ R29, R21, R31, R30 ;  /* 0x0000001f151d7223 */ /* 0x000fe4000001001e */
[----:B------:R-:W-:Y:S01]  /*2020*/  FADD.FTZ R30, R31, R32 ;  /* 0x000000201f1e7221 */ /* 0x000fe20000010000 */
[--C-:B------:R-:W-:Y:S01]  /*2030*/  HADD2.F32 R31, -RZ, R41.reuse.H1_H1 ;  /* 0x30000029ff1f7230 */ /* 0x100fe20000004100 */
[----:B------:R-:W-:Y:S01]  /*2040*/  FADD.FTZ R33, R27, R20 ;  /* 0x000000141b217221 */ /* 0x000fe20000010000 */
[----:B------:R-:W-:-:S03]  /*2050*/  HADD2.F32 R27, -RZ, R41.H0_H0 ;  /* 0x20000029ff1b7230 */ /* 0x000fc60000004100 */
[C---:B------:R-:W-:Y:S02]  /*2060*/  FADD.FTZ R20, -R14.reuse, R31 ;  /* 0x0000001f0e147221 */ /* 0x040fe40000010100 */
[----:B------:R-:W-:Y:S01]  /*2070*/  FADD.FTZ R32, -R14, R27 ;  /* 0x0000001b0e207221 */ /* 0x000fe20000010100 */
        /* <DEDUP_REMOVED lines=23> */
.L_x_1429:
        /* <DEDUP_REMOVED lines=23> */
[----:B------:R-:W-:Y:S02]  /*2360*/  FADD.FTZ R26, R28, R27 ;  /* 0x0000001b1c1a7221 */ /* 0x000fe40000010000 */
[----:B------:R-:W-:Y:S02]  /*2370*/  FFMA.FTZ R25, R31, R20, R23 ;  /* 0x000000141f197223 */ /* 0x000fe40000010017 */
        /* <DEDUP_REMOVED lines=80> */
.L_x_1431:
[----:B------:R-:W-:Y:S05]  /*2880*/  BSYNC B0 ;  /* 0x0000000000007941 */ /* 0x000fea0003800000 */
.L_x_1430:
        /* <DEDUP_REMOVED lines=79> */
.L_x_1433:
[----:B------:R-:W-:Y:S05]  /*2d80*/  BSYNC B0 ;  /* 0x0000000000007941 */ /* 0x000fea0003800000 */
.L_x_1432:
        /* <DEDUP_REMOVED lines=17> */
.L_x_1435:
[----:B------:R-:W-:Y:S05]  /*2ea0*/  BSYNC B0 ;  /* 0x0000000000007941 */ /* 0x000fea0003800000 */
.L_x_1434:
        /* <DEDUP_REMOVED lines=28> */
.L_x_1438:
[----:B------:R-:W2:Y:S01]  /*3070*/  LDG.E.STRONG.GPU R20, [R18.64] ;  /* 0x0000000812147981 */ /* 0x000ea2000c1ef900 */
[----:B------:R-:W-:Y:S01]  /*3080*/  YIELD ;  /* 0x0000000000007946 */ /* 0x000fe20003800000 */
[----:B--2---:R-:W-:Y:S01]  /*3090*/  ISETP.NE.AND P0, PT, R20, R23, PT ;  /* 0x000000171400720c */ /* 0x004fe20003f05270 */
[----:B------:R-:W-:-:S12]  /*30a0*/  CCTL.IVALL ;  /* 0x00000000ff00798f */ /* 0x000fd80002000000 */
[----:B------:R-:W-:Y:S05]  /*30b0*/  @P0 BRA `(.L_x_1438) ;  /* 0xffffffb000000947 */ /* 0x000fea000383ffff */
.L_x_1437:
        /* <DEDUP_REMOVED lines=20> */
.L_x_1442:
        /* <DEDUP_REMOVED lines=115> */
.L_x_1441:
        /* <DEDUP_REMOVED lines=61> */
.L_x_1443:
[----:B------:R-:W-:-:S13]  /*3d00*/  ISETP.NE.OR P0, PT, R27, RZ, P0 ;  /* 0x000000ff1b00720c */ /* 0x000fda0000705670 */
[----:B------:R-:W-:Y:S05]  /*3d10*/  @!P0 BRA `(.L_x_1439) ;  /* 0x000001f000008947 */ /* 0x000fea0003800000 */
.L_x_1440:
        /* <DEDUP_REMOVED lines=31> */
.L_x_1439:
        /* <DEDUP_REMOVED lines=12> */
.L_x_1445:
[----:B------:R-:W-:Y:S05]  /*3fd0*/  BSYNC B0 ;  /* 0x0000000000007941 */ /* 0x000fea0003800000 */
.L_x_1444:
        /* <DEDUP_REMOVED lines=16> */
.L_x_1436:
        /* <DEDUP_REMOVED lines=35> */
.L_x_1446:
        /* <DEDUP_REMOVED lines=18> */
.L_x_1448:
[----:B------:R-:W-:Y:S05]  /*4430*/  BSYNC B0 ;  /* 0x0000000000007941 */ /* 0x000fea0003800000 */
.L_x_1447:
        /* <DEDUP_REMOVED lines=30> */
.L_x_1449:
        /* <DEDUP_REMOVED lines=18> */
.L_x_1451:
[----:B------:R-:W-:Y:S05]  /*4740*/  BSYNC B0 ;  /* 0x0000000000007941 */ /* 0x000fea0003800000 */
.L_x_1450:
[----:B0-----:R-:W-:Y:S01]  /*4750*/  HADD2.F32 R19, -RZ, R48.H1_H1 ;  /* 0x30000030ff137230 */ /* 0x001fe20000004100 */
[----:B------:R-:W-:Y:S01]  /*4760*/  FADD.FTZ R16, -R14, R23 ;  /* 0x000000170e107221 */ /* 0x000fe20000010100 */
[--C-:B------:R-:W-:Y:S01]  /*4770*/  HADD2.F32 R17, -RZ, R47.reuse.H0_H0 ;  /* 0x2000002fff117230 */ /* 0x100fe20000004100 */
[----:B------:R-:W-:Y:S01]  /*4780*/  ISETP.GT.U32.OR P2, PT, R64, 0x29f, P2 ;  /* 0x0000029f4000780c */ /* 0x000fe20001744470 */
[----:B------:R-:W-:Y:S01]  /*4790*/  HADD2.F32 R6, -RZ, R47.H1_H1 ;  /* 0x3000002fff067230 */ /* 0x000fe20000004100 */
[----:B------:R-:W-:Y:S01]  /*47a0*/  FADD.FTZ R18, -R14, R19 ;  /* 0x000000130e127221 */ /* 0x000fe20000010100 */
[--C-:B------:R-:W-:Y:S01]  /*47b0*/  HADD2.F32 R19, -RZ, R49.reuse.H0_H0 ;  /* 0x20000031ff137230 */ /* 0x100fe20000004100 */
        /* <DEDUP_REMOVED lines=22> */
.L_x_1452:
        /* <DEDUP_REMOVED lines=15> */
[----:B------:R-:W-:Y:S02]  /*4a10*/  F2FP.PACK_AB R7, R18, R23 ;  /* 0x000000171207723e */ /* 0x000fe400000000ff */
[----:B------:R-:W-:-:S05]  /*4a20*/  LEA.HI.X R17, R6, c[0x0][0x164], R17, 0x1, P0 ;  /* 0x0000590006117a11 */ /* 0x000fca00000f0c11 */
[----:B------:R0:W-:Y:S04]  /*4a30*/  STG.E [R16.64], R7 ;  /* 0x0000000710007986 */ /* 0x0001e8000c101908 */
.L_x_1454:
[----:B------:R-:W-:Y:S05]  /*4a40*/  BSYNC B0 ;  /* 0x0000000000007941 */ /* 0x000fea0003800000 */
.L_x_1453:
        /* <DEDUP_REMOVED lines=56> */
.L_x_1455:
        /* <DEDUP_REMOVED lines=18> */
.L_x_1457:
[----:B------:R-:W-:Y:S05]  /*4ef0*/  BSYNC B0 ;  /* 0x0000000000007941 */ /* 0x000fea0003800000 */
.L_x_1456:
        /* <DEDUP_REMOVED lines=23> */
.L_x_1458:
        /* <DEDUP_REMOVED lines=18> */
.L_x_1460:
[----:B------:R-:W-:Y:S05]  /*5190*/  BSYNC B0 ;  /* 0x0000000000007941 */ /* 0x000fea0003800000 */
.L_x_1459:
        /* <DEDUP_REMOVED lines=23> */
.L_x_1461:
        /* <DEDUP_REMOVED lines=18> */
.L_x_1463:
[----:B------:R-:W-:Y:S05]  /*5430*/  BSYNC B0 ;  /* 0x0000000000007941 */ /* 0x000fea0003800000 */
.L_x_1462:
        /* <DEDUP_REMOVED lines=23> */
.L_x_1464:
        /* <DEDUP_REMOVED lines=18> */
.L_x_1466:
[----:B------:R-:W-:Y:S05]  /*56d0*/  BSYNC B0 ;  /* 0x0000000000007941 */ /* 0x000fea0003800000 */
.L_x_1465:
        /* <DEDUP_REMOVED lines=23> */
.L_x_1467:
        /* <DEDUP_REMOVED lines=17> */
.L_x_1469:
[----:B------:R-:W-:Y:S05]  /*5960*/  BSYNC B0 ;  /* 0x0000000000007941 */ /* 0x000fea0003800000 */
.L_x_1468:
[----:B------:R-:W-:Y:S02]  /*5970*/  IADD3 R63, R63, c[0x0][0x10], RZ ;  /* 0x000004003f3f7a10 */ /* 0x000fe40007ffe0ff */
[----:B------:R-:W-:Y:S02]  /*5980*/  IADD3 R54, R54, 0x1, RZ ;  /* 0x0000000136367810 */ /* 0x000fe40007ffe0ff */
[----:B------:R-:W-:-:S13]  /*5990*/  ISETP.GE.AND P0, PT, R63, UR4, PT ;  /* 0x000000043f007c0c */ /* 0x000fda000bf06270 */
[----:B------:R-:W-:Y:S01]  /*59a0*/  @P0 CALL.REL.NOINC `(.L_x_1419) ;  /* 0x0000001000000944 */ /* 0x000fe20003c00000 */
[----:B------:R-:W-:Y:S05]  /*59b0*/  BRA `(.L_x_1470) ;  /* 0xffffa94000007947 */ /* 0x000fea000383ffff */
.L_x_1419:
        /* <DEDUP_REMOVED lines=18> */
.L_x_1472:
[----:B------:R-:W-:Y:S05]  /*5ae0*/  BSYNC B0 ;  /* 0x0000000000007941 */ /* 0x000fea0003800000 */
.L_x_1471:
        /* <DEDUP_REMOVED lines=11> */
.L_x_1474:
[----:B------:R-:W2:Y:S01]  /*5ba0*/  LDG.E.STRONG.GPU R5, [R2.64] ;  /* 0x0000000802057981 */ /* 0x000ea2000c1ef900 */
[----:B------:R-:W-:Y:S01]  /*5bb0*/  YIELD ;  /* 0x0000000000007946 */ /* 0x000fe20003800000 */
[----:B--2---:R-:W-:Y:S01]  /*5bc0*/  ISETP.NE.AND P0, PT, R5, R0, PT ;  /* 0x000000000500720c */ /* 0x004fe20003f05270 */
[----:B------:R-:W-:-:S12]  /*5bd0*/  CCTL.IVALL ;  /* 0x00000000ff00798f */ /* 0x000fd80002000000 */
[----:B------:R-:W-:Y:S05]  /*5be0*/  @P0 BRA `(.L_x_1474) ;  /* 0xffffffb000000947 */ /* 0x000fea000383ffff */
.L_x_1473:
        /* <DEDUP_REMOVED lines=25> */
.L_x_1475:
        /* <DEDUP_REMOVED lines=26> */
.L_x_1476:
        /* <DEDUP_REMOVED lines=14> */
.L_x_5167:


//--------------------- .text._Z35group_norm_nhwc_bwd_one_pass_kernelI11Fp16IOBf16WLi256ELi84ELi672EEv26Group_norm_nhwc_bwd_params --------------------------
	.section	.text._Z35group_norm_nhwc_bwd_one_pass_kernelI11Fp16IOBf16WLi256ELi84ELi672EEv26Group_norm_nhwc_bwd_params,"ax",@progbits
	.sectioninfo	@"SHI_REGISTERS=80"
	.align	128
        .global         _Z35group_norm_nhwc_bwd_one_pass_kernelI11Fp16IOBf16WLi256ELi84ELi672EEv26Group_norm_nhwc_bwd_params
        .type           _Z35group_norm_nhwc_bwd_one_pass_kernelI11Fp16IOBf16WLi256ELi84ELi672EEv26Group_norm_nhwc_bwd_params,@function
        .size           _Z35group_norm_nhwc_bwd_one_pass_kernelI11Fp16IOBf16WLi256ELi84ELi672EEv26Group_norm_nhwc_bwd_params,(.L_x_5168 - _Z35group_norm_nhwc_bwd_one_pass_kernelI11Fp16IOBf16WLi256ELi84ELi672EEv26Group_norm_nhwc_bwd_params)
        .other          _Z35group_norm_nhwc_bwd_one_pass_kernelI11Fp16IOBf16WLi256ELi84ELi672EEv26Group_norm_nhwc_bwd_params,@"STO_CUDA_ENTRY STV_DEFAULT"
_Z35group_norm_nhwc_bwd_one_pass_kernelI11Fp16IOBf16WLi256ELi84ELi672EEv26Group_norm_nhwc_bwd_params:
.text._Z35group_norm_nhwc_bwd_one_pass_kernelI11Fp16IOBf16WLi256ELi84ELi672EEv26Group_norm_nhwc_bwd_params:
        /* <DEDUP_REMOVED lines=59> */
.L_x_1560:
        /* <DEDUP_REMOVED lines=9> */
[----:B------:R-:W-:Y:S01]  /*0440*/  CS2R R34, SRZ ;  /* 0x0000000000227805 */ /* 0x000fe2000001ff00 */
        /* <DEDUP_REMOVED lines=141> */
[C---:B---3--:R-:W-:Y:S01]  /*0d20*/  @!P2 IADD3 R4, P6, R3.reuse, c[0x0][0x180], RZ ;  /* 0x000060000304aa10 */ /* 0x048fe20007fde0ff */
[----:B------:R-:W-:Y:S01]  /*0d30*/  @P1 IMAD.WIDE.U32 R12, R2, c[0x0][0x1d8], R12 ;  /* 0x00007600020c1a25 */ /* 0x000fe200078e000c */
[----:B------:R-:W-:-:S02]  /*0d40*/  @!P2 IADD3 R6, P0, R3, c[0x0][0x178], RZ ;  /* 0x00005e000306aa10 */ /* 0x000fc40007f1e0ff */
[C---:B------:R-:W-:Y:S02]  /*0d50*/  @!P2 IADD3.X R5, R20.reuse, c[0x0][0x184], RZ, P6, !PT ;  /* 0x000061001405aa10 */ /* 0x040fe400037fe4ff */
[----:B------:R-:W-:Y:S01]  /*0d60*/  @!P2 IADD3.X R7, R20, c[0x0][0x17c], RZ, P0, !PT ;  /* 0x00005f001407aa10 */ /* 0x000fe200007fe4ff */
[----:B----4-:R-:W-:Y:S01]  /*0d70*/  @!P4 IMAD R8, R27, c[0x0][0x1d8], RZ ;  /* 0x000076001b08ca24 */ /* 0x010fe200078e02ff */
        /* <DEDUP_REMOVED lines=13> */
[----:B------:R-:W-:Y:S02]  /*0e50*/  ISETP.GE.AND.EX P0, PT, R22, c[0x0][0x1e4], PT, P0 ;  /* 0x0000790016007a0c */ /* 0x000fe40003f06300 */
        /* <DEDUP_REMOVED lines=18> */
[C---:B------:R-:W-:Y:S01]  /*0f80*/  @!P3 SHF.L.U32 R10, R8.reuse, 0x1, RZ ;  /* 0x00000001080ab819 */ /* 0x040fe200000006ff */
[----:B------:R-:W-:Y:S01]  /*0f90*/  HFMA2.MMA R46, -RZ, RZ, 0, 0 ;  /* 0x00000000ff2e7435 */ /* 0x000fe200000001ff */
        /* <DEDUP_REMOVED lines=9> */
[----:B------:R-:W-:Y:S01]  /*1030*/  @!P0 MOV R9, R19 ;  /* 0x0000001300098202 */ /* 0x000fe20000000f00 */
[----:B------:R0:W5:Y:S01]  /*1040*/  @!P2 LDG.E R46, [R6.64] ;  /* 0x00000012062ea981 */ /* 0x000162000c1e1900 */
[----:B------:R-:W-:Y:S02]  /*1050*/  @!P5 SHF.L.U32 R13, R14, 0x1, RZ ;  /* 0x000000010e0dd819 */ /* 0x000fe400000006ff */
[----:B------:R-:W-:Y:S01]  /*1060*/  @!P6 IADD3 R15, R5, R15, RZ ;  /* 0x0000000f050fe210 */ /* 0x000fe20007ffe0ff */
[----:B------:R-:W-:Y:S01]  /*1070*/  @!P0 IMAD.WIDE.U32 R8, R60, c[0x0][0x1d8], R8 ;  /* 0x000076003c088a25 */ /* 0x000fe200078e0008 */
[----:B------:R-:W-:-:S02]  /*1080*/  @!P6 SHF.L.U32 R21, R4, 0x1, RZ ;  /* 0x000000010415e819 */ /* 0x000fc400000006ff */
[----:B------:R-:W-:Y:S02]  /*1090*/  @!P6 SHF.L.U64.HI R22, R4, 0x1, R15 ;  /* 0x000000010416e819 */ /* 0x000fe4000001020f */
[----:B0-----:R-:W-:Y:S01]  /*10a0*/  @!P5 IADD3 R6, P2, R13, c[0x0][0x180], RZ ;  /* 0x000060000d06da10 */ /* 0x001fe20007f5e0ff */
[----:B------:R-:W-:Y:S01]  /*10b0*/  HFMA2.MMA R15, -RZ, RZ, 0, 0 ;  /* 0x00000000ff0f7435 */ /* 0x000fe200000001ff */
[----:B------:R-:W-:Y:S02]  /*10c0*/  @!P0 IADD3 R5, R9, R25, RZ ;  /* 0x0000001909058210 */ /* 0x000fe40007ffe0ff */
[----:B------:R-:W-:Y:S02]  /*10d0*/  @!P5 IADD3.X R7, R24, c[0x0][0x184], RZ, P2, !PT ;  /* 0x000061001807da10 */ /* 0x000fe400017fe4ff */
[----:B------:R-:W-:Y:S01]  /*10e0*/  @!P5 IADD3 R4, P2, R13, c[0x0][0x178], RZ ;  /* 0x00005e000d04da10 */ /* 0x000fe20007f5e0ff */
[----:B------:R-:W-:Y:S01]  /*10f0*/  CS2R R44, SRZ ;  /* 0x00000000002c7805 */ /* 0x000fe2000001ff00 */
[----:B------:R-:W-:-:S02]  /*1100*/  @!P0 SHF.L.U64.HI R14, R8, 0x1, R5 ;  /* 0x00000001080e8819 */ /* 0x000fc40000010205 */
[----:B------:R-:W-:Y:S01]  /*1110*/  @!P5 IADD3.X R5, R24, c[0x0][0x17c], RZ, P2, !PT ;  /* 0x00005f001805da10 */ /* 0x000fe200017fe4ff */
[----:B------:R0:W5:Y:S01]  /*1120*/  @!P5 LDG.E R15, [R6.64] ;  /* 0x00000012060fd981 */ /* 0x000162000c1e1900 */
[----:B------:R-:W-:Y:S02]  /*1130*/  @!P0 SHF.L.U32 R13, R8, 0x1, RZ ;  /* 0x00000001080d8819 */ /* 0x000fe400000006ff */
[----:B------:R-:W-:Y:S01]  /*1140*/  @!P4 IADD3 R8, P2, R23, c[0x0][0x180], RZ ;  /* 0x000060001708ca10 */ /* 0x000fe20007f5e0ff */
[----:B------:R1:W5:Y:S03]  /*1150*/  @!P5 LDG.E R45, [R4.64] ;  /* 0x00000012042dd981 */ /* 0x000366000c1e1900 */
[----:B------:R-:W-:Y:S02]  /*1160*/  @!P4 IADD3.X R9, R3, c[0x0][0x184], RZ, P2, !PT ;  /* 0x000061000309ca10 */ /* 0x000fe400017fe4ff */
[----:B0-----:R-:W-:-:S03]  /*1170*/  @!P4 IADD3 R6, P5, R23, c[0x0][0x178], RZ ;  /* 0x00005e001706ca10 */ /* 0x001fc60007fbe0ff */
[----:B------:R0:W5:Y:S01]  /*1180*/  @!P4 LDG.E R30, [R8.64] ;  /* 0x00000012081ec981 */ /* 0x000162000c1e1900 */
[C---:B-1----:R-:W-:Y:S02]  /*1190*/  @!P3 IADD3 R4, P2, R10.reuse, c[0x0][0x180], RZ ;  /* 0x000060000a04ba10 */ /* 0x042fe40007f5e0ff */
[----:B------:R-:W-:Y:S02]  /*11a0*/  @!P4 IADD3.X R7, R3, c[0x0][0x17c], RZ, P5, !PT ;  /* 0x00005f000307ca10 */ /* 0x000fe40002ffe4ff */
[----:B------:R-:W-:Y:S02]  /*11b0*/  MOV R3, RZ ;  /* 0x000000ff00037202 */ /* 0x000fe40000000f00 */
[----:B------:R-:W-:Y:S01]  /*11c0*/  @!P3 IADD3.X R5, R11, c[0x0][0x184], RZ, P2, !PT ;  /* 0x000061000b05ba10 */ /* 0x000fe200017fe4ff */
[----:B------:R1:W5:Y:S01]  /*11d0*/  @!P4 LDG.E R44, [R6.64] ;  /* 0x00000012062cc981 */ /* 0x000362000c1e1900 */
[----:B------:R-:W-:-:S03]  /*11e0*/  @!P3 IADD3 R10, P2, R10, c[0x0][0x178], RZ ;  /* 0x00005e000a0aba10 */ /* 0x000fc60007f5e0ff */
[----:B------:R2:W5:Y:S01]  /*11f0*/  @!P3 LDG.E R3, [R4.64] ;  /* 0x000000120403b981 */ /* 0x000562000c1e1900 */
[----:B------:R-:W-:Y:S02]  /*1200*/  @!P3 IADD3.X R11, R11, c[0x0][0x17c], RZ, P2, !PT ;  /* 0x00005f000b0bba10 */ /* 0x000fe400017fe4ff */
[----:B-1----:R-:W-:Y:S01]  /*1210*/  @!P6 IADD3 R6, P4, R21, c[0x0][0x180], RZ ;  /* 0x000060001506ea10 */ /* 0x002fe20007f9e0ff */
[----:B--2---:R-:W-:-:S03]  /*1220*/  HFMA2.MMA R4, -RZ, RZ, 0, 0 ;  /* 0x00000000ff047435 */ /* 0x004fc600000001ff */
[C---:B------:R-:W-:Y:S02]  /*1230*/  @!P6 IADD3.X R7, R22.reuse, c[0x0][0x184], RZ, P4, !PT ;  /* 0x000061001607ea10 */ /* 0x040fe400027fe4ff */
[----:B0-----:R-:W-:Y:S01]  /*1240*/  @!P6 IADD3 R8, P2, R21, c[0x0][0x178], RZ ;  /* 0x00005e001508ea10 */ /* 0x001fe20007f5e0ff */
[----:B------:R-:W-:Y:S01]  /*1250*/  CS2R R42, SRZ ;  /* 0x00000000002a7805 */ /* 0x000fe2000001ff00 */
[----:B------:R-:W-:Y:S02]  /*1260*/  UMOV UR5, 0x8 ;  /* 0x0000000800057882 */ /* 0x000fe40000000000 */
[----:B------:R-:W-:Y:S01]  /*1270*/  ULDC.64 UR6, c[0x0][0x198] ;  /* 0x0000660000067ab9 */ /* 0x000fe20000000a00 */
[----:B------:R-:W-:Y:S01]  /*1280*/  @!P6 IADD3.X R9, R22, c[0x0][0x17c], RZ, P2, !PT ;  /* 0x00005f001609ea10 */ /* 0x000fe200017fe4ff */
[----:B------:R-:W-:Y:S01]  /*1290*/  UIMAD.WIDE UR6, UR9, UR5, UR6 ;  /* 0x00000005090672a5 */ /* 0x000fe2000f8e0206 */
[----:B------:R0:W5:Y:S04]  /*12a0*/  @!P6 LDG.E R4, [R6.64] ;  /* 0x000000120604e981 */ /* 0x000168000c1e1900 */
[----:B------:R1:W5:Y:S01]  /*12b0*/  @!P3 LDG.E R43, [R10.64] ;  /* 0x000000120a2bb981 */ /* 0x000362000c1e1900 */
[----:B------:R-:W-:-:S02]  /*12c0*/  @!P0 IADD3 R22, P3, R13, c[0x0][0x180], RZ ;  /* 0x000060000d168a10 */ /* 0x000fc40007f7e0ff */
[----:B------:R-:W-:Y:S01]  /*12d0*/  ISETP.GE.U32.AND P5, PT, R58, c[0x0][0x1e0], PT ;  /* 0x000078003a007a0c */ /* 0x000fe20003fa6070 */
[----:B------:R2:W5:Y:S01]  /*12e0*/  @!P6 LDG.E R42, [R8.64] ;  /* 0x00000012082ae981 */ /* 0x000562000c1e1900 */
[C---:B0-----:R-:W-:Y:S02]  /*12f0*/  @P1 IADD3 R6, P2, R20.reuse, c[0x0][0x180], RZ ;  /* 0x0000600014061a10 */ /* 0x041fe40007f5e0ff */
[----:B------:R-:W-:Y:S02]  /*1300*/  @P1 IADD3 R20, P4, R20, c[0x0][0x178], RZ ;  /* 0x00005e0014141a10 */ /* 0x000fe40007f9e0ff */
[C---:B------:R-:W-:Y:S02]  /*1310*/  @P1 IADD3.X R7, R12.reuse, c[0x0][0x184], RZ, P2, !PT ;  /* 0x000061000c071a10 */ /* 0x040fe400017fe4ff */
[----:B------:R-:W-:Y:S02]  /*1320*/  @P1 IADD3.X R21, R12, c[0x0][0x17c], RZ, P4, !PT ;  /* 0x00005f000c151a10 */ /* 0x000fe400027fe4ff */
[----:B-1----:R-:W-:-:S02]  /*1330*/  @!P0 IADD3 R10, P2, R13, c[0x0][0x178], RZ ;  /* 0x00005e000d0a8a10 */ /* 0x002fc40007f5e0ff */
[----:B------:R-:W-:Y:S02]  /*1340*/  MOV R12, UR6 ;  /* 0x00000006000c7c02 */ /* 0x000fe40008000f00 */
[----:B------:R-:W-:-:S06]  /*1350*/  MOV R13, UR7 ;  /* 0x00000007000d7c02 */ /* 0x000fcc0008000f00 */
[----:B------:R-:W3:Y:S01]  /*1360*/  LDG.E.64 R12, [R12.64] ;  /* 0x000000120c0c7981 */ /* 0x000ee2000c1e1b00 */
[----:B------:R-:W-:Y:S02]  /*1370*/  @!P0 IADD3.X R23, R14, c[0x0][0x184], RZ, P3, !PT ;  /* 0x000061000e178a10 */ /* 0x000fe40001ffe4ff */
[----:B------:R-:W-:Y:S02]  /*1380*/  SHF.R.S32.HI R28, RZ, 0x1f, R58 ;  /* 0x0000001fff1c7819 */ /* 0x000fe4000001143a */
[----:B------:R-:W-:Y:S02]  /*1390*/  ISETP.GE.U32.AND P6, PT, R59, c[0x0][0x1e0], PT ;  /* 0x000078003b007a0c */ /* 0x000fe40003fc6070 */
[----:B------:R-:W-:Y:S02]  /*13a0*/  ISETP.GE.U32.AND P3, PT, R56, c[0x0][0x1e0], PT ;  /* 0x0000780038007a0c */ /* 0x000fe40003f66070 */
[----:B------:R-:W-:Y:S02]  /*13b0*/  SHF.R.S32.HI R29, RZ, 0x1f, R59 ;  /* 0x0000001fff1d7819 */ /* 0x000fe4000001143b */
[----:B------:R-:W-:-:S02]  /*13c0*/  SHF.R.S32.HI R26, RZ, 0x1f, R56 ;  /* 0x0000001fff1a7819 */ /* 0x000fc40000011438 */
[----:B------:R-:W-:Y:S02]  /*13d0*/  ISETP.GE.AND.EX P5, PT, R28, c[0x0][0x1e4], PT, P5 ;  /* 0x000079001c007a0c */ /* 0x000fe40003fa6350 */
[----:B------:R-:W-:Y:S02]  /*13e0*/  ISETP.GE.U32.AND P4, PT, R57, c[0x0][0x1e0], PT ;  /* 0x0000780039007a0c */ /* 0x000fe40003f86070 */
[----:B------:R-:W-:Y:S02]  /*13f0*/  SHF.R.S32.HI R27, RZ, 0x1f, R57 ;  /* 0x0000001fff1b7819 */ /* 0x000fe40000011439 */
[----:B------:R-:W-:Y:S02]  /*1400*/  ISETP.GE.AND.EX P6, PT, R29, c[0x0][0x1e4], PT, P6 ;  /* 0x000079001d007a0c */ /* 0x000fe40003fc6360 */
[----:B------:R-:W-:Y:S02]  /*1410*/  ISETP.GE.AND.EX P3, PT, R26, c[0x0][0x1e4], PT, P3 ;  /* 0x000079001a007a0c */ /* 0x000fe40003f66330 */
[----:B------:R-:W-:-:S02]  /*1420*/  ISETP.GT.U32.OR P5, PT, R0, 0x29f, P5 ;  /* 0x0000029f0000780c */ /* 0x000fc40002fa4470 */
[----:B------:R-:W-:Y:S02]  /*1430*/  ISETP.GE.AND.EX P4, PT, R27, c[0x0][0x1e4], PT, P4 ;  /* 0x000079001b007a0c */ /* 0x000fe40003f86340 */
[C---:B------:R-:W-:Y:S02]  /*1440*/  ISETP.GT.U32.OR P6, PT, R0.reuse, 0x29f, P6 ;  /* 0x0000029f0000780c */ /* 0x040fe400037c4470 */
[C---:B------:R-:W-:Y:S02]  /*1450*/  ISETP.GT.U32.OR P3, PT, R0.reuse, 0x29f, P3 ;  /* 0x0000029f0000780c */ /* 0x040fe40001f64470 */
[----:B------:R-:W-:Y:S02]  /*1460*/  ISETP.GT.U32.OR P4, PT, R0, 0x29f, P4 ;  /* 0x0000029f0000780c */ /* 0x000fe40002784470 */
[----:B------:R-:W-:Y:S02]  /*1470*/  @!P0 IADD3.X R11, R14, c[0x0][0x17c], RZ, P2, !PT ;  /* 0x00005f000e0b8a10 */ /* 0x000fe400017fe4ff */
[----:B------:R-:W-:Y:S01]  /*1480*/  ISETP.GE.U32.AND P2, PT, R55, c[0x0][0x1e0], PT ;  /* 0x0000780037007a0c */ /* 0x000fe20003f46070 */
[----:B------:R-:W-:Y:S01]  /*1490*/  @!P5 IMAD R5, R28, c[0x0][0x1d8], RZ ;  /* 0x000076001c05da24 */ /* 0x000fe200078e02ff */
[----:B------:R-:W-:-:S03]  /*14a0*/  SHF.R.S32.HI R39, RZ, 0x1f, R55 ;  /* 0x0000001fff277819 */ /* 0x000fc60000011437 */
[----:B--2---:R-:W-:Y:S02]  /*14b0*/  @!P6 IMAD R8, R29, c[0x0][0x1d8], RZ ;  /* 0x000076001d08ea24 */ /* 0x004fe400078e02ff */
[----:B------:R-:W-:Y:S01]  /*14c0*/  @!P3 IMAD R9, R26, c[0x0][0x1d8], RZ ;  /* 0x000076001a09ba24 */ /* 0x000fe200078e02ff */
[----:B------:R-:W-:Y:S01]  /*14d0*/  ISETP.GE.AND.EX P2, PT, R39, c[0x0][0x1e4], PT, P2 ;  /* 0x0000790027007a0c */ /* 0x000fe20003f46320 */
[----:B------:R-:W-:Y:S01]  /*14e0*/  @!P5 IMAD R36, R58, c[0x0][0x1dc], R5 ;  /* 0x000077003a24da24 */ /* 0x000fe200078e0205 */
[-C--:B------:R-:W-:Y:S01]  /*14f0*/  @!P4 MOV R28, R16.reuse ;  /* 0x00000010001cc202 */ /* 0x080fe20000000f00 */
[----:B------:R-:W-:Y:S01]  /*1500*/  @!P4 IMAD R14, R27, c[0x0][0x1d8], RZ ;  /* 0x000076001b0eca24 */ /* 0x000fe200078e02ff */
[-C--:B------:R-:W-:Y:S01]  /*1510*/  @!P4 MOV R29, R19.reuse ;  /* 0x00000013001dc202 */ /* 0x080fe20000000f00 */
[----:B------:R-:W-:Y:S01]  /*1520*/  @!P6 IMAD R37, R59, c[0x0][0x1dc], R8 ;  /* 0x000077003b25ea24 */ /* 0x000fe200078e0208 */
[----:B------:R-:W-:Y:S01]  /*1530*/  @!P6 MOV R8, R16 ;  /* 0x000000100008e202 */ /* 0x000fe20000000f00 */
[----:B------:R-:W-:Y:S01]  /*1540*/  @!P3 IMAD R5, R56, c[0x0][0x1dc], R9 ;  /* 0x000077003805ba24 */ /* 0x000fe200078e0209 */
[----:B------:R-:W-:-:S02]  /*1550*/  @!P6 MOV R9, R19 ;  /* 0x000000130009e202 */ /* 0x000fc40000000f00 */
[-C--:B------:R-:W-:Y:S02]  /*1560*/  @!P3 MOV R26, R16.reuse ;  /* 0x00000010001ab202 */ /* 0x080fe40000000f00 */
[-C--:B------:R-:W-:Y:S02]  /*1570*/  @!P3 MOV R27, R19.reuse ;  /* 0x00000013001bb202 */ /* 0x080fe40000000f00 */
[----:B------:R-:W-:Y:S02]  /*1580*/  @!P5 MOV R24, R16 ;  /* 0x000000100018d202 */ /* 0x000fe40000000f00 */
[----:B------:R-:W-:Y:S01]  /*1590*/  @!P5 MOV R25, R19 ;  /* 0x000000130019d202 */ /* 0x000fe20000000f00 */
[C---:B------:R-:W-:Y:S01]  /*15a0*/  @!P4 IMAD R14, R57.reuse, c[0x0][0x1dc], R14 ;  /* 0x00007700390eca24 */ /* 0x040fe200078e020e */
[----:B------:R-:W-:Y:S01]  /*15b0*/  ISETP.GT.U32.OR P2, PT, R0, 0x29f, P2 ;  /* 0x0000029f0000780c */ /* 0x000fe20001744470 */
[----:B------:R-:W-:-:S04]  /*15c0*/  @!P4 IMAD.WIDE.U32 R28, R57, c[0x0][0x1d8], R28 ;  /* 0x00007600391cca25 */ /* 0x000fc800078e001c */
[----:B------:R-:W-:-:S04]  /*15d0*/  @!P6 IMAD.WIDE.U32 R8, R59, c[0x0][0x1d8], R8 ;  /* 0x000076003b08ea25 */ /* 0x000fc800078e0008 */
[----:B------:R-:W-:Y:S01]  /*15e0*/  @!P3 IMAD.WIDE.U32 R26, R56, c[0x0][0x1d8], R26 ;  /* 0x00007600381aba25 */ /* 0x000fe200078e001a */
[----:B------:R-:W-:-:S03]  /*15f0*/  @!P4 IADD3 R14, R29, R14, RZ ;  /* 0x0000000e1d0ec210 */ /* 0x000fc60007ffe0ff */
[----:B------:R-:W-:Y:S01]  /*1600*/  @!P5 IMAD.WIDE.U32 R24, R58, c[0x0][0x1d8], R24 ;  /* 0x000076003a18da25 */ /* 0x000fe200078e0018 */
[----:B------:R-:W-:Y:S02]  /*1610*/  @!P6 IADD3 R37, R9, R37, RZ ;  /* 0x000000250925e210 */ /* 0x000fe40007ffe0ff */
[----:B------:R-:W-:Y:S02]  /*1620*/  @!P3 IADD3 R5, R27, R5, RZ ;  /* 0x000000051b05b210 */ /* 0x000fe40007ffe0ff */
[----:B------:R-:W-:Y:S02]  /*1630*/  @!P5 IADD3 R9, R25, R36, RZ ;  /* 0x000000241909d210 */ /* 0x000fe40007ffe0ff */
[C---:B------:R-:W-:Y:S02]  /*1640*/  @!P4 SHF.L.U32 R27, R28.reuse, 0x1, RZ ;  /* 0x000000011c1bc819 */ /* 0x040fe400000006ff */
[----:B------:R-:W-:Y:S02]  /*1650*/  @!P4 SHF.L.U64.HI R28, R28, 0x1, R14 ;  /* 0x000000011c1cc819 */ /* 0x000fe4000001020e */
[----:B------:R-:W-:Y:S01]  /*1660*/  @!P3 SHF.L.U64.HI R14, R26, 0x1, R5 ;  /* 0x000000011a0eb819 */ /* 0x000fe20000010205 */
[----:B------:R-:W-:Y:S01]  /*1670*/  HFMA2.MMA R5, -RZ, RZ, 0, 0 ;  /* 0x00000000ff057435 */ /* 0x000fe200000001ff */
[----:B------:R-:W-:-:S02]  /*1680*/  @!P6 SHF.L.U32 R38, R8, 0x1, RZ ;  /* 0x000000010826e819 */ /* 0x000fc400000006ff */
[----:B------:R-:W-:Y:S02]  /*1690*/  @!P6 SHF.L.U64.HI R37, R8, 0x1, R37 ;  /* 0x000000010825e819 */ /* 0x000fe40000010225 */
[----:B------:R-:W-:Y:S01]  /*16a0*/  @!P5 SHF.L.U64.HI R29, R24, 0x1, R9 ;  /* 0x00000001181dd819 */ /* 0x000fe20000010209 */
[----:B------:R-:W-:Y:S01]  /*16b0*/  @!P2 IMAD R25, R39, c[0x0][0x1d8], RZ ;  /* 0x000076002719aa24 */ /* 0x000fe200078e02ff */
[----:B------:R-:W-:Y:S02]  /*16c0*/  @!P2 MOV R8, R16 ;  /* 0x000000100008a202 */ /* 0x000fe40000000f00 */
[----:B------:R-:W-:Y:S01]  /*16d0*/  @!P2 MOV R9, R19 ;  /* 0x000000130009a202 */ /* 0x000fe20000000f00 */
[----:B------:R-:W-:Y:S01]  /*16e0*/  CS2R R40, SRZ ;  /* 0x0000000000287805 */ /* 0x000fe2000001ff00 */
[C---:B------:R-:W-:Y:S01]  /*16f0*/  @!P2 IMAD R25, R55.reuse, c[0x0][0x1dc], R25 ;  /* 0x000077003719aa24 */ /* 0x040fe200078e0219 */
[----:B------:R0:W5:Y:S02]  /*1700*/  @!P0 LDG.E R5, [R22.64] ;  /* 0x0000001216058981 */ /* 0x000164000c1e1900 */
[----:B------:R-:W-:-:S02]  /*1710*/  @!P2 IMAD.WIDE.U32 R8, R55, c[0x0][0x1d8], R8 ;  /* 0x000076003708aa25 */ /* 0x000fc400078e0008 */
[----:B------:R1:W5:Y:S01]  /*1720*/  @!P0 LDG.E R41, [R10.64] ;  /* 0x000000120a298981 */ /* 0x000362000c1e1900 */
[----:B------:R-:W-:Y:S02]  /*1730*/  @!P5 SHF.L.U32 R36, R24, 0x1, RZ ;  /* 0x000000011824d819 */ /* 0x000fe400000006ff */
[----:B------:R-:W-:Y:S02]  /*1740*/  @!P2 IADD3 R25, R9, R25, RZ ;  /* 0x000000190919a210 */ /* 0x000fe40007ffe0ff */
[----:B0-----:R-:W-:Y:S02]  /*1750*/  @!P6 IADD3 R22, P0, R38, c[0x0][0x180], RZ ;  /* 0x000060002616ea10 */ /* 0x001fe40007f1e0ff */
[----:B------:R-:W-:Y:S02]  /*1760*/  @!P3 SHF.L.U32 R24, R26, 0x1, RZ ;  /* 0x000000011a18b819 */ /* 0x000fe400000006ff */
[C---:B------:R-:W-:Y:S02]  /*1770*/  @!P2 SHF.L.U32 R26, R8.reuse, 0x1, RZ ;  /* 0x00000001081aa819 */ /* 0x040fe400000006ff */
[----:B------:R-:W-:-:S02]  /*1780*/  @!P2 SHF.L.U64.HI R25, R8, 0x1, R25 ;  /* 0x000000010819a819 */ /* 0x000fc40000010219 */
[----:B------:R-:W-:Y:S02]  /*1790*/  @!P6 IADD3.X R23, R37, c[0x0][0x184], RZ, P0, !PT ;  /* 0x000061002517ea10 */ /* 0x000fe400007fe4ff */
[----:B------:R-:W-:Y:S01]  /*17a0*/  @!P6 IADD3 R8, P0, R38, c[0x0][0x178], RZ ;  /* 0x00005e002608ea10 */ /* 0x000fe20007f1e0ff */
[----:B------:R-:W-:-:S03]  /*17b0*/  CS2R R50, SRZ ;  /* 0x0000000000327805 */ /* 0x000fc6000001ff00 */
[----:B------:R-:W-:Y:S02]  /*17c0*/  @!P6 IADD3.X R9, R37, c[0x0][0x17c], RZ, P0, !PT ;  /* 0x00005f002509ea10 */ /* 0x000fe400007fe4ff */
[----:B-1----:R-:W-:Y:S01]  /*17d0*/  @!P5 IADD3 R10, P0, R36, c[0x0][0x180], RZ ;  /* 0x00006000240ada10 */ /* 0x002fe20007f1e0ff */
[----:B------:R0:W5:Y:S03]  /*17e0*/  @P1 LDG.E R50, [R20.64] ;  /* 0x0000001214321981 */ /* 0x000166000c1e1900 */
[----:B------:R-:W-:Y:S01]  /*17f0*/  @!P5 IADD3.X R11, R29, c[0x0][0x184], RZ, P0, !PT ;  /* 0x000061001d0bda10 */ /* 0x000fe200007fe4ff */
[----:B------:R1:W2:Y:S01]  /*1800*/  @P1 LDG.E R51, [R6.64] ;  /* 0x0000001206331981 */ /* 0x0002a2000c1e1900 */
[----:B------:R-:W-:-:S03]  /*1810*/  CS2R R38, SRZ ;  /* 0x0000000000267805 */ /* 0x000fc6000001ff00 */
[----:B------:R4:W5:Y:S01]  /*1820*/  @!P6 LDG.E R40, [R8.64] ;  /* 0x000000120828e981 */ /* 0x000962000c1e1900 */
[----:B0-----:R-:W-:Y:S01]  /*1830*/  @!P5 IADD3 R20, P0, R36, c[0x0][0x178], RZ ;  /* 0x00005e002414da10 */ /* 0x001fe20007f1e0ff */
[----:B-1----:R-:W-:-:S03]  /*1840*/  CS2R R6, SRZ ;  /* 0x0000000000067805 */ /* 0x002fc6000001ff00 */
[----:B------:R-:W-:-:S03]  /*1850*/  @!P5 IADD3.X R21, R29, c[0x0][0x17c], RZ, P0, !PT ;  /* 0x00005f001d15da10 */ /* 0x000fc600007fe4ff */
[----:B------:R0:W5:Y:S04]  /*1860*/  @!P6 LDG.E R6, [R22.64] ;  /* 0x000000121606e981 */ /* 0x000168000c1e1900 */
[----:B------:R1:W5:Y:S04]  /*1870*/  @!P5 LDG.E R7, [R10.64] ;  /* 0x000000120a07d981 */ /* 0x000368000c1e1900 */
[----:B------:R1:W5:Y:S01]  /*1880*/  @!P5 LDG.E R39, [R20.64] ;  /* 0x000000121427d981 */ /* 0x000362000c1e1900 */
[----:B0-----:R-:W-:Y:S01]  /*1890*/  @!P3 IADD3 R22, P6, R24, c[0x0][0x180], RZ ;  /* 0x000060001816ba10 */ /* 0x001fe20007fde0ff */
[----:B----4-:R-:W-:Y:S01]  /*18a0*/  CS2R R8, SRZ ;  /* 0x0000000000087805 */ /* 0x010fe2000001ff00 */
[----:B-1----:R-:W-:-:S02]  /*18b0*/  @!P4 IADD3 R10, P0, R27, c[0x0][0x180], RZ ;  /* 0x000060001b0aca10 */ /* 0x002fc40007f1e0ff */
[----:B------:R-:W-:Y:S02]  /*18c0*/  @!P4 IADD3 R20, P5, R27, c[0x0][0x178], RZ ;  /* 0x00005e001b14ca10 */ /* 0x000fe40007fbe0ff */
[C---:B------:R-:W-:Y:S02]  /*18d0*/  @!P4 IADD3.X R11, R28.reuse, c[0x0][0x184], RZ, P0, !PT ;  /* 0x000061001c0bca10 */ /* 0x040fe400007fe4ff */
[----:B------:R-:W-:Y:S02]  /*18e0*/  @!P4 IADD3.X R21, R28, c[0x0][0x17c], RZ, P5, !PT ;  /* 0x00005f001c15ca10 */ /* 0x000fe40002ffe4ff */
[----:B------:R-:W-:Y:S01]  /*18f0*/  @!P3 IADD3.X R23, R14, c[0x0][0x184], RZ, P6, !PT ;  /* 0x000061000e17ba10 */ /* 0x000fe200037fe4ff */
[----:B------:R0:W5:Y:S04]  /*1900*/  @!P4 LDG.E R8, [R10.64] ;  /* 0x000000120a08c981 */ /* 0x000168000c1e1900 */
[----:B------:R1:W5:Y:S04]  /*1910*/  @!P4 LDG.E R38, [R20.64] ;  /* 0x000000121426c981 */ /* 0x000368000c1e1900 */
[----:B------:R4:W5:Y:S01]  /*1920*/  @!P3 LDG.E R9, [R22.64] ;  /* 0x000000121609b981 */ /* 0x000962000c1e1900 */
[----:B------:R-:W-:Y:S01]  /*1930*/  CS2R R36, SRZ ;  /* 0x0000000000247805 */ /* 0x000fe2000001ff00 */
[----:B0-----:R-:W-:Y:S01]  /*1940*/  CS2R R10, SRZ ;  /* 0x00000000000a7805 */ /* 0x001fe2000001ff00 */
[----:B-1----:R-:W-:-:S02]  /*1950*/  @!P3 IADD3 R20, P0, R24, c[0x0][0x178], RZ ;  /* 0x00005e001814ba10 */ /* 0x002fc40007f1e0ff */
[----:B----4-:R-:W-:Y:S02]  /*1960*/  @!P2 IADD3 R22, P4, R26, c[0x0][0x180], RZ ;  /* 0x000060001a16aa10 */ /* 0x010fe40007f9e0ff */
[----:B------:R-:W-:Y:S02]  /*1970*/  @!P3 IADD3.X R21, R14, c[0x0][0x17c], RZ, P0, !PT ;  /* 0x00005f000e15ba10 */ /* 0x000fe400007fe4ff */
[----:B------:R-:W-:-:S03]  /*1980*/  @!P2 IADD3.X R23, R25, c[0x0][0x184], RZ, P4, !PT ;  /* 0x000061001917aa10 */ /* 0x000fc600027fe4ff */
[----:B------:R0:W5:Y:S04]  /*1990*/  @!P3 LDG.E R37, [R20.64] ;  /* 0x000000121425b981 */ /* 0x000168000c1e1900 */
[----:B------:R0:W5:Y:S01]  /*19a0*/  @!P2 LDG.E R10, [R22.64] ;  /* 0x00000012160aa981 */ /* 0x000162000c1e1900 */
[----:B------:R-:W-:Y:S01]  /*19b0*/  @!P2 IADD3 R24, P5, R26, c[0x0][0x178], RZ ;  /* 0x00005e001a18aa10 */ /* 0x000fe20007fbe0ff */
[----:B---3--:R-:W1:Y:S02]  /*19c0*/  R2UR UR24, R12 ;  /* 0x000000000c1873c2 */ /* 0x008e6400000e0000 */
        /* <DEDUP_REMOVED lines=8> */
[----:B------:R-:W-:Y:S02]  /*1a50*/  ISETP.GT.U32.AND P0, PT, R0, 0x29f, PT ;  /* 0x0000029f0000780c */ /* 0x000fe40003f04070 */
[----:B------:R-:W-:Y:S01]  /*1a60*/  @!P2 IADD3.X R25, R25, c[0x0][0x17c], RZ, P5, !PT ;  /* 0x00005f001919aa10 */ /* 0x000fe20002ffe4ff */
[----:B------:R-:W-:Y:S01]  /*1a70*/  UMOV UR23, 0x3f800000 ;  /* 0x3f80000000177882 */ /* 0x000fe20000000000 */
[----:B------:R-:W-:Y:S01]  /*1a80*/  BSSY B0, `(.L_x_1478) ;  /* 0x0000018000007945 */ /* 0x000fe20003800000 */
[----:B------:R-:W-:Y:S01]  /*1a90*/  HFMA2.MMA R14, -RZ, RZ, 0, 0 ;  /* 0x00000000ff0e7435 */ /* 0x000fe200000001ff */
[----:B------:R-:W-:Y:S01]  /*1aa0*/  ISETP.NE.AND P4, PT, RZ, UR21, PT ;  /* 0x00000015ff007c0c */ /* 0x000fe2000bf85270 */
[----:B------:R2:W5:Y:S01]  /*1ab0*/  @!P2 LDG.E R36, [R24.64] ;  /* 0x000000121824a981 */ /* 0x000562000c1e1900 */
[----:B------:R-:W-:Y:S01]  /*1ac0*/  CS2R R12, SRZ ;  /* 0x00000000000c7805 */ /* 0x000fe2000001ff00 */
[----:B-1----:R-:W-:Y:S01]  /*1ad0*/  @UP0 UMOV UR23, UR5 ;  /* 0x0000000500170c82 */ /* 0x002fe20008000000 */
[----:B--2---:R-:W-:-:S02]  /*1ae0*/  HADD2.F32 R24, -RZ, R51.H0_H0 ;  /* 0x20000033ff187230 */ /* 0x004fc40000004100 */
[----:B------:R-:W-:Y:S01]  /*1af0*/  HADD2.F32 R25, -RZ, R51.H1_H1 ;  /* 0x30000033ff197230 */ /* 0x000fe20000004100 */
        /* <DEDUP_REMOVED lines=16> */
.L_x_1479:
[----:B0-----:R-:W-:Y:S05]  /*1c00*/  BSYNC B0 ;  /* 0x0000000000007941 */ /* 0x001fea0003800000 */
.L_x_1478:
        /* <DEDUP_REMOVED lines=25> */
.L_x_1480:
        /* <DEDUP_REMOVED lines=34> */
.L_x_1481:
[----:B------:R-:W-:Y:S02]  /*1fc0*/  FADD.FTZ R29, RZ, R21 ;  /* 0x00000015ff1d7221 */ /* 0x000fe40000010000 */
[----:B------:R-:W-:Y:S02]  /*1fd0*/  FMUL.FTZ R21, R27, R11 ;  /* 0x0000000b1b157220 */ /* 0x000fe40000410000 */
[C---:B------:R-:W-:Y:S02]  /*1fe0*/  FFMA.FTZ R47, R26.reuse, R27, R47 ;  /* 0x0000001b1a2f7223 */ /* 0x040fe4000001002f */
        /* <DEDUP_REMOVED lines=37> */
.L_x_1482:
        /* <DEDUP_REMOVED lines=37> */
.L_x_1483:
        /* <DEDUP_REMOVED lines=37> */
.L_x_1484:
        /* <DEDUP_REMOVED lines=37> */
.L_x_1485:
        /* <DEDUP_REMOVED lines=37> */
.L_x_1486:
        /* <DEDUP_REMOVED lines=37> */
.L_x_1487:
        /* <DEDUP_REMOVED lines=37> */
.L_x_1488:
        /* <DEDUP_REMOVED lines=37> */
.L_x_1489:
        /* <DEDUP_REMOVED lines=37> */
.L_x_1490:
        /* <DEDUP_REMOVED lines=37> */
.L_x_1491:
        /* <DEDUP_REMOVED lines=37> */
.L_x_1492:
        /* <DEDUP_REMOVED lines=10> */
[----:B------:R-:W-:Y:S02]  /*3a00*/  FADD.FTZ R22, R26, R22 ;  /* 0x000000161a167221 */ /* 0x000fe40000010000 */
[----:B------:R-:W-:Y:S02]  /*3a10*/  FADD.FTZ R23, R23, -UR24 ;  /* 0x8000001817177e21 */ /* 0x000fe40008010000 */
[----:B------:R-:W-:Y:S01]  /*3a20*/  FADD.FTZ R26, R25, -UR24 ;  /* 0x80000018191a7e21 */ /* 0x000fe20008010000 */
        /* <DEDUP_REMOVED lines=24> */
.L_x_1493:
        /* <DEDUP_REMOVED lines=35> */
.L_x_1494:
[----:B------:R-:W-:Y:S01]  /*3de0*/  FMUL.FTZ R23, R71, R11 ;  /* 0x0000000b47177220 */ /* 0x000fe20000410000 */
[----:B------:R-:W-:Y:S01]  /*3df0*/  HADD2.F32 R75, -RZ, R10.H0_H0 ;  /* 0x2000000aff4b7230 */ /* 0x000fe20000004100 */
[----:B------:R-:W-:Y:S02]  /*3e00*/  FMUL.FTZ R29, R74, R14 ;  /* 0x0000000e4a1d7220 */ /* 0x000fe40000410000 */
[----:B------:R-:W-:Y:S02]  /*3e10*/  FFMA.FTZ R21, R72, R23, R21 ;  /* 0x0000001748157223 */ /* 0x000fe40000010015 */
[----:B------:R-:W-:Y:S01]  /*3e20*/  FADD.FTZ R22, R22, R23 ;  /* 0x0000001716167221 */ /* 0x000fe20000010000 */
[----:B------:R-:W-:Y:S01]  /*3e30*/  HADD2.F32 R23, -RZ, R36.H1_H1 ;  /* 0x30000024ff177230 */ /* 0x000fe20000004100 */
[----:B------:R-:W-:Y:S01]  /*3e40*/  FFMA.FTZ R28, R73, R29, R21 ;  /* 0x0000001d491c7223 */ /* 0x000fe20000010015 */
[----:B------:R-:W-:Y:S01]  /*3e50*/  HADD2.F32 R21, -RZ, R10.H1_H1 ;  /* 0x3000000aff157230 */ /* 0x000fe20000004100 */
[----:B------:R-:W-:-:S02]  /*3e60*/  FADD.FTZ R75, R75, -UR24 ;  /* 0x800000184b4b7e21 */ /* 0x000fc40008010000 */
[----:B------:R-:W-:Y:S01]  /*3e70*/  FADD.FTZ R29, R29, R22 ;  /* 0x000000161d1d7221 */ /* 0x000fe20000010000 */
[----:B------:R-:W-:Y:S01]  /*3e80*/  HADD2.F32 R22, -RZ, R36.H0_H0 ;  /* 0x20000024ff167230 */ /* 0x000fe20000004100 */
        /* <DEDUP_REMOVED lines=22> */
.L_x_1495:
        /* <DEDUP_REMOVED lines=106> */
.L_x_1497:
[----:B------:R-:W-:Y:S05]  /*4690*/  BSYNC B0 ;  /* 0x0000000000007941 */ /* 0x000fea0003800000 */
.L_x_1496:
        /* <DEDUP_REMOVED lines=80> */
.L_x_1499:
[----:B------:R-:W-:Y:S05]  /*4ba0*/  BSYNC B0 ;  /* 0x0000000000007941 */ /* 0x000fea0003800000 */
.L_x_1498:
        /* <DEDUP_REMOVED lines=20> */
.L_x_1501:
[----:B------:R-:W-:Y:S05]  /*4cf0*/  BSYNC B0 ;  /* 0x0000000000007941 */ /* 0x000fea0003800000 */
.L_x_1500:
        /* <DEDUP_REMOVED lines=39> */
.L_x_1504:
[----:B------:R-:W-:Y:S02]  /*4f70*/  MOV R20, UR16 ;  /* 0x0000001000147c02 */ /* 0x000fe40008000f00 */
[----:B------:R-:W-:-:S05]  /*4f80*/  MOV R21, UR17 ;  /* 0x0000001100157c02 */ /* 0x000fca0008000f00 */
[----:B------:R-:W2:Y:S01]  /*4f90*/  LDG.E.STRONG.GPU R20, [R20.64] ;  /* 0x0000001214147981 */ /* 0x000ea2000c1ef900 */
[----:B------:R-:W-:Y:S01]  /*4fa0*/  YIELD ;  /* 0x0000000000007946 */ /* 0x000fe20003800000 */
[----:B--2---:R-:W-:Y:S01]  /*4fb0*/  ISETP.NE.AND P0, PT, R20, R22, PT ;  /* 0x000000161400720c */ /* 0x004fe20003f05270 */
[----:B------:R-:W-:-:S12]  /*4fc0*/  CCTL.IVALL ;  /* 0x00000000ff00798f */ /* 0x000fd80002000000 */
[----:B------:R-:W-:Y:S05]  /*4fd0*/  @P0 BRA `(.L_x_1504) ;  /* 0xffffff9000000947 */ /* 0x000fea000383ffff */
.L_x_1503:
        /* <DEDUP_REMOVED lines=20> */
.L_x_1508:
        /* <DEDUP_REMOVED lines=162> */
.L_x_1507:
        /* <DEDUP_REMOVED lines=83> */
.L_x_1509:
[----:B01----:R-:W-:-:S13]  /*6070*/  ISETP.NE.OR P0, PT, RZ, UR14, P0 ;  /* 0x0000000eff007c0c */ /* 0x003fda0008705670 */
[----:B------:R-:W-:Y:S05]  /*6080*/  @!P0 BRA `(.L_x_1505) ;  /* 0x000002a000008947 */ /* 0x000fea0003800000 */
.L_x_1506:
        /* <DEDUP_REMOVED lines=42> */
.L_x_1505:
        /* <DEDUP_REMOVED lines=16> */
.L_x_1511:
[----:B------:R-:W-:Y:S05]  /*6430*/  BSYNC B0 ;  /* 0x0000000000007941 */ /* 0x000fea0003800000 */
.L_x_1510:
        /* <DEDUP_REMOVED lines=24> */
.L_x_1502:
[----:B------:R-:W-:Y:S01]  /*65c0*/  @!P2 STS.64 [0xc8], R28 ;  /* 0x0000c81cff00a388 */ /* 0x000fe20000000a00 */
[----:B01----:R-:W-:-:S03]  /*65d0*/  HADD2.F32 R22, -RZ, R51.H0_H0 ;  /* 0x20000033ff167230 */ /* 0x003fc60000004100 */
[----:B------:R-:W-:Y:S02]  /*65e0*/  BAR.SYNC.DEFER_BLOCKING 0x0 ;  /* 0x0000000000007b1d */ /* 0x000fe40000010000 */
[----:B------:R-:W-:-:S04]  /*65f0*/  FADD.FTZ R22, R22, -UR24 ;  /* 0x8000001816167e21 */ /* 0x000fc80008010000 */
[----:B------:R-:W-:Y:S01]  /*6600*/  FMUL.FTZ R22, R22, UR23 ;  /* 0x0000001716167c20 */ /* 0x000fe20008410000 */
[----:B------:R-:W0:Y:S02]  /*6610*/  LDS.64 R20, [0xc8] ;  /* 0x0000c800ff147984 */ /* 0x000e240000000a00 */
[----:B0-----:R-:W-:Y:S01]  /*6620*/  FMUL.FTZ R23, R21, c[0x0][0x20c] ;  /* 0x0000830015177a20 */ /* 0x001fe20000410000 */
[----:B------:R-:W-:Y:S01]  /*6630*/  HADD2.F32 R21, -RZ, R51.H1_H1 ;  /* 0x30000033ff157230 */ /* 0x000fe20000004100 */
[----:B------:R-:W-:Y:S02]  /*6640*/  FMUL.FTZ R20, R20, c[0x0][0x20c] ;  /* 0x0000830014147a20 */ /* 0x000fe40000410000 */
[----:B------:R0:W1:Y:S02]  /*6650*/  R2UR UR6, R23 ;  /* 0x00000000170673c2 */ /* 0x00006400000e0000 */
[----:B------:R-:W-:-:S04]  /*6660*/  FADD.FTZ R21, R21, -UR24 ;  /* 0x8000001815157e21 */ /* 0x000fc80008010000 */
[----:B------:R-:W-:Y:S02]  /*6670*/  FMUL.FTZ R21, R21, UR23 ;  /* 0x0000001715157c20 */ /* 0x000fe40008410000 */
[----:B------:R2:W3:Y:S02]  /*6680*/  R2UR UR5, R20 ;  /* 0x00000000140573c2 */ /* 0x0004e400000e0000 */
[--C-:B--2---:R-:W-:Y:S02]  /*6690*/  HADD2.F32 R20, -RZ, R50.reuse.H0_H0 ;  /* 0x20000032ff147230 */ /* 0x104fe40000004100 */
[----:B------:R-:W-:Y:S01]  /*66a0*/  HADD2.F32 R50, -RZ, R50.H1_H1 ;  /* 0x30000032ff327230 */ /* 0x000fe20000004100 */
        /* <DEDUP_REMOVED lines=19> */
.L_x_1512:
        /* <DEDUP_REMOVED lines=15> */
[----:B------:R-:W-:Y:S01]  /*68d0*/  F2FP.PACK_AB R24, R24, R23 ;  /* 0x000000171818723e */ /* 0x000fe200000000ff */
[----:B------:R-:W-:-:S05]  /*68e0*/  IMAD.WIDE.U32 R20, R2, c[0x0][0x1d8], R20 ;  /* 0x0000760002147a25 */ /* 0x000fca00078e0014 */
[----:B------:R-:W-:Y:S02]  /*68f0*/  IADD3 R21, R21, R22, RZ ;  /* 0x0000001615157210 */ /* 0x000fe40007ffe0ff */
[----:B------:R-:W-:-:S04]  /*6900*/  LEA R22, P0, R20, c[0x0][0x160], 0x1 ;  /* 0x0000580014167a11 */ /* 0x000fc800078008ff */
[----:B------:R-:W-:-:S05]  /*6910*/  LEA.HI.X R23, R20, c[0x0][0x164], R21, 0x1, P0 ;  /* 0x0000590014177a11 */ /* 0x000fca00000f0c15 */
[----:B------:R0:W-:Y:S04]  /*6920*/  STG.E [R22.64], R24 ;  /* 0x0000001816007986 */ /* 0x0001e8000c101912 */
.L_x_1514:
[----:B------:R-:W-:Y:S05]  /*6930*/  BSYNC B0 ;  /* 0x0000000000007941 */ /* 0x000fea0003800000 */
.L_x_1513:
        /* <DEDUP_REMOVED lines=30> */
.L_x_1515:
        /* <DEDUP_REMOVED lines=20> */
.L_x_1517:
[----:B------:R-:W-:Y:S05]  /*6c60*/  BSYNC B0 ;  /* 0x0000000000007941 */ /* 0x000fea0003800000 */
.L_x_1516:
[--C-:B------:R-:W-:Y:S01]  /*6c70*/  HADD2.F32 R20, -RZ, R33.reuse.H0_H0 ;  /* 0x20000021ff147230 */ /* 0x100fe20000004100 */
[----:B------:R-:W-:Y:S01]  /*6c80*/  SHF.R.S32.HI R29, RZ, 0x1f, R68 ;  /* 0x0000001fff1d7819 */ /* 0x000fe20000011444 */
[----:B------:R-:W-:Y:S01]  /*6c90*/  HADD2.F32 R33, -RZ, R33.H1_H1 ;  /* 0x30000021ff217230 */ /* 0x000fe20000004100 */
[----:B------:R-:W-:Y:S01]  /*6ca0*/  ISETP.GE.U32.AND P0, PT, R68, c[0x0][0x1e0], PT ;  /* 0x0000780044007a0c */ /* 0x000fe20003f06070 */
[--C-:B0-----:R-:W-:Y:S01]  /*6cb0*/  HADD2.F32 R22, -RZ, R52.reuse.H0_H0 ;  /* 0x20000034ff167230 */ /* 0x101fe20000004100 */
        /* <DEDUP_REMOVED lines=26> */
.L_x_1518:
        /* <DEDUP_REMOVED lines=18> */
[----:B------:R-:W-:-:S05]  /*6f80*/  F2FP.PACK_AB R21, R20, R21 ;  /* 0x000000151415723e */ /* 0x000fca00000000ff */
[----:B------:R0:W-:Y:S02]  /*6f90*/  STG.E [R22.64], R21 ;  /* 0x0000001516007986 */ /* 0x0001e4000c101912 */
.L_x_1520:
[----:B------:R-:W-:Y:S05]  /*6fa0*/  BSYNC B0 ;  /* 0x0000000000007941 */ /* 0x000fea0003800000 */
.L_x_1519:
        /* <DEDUP_REMOVED lines=9> */
[----:B------:R-:W-:Y:S01]  /*7040*/  FMUL.FTZ R21, R20, UR23 ;  /* 0x0000001714157c20 */ /* 0x000fe20008410000 */
[----:B------:R-:W-:Y:S01]  /*7050*/  ISETP.GE.U32.AND P2, PT, R65, c[0x0][0x1e0], PT ;  /* 0x0000780041007a0c */ /* 0x000fe20003f46070 */
[----:B------:R-:W-:Y:S01]  /*7060*/  HADD2.F32 R49, -RZ, R49.H1_H1 ;  /* 0x30000031ff317230 */ /* 0x000fe20000004100 */
        /* <DEDUP_REMOVED lines=21> */
.L_x_1521:
[----:B------:R-:W-:Y:S01]  /*71c0*/  BSSY B0, `(.L_x_1522) ;  /* 0x0000014000007945 */ /* 0x000fe20003800000 */
[----:B------:R-:W-:Y:S05]  /*71d0*/  @P0 BRA `(.L_x_1523) ;  /* 0x0000012000000947 */ /* 0x000fea0003800000 */
[----:B---3--:R-:W-:Y:S02]  /*71e0*/  MOV R24, UR5 ;  /* 0x0000000500187c02 */ /* 0x008fe40008000f00 */
[----:B------:R-:W-:-:S03]  /*71f0*/  MOV R23, UR5 ;  /* 0x0000000500177c02 */ /* 0x000fc60008000f00 */
[----:B-1----:R-:W-:Y:S02]  /*7200*/  FFMA.FTZ R21, R21, R24, UR6 ;  /* 0x0000000615157e23 */ /* 0x002fe40008010018 */
[----:B------:R-:W-:Y:S01]  /*7210*/  FFMA.FTZ R23, R20, R23, UR6 ;  /* 0x0000000614177e23 */ /* 0x000fe20008010017 */
[----:B------:R-:W-:Y:S01]  /*7220*/  MOV R20, R16 ;  /* 0x0000001000147202 */ /* 0x000fe20000000f00 */
[----:B------:R-:W-:Y:S01]  /*7230*/  FFMA.FTZ R22, R22, R11, -R21 ;  /* 0x0000000b16167223 */ /* 0x000fe20000010815 */
[----:B------:R-:W-:Y:S01]  /*7240*/  MOV R21, R19 ;  /* 0x0000001300157202 */ /* 0x000fe20000000f00 */
[----:B------:R-:W-:Y:S02]  /*7250*/  IMAD R24, R33, c[0x0][0x1d8], RZ ;  /* 0x0000760021187a24 */ /* 0x000fe400078e02ff */
[----:B------:R-:W-:Y:S02]  /*7260*/  FFMA.FTZ R23, R49, R14, -R23 ;  /* 0x0000000e31177223 */ /* 0x000fe40000010817 */
[----:B------:R-:W-:-:S02]  /*7270*/  IMAD R25, R67, c[0x0][0x1dc], R24 ;  /* 0x0000770043197a24 */ /* 0x000fc400078e0218 */
        /* <DEDUP_REMOVED lines=8> */
.L_x_1523:
[----:B------:R-:W-:Y:S05]  /*7300*/  BSYNC B0 ;  /* 0x0000000000007941 */ /* 0x000fea0003800000 */
.L_x_1522:
[--C-:B------:R-:W-:Y:S01]  /*7310*/  HADD2.F32 R20, -RZ, R31.reuse.H0_H0 ;  /* 0x2000001fff147230 */ /* 0x100fe20000004100 */
[----:B------:R-:W-:Y:S01]  /*7320*/  SHF.R.S32.HI R47, RZ, 0x1f, R66 ;  /* 0x0000001fff2f7819 */ /* 0x000fe20000011442 */
[----:B------:R-:W-:Y:S01]  /*7330*/  HADD2.F32 R31, -RZ, R31.H1_H1 ;  /* 0x3000001fff1f7230 */ /* 0x000fe20000004100 */
[----:B------:R-:W-:Y:S01]  /*7340*/  SHF.R.S32.HI R35, RZ, 0x1f, R65 ;  /* 0x0000001fff237819 */ /* 0x000fe20000011441 */
[----:B------:R-:W-:Y:S01]  /*7350*/  HADD2.F32 R24, -RZ, R32.H0_H0 ;  /* 0x20000020ff187230 */ /* 0x000fe20000004100 */
[----:B------:R-:W-:Y:S01]  /*7360*/  FADD.FTZ R20, R20, -UR24 ;  /* 0x8000001814147e21 */ /* 0x000fe20008010000 */
[----:B------:R-:W-:Y:S01]  /*7370*/  ISETP.GE.AND.EX P3, PT, R47, c[0x0][0x1e4], PT, P3 ;  /* 0x000079002f007a0c */ /* 0x000fe20003f66330 */
[----:B------:R-:W-:Y:S01]  /*7380*/  FADD.FTZ R31, R31, -UR24 ;  /* 0x800000181f1f7e21 */ /* 0x000fe20008010000 */
[----:B------:R-:W-:Y:S01]  /*7390*/  ISETP.GE.AND.EX P5, PT, R35, c[0x0][0x1e4], PT, P2 ;  /* 0x0000790023007a0c */ /* 0x000fe20003fa6320 */
[----:B0-----:R-:W-:Y:S01]  /*73a0*/  FMUL.FTZ R21, R20, UR23 ;  /* 0x0000001714157c20 */ /* 0x001fe20008410000 */
[----:B------:R-:W-:Y:S01]  /*73b0*/  ISETP.GE.U32.AND P0, PT, R64, c[0x0][0x1e0], PT ;  /* 0x0000780040007a0c */ /* 0x000fe20003f06070 */
[--C-:B------:R-:W-:Y:S01]  /*73c0*/  HADD2.F32 R22, -RZ, R48.reuse.H0_H0 ;  /* 0x20000030ff167230 */ /* 0x100fe20000004100 */
[----:B------:R-:W-:Y:S01]  /*73d0*/  ISETP.GE.U32.AND P2, PT, R63, c[0x0][0x1e0], PT ;  /* 0x000078003f007a0c */ /* 0x000fe20003f46070 */
[----:B------:R-:W-:Y:S01]  /*73e0*/  HADD2.F32 R23, -RZ, R48.H1_H1 ;  /* 0x30000030ff177230 */ /* 0x000fe20000004100 */
[C---:B------:R-:W-:Y:S01]  /*73f0*/  ISETP.GT.U32.OR P3, PT, R0.reuse, 0x29f, P3 ;  /* 0x0000029f0000780c */ /* 0x040fe20001f64470 */
[----:B------:R-:W-:Y:S01]  /*7400*/  HADD2.F32 R32, -RZ, R32.H1_H1 ;  /* 0x30000020ff207230 */ /* 0x000fe20000004100 */
        /* <DEDUP_REMOVED lines=21> */
.L_x_1524:
        /* <DEDUP_REMOVED lines=20> */
.L_x_1526:
[----:B------:R-:W-:Y:S05]  /*76a0*/  BSYNC B0 ;  /* 0x0000000000007941 */ /* 0x000fea0003800000 */
.L_x_1525:
        /* <DEDUP_REMOVED lines=25> */
.L_x_1527:
        /* <DEDUP_REMOVED lines=20> */
.L_x_1529:
[----:B------:R-:W-:Y:S05]  /*7980*/  BSYNC B0 ;  /* 0x0000000000007941 */ /* 0x000fea0003800000 */
.L_x_1528:
[--C-:B------:R-:W-:Y:S01]  /*7990*/  HADD2.F32 R20, -RZ, R15.reuse.H0_H0 ;  /* 0x2000000fff147230 */ /* 0x100fe20000004100 */
[----:B------:R-:W-:Y:S01]  /*79a0*/  SHF.R.S32.HI R35, RZ, 0x1f, R64 ;  /* 0x0000001fff237819 */ /* 0x000fe20000011440 */
[----:B------:R-:W-:Y:S01]  /*79b0*/  HADD2.F32 R15, -RZ, R15.H1_H1 ;  /* 0x3000000fff0f7230 */ /* 0x000fe20000004100 */
[----:B------:R-:W-:Y:S01]  /*79c0*/  SHF.R.S32.HI R33, RZ, 0x1f, R63 ;  /* 0x0000001fff217819 */ /* 0x000fe2000001143f */
[--C-:B0-----:R-:W-:Y:S01]  /*79d0*/  HADD2.F32 R22, -RZ, R45.reuse.H0_H0 ;  /* 0x2000002dff167230 */ /* 0x101fe20000004100 */
[----:B------:R-:W-:Y:S01]  /*79e0*/  FADD.FTZ R20, R20, -UR24 ;  /* 0x8000001814147e21 */ /* 0x000fe20008010000 */
[----:B------:R-:W-:Y:S01]  /*79f0*/  ISETP.GE.AND.EX P5, PT, R35, c[0x0][0x1e4], PT, P0 ;  /* 0x0000790023007a0c */ /* 0x000fe20003fa6300 */
[----:B------:R-:W-:Y:S01]  /*7a00*/  FADD.FTZ R23, R15, -UR24 ;  /* 0x800000180f177e21 */ /* 0x000fe20008010000 */
[----:B------:R-:W-:Y:S01]  /*7a10*/  ISETP.GE.AND.EX P2, PT, R33, c[0x0][0x1e4], PT, P2 ;  /* 0x0000790021007a0c */ /* 0x000fe20003f46320 */
[--C-:B------:R-:W-:Y:S01]  /*7a20*/  HADD2.F32 R15, -RZ, R30.reuse.H0_H0 ;  /* 0x2000001eff0f7230 */ /* 0x100fe20000004100 */
[----:B------:R-:W-:Y:S01]  /*7a30*/  FMUL.FTZ R21, R20, UR23 ;  /* 0x0000001714157c20 */ /* 0x000fe20008410000 */
[----:B------:R-:W-:Y:S01]  /*7a40*/  ISETP.GE.U32.AND P3, PT, R62, c[0x0][0x1e0], PT ;  /* 0x000078003e007a0c */ /* 0x000fe20003f66070 */
[----:B------:R-:W-:Y:S01]  /*7a50*/  HADD2.F32 R45, -RZ, R45.H1_H1 ;  /* 0x3000002dff2d7230 */ /* 0x000fe20000004100 */
[----:B------:R-:W-:Y:S01]  /*7a60*/  ISETP.GE.U32.AND P0, PT, R61, c[0x0][0x1e0], PT ;  /* 0x000078003d007a0c */ /* 0x000fe20003f06070 */
[----:B------:R-:W-:Y:S01]  /*7a70*/  HADD2.F32 R30, -RZ, R30.H1_H1 ;  /* 0x3000001eff1e7230 */ /* 0x000fe20000004100 */
[C---:B------:R-:W-:Y:S01]  /*7a80*/  ISETP.GT.U32.OR P5, PT, R0.reuse, 0x29f, P5 ;  /* 0x0000029f0000780c */ /* 0x040fe20002fa4470 */
[----:B------:R-:W-:Y:S01]  /*7a90*/  FMUL.FTZ R20, R23, UR23 ;  /* 0x0000001717147c20 */ /* 0x000fe20008410000 */
[----:B------:R-:W-:Y:S01]  /*7aa0*/  ISETP.GT.U32.OR P2, PT, R0, 0x29f, P2 ;  /* 0x0000029f0000780c */ /* 0x000fe20001744470 */
        /* <DEDUP_REMOVED lines=19> */
.L_x_1530:
        /* <DEDUP_REMOVED lines=20> */
.L_x_1532:
[----:B------:R-:W-:Y:S05]  /*7d20*/  BSYNC B0 ;  /* 0x0000000000007941 */ /* 0x000fea0003800000 */
.L_x_1531:
        /* <DEDUP_REMOVED lines=25> */
.L_x_1533:
        /* <DEDUP_REMOVED lines=20> */
.L_x_1535:
[----:B------:R-:W-:Y:S05]  /*8000*/  BSYNC B0 ;  /* 0x0000000000007941 */ /* 0x000fea0003800000 */
.L_x_1534:
        /* <DEDUP_REMOVED lines=37> */
.L_x_1536:
        /* <DEDUP_REMOVED lines=20> */
.L_x_1538:
[----:B------:R-:W-:Y:S05]  /*83a0*/  BSYNC B0 ;  /* 0x0000000000007941 */ /* 0x000fea0003800000 */
.L_x_1537:
[----:B0-----:R-:W-:Y:S01]  /*83b0*/  FADD.FTZ R15, R3, -UR24 ;  /* 0x80000018030f7e21 */ /* 0x001fe20008010000 */
[--C-:B------:R-:W-:Y:S01]  /*83c0*/  HADD2.F32 R3, -RZ, R42.reuse.H1_H1 ;  /* 0x3000002aff037230 */ /* 0x100fe20000004100 */
[----:B------:R-:W-:Y:S01]  /*83d0*/  FADD.FTZ R20, R4, -UR24 ;  /* 0x8000001804147e21 */ /* 0x000fe20008010000 */
[----:B------:R-:W-:Y:S01]  /*83e0*/  HADD2.F32 R4, -RZ, R42.H0_H0 ;  /* 0x2000002aff047230 */ /* 0x000fe20000004100 */
        /* <DEDUP_REMOVED lines=21> */
.L_x_1539:
        /* <DEDUP_REMOVED lines=20> */
.L_x_1541:
[----:B------:R-:W-:Y:S05]  /*8680*/  BSYNC B0 ;  /* 0x0000000000007941 */ /* 0x000fea0003800000 */
.L_x_1540:
        /* <DEDUP_REMOVED lines=37> */
.L_x_1542:
        /* <DEDUP_REMOVED lines=20> */
.L_x_1544:
[----:B------:R-:W-:Y:S05]  /*8a20*/  BSYNC B0 ;  /* 0x0000000000007941 */ /* 0x000fea0003800000 */
.L_x_1543:
[----:B------:R-:W-:Y:S01]  /*8a30*/  FADD.FTZ R4, R3, -UR24 ;  /* 0x8000001803047e21 */ /* 0x000fe20008010000 */
[--C-:B------:R-:W-:Y:S01]  /*8a40*/  HADD2.F32 R3, -RZ, R40.reuse.H1_H1 ;  /* 0x30000028ff037230 */ /* 0x100fe20000004100 */
[----:B0-----:R-:W-:Y:S01]  /*8a50*/  FADD.FTZ R5, R6, -UR24 ;  /* 0x8000001806057e21 */ /* 0x001fe20008010000 */
        /* <DEDUP_REMOVED lines=22> */
.L_x_1545:
        /* <DEDUP_REMOVED lines=20> */
.L_x_1547:
[----:B------:R-:W-:Y:S05]  /*8d00*/  BSYNC B0 ;  /* 0x0000000000007941 */ /* 0x000fea0003800000 */
.L_x_1546:
        /* <DEDUP_REMOVED lines=37> */
.L_x_1548:
        /* <DEDUP_REMOVED lines=20> */
.L_x_1550:
[----:B------:R-:W-:Y:S05]  /*90a0*/  BSYNC B0 ;  /* 0x0000000000007941 */ /* 0x000fea0003800000 */
.L_x_1549:
        /* <DEDUP_REMOVED lines=25> */
.L_x_1551:
        /* <DEDUP_REMOVED lines=20> */
.L_x_1553:
[----:B------:R-:W-:Y:S05]  /*9380*/  BSYNC B0 ;  /* 0x0000000000007941 */ /* 0x000fea0003800000 */
.L_x_1552:
        /* <DEDUP_REMOVED lines=35> */
.L_x_1554:
        /* <DEDUP_REMOVED lines=20> */
.L_x_1556:
[----:B------:R-:W-:Y:S05]  /*9700*/  BSYNC B0 ;  /* 0x0000000000007941 */ /* 0x000fea0003800000 */
.L_x_1555:
        /* <DEDUP_REMOVED lines=25> */
.L_x_1557:
[----:B------:R-:W-:Y:S01]  /*98a0*/  BSSY B0, `(.L_x_1558) ;  /* 0x0000013000007945 */ /* 0x000fe20003800000 */
[----:B------:R-:W-:Y:S05]  /*98b0*/  @P0 BRA `(.L_x_1559) ;  /* 0x0000011000000947 */ /* 0x000fea0003800000 */
[----:B---3--:R-:W-:Y:S01]  /*98c0*/  MOV R6, UR5 ;  /* 0x0000000500067c02 */ /* 0x008fe20008000f00 */
        /* <DEDUP_REMOVED lines=16> */
.L_x_1559:
[----:B------:R-:W-:Y:S05]  /*99d0*/  BSYNC B0 ;  /* 0x0000000000007941 */ /* 0x000fea0003800000 */
.L_x_1558:
[----:B---3--:R-:W-:Y:S02]  /*99e0*/  ULDC UR5, c[0x0][0x10] ;  /* 0x0000040000057ab9 */ /* 0x008fe40000000800 */
[----:B------:R-:W-:Y:S02]  /*99f0*/  UIADD3 UR9, UR9, UR5, URZ ;  /* 0x0000000509097290 */ /* 0x000fe4000fffe03f */
[----:B------:R-:W-:Y:S02]  /*9a00*/  UIADD3 UR4, UR4, 0x1, URZ ;  /* 0x0000000104047890 */ /* 0x000fe4000fffe03f */
[----:B------:R-:W-:-:S06]  /*9a10*/  UISETP.GE.AND UP0, UPT, UR9, UR8, UPT ;  /* 0x000000080900728c */ /* 0x000fcc000bf06270 */
[----:B------:R-:W-:-:S13]  /*9a20*/  PLOP3.LUT P0, PT, PT, PT, UP0, 0x80, 0x0 ;  /* 0x000000000000781c */ /* 0x000fda0003f0f008 */
[----:B------:R-:W-:Y:S01]  /*9a30*/  @P0 CALL.REL.NOINC `(.L_x_1477) ;  /* 0x0000001000000944 */ /* 0x000fe20003c00000 */
[----:B------:R-:W-:Y:S05]  /*9a40*/  BRA `(.L_x_1560) ;  /* 0xffff696000007947 */ /* 0x000fea000383ffff */
.L_x_1477:
        /* <DEDUP_REMOVED lines=18> */
.L_x_1562:
[----:B------:R-:W-:Y:S05]  /*9b70*/  BSYNC B0 ;  /* 0x0000000000007941 */ /* 0x000fea0003800000 */
.L_x_1561:
        /* <DEDUP_REMOVED lines=11> */
.L_x_1564:
[----:B------:R-:W2:Y:S01]  /*9c30*/  LDG.E.STRONG.GPU R5, [R2.64] ;  /* 0x0000001202057981 */ /* 0x000ea2000c1ef900 */
[----:B------:R-:W-:Y:S01]  /*9c40*/  YIELD ;  /* 0x0000000000007946 */ /* 0x000fe20003800000 */
[----:B--2---:R-:W-:Y:S01]  /*9c50*/  ISETP.NE.AND P0, PT, R5, R4, PT ;  /* 0x000000040500720c */ /* 0x004fe20003f05270 */
[----:B------:R-:W-:-:S12]  /*9c60*/  CCTL.IVALL ;  /* 0x00000000ff00798f */ /* 0x000fd80002000000 */
[----:B------:R-:W-:Y:S05]  /*9c70*/  @P0 BRA `(.L_x_1564) ;  /* 0xffffffb000000947 */ /* 0x000fea000383ffff */
.L_x_1563:
        /* <DEDUP_REMOVED lines=25> */
.L_x_1565:
        /* <DEDUP_REMOVED lines=26> */
.L_x_1566:
        /* <DEDUP_REMOVED lines=13> */
.L_x_5168:


//--------------------- .text._Z35group_norm_nhwc_bwd_one_pass_kernelI11Fp16IOBf16WLi512ELi84ELi672EEv26Group_norm_nhwc_bwd_params --------------------------
	.section	.text._Z35group_norm_nhwc_bwd_one_pass_kernelI11Fp16IOBf16WLi512ELi84ELi672EEv26Group_norm_nhwc_bwd_params,"ax",@progbits
	.sectioninfo	@"SHI_REGISTERS=80"
	.align	128
        .global         _Z35group_norm_nhwc_bwd_one_pass_kernelI11Fp16IOBf16WLi512ELi84ELi672EEv26Group_norm_nhwc_bwd_params
        .type           _Z35group_norm_nhwc_bwd_one_pass_kernelI11Fp16IOBf16WLi512ELi84ELi672EEv26Group_norm_nhwc_bwd_params,@function
        .size           _Z35group_norm_nhwc_bwd_one_pass_kernelI11Fp16IOBf16WLi512ELi84ELi672EEv26Group_norm_nhwc_bwd_params,(.L_x_5169 - _Z35group_norm_nhwc_bwd_one_pass_kernelI11Fp16IOBf16WLi512ELi84ELi672EEv26Group_norm_nhwc_bwd_params)
        .other          _Z35group_norm_nhwc_bwd_one_pass_kernelI11Fp16IOBf16WLi512ELi84ELi672EEv26Group_norm_nhwc_bwd_params,@"STO_CUDA_ENTRY STV_DEFAULT"
_Z35group_norm_nhwc_bwd_one_pass_kernelI11Fp16IOBf16WLi512ELi84ELi672EEv26Group_norm_nhwc_bwd_params:
.text._Z35group_norm_nhwc_bwd_one_pass_kernelI11Fp16IOBf16WLi512ELi84ELi672EEv26Group_norm_nhwc_bwd_params:
        /* <DEDUP_REMOVED lines=76> */
.L_x_1714:
        /* <DEDUP_REMOVED lines=513> */
[----:B------:R-:W-:Y:S01]  /*24d0*/  CS2R R66, SRZ ;  /* 0x0000000000427805 */ /* 0x000fe2000001ff00 */
        /* <DEDUP_REMOVED lines=158> */
[----:B------:R-:W-:Y:S01]  /*2ec0*/  @!P6 IADD3.X R23, R49, c[0x0][0x184], RZ, P0, !PT ;  /* 0x000061003117ea10 */ /* 0x000fe200007fe4ff */
[----:B------:R-:W-:Y:S01]  /*2ed0*/  HFMA2.MMA R51, -RZ, RZ, 0, 0 ;  /* 0x00000000ff337435 */ /* 0x000fe200000001ff */
[----:B------:R-:W-:-:S02]  /*2ee0*/  @!P6 IADD3 R8, P0, R50, c[0x0][0x178], RZ ;  /* 0x00005e003208ea10 */ /* 0x000fc40007f1e0ff */
[----:B------:R-:W-:Y:S02]  /*2ef0*/  MOV R50, RZ ;  /* 0x000000ff00327202 */ /* 0x000fe40000000f00 */
[----:B------:R-:W-:Y:S02]  /*2f00*/  @!P6 IADD3.X R9, R49, c[0x0][0x17c], RZ, P0, !PT ;  /* 0x00005f003109ea10 */ /* 0x000fe400007fe4ff */
[----:B0-----:R-:W-:Y:S02]  /*2f10*/  @!P5 IADD3 R10, P0, R47, c[0x0][0x180], RZ ;  /* 0x000060002f0ada10 */ /* 0x001fe40007f1e0ff */
[----:B------:R0:W5:Y:S02]  /*2f20*/  @P1 LDG.E R50, [R20.64] ;  /* 0x0000001214321981 */ /* 0x000164000c1e1900 */
[----:B------:R-:W-:Y:S02]  /*2f30*/  @!P5 IADD3.X R11, R29, c[0x0][0x184], RZ, P0, !PT ;  /* 0x000061001d0bda10 */ /* 0x000fe400007fe4ff */
[----:B------:R1:W3:Y:S04]  /*2f40*/  @P1 LDG.E R51, [R6.64] ;  /* 0x0000001206331981 */ /* 0x0002e8000c1e1900 */
[----:B------:R4:W5:Y:S01]  /*2f50*/  @!P6 LDG.E R58, [R8.64] ;  /* 0x00000012083ae981 */ /* 0x000962000c1e1900 */
[----:B0-----:R-:W-:Y:S01]  /*2f60*/  @!P5 IADD3 R20, P0, R47, c[0x0][0x178], RZ ;  /* 0x00005e002f14da10 */ /* 0x001fe20007f1e0ff */
[----:B-1----:R-:W-:-:S03]  /*2f70*/  CS2R R6, SRZ ;  /* 0x0000000000067805 */ /* 0x002fc6000001ff00 */
[----:B------:R-:W-:Y:S01]  /*2f80*/  @!P5 IADD3.X R21, R29, c[0x0][0x17c], RZ, P0, !PT ;  /* 0x00005f001d15da10 */ /* 0x000fe200007fe4ff */
[----:B----4-:R-:W-:Y:S02]  /*2f90*/  HFMA2.MMA R8, -RZ, RZ, 0, 0 ;  /* 0x00000000ff087435 */ /* 0x010fe400000001ff */
[----:B------:R0:W5:Y:S01]  /*2fa0*/  @!P5 LDG.E R7, [R10.64] ;  /* 0x000000120a07d981 */ /* 0x000162000c1e1900 */
[----:B------:R-:W-:-:S03]  /*2fb0*/  HFMA2.MMA R9, -RZ, RZ, 0, 0 ;  /* 0x00000000ff097435 */ /* 0x000fc600000001ff */
[----:B------:R1:W5:Y:S04]  /*2fc0*/  @!P6 LDG.E R6, [R22.64] ;  /* 0x000000121606e981 */ /* 0x000368000c1e1900 */
[----:B------:R4:W5:Y:S01]  /*2fd0*/  @!P5 LDG.E R56, [R20.64] ;  /* 0x000000121438d981 */ /* 0x000962000c1e1900 */
[C---:B0-----:R-:W-:Y:S02]  /*2fe0*/  @!P4 IADD3 R10, P0, R27.reuse, c[0x0][0x180], RZ ;  /* 0x000060001b0aca10 */ /* 0x041fe40007f1e0ff */
[----:B-1----:R-:W-:Y:S02]  /*2ff0*/  @!P3 IADD3 R22, P6, R24, c[0x0][0x180], RZ ;  /* 0x000060001816ba10 */ /* 0x002fe40007fde0ff */
[----:B----4-:R-:W-:Y:S02]  /*3000*/  @!P4 IADD3 R20, P5, R27, c[0x0][0x178], RZ ;  /* 0x00005e001b14ca10 */ /* 0x010fe40007fbe0ff */
[----:B------:R-:W-:-:S02]  /*3010*/  @!P4 IADD3.X R11, R28, c[0x0][0x184], RZ, P0, !PT ;  /* 0x000061001c0bca10 */ /* 0x000fc400007fe4ff */
[----:B------:R-:W-:Y:S02]  /*3020*/  MOV R54, RZ ;  /* 0x000000ff00367202 */ /* 0x000fe40000000f00 */
[----:B------:R-:W-:Y:S01]  /*3030*/  @!P4 IADD3.X R21, R28, c[0x0][0x17c], RZ, P5, !PT ;  /* 0x00005f001c15ca10 */ /* 0x000fe20002ffe4ff */
[----:B------:R0:W5:Y:S01]  /*3040*/  @!P4 LDG.E R8, [R10.64] ;  /* 0x000000120a08c981 */ /* 0x000162000c1e1900 */
[----:B------:R-:W-:-:S03]  /*3050*/  @!P3 IADD3.X R23, R14, c[0x0][0x184], RZ, P6, !PT ;  /* 0x000061000e17ba10 */ /* 0x000fc600037fe4ff */
[----:B------:R1:W5:Y:S04]  /*3060*/  @!P4 LDG.E R54, [R20.64] ;  /* 0x000000121436c981 */ /* 0x000368000c1e1900 */
[----:B------:R4:W5:Y:S01]  /*3070*/  @!P3 LDG.E R9, [R22.64] ;  /* 0x000000121609b981 */ /* 0x000962000c1e1900 */
[----:B0-----:R-:W-:Y:S01]  /*3080*/  HFMA2.MMA R10, -RZ, RZ, 0, 0 ;  /* 0x00000000ff0a7435 */ /* 0x001fe200000001ff */
[----:B------:R-:W-:Y:S02]  /*3090*/  MOV R52, RZ ;  /* 0x000000ff00347202 */ /* 0x000fe40000000f00 */
[----:B-1----:R-:W-:Y:S02]  /*30a0*/  @!P3 IADD3 R20, P0, R24, c[0x0][0x178], RZ ;  /* 0x00005e001814ba10 */ /* 0x002fe40007f1e0ff */
[----:B----4-:R-:W-:-:S02]  /*30b0*/  @!P2 IADD3 R22, P4, R26, c[0x0][0x180], RZ ;  /* 0x000060001a16aa10 */ /* 0x010fc40007f9e0ff */
[----:B------:R-:W-:Y:S02]  /*30c0*/  @!P3 IADD3.X R21, R14, c[0x0][0x17c], RZ, P0, !PT ;  /* 0x00005f000e15ba10 */ /* 0x000fe400007fe4ff */
[----:B------:R-:W-:-:S03]  /*30d0*/  @!P2 IADD3.X R23, R25, c[0x0][0x184], RZ, P4, !PT ;  /* 0x000061001917aa10 */ /* 0x000fc600027fe4ff */
[----:B------:R0:W5:Y:S04]  /*30e0*/  @!P3 LDG.E R52, [R20.64] ;  /* 0x000000121434b981 */ /* 0x000168000c1e1900 */
[----:B------:R0:W5:Y:S04]  /*30f0*/  @!P2 LDG.E R10, [R22.64] ;  /* 0x00000012160aa981 */ /* 0x000168000c1e1900 */
[----:B------:R0:W-:Y:S04]  /*3100*/  STL [R1+0x28], R77 ;  /* 0x0000284d01007387 */ /* 0x0001e80000100800 */
[----:B------:R0:W-:Y:S01]  /*3110*/  STL [R1+0x1c], R76 ;  /* 0x00001c4c01007387 */ /* 0x0001e20000100800 */
        /* <DEDUP_REMOVED lines=9> */
[----:B------:R0:W-:Y:S01]  /*31b0*/  STL [R1], R73 ;  /* 0x0000004901007387 */ /* 0x0001e20000100800 */
[----:B-1----:R1:W2:Y:S01]  /*31c0*/  @P0 R2UR UR5, R11 ;  /* 0x000000000b0503c2 */ /* 0x0022a200000e0000 */
[----:B------:R-:W-:Y:S02]  /*31d0*/  ISETP.GT.U32.AND P0, PT, R0, 0x29f, PT ;  /* 0x0000029f0000780c */ /* 0x000fe40003f04070 */
[----:B------:R-:W-:Y:S02]  /*31e0*/  @!P2 IADD3 R24, P5, R26, c[0x0][0x178], RZ ;  /* 0x00005e001a18aa10 */ /* 0x000fe40007fbe0ff */
[----:B------:R-:W-:-:S02]  /*31f0*/  MOV R49, RZ ;  /* 0x000000ff00317202 */ /* 0x000fc40000000f00 */
[----:B------:R-:W-:Y:S01]  /*3200*/  @!P2 IADD3.X R25, R25, c[0x0][0x17c], RZ, P5, !PT ;  /* 0x00005f001919aa10 */ /* 0x000fe20002ffe4ff */
[----:B------:R-:W-:Y:S01]  /*3210*/  UMOV UR23, 0x3f800000 ;  /* 0x3f80000000177882 */ /* 0x000fe20000000000 */
[----:B------:R-:W-:Y:S01]  /*3220*/  BSSY B0, `(.L_x_1568) ;  /* 0x0000019000007945 */ /* 0x000fe20003800000 */
[----:B-1----:R-:W-:Y:S01]  /*3230*/  HFMA2.MMA R11, -RZ, RZ, 0, 0 ;  /* 0x00000000ff0b7435 */ /* 0x002fe200000001ff */
[----:B------:R-:W-:Y:S01]  /*3240*/  ISETP.NE.AND P4, PT, RZ, UR21, PT ;  /* 0x00000015ff007c0c */ /* 0x000fe2000bf85270 */
[----:B------:R3:W5:Y:S01]  /*3250*/  @!P2 LDG.E R49, [R24.64] ;  /* 0x000000121831a981 */ /* 0x000762000c1e1900 */
[----:B------:R-:W-:Y:S01]  /*3260*/  CS2R R12, SRZ ;  /* 0x00000000000c7805 */ /* 0x000fe2000001ff00 */
[----:B------:R-:W-:Y:S01]  /*3270*/  MOV R14, RZ ;  /* 0x000000ff000e7202 */ /* 0x000fe20000000f00 */
[----:B--2---:R-:W-:Y:S01]  /*3280*/  @UP0 UMOV UR23, UR5 ;  /* 0x0000000500170c82 */ /* 0x004fe20008000000 */
[--C-:B---3--:R-:W-:Y:S02]  /*3290*/  HADD2.F32 R24, -RZ, R51.reuse.H0_H0 ;  /* 0x20000033ff187230 */ /* 0x108fe40000004100 */
[----:B------:R-:W-:Y:S01]  /*32a0*/  HADD2.F32 R25, -RZ, R51.H1_H1 ;  /* 0x30000033ff197230 */ /* 0x000fe20000004100 */
[----:B------:R-:W-:Y:S05]  /*32b0*/  @P0 BRA `(.L_x_1569) ;  /* 0x000000f000000947 */ /* 0x000fea0003800000 */
[----:B0-----:R-:W-:Y:S02]  /*32c0*/  ISETP.NE.AND P0, PT, RZ, UR21, PT ;  /* 0x00000015ff007c0c */ /* 0x001fe4000bf05270 */
[----:B------:R-:W-:-:S02]  /*32d0*/  IADD3 R22, R71, UR15, RZ ;  /* 0x0000000f47167c10 */ /* 0x000fc4000fffe0ff */
        /* <DEDUP_REMOVED lines=13> */
.L_x_1569:
[----:B0-----:R-:W-:Y:S05]  /*33b0*/  BSYNC B0 ;  /* 0x0000000000007941 */ /* 0x001fea0003800000 */
.L_x_1568:
        /* <DEDUP_REMOVED lines=25> */
.L_x_1570:
[----:B------:R-:W-:Y:S01]  /*3550*/  FMUL.FTZ R22, R26, R11 ;  /* 0x0000000b1a167220 */ /* 0x000fe20000410000 */
[--C-:B------:R-:W-:Y:S01]  /*3560*/  HADD2.F32 R25, -RZ, R48.reuse.H0_H0 ;  /* 0x20000030ff197230 */ /* 0x100fe20000004100 */
        /* <DEDUP_REMOVED lines=32> */
.L_x_1571:
[----:B------:R-:W-:Y:S02]  /*3770*/  FADD.FTZ R27, RZ, R26 ;  /* 0x0000001aff1b7221 */ /* 0x000fe40000010000 */
[----:B------:R-:W-:Y:S02]  /*3780*/  FMUL.FTZ R26, R72, R11 ;  /* 0x0000000b481a7220 */ /* 0x000fe40000410000 */
[C---:B------:R-:W-:Y:S02]  /*3790*/  FFMA.FTZ R71, R25.reuse, R72, R71 ;  /* 0x0000004819477223 */ /* 0x040fe40000010047 */
[----:B------:R-:W-:Y:S01]  /*37a0*/  FFMA.FTZ R23, R25, R26, R23 ;  /* 0x0000001a19177223 */ /* 0x000fe20000010017 */
[----:B------:R-:W-:Y:S01]  /*37b0*/  HADD2.F32 R25, -RZ, R45.H0_H0 ;  /* 0x2000002dff197230 */ /* 0x000fe20000004100 */
[----:B------:R-:W-:Y:S02]  /*37c0*/  FADD.FTZ R26, R24, R26 ;  /* 0x0000001a181a7221 */ /* 0x000fe40000010000 */
[----:B------:R-:W-:-:S02]  /*37d0*/  FFMA.FTZ R24, R21, R20, RZ ;  /* 0x0000001415187223 */ /* 0x000fc400000100ff */
[----:B------:R-:W-:Y:S02]  /*37e0*/  FADD.FTZ R21, RZ, R20 ;  /* 0x00000014ff157221 */ /* 0x000fe40000010000 */
[----:B------:R-:W-:Y:S02]  /*37f0*/  FMUL.FTZ R20, R74, R14 ;  /* 0x0000000e4a147220 */ /* 0x000fe40000410000 */
[C---:B------:R-:W-:Y:S02]  /*3800*/  FFMA.FTZ R24, R22.reuse, R74, R24 ;  /* 0x0000004a16187223 */ /* 0x040fe40000010018 */
[----:B------:R-:W-:Y:S01]  /*3810*/  FADD.FTZ R74, R21, R74 ;  /* 0x0000004a154a7221 */ /* 0x000fe20000010000 */
[----:B------:R-:W-:Y:S01]  /*3820*/  HADD2.F32 R21, -RZ, R45.H1_H1 ;  /* 0x3000002dff157230 */ /* 0x000fe20000004100 */
[----:B------:R-:W-:Y:S02]  /*3830*/  FADD.FTZ R25, R25, -UR24 ;  /* 0x8000001819197e21 */ /* 0x000fe40008010000 */
[----:B------:R-:W-:-:S02]  /*3840*/  FFMA.FTZ R22, R22, R20, R23 ;  /* 0x0000001416167223 */ /* 0x000fc40000010017 */
        /* <DEDUP_REMOVED lines=26> */
.L_x_1572:
        /* <DEDUP_REMOVED lines=37> */
.L_x_1573:
        /* <DEDUP_REMOVED lines=37> */
.L_x_1574:
        /* <DEDUP_REMOVED lines=37> */
.L_x_1575:
        /* <DEDUP_REMOVED lines=37> */
.L_x_1576:
        /* <DEDUP_REMOVED lines=37> */
.L_x_1577:
        /* <DEDUP_REMOVED lines=37> */
.L_x_1578:
        /* <DEDUP_REMOVED lines=37> */
.L_x_1579:
        /* <DEDUP_REMOVED lines=38> */
.L_x_1580:
        /* <DEDUP_REMOVED lines=38> */
.L_x_1581:
        /* <DEDUP_REMOVED lines=38> */
.L_x_1582:
        /* <DEDUP_REMOVED lines=39> */
.L_x_1583:
        /* <DEDUP_REMOVED lines=38> */
.L_x_1584:
        /* <DEDUP_REMOVED lines=39> */
.L_x_1585:
        /* <DEDUP_REMOVED lines=38> */
.L_x_1586:
        /* <DEDUP_REMOVED lines=38> */
.L_x_1587:
        /* <DEDUP_REMOVED lines=38> */
.L_x_1588:
        /* <DEDUP_REMOVED lines=37> */
.L_x_1589:
        /* <DEDUP_REMOVED lines=37> */
.L_x_1590:
        /* <DEDUP_REMOVED lines=37> */
.L_x_1591:
        /* <DEDUP_REMOVED lines=37> */
.L_x_1592:
        /* <DEDUP_REMOVED lines=37> */
.L_x_1593:
        /* <DEDUP_REMOVED lines=37> */
.L_x_1594:
        /* <DEDUP_REMOVED lines=37> */
.L_x_1595:
        /* <DEDUP_REMOVED lines=37> */
.L_x_1596:
        /* <DEDUP_REMOVED lines=37> */
.L_x_1597:
[----:B------:R-:W-:Y:S02]  /*7470*/  FMUL.FTZ R26, R27, R11 ;  /* 0x0000000b1b1a7220 */ /* 0x000fe40000410000 */
[C---:B------:R-:W-:Y:S02]  /*7480*/  FFMA.FTZ R71, R25.reuse, R27, R71 ;  /* 0x0000001b19477223 */ /* 0x040fe40000010047 */
[----:B------:R-:W-:Y:S02]  /*7490*/  FFMA.FTZ R21, R25, R26, R21 ;  /* 0x0000001a19157223 */ /* 0x000fe40000010015 */
[----:B------:R-:W-:Y:S02]  /*74a0*/  FADD.FTZ R23, R23, R26 ;  /* 0x0000001a17177221 */ /* 0x000fe40000010000 */
[----:B------:R-:W-:Y:S02]  /*74b0*/  FMUL.FTZ R25, R20, R14 ;  /* 0x0000000e14197220 */ /* 0x000fe40000410000 */
[----:B------:R-:W-:-:S02]  /*74c0*/  FFMA.FTZ R24, R22, R20, R24 ;  /* 0x0000001416187223 */ /* 0x000fc40000010018 */
[----:B------:R-:W-:Y:S01]  /*74d0*/  FADD.FTZ R74, R74, R20 ;  /* 0x000000144a4a7221 */ /* 0x000fe20000010000 */
[--C-:B------:R-:W-:Y:S01]  /*74e0*/  HADD2.F32 R20, -RZ, R7.reuse.H1_H1 ;  /* 0x30000007ff147230 */ /* 0x100fe20000004100 */
[----:B------:R-:W-:Y:S01]  /*74f0*/  FFMA.FTZ R22, R22, R25, R21 ;  /* 0x0000001916167223 */ /* 0x000fe20000010015 */
[--C-:B------:R-:W-:Y:S01]  /*7500*/  HADD2.F32 R21, -RZ, R56.reuse.H1_H1 ;  /* 0x30000038ff157230 */ /* 0x100fe20000004100 */
        /* <DEDUP_REMOVED lines=27> */
.L_x_1598:
[----:B------:R-:W-:Y:S01]  /*76c0*/  FMUL.FTZ R26, R27, R11 ;  /* 0x0000000b1b1a7220 */ /* 0x000fe20000410000 */
[--C-:B------:R-:W-:Y:S01]  /*76d0*/  HADD2.F32 R73, -RZ, R54.reuse.H1_H1 ;  /* 0x30000036ff497230 */ /* 0x100fe20000004100 */
[C---:B------:R-:W-:Y:S02]  /*76e0*/  FFMA.FTZ R71, R25.reuse, R27, R71 ;  /* 0x0000001b19477223 */ /* 0x040fe40000010047 */
[----:B------:R-:W-:Y:S02]  /*76f0*/  FFMA.FTZ R22, R25, R26, R22 ;  /* 0x0000001a19167223 */ /* 0x000fe40000010016 */
[----:B------:R-:W-:Y:S01]  /*7700*/  FADD.FTZ R23, R23, R26 ;  /* 0x0000001a17177221 */ /* 0x000fe20000010000 */
[----:B------:R-:W-:Y:S01]  /*7710*/  HADD2.F32 R26, -RZ, R54.H0_H0 ;  /* 0x20000036ff1a7230 */ /* 0x000fe20000004100 */
[----:B------:R-:W-:Y:S02]  /*7720*/  FMUL.FTZ R25, R21, R14 ;  /* 0x0000000e15197220 */ /* 0x000fe40000410000 */
[----:B------:R-:W-:-:S02]  /*7730*/  FADD.FTZ R74, R74, R21 ;  /* 0x000000154a4a7221 */ /* 0x000fc40000010000 */
[C---:B------:R-:W-:Y:S02]  /*7740*/  FFMA.FTZ R24, R20.reuse, R21, R24 ;  /* 0x0000001514187223 */ /* 0x040fe40000010018 */
[----:B------:R-:W-:Y:S01]  /*7750*/  FFMA.FTZ R20, R20, R25, R22 ;  /* 0x0000001914147223 */ /* 0x000fe20000010016 */
[--C-:B------:R-:W-:Y:S01]  /*7760*/  HADD2.F32 R22, -RZ, R8.reuse.H0_H0 ;  /* 0x20000008ff167230 */ /* 0x100fe20000004100 */
[----:B------:R-:W-:Y:S01]  /*7770*/  FADD.FTZ R21, R25, R23 ;  /* 0x0000001719157221 */ /* 0x000fe20000010000 */
[----:B------:R-:W-:Y:S01]  /*7780*/  HADD2.F32 R25, -RZ, R8.H1_H1 ;  /* 0x30000008ff197230 */ /* 0x000fe20000004100 */
        /* <DEDUP_REMOVED lines=24> */
.L_x_1599:
[----:B------:R-:W-:Y:S01]  /*7910*/  FMUL.FTZ R23, R26, R11 ;  /* 0x0000000b1a177220 */ /* 0x000fe20000410000 */
[--C-:B------:R-:W-:Y:S01]  /*7920*/  HADD2.F32 R47, -RZ, R9.reuse.H0_H0 ;  /* 0x20000009ff2f7230 */ /* 0x100fe20000004100 */
[C---:B------:R-:W-:Y:S01]  /*7930*/  FFMA.FTZ R71, R22.reuse, R26, R71 ;  /* 0x0000001a16477223 */ /* 0x040fe20000010047 */
[----:B------:R-:W-:Y:S01]  /*7940*/  HADD2.F32 R27, -RZ, R9.H1_H1 ;  /* 0x30000009ff1b7230 */ /* 0x000fe20000004100 */
[----:B------:R-:W-:Y:S02]  /*7950*/  FFMA.FTZ R20, R22, R23, R20 ;  /* 0x0000001716147223 */ /* 0x000fe40000010014 */
[----:B------:R-:W-:Y:S02]  /*7960*/  FADD.FTZ R22, R21, R23 ;  /* 0x0000001715167221 */ /* 0x000fe40000010000 */
[----:B------:R-:W-:Y:S02]  /*7970*/  FMUL.FTZ R23, R73, R14 ;  /* 0x0000000e49177220 */ /* 0x000fe40000410000 */
[----:B------:R-:W-:-:S02]  /*7980*/  FADD.FTZ R47, R47, -UR24 ;  /* 0x800000182f2f7e21 */ /* 0x000fc40008010000 */
[----:B------:R-:W-:Y:S02]  /*7990*/  FADD.FTZ R27, R27, -UR24 ;  /* 0x800000181b1b7e21 */ /* 0x000fe40008010000 */
[----:B------:R-:W-:Y:S01]  /*79a0*/  FADD.FTZ R72, R72, R26 ;  /* 0x0000001a48487221 */ /* 0x000fe20000010000 */
[--C-:B------:R-:W-:Y:S01]  /*79b0*/  HADD2.F32 R26, -RZ, R52.reuse.H0_H0 ;  /* 0x20000034ff1a7230 */ /* 0x100fe20000004100 */
[----:B------:R-:W-:Y:S01]  /*79c0*/  FFMA.FTZ R21, R25, R23, R20 ;  /* 0x0000001719157223 */ /* 0x000fe20000010014 */
[----:B------:R-:W-:Y:S01]  /*79d0*/  HADD2.F32 R20, -RZ, R52.H1_H1 ;  /* 0x30000034ff147230 */ /* 0x000fe20000004100 */
        /* <DEDUP_REMOVED lines=22> */
.L_x_1600:
[----:B------:R-:W-:Y:S01]  /*7b40*/  FMUL.FTZ R23, R26, R11 ;  /* 0x0000000b1a177220 */ /* 0x000fe20000410000 */
[--C-:B------:R-:W-:Y:S01]  /*7b50*/  HADD2.F32 R75, -RZ, R10.reuse.H0_H0 ;  /* 0x2000000aff4b7230 */ /* 0x100fe20000004100 */
        /* <DEDUP_REMOVED lines=31> */
.L_x_1601:
        /* <DEDUP_REMOVED lines=106> */
.L_x_1603:
[----:B------:R-:W-:Y:S05]  /*83f0*/  BSYNC B0 ;  /* 0x0000000000007941 */ /* 0x000fea0003800000 */
.L_x_1602:
        /* <DEDUP_REMOVED lines=80> */
.L_x_1605:
[----:B------:R-:W-:Y:S05]  /*8900*/  BSYNC B0 ;  /* 0x0000000000007941 */ /* 0x000fea0003800000 */
.L_x_1604:
        /* <DEDUP_REMOVED lines=20> */
.L_x_1607:
[----:B------:R-:W-:Y:S05]  /*8a50*/  BSYNC B0 ;  /* 0x0000000000007941 */ /* 0x000fea0003800000 */
.L_x_1606:
        /* <DEDUP_REMOVED lines=39> */
.L_x_1610:
[----:B------:R-:W-:Y:S02]  /*8cd0*/  MOV R20, UR16 ;  /* 0x0000001000147c02 */ /* 0x000fe40008000f00 */
[----:B------:R-:W-:-:S05]  /*8ce0*/  MOV R21, UR17 ;  /* 0x0000001100157c02 */ /* 0x000fca0008000f00 */
[----:B------:R-:W2:Y:S01]  /*8cf0*/  LDG.E.STRONG.GPU R20, [R20.64] ;  /* 0x0000001214147981 */ /* 0x000ea2000c1ef900 */
[----:B------:R-:W-:Y:S01]  /*8d00*/  YIELD ;  /* 0x0000000000007946 */ /* 0x000fe20003800000 */
[----:B--2---:R-:W-:Y:S01]  /*8d10*/  ISETP.NE.AND P0, PT, R20, R22, PT ;  /* 0x000000161400720c */ /* 0x004fe20003f05270 */
[----:B------:R-:W-:-:S12]  /*8d20*/  CCTL.IVALL ;  /* 0x00000000ff00798f */ /* 0x000fd80002000000 */
[----:B------:R-:W-:Y:S05]  /*8d30*/  @P0 BRA `(.L_x_1610) ;  /* 0xffffff9000000947 */ /* 0x000fea000383ffff */
.L_x_1609:
        /* <DEDUP_REMOVED lines=20> */
.L_x_1614:
        /* <DEDUP_REMOVED lines=159> */
.L_x_1613:
        /* <DEDUP_REMOVED lines=85> */
.L_x_1615:
[----:B01----:R-:W-:-:S13]  /*9dc0*/  ISETP.NE.OR P0, PT, RZ, UR14, P0 ;  /* 0x0000000eff007c0c */ /* 0x003fda0008705670 */
[----:B------:R-:W-:Y:S05]  /*9dd0*/  @!P0 BRA `(.L_x_1611) ;  /* 0x000002a000008947 */ /* 0x000fea0003800000 */
.L_x_1612:
        /* <DEDUP_REMOVED lines=42> */
.L_x_1611:
        /* <DEDUP_REMOVED lines=16> */
.L_x_1617:
[----:B------:R-:W-:Y:S05]  /*a180*/  BSYNC B0 ;  /* 0x0000000000007941 */ /* 0x000fea0003800000 */
.L_x_1616:
        /* <DEDUP_REMOVED lines=24> */
.L_x_1608:
[----:B------:R-:W-:Y:S01]  /*a310*/  @!P2 STS.64 [0xc8], R28 ;  /* 0x0000c81cff00a388 */ /* 0x000fe20000000a00 */
[----:B01----:R-:W-:-:S03]  /*a320*/  HADD2.F32 R22, -RZ, R51.H0_H0 ;  /* 0x20000033ff167230 */ /* 0x003fc60000004100 */
[----:B------:R-:W-:Y:S02]  /*a330*/  BAR.SYNC.DEFER_BLOCKING 0x0 ;  /* 0x0000000000007b1d */ /* 0x000fe40000010000 */
[----:B------:R-:W-:-:S04]  /*a340*/  FADD.FTZ R22, R22, -UR24 ;  /* 0x8000001816167e21 */ /* 0x000fc80008010000 */
[----:B------:R-:W-:Y:S01]  /*a350*/  FMUL.FTZ R22, R22, UR23 ;  /* 0x0000001716167c20 */ /* 0x000fe20008410000 */
[----:B------:R-:W0:Y:S02]  /*a360*/  LDS.64 R20, [0xc8] ;  /* 0x0000c800ff147984 */ /* 0x000e240000000a00 */
[----:B0-----:R-:W-:Y:S02]  /*a370*/  FMUL.FTZ R21, R21, c[0x0][0x20c] ;  /* 0x0000830015157a20 */ /* 0x001fe40000410000 */
[----:B------:R-:W-:Y:S02]  /*a380*/  FMUL.FTZ R20, R20, c[0x0][0x20c] ;  /* 0x0000830014147a20 */ /* 0x000fe40000410000 */
[----:B------:R0:W1:Y:S02]  /*a390*/  R2UR UR6, R21 ;  /* 0x00000000150673c2 */ /* 0x00006400000e0000 */
[----:B0-----:R-:W-:-:S06]  /*a3a0*/  HADD2.F32 R21, -RZ, R51.H1_H1 ;  /* 0x30000033ff157230 */ /* 0x001fcc0000004100 */
[----:B------:R0:W2:Y:S01]  /*a3b0*/  R2UR UR5, R20 ;  /* 0x00000000140573c2 */ /* 0x0000a200000e0000 */
[----:B------:R-:W-:Y:S01]  /*a3c0*/  FADD.FTZ R21, R21, -UR24 ;  /* 0x8000001815157e21 */ /* 0x000fe20008010000 */
[----:B0-----:R-:W-:-:S03]  /*a3d0*/  HADD2.F32 R20, -RZ, R50.H0_H0 ;  /* 0x20000032ff147230 */ /* 0x001fc60000004100 */
[----:B------:R-:W-:Y:S01]  /*a3e0*/  FMUL.FTZ R21, R21, UR23 ;  /* 0x0000001715157c20 */ /* 0x000fe20008410000 */
        /* <DEDUP_REMOVED lines=20> */
.L_x_1618:
        /* <DEDUP_REMOVED lines=21> */
.L_x_1620:
[----:B------:R-:W-:Y:S05]  /*a680*/  BSYNC B0 ;  /* 0x0000000000007941 */ /* 0x000fea0003800000 */
.L_x_1619:
[C---:B-----5:R-:W-:Y:S01]  /*a690*/  IADD3 R26, R2.reuse, 0x10, RZ ;  /* 0x00000010021a7810 */ /* 0x060fe20007ffe0ff */
[--C-:B0-----:R-:W-:Y:S01]  /*a6a0*/  HADD2.F32 R22, -RZ, R48.reuse.H0_H0 ;  /* 0x20000030ff167230 */ /* 0x101fe20000004100 */
[----:B------:R-:W-:Y:S01]  /*a6b0*/  IADD3 R25, R2, 0x10, RZ ;  /* 0x0000001002197810 */ /* 0x000fe20007ffe0ff */
[----:B------:R-:W-:Y:S01]  /*a6c0*/  HADD2.F32 R21, -RZ, R48.H1_H1 ;  /* 0x30000030ff157230 */ /* 0x000fe20000004100 */
[----:B------:R-:W-:Y:S01]  /*a6d0*/  SHF.R.S32.HI R26, RZ, 0x1f, R26 ;  /* 0x0000001fff1a7819 */ /* 0x000fe2000001141a */
[--C-:B------:R-:W-:Y:S01]  /*a6e0*/  HADD2.F32 R20, -RZ, R53.reuse.H0_H0 ;  /* 0x20000035ff147230 */ /* 0x100fe20000004100 */
        /* <DEDUP_REMOVED lines=27> */
.L_x_1621:
        /* <DEDUP_REMOVED lines=20> */
.L_x_1623:
[----:B------:R-:W-:Y:S05]  /*a9e0*/  BSYNC B0 ;  /* 0x0000000000007941 */ /* 0x000fea0003800000 */
.L_x_1622:
[C---:B------:R-:W-:Y:S01]  /*a9f0*/  IADD3 R26, R2.reuse, 0x20, RZ ;  /* 0x00000020021a7810 */ /* 0x040fe20007ffe0ff */
        /* <DEDUP_REMOVED lines=32> */
.L_x_1624:
        /* <DEDUP_REMOVED lines=20> */
.L_x_1626:
[----:B------:R-:W-:Y:S05]  /*ad40*/  BSYNC B0 ;  /* 0x0000000000007941 */ /* 0x000fea0003800000 */
.L_x_1625:
        /* <DEDUP_REMOVED lines=33> */
.L_x_1627:
        /* <DEDUP_REMOVED lines=20> */
.L_x_1629:
[----:B------:R-:W-:Y:S05]  /*b0a0*/  BSYNC B0 ;  /* 0x0000000000007941 */ /* 0x000fea0003800000 */
.L_x_1628:
        /* <DEDUP_REMOVED lines=35> */
.L_x_1630:
        /* <DEDUP_REMOVED lines=20> */
.L_x_1632:
[----:B------:R-:W-:Y:S05]  /*b420*/  BSYNC B0 ;  /* 0x0000000000007941 */ /* 0x000fea0003800000 */
.L_x_1631:
[C---:B------:R-:W-:Y:S01]  /*b430*/  IADD3 R26, R2.reuse, 0x50, RZ ;  /* 0x00000050021a7810 */ /* 0x040fe20007ffe0ff */
[--C-:B0-----:R-:W-:Y:S01]  /*b440*/  HADD2.F32 R22, -RZ, R44.reuse.H0_H0 ;  /* 0x2000002cff167230 */ /* 0x101fe20000004100 */
[C---:B------:R-:W-:Y:S01]  /*b450*/  IADD3 R43, R2.reuse, 0x60, RZ ;  /* 0x00000060022b7810 */ /* 0x040fe20007ffe0ff */
[----:B------:R-:W-:Y:S01]  /*b460*/  HADD2.F32 R21, -RZ, R44.H1_H1 ;  /* 0x3000002cff157230 */ /* 0x000fe20000004100 */
[----:B------:R-:W-:Y:S01]  /*b470*/  SHF.R.S32.HI R26, RZ, 0x1f, R26 ;  /* 0x0000001fff1a7819 */ /* 0x000fe2000001141a */
[--C-:B------:R-:W-:Y:S01]  /*b480*/  HADD2.F32 R20, -RZ, R63.reuse.H0_H0 ;  /* 0x2000003fff147230 */ /* 0x100fe20000004100 */
        /* <DEDUP_REMOVED lines=29> */
.L_x_1633:
        /* <DEDUP_REMOVED lines=20> */
.L_x_1635:
[----:B------:R-:W-:Y:S05]  /*b7a0*/  BSYNC B0 ;  /* 0x0000000000007941 */ /* 0x000fea0003800000 */
.L_x_1634:
        /* <DEDUP_REMOVED lines=41> */
.L_x_1636:
        /* <DEDUP_REMOVED lines=20> */
.L_x_1638:
[----:B------:R-:W-:Y:S05]  /*bb80*/  BSYNC B0 ;  /* 0x0000000000007941 */ /* 0x000fea0003800000 */
.L_x_1637:
[----:B0-----:R-:W-:Y:S01]  /*bb90*/  FADD.FTZ R22, R24, -UR24 ;  /* 0x8000001818167e21 */ /* 0x001fe20008010000 */
[--C-:B------:R-:W-:Y:S01]  /*bba0*/  HADD2.F32 R20, -RZ, R65.reuse.H0_H0 ;  /* 0x20000041ff147230 */ /* 0x100fe20000004100 */
        /* <DEDUP_REMOVED lines=23> */
.L_x_1639:
        /* <DEDUP_REMOVED lines=20> */
.L_x_1641:
[----:B------:R-:W-:Y:S05]  /*be60*/  BSYNC B0 ;  /* 0x0000000000007941 */ /* 0x000fea0003800000 */
.L_x_1640:
        /* <DEDUP_REMOVED lines=41> */
.L_x_1642:
        /* <DEDUP_REMOVED lines=20> */
.L_x_1644:
[----:B------:R-:W-:Y:S05]  /*c240*/  BSYNC B0 ;  /* 0x0000000000007941 */ /* 0x000fea0003800000 */
.L_x_1643:
        /* <DEDUP_REMOVED lines=25> */
.L_x_1645:
        /* <DEDUP_REMOVED lines=20> */
.L_x_1647:
[----:B------:R-:W-:Y:S05]  /*c520*/  BSYNC B0 ;  /* 0x0000000000007941 */ /* 0x000fea0003800000 */
.L_x_1646:
[----:B------:R-:W3:Y:S01]  /*c530*/  LDL.LU R21, [R1+0x8] ;  /* 0x0000080001157983 */ /* 0x000ee20000300800 */
        /* <DEDUP_REMOVED lines=20> */
[--C-:B---3--:R-:W-:Y:S02]  /*c680*/  HADD2.F32 R20, -RZ, R21.reuse.H0_H0 ;  /* 0x20000015ff147230 */ /* 0x108fe40000004100 */
        /* <DEDUP_REMOVED lines=20> */
.L_x_1648:
[----:B------:R-:W-:Y:S01]  /*c7d0*/  BSSY B0, `(.L_x_1649) ;  /* 0x0000014000007945 */ /* 0x000fe20003800000 */
[----:B------:R-:W-:Y:S05]  /*c7e0*/  @P3 BRA `(.L_x_1650) ;  /* 0x0000012000003947 */ /* 0x000fea0003800000 */
[----:B--2---:R-:W-:-:S05]  /*c7f0*/  MOV R25, UR5 ;  /* 0x0000000500197c02 */ /* 0x004fca0008000f00 */
[----:B-1----:R-:W-:-:S04]  /*c800*/  FFMA.FTZ R25, R23, R25, UR6 ;  /* 0x0000000617197e23 */ /* 0x002fc80008010019 */
        /* <DEDUP_REMOVED lines=16> */
.L_x_1650:
[----:B------:R-:W-:Y:S05]  /*c910*/  BSYNC B0 ;  /* 0x0000000000007941 */ /* 0x000fea0003800000 */
.L_x_1649:
[----:B0-----:R-:W3:Y:S01]  /*c920*/  LDL.LU R23, [R1+0x10] ;  /* 0x0000100001177983 */ /* 0x001ee20000300800 */
[----:B------:R-:W-:Y:S02]  /*c930*/  FADD.FTZ R22, R24, -UR24 ;  /* 0x8000001818167e21 */ /* 0x000fe40008010000 */
[----:B------:R-:W-:Y:S02]  /*c940*/  FADD.FTZ R21, R40, -UR24 ;  /* 0x8000001828157e21 */ /* 0x000fe40008010000 */
[----:B------:R-:W-:Y:S02]  /*c950*/  FMUL.FTZ R22, R22, UR23 ;  /* 0x0000001716167c20 */ /* 0x000fe40008410000 */
[----:B------:R-:W-:Y:S01]  /*c960*/  FMUL.FTZ R21, R21, UR23 ;  /* 0x0000001715157c20 */ /* 0x000fe20008410000 */
[--C-:B---3--:R-:W-:Y:S02]  /*c970*/  HADD2.F32 R20, -RZ, R23.reuse.H0_H0 ;  /* 0x20000017ff147230 */ /* 0x108fe40000004100 */
        /* <DEDUP_REMOVED lines=20> */
.L_x_1651:
        /* <DEDUP_REMOVED lines=20> */
.L_x_1653:
[----:B------:R-:W-:Y:S05]  /*cc00*/  BSYNC B0 ;  /* 0x0000000000007941 */ /* 0x000fea0003800000 */
.L_x_1652:
[----:B------:R-:W3:Y:S04]  /*cc10*/  LDL.LU R21, [R1+0x18] ;  /* 0x0000180001157983 */ /* 0x000ee80000300800 */
[----:B------:R-:W4:Y:S01]  /*cc20*/  LDL.LU R25, [R1+0xc] ;  /* 0x00000c0001197983 */ /* 0x000f220000300800 */
[C---:B------:R-:W-:Y:S01]  /*cc30*/  IADD3 R39, R2.reuse, 0xd0, RZ ;  /* 0x000000d002277810 */ /* 0x040fe20007ffe0ff */
[--C-:B0-----:R-:W-:Y:S01]  /*cc40*/  HADD2.F32 R23, -RZ, R38.reuse.H0_H0 ;  /* 0x20000026ff177230 */ /* 0x101fe20000004100 */
        /* <DEDUP_REMOVED lines=16> */
[--C-:B---3--:R-:W-:Y:S02]  /*cd50*/  HADD2.F32 R20, -RZ, R21.reuse.H0_H0 ;  /* 0x20000015ff147230 */ /* 0x108fe40000004100 */
        /* <DEDUP_REMOVED lines=22> */
.L_x_1654:
        /* <DEDUP_REMOVED lines=20> */
.L_x_1656:
[----:B------:R-:W-:Y:S05]  /*d000*/  BSYNC B0 ;  /* 0x0000000000007941 */ /* 0x000fea0003800000 */
.L_x_1655:
        /* <DEDUP_REMOVED lines=26> */
.L_x_1657:
        /* <DEDUP_REMOVED lines=20> */
.L_x_1659:
[----:B------:R-:W-:Y:S05]  /*d2f0*/  BSYNC B0 ;  /* 0x0000000000007941 */ /* 0x000fea0003800000 */
.L_x_1658:
        /* <DEDUP_REMOVED lines=43> */
.L_x_1660:
        /* <DEDUP_REMOVED lines=20> */
.L_x_1662:
[----:B------:R-:W-:Y:S05]  /*d6f0*/  BSYNC B0 ;  /* 0x0000000000007941 */ /* 0x000fea0003800000 */
.L_x_1661:
        /* <DEDUP_REMOVED lines=26> */
.L_x_1663:
        /* <DEDUP_REMOVED lines=20> */
.L_x_1665:
[----:B------:R-:W-:Y:S05]  /*d9e0*/  BSYNC B0 ;  /* 0x0000000000007941 */ /* 0x000fea0003800000 */
.L_x_1664:
        /* <DEDUP_REMOVED lines=42> */
.L_x_1666:
        /* <DEDUP_REMOVED lines=20> */
.L_x_1668:
[----:B------:R-:W-:Y:S05]  /*ddd0*/  BSYNC B0 ;  /* 0x0000000000007941 */ /* 0x000fea0003800000 */
.L_x_1667:
        /* <DEDUP_REMOVED lines=26> */
.L_x_1669:
        /* <DEDUP_REMOVED lines=20> */
.L_x_1671:
[----:B------:R-:W-:Y:S05]  /*e0c0*/  BSYNC B0 ;  /* 0x0000000000007941 */ /* 0x000fea0003800000 */
.L_x_1670:
        /* <DEDUP_REMOVED lines=42> */
.L_x_1672:
        /* <DEDUP_REMOVED lines=20> */
.L_x_1674:
[----:B------:R-:W-:Y:S05]  /*e4b0*/  BSYNC B0 ;  /* 0x0000000000007941 */ /* 0x000fea0003800000 */
.L_x_1673:
        /* <DEDUP_REMOVED lines=26> */
.L_x_1675:
        /* <DEDUP_REMOVED lines=20> */
.L_x_1677:
[----:B------:R-:W-:Y:S05]  /*e7a0*/  BSYNC B0 ;  /* 0x0000000000007941 */ /* 0x000fea0003800000 */
.L_x_1676:
        /* <DEDUP_REMOVED lines=42> */
.L_x_1678:
        /* <DEDUP_REMOVED lines=20> */
.L_x_1680:
[----:B------:R-:W-:Y:S05]  /*eb90*/  BSYNC B0 ;  /* 0x0000000000007941 */ /* 0x000fea0003800000 */
.L_x_1679:
        /* <DEDUP_REMOVED lines=26> */
.L_x_1681:
        /* <DEDUP_REMOVED lines=20> */
.L_x_1683:
[----:B------:R-:W-:Y:S05]  /*ee80*/  BSYNC B0 ;  /* 0x0000000000007941 */ /* 0x000fea0003800000 */
.L_x_1682:
[----:B------:R-:W3:Y:S01]  /*ee90*/  LDL.LU R21, [R1] ;  /* 0x0000000001157983 */ /* 0x000ee20000300800 */
        /* <DEDUP_REMOVED lines=41> */
.L_x_1684:
        /* <DEDUP_REMOVED lines=20> */
.L_x_1686:
[----:B------:R-:W-:Y:S05]  /*f270*/  BSYNC B0 ;  /* 0x0000000000007941 */ /* 0x000fea0003800000 */
.L_x_1685:
[----:B------:R-:W-:Y:S01]  /*f280*/  FADD.FTZ R15, R15, -UR24 ;  /* 0x800000180f0f7e21 */ /* 0x000fe20008010000 */
[--C-:B0-----:R-:W-:Y:S01]  /*f290*/  HADD2.F32 R22, -RZ, R70.reuse.H0_H0 ;  /* 0x20000046ff167230 */ /* 0x101fe20000004100 */
        /* <DEDUP_REMOVED lines=23> */
.L_x_1687:
        /* <DEDUP_REMOVED lines=20> */
.L_x_1689:
[----:B------:R-:W-:Y:S05]  /*f550*/  BSYNC B0 ;  /* 0x0000000000007941 */ /* 0x000fea0003800000 */
.L_x_1688:
        /* <DEDUP_REMOVED lines=13> */
[----:B------:R-:W-:Y:S01]  /*f630*/  FMUL.FTZ R20, R15, UR23 ;  /* 0x000000170f147c20 */ /* 0x000fe20008410000 */
[----:B------:R-:W-:Y:S01]  /*f640*/  ISETP.GE.AND.EX P5, PT, R32, c[0x0][0x1e4], PT, P0 ;  /* 0x0000790020007a0c */ /* 0x000fe20003fa6300 */
[----:B------:R-:W-:Y:S01]  /*f650*/  HADD2.F32 R67, -RZ, R67.H1_H1 ;  /* 0x30000043ff437230 */ /* 0x000fe20000004100 */
        /* <DEDUP_REMOVED lines=9> */
[----:B------:R-:W-:-:S06]  /*f6f0*/  FMUL.FTZ R24, R21, -1.4426950216293334961 ;  /* 0xbfb8aa3b15187820 */ /* 0x000fcc0000410000 */
[----:B------:R-:W0:Y:S02]  /*f700*/  MUFU.EX2 R24, R24 ;  /* 0x0000001800187308 */ /* 0x000e240000000800 */
[----:B0-----:R-:W-:-:S06]  /*f710*/  FADD.FTZ R25, R24, 1 ;  /* 0x3f80000018197421 */ /* 0x001fcc0000010000 */
[----:B------:R-:W0:Y:S02]  /*f720*/  MUFU.RCP R25, R25 ;  /* 0x0000001900197308 */ /* 0x000e240000001000 */
[----:B0-----:R-:W-:Y:S02]  /*f730*/  FADD.FTZ R26, -R25, 1 ;  /* 0x3f800000191a7421 */ /* 0x001fe40000010100 */
[----:B------:R-:W-:Y:S02]  /*f740*/  FMUL.FTZ R22, R22, R25 ;  /* 0x0000001916167220 */ /* 0x000fe40000410000 */
[----:B------:R-:W-:Y:S02]  /*f750*/  FFMA.FTZ R21, R21, R26, 1 ;  /* 0x3f80000015157423 */ /* 0x000fe4000001001a */
[----:B------:R-:W-:Y:S02]  /*f760*/  FMUL.FTZ R26, R23, -1.4426950216293334961 ;  /* 0xbfb8aa3b171a7820 */ /* 0x000fe40000410000 */
[----:B------:R-:W-:-:S04]  /*f770*/  FMUL.FTZ R22, R22, R21 ;  /* 0x0000001516167220 */ /* 0x000fc80000410000 */
[----:B------:R-:W0:Y:S02]  /*f780*/  MUFU.EX2 R26, R26 ;  /* 0x0000001a001a7308 */ /* 0x000e240000000800 */
[----:B0-----:R-:W-:-:S06]  /*f790*/  FADD.FTZ R27, R26, 1 ;  /* 0x3f8000001a1b7421 */ /* 0x001fcc0000010000 */
[----:B------:R-:W0:Y:S02]  /*f7a0*/  MUFU.RCP R28, R27 ;  /* 0x0000001b001c7308 */ /* 0x000e240000001000 */
[----:B0-----:R-:W-:Y:S02]  /*f7b0*/  FMUL.FTZ R67, R67, R28 ;  /* 0x0000001c43437220 */ /* 0x001fe40000410000 */
[----:B------:R-:W-:-:S04]  /*f7c0*/  FADD.FTZ R28, -R28, 1 ;  /* 0x3f8000001c1c7421 */ /* 0x000fc80000010100 */
[----:B------:R-:W-:-:S04]  /*f7d0*/  FFMA.FTZ R28, R23, R28, 1 ;  /* 0x3f800000171c7423 */ /* 0x000fc8000001001c */
[----:B------:R-:W-:Y:S02]  /*f7e0*/  FMUL.FTZ R67, R67, R28 ;  /* 0x0000001c43437220 */ /* 0x000fe40000410000 */
.L_x_1690:
[----:B------:R-:W-:Y:S01]  /*f7f0*/  BSSY B0, `(.L_x_1691) ;  /* 0x0000014000007945 */ /* 0x000fe20003800000 */
[----:B------:R-:W-:Y:S05]  /*f800*/  @P2 BRA `(.L_x_1692) ;  /* 0x0000012000002947 */ /* 0x000fea0003800000 */
[----:B--2---:R-:W-:Y:S01]  /*f810*/  MOV R24, UR5 ;  /* 0x0000000500187c02 */ /* 0x004fe20008000f00 */
[----:B------:R-:W-:Y:S01]  /*f820*/  IMAD R21, R30, c[0x0][0x1d8], RZ ;  /* 0x000076001e157a24 */ /* 0x000fe200078e02ff */
[----:B------:R-:W-:-:S03]  /*f830*/  MOV R23, UR5 ;  /* 0x0000000500177c02 */ /* 0x000fc60008000f00 */
[----:B-1----:R-:W-:Y:S02]  /*f840*/  FFMA.FTZ R24, R15, R24, UR6 ;  /* 0x000000060f187e23 */ /* 0x002fe40008010018 */
[----:B------:R-:W-:Y:S01]  /*f850*/  FFMA.FTZ R23, R20, R23, UR6 ;  /* 0x0000000614177e23 */ /* 0x000fe20008010017 */
[----:B------:R-:W-:Y:S01]  /*f860*/  MOV R20, R16 ;  /* 0x0000001000147202 */ /* 0x000fe20000000f00 */
[----:B------:R-:W-:Y:S01]  /*f870*/  IMAD R15, R33, c[0x0][0x1dc], R21 ;  /* 0x00007700210f7a24 */ /* 0x000fe200078e0215 */
[----:B------:R-:W-:Y:S01]  /*f880*/  MOV R21, R19 ;  /* 0x0000001300157202 */ /* 0x000fe20000000f00 */
[----:B------:R-:W-:Y:S02]  /*f890*/  FFMA.FTZ R25, R22, R11, -R23 ;  /* 0x0000000b16197223 */ /* 0x000fe40000010817 */
[----:B------:R-:W-:Y:S02]  /*f8a0*/  FFMA.FTZ R24, R67, R14, -R24 ;  /* 0x0000000e43187223 */ /* 0x000fe40000010818 */
[----:B------:R-:W-:-:S05]  /*f8b0*/  IMAD.WIDE.U32 R20, R33, c[0x0][0x1d8], R20 ;  /* 0x0000760021147a25 */ /* 0x000fca00078e0014 */
[----:B------:R-:W-:Y:S02]  /*f8c0*/  IADD3 R15, R21, R15, RZ ;  /* 0x0000000f150f7210 */ /* 0x000fe40007ffe0ff */
[----:B------:R-:W-:-:S04]  /*f8d0*/  LEA R22, P2, R20, c[0x0][0x160], 0x1 ;  /* 0x0000580014167a11 */ /* 0x000fc800078408ff */
[----:B------:R-:W-:Y:S01]  /*f8e0*/  LEA.HI.X R23, R20, c[0x0][0x164], R15, 0x1, P2 ;  /* 0x0000590014177a11 */ /* 0x000fe200010f0c0f */
[----:B------:R-:W-:Y:S02]  /*f8f0*/  FMUL.FTZ R20, R25, UR23 ;  /* 0x0000001719147c20 */ /* 0x000fe40008410000 */
[----:B------:R-:W-:-:S05]  /*f900*/  FMUL.FTZ R15, R24, UR23 ;  /* 0x00000017180f7c20 */ /* 0x000fca0008410000 */
[----:B------:R-:W-:-:S05]  /*f910*/  F2FP.PACK_AB R15, R15, R20 ;  /* 0x000000140f0f723e */ /* 0x000fca00000000ff */
[----:B------:R0:W-:Y:S02]  /*f920*/  STG.E [R22.64], R15 ;  /* 0x0000000f16007986 */ /* 0x0001e4000c101912 */
.L_x_1692:
[----:B------:R-:W-:Y:S05]  /*f930*/  BSYNC B0 ;  /* 0x0000000000007941 */ /* 0x000fea0003800000 */
.L_x_1691:
        /* <DEDUP_REMOVED lines=25> */
.L_x_1693:
        /* <DEDUP_REMOVED lines=20> */
.L_x_1695:
[----:B------:R-:W-:Y:S05]  /*fc10*/  BSYNC B0 ;  /* 0x0000000000007941 */ /* 0x000fea0003800000 */
.L_x_1694:
[C---:B------:R-:W-:Y:S01]  /*fc20*/  IADD3 R32, R2.reuse, 0x1b0, RZ ;  /* 0x000001b002207810 */ /* 0x040fe20007ffe0ff */
[--C-:B0-----:R-:W-:Y:S01]  /*fc30*/  HADD2.F32 R3, -RZ, R5.reuse.H0_H0 ;  /* 0x20000005ff037230 */ /* 0x101fe20000004100 */
[C---:B------:R-:W-:Y:S01]  /*fc40*/  IADD3 R35, R2.reuse, 0x1a0, RZ ;  /* 0x000001a002237810 */ /* 0x040fe20007ffe0ff */
        /* <DEDUP_REMOVED lines=30> */
[----:B0-----:R-:W-:Y:S02]  /*fe30*/  FMUL.FTZ R20, R20, R25 ;  /* 0x0000001914147220 */ /* 0x001fe40000410000 */
[----:B------:R-:W-:-:S04]  /*fe40*/  FADD.FTZ R25, -R25, 1 ;  /* 0x3f80000019197421 */ /* 0x000fc80000010100 */
[----:B------:R-:W-:Y:S02]  /*fe50*/  FFMA.FTZ R25, R22, R25, 1 ;  /* 0x3f80000016197423 */ /* 0x000fe40000010019 */
[----:B---3--:R-:W-:Y:S02]  /*fe60*/  FADD.FTZ R30, -R28, 1 ;  /* 0x3f8000001c1e7421 */ /* 0x008fe40000010100 */
[----:B------:R-:W-:Y:S02]  /*fe70*/  FMUL.FTZ R15, R15, R28 ;  /* 0x0000001c0f0f7220 */ /* 0x000fe40000410000 */
[----:B------:R-:W-:Y:S02]  /*fe80*/  FFMA.FTZ R30, R21, R30, 1 ;  /* 0x3f800000151e7423 */ /* 0x000fe4000001001e */
[----:B------:R-:W-:Y:S02]  /*fe90*/  FMUL.FTZ R20, R20, R25 ;  /* 0x0000001914147220 */ /* 0x000fe40000410000 */
[----:B------:R-:W-:-:S02]  /*fea0*/  FMUL.FTZ R15, R15, R30 ;  /* 0x0000001e0f0f7220 */ /* 0x000fc40000410000 */
.L_x_1696:
        /* <DEDUP_REMOVED lines=20> */
.L_x_1698:
[----:B------:R-:W-:Y:S05]  /*fff0*/  BSYNC B0 ;  /* 0x0000000000007941 */ /* 0x000fea0003800000 */
.L_x_1697:
        /* <DEDUP_REMOVED lines=25> */
.L_x_1699:
        /* <DEDUP_REMOVED lines=20> */
.L_x_1701:
[----:B------:R-:W-:Y:S05]  /*102d0*/  BSYNC B0 ;  /* 0x0000000000007941 */ /* 0x000fea0003800000 */
.L_x_1700:
        /* <DEDUP_REMOVED lines=8> */
[----:B------:R-:W-:Y:S01]  /*10360*/  IADD3 R30, R2, 0x1e0, RZ ;  /* 0x000001e0021e7810 */ /* 0x000fe20007ffe0ff */
        /* <DEDUP_REMOVED lines=32> */
.L_x_1702:
        /* <DEDUP_REMOVED lines=20> */
.L_x_1704:
[----:B------:R-:W-:Y:S05]  /*106b0*/  BSYNC B0 ;  /* 0x0000000000007941 */ /* 0x000fea0003800000 */
.L_x_1703:
        /* <DEDUP_REMOVED lines=25> */
.L_x_1705:
        /* <DEDUP_REMOVED lines=20> */
.L_x_1707:
[----:B------:R-:W-:Y:S05]  /*10990*/  BSYNC B0 ;  /* 0x0000000000007941 */ /* 0x000fea0003800000 */
.L_x_1706:
        /* <DEDUP_REMOVED lines=37> */
.L_x_1708:
        /* <DEDUP_REMOVED lines=20> */
.L_x_1710:
[----:B------:R-:W-:Y:S05]  /*10d30*/  BSYNC B0 ;  /* 0x0000000000007941 */ /* 0x000fea0003800000 */
.L_x_1709:
        /* <DEDUP_REMOVED lines=25> */
.L_x_1711:
[----:B------:R-:W-:Y:S01]  /*10ed0*/  BSSY B0, `(.L_x_1712) ;  /* 0x0000013000007945 */ /* 0x000fe20003800000 */
[----:B------:R-:W-:Y:S05]  /*10ee0*/  @P0 BRA `(.L_x_1713) ;  /* 0x0000011000000947 */ /* 0x000fea0003800000 */
[----:B--2---:R-:W-:Y:S01]  /*10ef0*/  MOV R8, UR5 ;  /* 0x0000000500087c02 */ /* 0x004fe20008000f00 */
        /* <DEDUP_REMOVED lines=14> */
[----:B------:R-:W-:-:S05]  /*10fe0*/  F2FP.PACK_AB R3, R6, R3 ;  /* 0x000000030603723e */ /* 0x000fca00000000ff */
[----:B------:R0:W-:Y:S02]  /*10ff0*/  STG.E [R4.64], R3 ;  /* 0x0000000304007986 */ /* 0x0001e4000c101912 */
.L_x_1713:
[----:B------:R-:W-:Y:S05]  /*11000*/  BSYNC B0 ;  /* 0x0000000000007941 */ /* 0x000fea0003800000 */
.L_x_1712:
[----:B--2---:R-:W-:Y:S02]  /*11010*/  ULDC UR5, c[0x0][0x10] ;  /* 0x0000040000057ab9 */ /* 0x004fe40000000800 */
[----:B------:R-:W-:Y:S02]  /*11020*/  UIADD3 UR9, UR9, UR5, URZ ;  /* 0x0000000509097290 */ /* 0x000fe4000fffe03f */
[----:B------:R-:W-:Y:S02]  /*11030*/  UIADD3 UR4, UR4, 0x1, URZ ;  /* 0x0000000104047890 */ /* 0x000fe4000fffe03f */
[----:B------:R-:W-:-:S06]  /*11040*/  UISETP.GE.AND UP0, UPT, UR9, UR8, UPT ;  /* 0x000000080900728c */ /* 0x000fcc000bf06270 */
[----:B------:R-:W-:-:S13]  /*11050*/  PLOP3.LUT P0, PT, PT, PT, UP0, 0x80, 0x0 ;  /* 0x000000000000781c */ /* 0x000fda0003f0f008 */
[----:B------:R-:W-:Y:S01]  /*11060*/  @P0 CALL.REL.NOINC `(.L_x_1567) ;  /* 0x0000001000000944 */ /* 0x000fe20003c00000 */
[----:B------:R-:W-:Y:S05]  /*11070*/  BRA `(.L_x_1714) ;  /* 0xfffef44000007947 */ /* 0x000fea000383ffff */
.L_x_1567:
        /* <DEDUP_REMOVED lines=18> */
.L_x_1716:
[----:B------:R-:W-:Y:S05]  /*111a0*/  BSYNC B0 ;  /* 0x0000000000007941 */ /* 0x000fea0003800000 */
.L_x_1715:
        /* <DEDUP_REMOVED lines=11> */
.L_x_1718:
[----:B------:R-:W2:Y:S01]  /*11260*/  LDG.E.STRONG.GPU R5, [R2.64] ;  /* 0x0000001202057981 */ /* 0x000ea2000c1ef900 */
[----:B------:R-:W-:Y:S01]  /*11270*/  YIELD ;  /* 0x0000000000007946 */ /* 0x000fe20003800000 */
[----:B--2---:R-:W-:Y:S01]  /*11280*/  ISETP.NE.AND P0, PT, R5, R4, PT ;  /* 0x000000040500720c */ /* 0x004fe20003f05270 */
[----:B------:R-:W-:-:S12]  /*11290*/  CCTL.IVALL ;  /* 0x00000000ff00798f */ /* 0x000fd80002000000 */
[----:B------:R-:W-:Y:S05]  /*112a0*/  @P0 BRA `(.L_x_1718) ;  /* 0xffffffb000000947 */ /* 0x000fea000383ffff */
.L_x_1717:
        /* <DEDUP_REMOVED lines=25> */
.L_x_1719:
        /* <DEDUP_REMOVED lines=26> */
.L_x_1720:
        /* <DEDUP_REMOVED lines=10> */
.L_x_5169:


//--------------------- .text._Z35group_norm_nhwc_bwd_one_pass_kernelI11Fp16IOFp16WLi64ELi84ELi672EEv26Group_norm_nhwc_bwd_params --------------------------
	.section	.text._Z35group_norm_nhwc_bwd_one_pass_kernelI11Fp16IOFp16WLi64ELi84ELi672EEv26Group_norm_nhwc_bwd_params,"ax",@progbits
	.sectioninfo	@"SHI_REGISTERS=61"
	.align	128
        .global         _Z35group_norm_nhwc_bwd_one_pass_kernelI11Fp16IOFp16WLi64ELi84ELi672EEv26Group_norm_nhwc_bwd_params
        .type           _Z35group_norm_nhwc_bwd_one_pass_kernelI11Fp16IOFp16WLi64ELi84ELi672EEv26Group_norm_nhwc_bwd_params,@function
        .size           _Z35group_norm_nhwc_bwd_one_pass_kernelI11Fp16IOFp16WLi64ELi84ELi672EEv26Group_norm_nhwc_bwd_params,(.L_x_5170 - _Z35group_norm_nhwc_bwd_one_pass_kernelI11Fp16IOFp16WLi64ELi84ELi672EEv26Group_norm_nhwc_bwd_params)
        .other          _Z35group_norm_nhwc_bwd_one_pass_kernelI11Fp16IOFp16WLi64ELi84ELi672EEv26Group_norm_nhwc_bwd_params,@"STO_CUDA_ENTRY STV_DEFAULT"
_Z35group_norm_nhwc_bwd_one_pass_kernelI11Fp16IOFp16WLi64ELi84ELi672EEv26Group_norm_nhwc_bwd_params:
.text._Z35group_norm_nhwc_bwd_one_pass_kernelI11Fp16IOFp16WLi64ELi84ELi672EEv26Group_norm_nhwc_bwd_params:
        /* <DEDUP_REMOVED lines=44> */
.L_x_1756:
        /* <DEDUP_REMOVED lines=145> */
.L_x_1723:
[----:B0-----:R-:W-:Y:S05]  /*0bd0*/  BSYNC B0 ;  /* 0x0000000000007941 */ /* 0x001fea0003800000 */
.L_x_1722:
        /* <DEDUP_REMOVED lines=25> */
.L_x_1724:
        /* <DEDUP_REMOVED lines=34> */
.L_x_1725:
        /* <DEDUP_REMOVED lines=40> */
.L_x_1726:
        /* <DEDUP_REMOVED lines=36> */
.L_x_1727:
        /* <DEDUP_REMOVED lines=98> */
.L_x_1729:
[----:B------:R-:W-:Y:S05]  /*1a70*/  BSYNC B0 ;  /* 0x0000000000007941 */ /* 0x000fea0003800000 */
.L_x_1728:
        /* <DEDUP_REMOVED lines=79> */
.L_x_1731:
[----:B------:R-:W-:Y:S05]  /*1f70*/  BSYNC B0 ;  /* 0x0000000000007941 */ /* 0x000fea0003800000 */
.L_x_1730:
        /* <DEDUP_REMOVED lines=17> */
.L_x_1733:
[----:B------:R-:W-:Y:S05]  /*2090*/  BSYNC B0 ;  /* 0x0000000000007941 */ /* 0x000fea0003800000 */
.L_x_1732:
        /* <DEDUP_REMOVED lines=28> */
.L_x_1736:
[----:B------:R-:W2:Y:S01]  /*2260*/  LDG.E.STRONG.GPU R22, [R20.64] ;  /* 0x0000000814167981 */ /* 0x000ea2000c1ef900 */
[----:B------:R-:W-:Y:S01]  /*2270*/  YIELD ;  /* 0x0000000000007946 */ /* 0x000fe20003800000 */
[----:B--2---:R-:W-:Y:S01]  /*2280*/  ISETP.NE.AND P0, PT, R22, R25, PT ;  /* 0x000000191600720c */ /* 0x004fe20003f05270 */
[----:B------:R-:W-:-:S12]  /*2290*/  CCTL.IVALL ;  /* 0x00000000ff00798f */ /* 0x000fd80002000000 */
[----:B------:R-:W-:Y:S05]  /*22a0*/  @P0 BRA `(.L_x_1736) ;  /* 0xffffffb000000947 */ /* 0x000fea000383ffff */
.L_x_1735:
        /* <DEDUP_REMOVED lines=20> */
.L_x_1740:
        /* <DEDUP_REMOVED lines=115> */
.L_x_1739:
        /* <DEDUP_REMOVED lines=61> */
.L_x_1741:
[----:B------:R-:W-:-:S13]  /*2ef0*/  ISETP.NE.OR P0, PT, R28, RZ, P0 ;  /* 0x000000ff1c00720c */ /* 0x000fda0000705670 */
[----:B------:R-:W-:Y:S05]  /*2f00*/  @!P0 BRA `(.L_x_1737) ;  /* 0x000001f000008947 */ /* 0x000fea0003800000 */
.L_x_1738:
        /* <DEDUP_REMOVED lines=31> */
.L_x_1737:
        /* <DEDUP_REMOVED lines=12> */
.L_x_1743:
[----:B------:R-:W-:Y:S05]  /*31c0*/  BSYNC B0 ;  /* 0x0000000000007941 */ /* 0x000fea0003800000 */
.L_x_1742:
        /* <DEDUP_REMOVED lines=16> */
.L_x_1734:
        /* <DEDUP_REMOVED lines=53> */
.L_x_1744:
        /* <DEDUP_REMOVED lines=18> */
.L_x_1746:
[----:B------:R-:W-:Y:S05]  /*3740*/  BSYNC B0 ;  /* 0x0000000000007941 */ /* 0x000fea0003800000 */
.L_x_1745:
        /* <DEDUP_REMOVED lines=23> */
.L_x_1747:
        /* <DEDUP_REMOVED lines=18> */
.L_x_1749:
[----:B------:R-:W-:Y:S05]  /*39e0*/  BSYNC B0 ;  /* 0x0000000000007941 */ /* 0x000fea0003800000 */
.L_x_1748:
        /* <DEDUP_REMOVED lines=23> */
.L_x_1750:
        /* <DEDUP_REMOVED lines=18> */
.L_x_1752:
[----:B------:R-:W-:Y:S05]  /*3c80*/  BSYNC B0 ;  /* 0x0000000000007941 */ /* 0x000fea0003800000 */
.L_x_1751:
        /* <DEDUP_REMOVED lines=23> */
.L_x_1753:
        /* <DEDUP_REMOVED lines=17> */
.L_x_1755:
[----:B------:R-:W-:Y:S05]  /*3f10*/  BSYNC B0 ;  /* 0x0000000000007941 */ /* 0x000fea0003800000 */
.L_x_1754:
[----:B------:R-:W-:Y:S02]  /*3f20*/  IADD3 R42, R42, c[0x0][0x10], RZ ;  /* 0x000004002a2a7a10 */ /* 0x000fe40007ffe0ff */
[----:B------:R-:W-:Y:S02]  /*3f30*/  IADD3 R37, R37, 0x1, RZ ;  /* 0x0000000125257810 */ /* 0x000fe40007ffe0ff */
[----:B------:R-:W-:-:S13]  /*3f40*/  ISETP.GE.AND P0, PT, R42, UR4, PT ;  /* 0x000000042a007c0c */ /* 0x000fda000bf06270 */
[----:B------:R-:W-:Y:S01]  /*3f50*/  @P0 CALL.REL.NOINC `(.L_x_1721) ;  /* 0x0000001000000944 */ /* 0x000fe20003c00000 */
[----:B------:R-:W-:Y:S05]  /*3f60*/  BRA `(.L_x_1756) ;  /* 0xffffc35000007947 */ /* 0x000fea000383ffff */
.L_x_1721:
        /* <DEDUP_REMOVED lines=18> */
.L_x_1758:
[----:B------:R-:W-:Y:S05]  /*4090*/  BSYNC B0 ;  /* 0x0000000000007941 */ /* 0x000fea0003800000 */
.L_x_1757:
        /* <DEDUP_REMOVED lines=11> */
.L_x_1760:
[----:B------:R-:W2:Y:S01]  /*4150*/  LDG.E.STRONG.GPU R5, [R2.64] ;  /* 0x0000000802057981 */ /* 0x000ea2000c1ef900 */
[----:B------:R-:W-:Y:S01]  /*4160*/  YIELD ;  /* 0x0000000000007946 */ /* 0x000fe20003800000 */
[----:B--2---:R-:W-:Y:S01]  /*4170*/  ISETP.NE.AND P0, PT, R5, R0, PT ;  /* 0x000000000500720c */ /* 0x004fe20003f05270 */
[----:B------:R-:W-:-:S12]  /*4180*/  CCTL.IVALL ;  /* 0x00000000ff00798f */ /* 0x000fd80002000000 */
[----:B------:R-:W-:Y:S05]  /*4190*/  @P0 BRA `(.L_x_1760) ;  /* 0xffffffb000000947 */ /* 0x000fea000383ffff */
.L_x_1759:
        /* <DEDUP_REMOVED lines=25> */
.L_x_1761:
        /* <DEDUP_REMOVED lines=26> */
.L_x_1762:
        /* <DEDUP_REMOVED lines=11> */
.L_x_5170:


//--------------------- .text._Z35group_norm_nhwc_bwd_one_pass_kernelI11Fp16IOFp16WLi128ELi84ELi672EEv26Group_norm_nhwc_bwd_params --------------------------
	.section	.text._Z35group_norm_nhwc_bwd_one_pass_kernelI11Fp16IOFp16WLi128ELi84ELi672EEv26Group_norm_nhwc_bwd_params,"ax",@progbits
	.sectioninfo	@"SHI_REGISTERS=80"
	.align	128
        .global         _Z35group_norm_nhwc_bwd_one_pass_kernelI11Fp16IOFp16WLi128ELi84ELi672EEv26Group_norm_nhwc_bwd_params
        .type           _Z35group_norm_nhwc_bwd_one_pass_kernelI11Fp16IOFp16WLi128ELi84ELi672EEv26Group_norm_nhwc_bwd_params,@function
        .size           _Z35group_norm_nhwc_bwd_one_pass_kernelI11Fp16IOFp16WLi128ELi84ELi672EEv26Group_norm_nhwc_bwd_params,(.L_x_5171 - _Z35group_norm_nhwc_bwd_one_pass_kernelI11Fp16IOFp16WLi128ELi84ELi672EEv26Group_norm_nhwc_bwd_params)
        .other          _Z35group_norm_nhwc_bwd_one_pass_kernelI11Fp16IOFp16WLi128ELi84ELi672EEv26Group_norm_nhwc_bwd_params,@"STO_CUDA_ENTRY STV_DEFAULT"
_Z35group_norm_nhwc_bwd_one_pass_kernelI11Fp16IOFp16WLi128ELi84ELi672EEv26Group_norm_nhwc_bwd_params:
.text._Z35group_norm_nhwc_bwd_one_pass_kernelI11Fp16IOFp16WLi128ELi84ELi672EEv26Group_norm_nhwc_bwd_params:
        /* <DEDUP_REMOVED lines=48> */
.L_x_1814:
        /* <DEDUP_REMOVED lines=215> */
.L_x_1765:
[----:B---3--:R-:W-:Y:S05]  /*1070*/  BSYNC B0 ;  /* 0x0000000000007941 */ /* 0x008fea0003800000 */
.L_x_1764:
        /* <DEDUP_REMOVED lines=34> */
.L_x_1766:
        /* <DEDUP_REMOVED lines=26> */
.L_x_1767:
        /* <DEDUP_REMOVED lines=41> */
.L_x_1768:
        /* <DEDUP_REMOVED lines=38> */
.L_x_1769:
        /* <DEDUP_REMOVED lines=32> */
.L_x_1770:
        /* <DEDUP_REMOVED lines=38> */
.L_x_1771:
        /* <DEDUP_REMOVED lines=36> */
.L_x_1772:
        /* <DEDUP_REMOVED lines=34> */
.L_x_1773:
        /* <DEDUP_REMOVED lines=105> */
.L_x_1775:
[----:B------:R-:W-:Y:S05]  /*2880*/  BSYNC B0 ;  /* 0x0000000000007941 */ /* 0x000fea0003800000 */
.L_x_1774:
        /* <DEDUP_REMOVED lines=79> */
.L_x_1777:
[----:B------:R-:W-:Y:S05]  /*2d80*/  BSYNC B0 ;  /* 0x0000000000007941 */ /* 0x000fea0003800000 */
.L_x_1776:
        /* <DEDUP_REMOVED lines=17> */
.L_x_1779:
[----:B------:R-:W-:Y:S05]  /*2ea0*/  BSYNC B0 ;  /* 0x0000000000007941 */ /* 0x000fea0003800000 */
.L_x_1778:
        /* <DEDUP_REMOVED lines=28> */
.L_x_1782:
[----:B------:R-:W2:Y:S01]  /*3070*/  LDG.E.STRONG.GPU R20, [R18.64] ;  /* 0x0000000812147981 */ /* 0x000ea2000c1ef900 */
[----:B------:R-:W-:Y:S01]  /*3080*/  YIELD ;  /* 0x0000000000007946 */ /* 0x000fe20003800000 */
[----:B--2---:R-:W-:Y:S01]  /*3090*/  ISETP.NE.AND P0, PT, R20, R23, PT ;  /* 0x000000171400720c */ /* 0x004fe20003f05270 */
[----:B------:R-:W-:-:S12]  /*30a0*/  CCTL.IVALL ;  /* 0x00000000ff00798f */ /* 0x000fd80002000000 */
[----:B------:R-:W-:Y:S05]  /*30b0*/  @P0 BRA `(.L_x_1782) ;  /* 0xffffffb000000947 */ /* 0x000fea000383ffff */
.L_x_1781:
        /* <DEDUP_REMOVED lines=20> */
.L_x_1786:
        /* <DEDUP_REMOVED lines=115> */
.L_x_1785:
        /* <DEDUP_REMOVED lines=61> */
.L_x_1787:
[----:B------:R-:W-:-:S13]  /*3d00*/  ISETP.NE.OR P0, PT, R27, RZ, P0 ;  /* 0x000000ff1b00720c */ /* 0x000fda0000705670 */
[----:B------:R-:W-:Y:S05]  /*3d10*/  @!P0 BRA `(.L_x_1783) ;  /* 0x000001f000008947 */ /* 0x000fea0003800000 */
.L_x_1784:
        /* <DEDUP_REMOVED lines=31> */
.L_x_1783:
        /* <DEDUP_REMOVED lines=12> */
.L_x_1789:
[----:B------:R-:W-:Y:S05]  /*3fd0*/  BSYNC B0 ;  /* 0x0000000000007941 */ /* 0x000fea0003800000 */
.L_x_1788:
        /* <DEDUP_REMOVED lines=16> */
.L_x_1780:
        /* <DEDUP_REMOVED lines=35> */
.L_x_1790:
        /* <DEDUP_REMOVED lines=18> */
.L_x_1792:
[----:B------:R-:W-:Y:S05]  /*4430*/  BSYNC B0 ;  /* 0x0000000000007941 */ /* 0x000fea0003800000 */
.L_x_1791:
        /* <DEDUP_REMOVED lines=30> */
.L_x_1793:
        /* <DEDUP_REMOVED lines=18> */
.L_x_1795:
[----:B------:R-:W-:Y:S05]  /*4740*/  BSYNC B0 ;  /* 0x0000000000007941 */ /* 0x000fea0003800000 */
.L_x_1794:
        /* <DEDUP_REMOVED lines=29> */
.L_x_1796:
        /* <DEDUP_REMOVED lines=18> */
.L_x_1798:
[----:B------:R-:W-:Y:S05]  /*4a40*/  BSYNC B0 ;  /* 0x0000000000007941 */ /* 0x000fea0003800000 */
.L_x_1797:
        /* <DEDUP_REMOVED lines=56> */
.L_x_1799:
        /* <DEDUP_REMOVED lines=18> */
.L_x_1801:
[----:B------:R-:W-:Y:S05]  /*4ef0*/  BSYNC B0 ;  /* 0x0000000000007941 */ /* 0x000fea0003800000 */
.L_x_1800:
        /* <DEDUP_REMOVED lines=23> */
.L_x_1802:
        /* <DEDUP_REMOVED lines=18> */
.L_x_1804:
[----:B------:R-:W-:Y:S05]  /*5190*/  BSYNC B0 ;  /* 0x0000000000007941 */ /* 0x000fea0003800000 */
.L_x_1803:
        /* <DEDUP_REMOVED lines=23> */
.L_x_1805:
        /* <DEDUP_REMOVED lines=18> */
.L_x_1807:
[----:B------:R-:W-:Y:S05]  /*5430*/  BSYNC B0 ;  /* 0x0000000000007941 */ /* 0x000fea0003800000 */
.L_x_1806:
        /* <DEDUP_REMOVED lines=23> */
.L_x_1808:
        /* <DEDUP_REMOVED lines=18> */
.L_x_1810:
[----:B------:R-:W-:Y:S05]  /*56d0*/  BSYNC B0 ;  /* 0x0000000000007941 */ /* 0x000fea0003800000 */
.L_x_1809:
        /* <DEDUP_REMOVED lines=23> */
.L_x_1811:
        /* <DEDUP_REMOVED lines=17> */
.L_x_1813:
[----:B------:R-:W-:Y:S05]  /*5960*/  BSYNC B0 ;  /* 0x0000000000007941 */ /* 0x000fea0003800000 */
.L_x_1812:
[----:B------:R-:W-:Y:S02]  /*5970*/  IADD3 R63, R63, c[0x0][0x10], RZ ;  /* 0x000004003f3f7a10 */ /* 0x000fe40007ffe0ff */
[----:B------:R-:W-:Y:S02]  /*5980*/  IADD3 R54, R54, 0x1, RZ ;  /* 0x0000000136367810 */ /* 0x000fe40007ffe0ff */
[----:B------:R-:W-:-:S13]  /*5990*/  ISETP.GE.AND P0, PT, R63, UR4, PT ;  /* 0x000000043f007c0c */ /* 0x000fda000bf06270 */
[----:B------:R-:W-:Y:S01]  /*59a0*/  @P0 CALL.REL.NOINC `(.L_x_1763) ;  /* 0x0000001000000944 */ /* 0x000fe20003c00000 */
[----:B------:R-:W-:Y:S05]  /*59b0*/  BRA `(.L_x_1814) ;  /* 0xffffa94000007947 */ /* 0x000fea000383ffff */
.L_x_1763:
        /* <DEDUP_REMOVED lines=18> */
.L_x_1816:
[----:B------:R-:W-:Y:S05]  /*5ae0*/  BSYNC B0 ;  /* 0x0000000000007941 */ /* 0x000fea0003800000 */
.L_x_1815:
        /* <DEDUP_REMOVED lines=11> */
.L_x_1818:
[----:B------:R-:W2:Y:S01]  /*5ba0*/  LDG.E.STRONG.GPU R5, [R2.64] ;  /* 0x0000000802057981 */ /* 0x000ea2000c1ef900 */
[----:B------:R-:W-:Y:S01]  /*5bb0*/  YIELD ;  /* 0x0000000000007946 */ /* 0x000fe20003800000 */
[----:B--2---:R-:W-:Y:S01]  /*5bc0*/  ISETP.NE.AND P0, PT, R5, R0, PT ;  /* 0x000000000500720c */ /* 0x004fe20003f05270 */
[----:B------:R-:W-:-:S12]  /*5bd0*/  CCTL.IVALL ;  /* 0x00000000ff00798f */ /* 0x000fd80002000000 */
[----:B------:R-:W-:Y:S05]  /*5be0*/  @P0 BRA `(.L_x_1818) ;  /* 0xffffffb000000947 */ /* 0x000fea000383ffff */
.L_x_1817:
        /* <DEDUP_REMOVED lines=25> */
.L_x_1819:
        /* <DEDUP_REMOVED lines=26> */
.L_x_1820:
        /* <DEDUP_REMOVED lines=14> */
.L_x_5171:


//--------------------- .text._Z35group_norm_nhwc_bwd_one_pass_kernelI11Fp16IOFp16WLi256ELi84ELi672EEv26Group_norm_nhwc_bwd_params --------------------------
	.section	.text._Z35group_norm_nhwc_bwd_one_pass_kernelI11Fp16IOFp16WLi256ELi84ELi672EEv26Group_norm_nhwc_bwd_params,"ax",@progbits
	.sectioninfo	@"SHI_REGISTERS=80"
	.align	128
        .global         _Z35group_norm_nhwc_bwd_one_pass_kernelI11Fp16IOFp16WLi256ELi84ELi672EEv26Group_norm_nhwc_bwd_params
        .type           _Z35group_norm_nhwc_bwd_one_pass_kernelI11Fp16IOFp16WLi256ELi84ELi672EEv26Group_norm_nhwc_bwd_params,@function
        .size           _Z35group_norm_nhwc_bwd_one_pass_kernelI11Fp16IOFp16WLi256ELi84ELi672EEv26Group_norm_nhwc_bwd_params,(.L_x_5172 - _Z35group_norm_nhwc_bwd_one_pass_kernelI11Fp16IOFp16WLi256ELi84ELi672EEv26Group_norm_nhwc_bwd_params)
        .other          _Z35group_norm_nhwc_bwd_one_pass_kernelI11Fp16IOFp16WLi256ELi84ELi672EEv26Group_norm_nhwc_bwd_params,@"STO_CUDA_ENTRY STV_DEFAULT"
_Z35group_norm_nhwc_bwd_one_pass_kernelI11Fp16IOFp16WLi256ELi84ELi672EEv26Group_norm_nhwc_bwd_params:
.text._Z35group_norm_nhwc_bwd_one_pass_kernelI11Fp16IOFp16WLi256ELi84ELi672EEv26Group_norm_nhwc_bwd_params:
        /* <DEDUP_REMOVED lines=59> */
.L_x_1904:
        /* <DEDUP_REMOVED lines=389> */
.L_x_1823:
[----:B0-----:R-:W-:Y:S05]  /*1c00*/  BSYNC B0 ;  /* 0x0000000000007941 */ /* 0x001fea0003800000 */
.L_x_1822:
        /* <DEDUP_REMOVED lines=25> */
.L_x_1824:
        /* <DEDUP_REMOVED lines=34> */
.L_x_1825:
        /* <DEDUP_REMOVED lines=40> */
.L_x_1826:
        /* <DEDUP_REMOVED lines=37> */
.L_x_1827:
        /* <DEDUP_REMOVED lines=37> */
.L_x_1828:
        /* <DEDUP_REMOVED lines=37> */
.L_x_1829:
        /* <DEDUP_REMOVED lines=37> */
.L_x_1830:
        /* <DEDUP_REMOVED lines=37> */
.L_x_1831:
        /* <DEDUP_REMOVED lines=37> */
.L_x_1832:
        /* <DEDUP_REMOVED lines=37> */
.L_x_1833:
        /* <DEDUP_REMOVED lines=37> */
.L_x_1834:
        /* <DEDUP_REMOVED lines=37> */
.L_x_1835:
        /* <DEDUP_REMOVED lines=37> */
.L_x_1836:
        /* <DEDUP_REMOVED lines=37> */
.L_x_1837:
        /* <DEDUP_REMOVED lines=35> */
.L_x_1838:
        /* <DEDUP_REMOVED lines=33> */
.L_x_1839:
        /* <DEDUP_REMOVED lines=106> */
.L_x_1841:
[----:B------:R-:W-:Y:S05]  /*4690*/  BSYNC B0 ;  /* 0x0000000000007941 */ /* 0x000fea0003800000 */
.L_x_1840:
        /* <DEDUP_REMOVED lines=80> */
.L_x_1843:
[----:B------:R-:W-:Y:S05]  /*4ba0*/  BSYNC B0 ;  /* 0x0000000000007941 */ /* 0x000fea0003800000 */
.L_x_1842:
        /* <DEDUP_REMOVED lines=20> */
.L_x_1845:
[----:B------:R-:W-:Y:S05]  /*4cf0*/  BSYNC B0 ;  /* 0x0000000000007941 */ /* 0x000fea0003800000 */
.L_x_1844:
        /* <DEDUP_REMOVED lines=39> */
.L_x_1848:
[----:B------:R-:W-:Y:S02]  /*4f70*/  MOV R20, UR16 ;  /* 0x0000001000147c02 */ /* 0x000fe40008000f00 */
[----:B------:R-:W-:-:S05]  /*4f80*/  MOV R21, UR17 ;  /* 0x0000001100157c02 */ /* 0x000fca0008000f00 */
[----:B------:R-:W2:Y:S01]  /*4f90*/  LDG.E.STRONG.GPU R20, [R20.64] ;  /* 0x0000001214147981 */ /* 0x000ea2000c1ef900 */
[----:B------:R-:W-:Y:S01]  /*4fa0*/  YIELD ;  /* 0x0000000000007946 */ /* 0x000fe20003800000 */
[----:B--2---:R-:W-:Y:S01]  /*4fb0*/  ISETP.NE.AND P0, PT, R20, R22, PT ;  /* 0x000000161400720c */ /* 0x004fe20003f05270 */
[----:B------:R-:W-:-:S12]  /*4fc0*/  CCTL.IVALL ;  /* 0x00000000ff00798f */ /* 0x000fd80002000000 */
[----:B------:R-:W-:Y:S05]  /*4fd0*/  @P0 BRA `(.L_x_1848) ;  /* 0xffffff9000000947 */ /* 0x000fea000383ffff */
.L_x_1847:
        /* <DEDUP_REMOVED lines=20> */
.L_x_1852:
        /* <DEDUP_REMOVED lines=162> */
.L_x_1851:
        /* <DEDUP_REMOVED lines=83> */
.L_x_1853:
[----:B01----:R-:W-:-:S13]  /*6070*/  ISETP.NE.OR P0, PT, RZ, UR14, P0 ;  /* 0x0000000eff007c0c */ /* 0x003fda0008705670 */
[----:B------:R-:W-:Y:S05]  /*6080*/  @!P0 BRA `(.L_x_1849) ;  /* 0x000002a000008947 */ /* 0x000fea0003800000 */
.L_x_1850:
        /* <DEDUP_REMOVED lines=42> */
.L_x_1849:
        /* <DEDUP_REMOVED lines=16> */
.L_x_1855:
[----:B------:R-:W-:Y:S05]  /*6430*/  BSYNC B0 ;  /* 0x0000000000007941 */ /* 0x000fea0003800000 */
.L_x_1854:
        /* <DEDUP_REMOVED lines=24> */
.L_x_1846:
        /* <DEDUP_REMOVED lines=34> */
.L_x_1856:
        /* <DEDUP_REMOVED lines=21> */
.L_x_1858:
[----:B------:R-:W-:Y:S05]  /*6930*/  BSYNC B0 ;  /* 0x0000000000007941 */ /* 0x000fea0003800000 */
.L_x_1857:
        /* <DEDUP_REMOVED lines=30> */
.L_x_1859:
        /* <DEDUP_REMOVED lines=20> */
.L_x_1861:
[----:B------:R-:W-:Y:S05]  /*6c60*/  BSYNC B0 ;  /* 0x0000000000007941 */ /* 0x000fea0003800000 */
.L_x_1860:
        /* <DEDUP_REMOVED lines=31> */
.L_x_1862:
        /* <DEDUP_REMOVED lines=20> */
.L_x_1864:
[----:B------:R-:W-:Y:S05]  /*6fa0*/  BSYNC B0 ;  /* 0x0000000000007941 */ /* 0x000fea0003800000 */
.L_x_1863:
        /* <DEDUP_REMOVED lines=33> */
.L_x_1865:
        /* <DEDUP_REMOVED lines=20> */
.L_x_1867:
[----:B------:R-:W-:Y:S05]  /*7300*/  BSYNC B0 ;  /* 0x0000000000007941 */ /* 0x000fea0003800000 */
.L_x_1866:
        /* <DEDUP_REMOVED lines=37> */
.L_x_1868:
        /* <DEDUP_REMOVED lines=20> */
.L_x_1870:
[----:B------:R-:W-:Y:S05]  /*76a0*/  BSYNC B0 ;  /* 0x0000000000007941 */ /* 0x000fea0003800000 */
.L_x_1869:
        /* <DEDUP_REMOVED lines=25> */
.L_x_1871:
        /* <DEDUP_REMOVED lines=20> */
.L_x_1873:
[----:B------:R-:W-:Y:S05]  /*7980*/  BSYNC B0 ;  /* 0x0000000000007941 */ /* 0x000fea0003800000 */
.L_x_1872:
        /* <DEDUP_REMOVED lines=37> */
.L_x_1874:
        /* <DEDUP_REMOVED lines=20> */
.L_x_1876:
[----:B------:R-:W-:Y:S05]  /*7d20*/  BSYNC B0 ;  /* 0x0000000000007941 */ /* 0x000fea0003800000 */
.L_x_1875:
        /* <DEDUP_REMOVED lines=25> */
.L_x_1877:
        /* <DEDUP_REMOVED lines=20> */
.L_x_1879:
[----:B------:R-:W-:Y:S05]  /*8000*/  BSYNC B0 ;  /* 0x0000000000007941 */ /* 0x000fea0003800000 */
.L_x_1878:
        /* <DEDUP_REMOVED lines=37> */
.L_x_1880:
        /* <DEDUP_REMOVED lines=20> */
.L_x_1882:
[----:B------:R-:W-:Y:S05]  /*83a0*/  BSYNC B0 ;  /* 0x0000000000007941 */ /* 0x000fea0003800000 */
.L_x_1881:
        /* <DEDUP_REMOVED lines=25> */
.L_x_1883:
        /* <DEDUP_REMOVED lines=20> */
.L_x_1885:
[----:B------:R-:W-:Y:S05]  /*8680*/  BSYNC B0 ;  /* 0x0000000000007941 */ /* 0x000fea0003800000 */
.L_x_1884:
        /* <DEDUP_REMOVED lines=37> */
.L_x_1886:
        /* <DEDUP_REMOVED lines=20> */
.L_x_1888:
[----:B------:R-:W-:Y:S05]  /*8a20*/  BSYNC B0 ;  /* 0x0000000000007941 */ /* 0x000fea0003800000 */
.L_x_1887:
        /* <DEDUP_REMOVED lines=25> */
.L_x_1889:
        /* <DEDUP_REMOVED lines=20> */
.L_x_1891:
[----:B------:R-:W-:Y:S05]  /*8d00*/  BSYNC B0 ;  /* 0x0000000000007941 */ /* 0x000fea0003800000 */
.L_x_1890:
        /* <DEDUP_REMOVED lines=37> */
.L_x_1892:
        /* <DEDUP_REMOVED lines=20> */
.L_x_1894:
[----:B------:R-:W-:Y:S05]  /*90a0*/  BSYNC B0 ;  /* 0x0000000000007941 */ /* 0x000fea0003800000 */
.L_x_1893:
        /* <DEDUP_REMOVED lines=25> */
.L_x_1895:
        /* <DEDUP_REMOVED lines=20> */
.L_x_1897:
[----:B------:R-:W-:Y:S05]  /*9380*/  BSYNC B0 ;  /* 0x0000000000007941 */ /* 0x000fea0003800000 */
.L_x_1896:
        /* <DEDUP_REMOVED lines=35> */
.L_x_1898:
        /* <DEDUP_REMOVED lines=20> */
.L_x_1900:
[----:B------:R-:W-:Y:S05]  /*9700*/  BSYNC B0 ;  /* 0x0000000000007941 */ /* 0x000fea0003800000 */
.L_x_1899:
        /* <DEDUP_REMOVED lines=25> */
.L_x_1901:
        /* <DEDUP_REMOVED lines=19> */
.L_x_1903:
[----:B------:R-:W-:Y:S05]  /*99d0*/  BSYNC B0 ;  /* 0x0000000000007941 */ /* 0x000fea0003800000 */
.L_x_1902:
[----:B---3--:R-:W-:Y:S02]  /*99e0*/  ULDC UR5, c[0x0][0x10] ;  /* 0x0000040000057ab9 */ /* 0x008fe40000000800 */
[----:B------:R-:W-:Y:S02]  /*99f0*/  UIADD3 UR9, UR9, UR5, URZ ;  /* 0x0000000509097290 */ /* 0x000fe4000fffe03f */
[----:B------:R-:W-:Y:S02]  /*9a00*/  UIADD3 UR4, UR4, 0x1, URZ ;  /* 0x0000000104047890 */ /* 0x000fe4000fffe03f */
[----:B------:R-:W-:-:S06]  /*9a10*/  UISETP.GE.AND UP0, UPT, UR9, UR8, UPT ;  /* 0x000000080900728c */ /* 0x000fcc000bf06270 */
[----:B------:R-:W-:-:S13]  /*9a20*/  PLOP3.LUT P0, PT, PT, PT, UP0, 0x80, 0x0 ;  /* 0x000000000000781c */ /* 0x000fda0003f0f008 */
[----:B------:R-:W-:Y:S01]  /*9a30*/  @P0 CALL.REL.NOINC `(.L_x_1821) ;  /* 0x0000001000000944 */ /* 0x000fe20003c00000 */
[----:B------:R-:W-:Y:S05]  /*9a40*/  BRA `(.L_x_1904) ;  /* 0xffff696000007947 */ /* 0x000fea000383ffff */
.L_x_1821:
        /* <DEDUP_REMOVED lines=18> */
.L_x_1906:
[----:B------:R-:W-:Y:S05]  /*9b70*/  BSYNC B0 ;  /* 0x0000000000007941 */ /* 0x000fea0003800000 */
.L_x_1905:
        /* <DEDUP_REMOVED lines=11> */
.L_x_1908:
[----:B------:R-:W2:Y:S01]  /*9c30*/  LDG.E.STRONG.GPU R5, [R2.64] ;  /* 0x0000001202057981 */ /* 0x000ea2000c1ef900 */
[----:B------:R-:W-:Y:S01]  /*9c40*/  YIELD ;  /* 0x0000000000007946 */ /* 0x000fe20003800000 */
[----:B--2---:R-:W-:Y:S01]  /*9c50*/  ISETP.NE.AND P0, PT, R5, R4, PT ;  /* 0x000000040500720c */ /* 0x004fe20003f05270 */
[----:B------:R-:W-:-:S12]  /*9c60*/  CCTL.IVALL ;  /* 0x00000000ff00798f */ /* 0x000fd80002000000 */
[----:B------:R-:W-:Y:S05]  /*9c70*/  @P0 BRA `(.L_x_1908) ;  /* 0xffffffb000000947 */ /* 0x000fea000383ffff */
.L_x_1907:
        /* <DEDUP_REMOVED lines=25> */
.L_x_1909:
        /* <DEDUP_REMOVED lines=26> */
.L_x_1910:
        /* <DEDUP_REMOVED lines=13> */
.L_x_5172:


//--------------------- .text._Z35group_norm_nhwc_bwd_one_pass_kernelI11Fp16IOFp16WLi512ELi84ELi672EEv26Group_norm_nhwc_bwd_params --------------------------
	.section	.text._Z35group_norm_nhwc_bwd_one_pass_kernelI11Fp16IOFp16WLi512ELi84ELi672EEv26Group_norm_nhwc_bwd_params,"ax",@progbits
	.sectioninfo	@"SHI_REGISTERS=80"
	.align	128
        .global         _Z35group_norm_nhwc_bwd_one_pass_kernelI11Fp16IOFp16WLi512ELi84ELi672EEv26Group_norm_nhwc_bwd_params
        .type           _Z35group_norm_nhwc_bwd_one_pass_kernelI11Fp16IOFp16WLi512ELi84ELi672EEv26Group_norm_nhwc_bwd_params,@function
        .size           _Z35group_norm_nhwc_bwd_one_pass_kernelI11Fp16IOFp16WLi512ELi84ELi672EEv26Group_norm_nhwc_bwd_params,(.L_x_5173 - _Z35group_norm_nhwc_bwd_one_pass_kernelI11Fp16IOFp16WLi512ELi84ELi672EEv26Group_norm_nhwc_bwd_params)
        .other          _Z35group_norm_nhwc_bwd_one_pass_kernelI11Fp16IOFp16WLi512ELi84ELi672EEv26Group_norm_nhwc_bwd_params,@"STO_CUDA_ENTRY STV_DEFAULT"
_Z35group_norm_nhwc_bwd_one_pass_kernelI11Fp16IOFp16WLi512ELi84ELi672EEv26Group_norm_nhwc_bwd_params:
.text._Z35group_norm_nhwc_bwd_one_pass_kernelI11Fp16IOFp16WLi512ELi84ELi672EEv26Group_norm_nhwc_bwd_params:
        /* <DEDUP_REMOVED lines=76> */
.L_x_2058:
        /* <DEDUP_REMOVED lines=751> */
.L_x_1913:
[----:B0-----:R-:W-:Y:S05]  /*33b0*/  BSYNC B0 ;  /* 0x0000000000007941 */ /* 0x001fea0003800000 */
.L_x_1912:
        /* <DEDUP_REMOVED lines=25> */
.L_x_1914:
        /* <DEDUP_REMOVED lines=34> */
.L_x_1915:
        /* <DEDUP_REMOVED lines=40> */
.L_x_1916:
        /* <DEDUP_REMOVED lines=37> */
.L_x_1917:
        /* <DEDUP_REMOVED lines=37> */
.L_x_1918:
        /* <DEDUP_REMOVED lines=37> */
.L_x_1919:
        /* <DEDUP_REMOVED lines=37> */
.L_x_1920:
        /* <DEDUP_REMOVED lines=37> */
.L_x_1921:
        /* <DEDUP_REMOVED lines=37> */
.L_x_1922:
        /* <DEDUP_REMOVED lines=37> */
.L_x_1923:
        /* <DEDUP_REMOVED lines=38> */
.L_x_1924:
        /* <DEDUP_REMOVED lines=38> */
.L_x_1925:
        /* <DEDUP_REMOVED lines=38> */
.L_x_1926:
        /* <DEDUP_REMOVED lines=39> */
.L_x_1927:
        /* <DEDUP_REMOVED lines=38> */
.L_x_1928:
        /* <DEDUP_REMOVED lines=39> */
.L_x_1929:
        /* <DEDUP_REMOVED lines=38> */
.L_x_1930:
        /* <DEDUP_REMOVED lines=38> */
.L_x_1931:
        /* <DEDUP_REMOVED lines=38> */
.L_x_1932:
        /* <DEDUP_REMOVED lines=37> */
.L_x_1933:
        /* <DEDUP_REMOVED lines=37> */
.L_x_1934:
        /* <DEDUP_REMOVED lines=37> */
.L_x_1935:
        /* <DEDUP_REMOVED lines=37> */
.L_x_1936:
        /* <DEDUP_REMOVED lines=37> */
.L_x_1937:
        /* <DEDUP_REMOVED lines=37> */
.L_x_1938:
        /* <DEDUP_REMOVED lines=37> */
.L_x_1939:
        /* <DEDUP_REMOVED lines=37> */
.L_x_1940:
        /* <DEDUP_REMOVED lines=37> */
.L_x_1941:
        /* <DEDUP_REMOVED lines=37> */
.L_x_1942:
        /* <DEDUP_REMOVED lines=37> */
.L_x_1943:
        /* <DEDUP_REMOVED lines=35> */
.L_x_1944:
        /* <DEDUP_REMOVED lines=33> */
.L_x_1945:
        /* <DEDUP_REMOVED lines=106> */
.L_x_1947:
[----:B------:R-:W-:Y:S05]  /*83f0*/  BSYNC B0 ;  /* 0x0000000000007941 */ /* 0x000fea0003800000 */
.L_x_1946:
        /* <DEDUP_REMOVED lines=80> */
.L_x_1949:
[----:B------:R-:W-:Y:S05]  /*8900*/  BSYNC B0 ;  /* 0x0000000000007941 */ /* 0x000fea0003800000 */
.L_x_1948:
        /* <DEDUP_REMOVED lines=20> */
.L_x_1951:
[----:B------:R-:W-:Y:S05]  /*8a50*/  BSYNC B0 ;  /* 0x0000000000007941 */ /* 0x000fea0003800000 */
.L_x_1950:
        /* <DEDUP_REMOVED lines=39> */
.L_x_1954:
[----:B------:R-:W-:Y:S02]  /*8cd0*/  MOV R20, UR16 ;  /* 0x0000001000147c02 */ /* 0x000fe40008000f00 */
[----:B------:R-:W-:-:S05]  /*8ce0*/  MOV R21, UR17 ;  /* 0x0000001100157c02 */ /* 0x000fca0008000f00 */
[----:B------:R-:W2:Y:S01]  /*8cf0*/  LDG.E.STRONG.GPU R20, [R20.64] ;  /* 0x0000001214147981 */ /* 0x000ea2000c1ef900 */
[----:B------:R-:W-:Y:S01]  /*8d00*/  YIELD ;  /* 0x0000000000007946 */ /* 0x000fe20003800000 */
[----:B--2---:R-:W-:Y:S01]  /*8d10*/  ISETP.NE.AND P0, PT, R20, R22, PT ;  /* 0x000000161400720c */ /* 0x004fe20003f05270 */
[----:B------:R-:W-:-:S12]  /*8d20*/  CCTL.IVALL ;  /* 0x00000000ff00798f */ /* 0x000fd80002000000 */
[----:B------:R-:W-:Y:S05]  /*8d30*/  @P0 BRA `(.L_x_1954) ;  /* 0xffffff9000000947 */ /* 0x000fea000383ffff */
.L_x_1953:
        /* <DEDUP_REMOVED lines=20> */
.L_x_1958:
        /* <DEDUP_REMOVED lines=159> */
.L_x_1957:
        /* <DEDUP_REMOVED lines=85> */
.L_x_1959:
[----:B01----:R-:W-:-:S13]  /*9dc0*/  ISETP.NE.OR P0, PT, RZ, UR14, P0 ;  /* 0x0000000eff007c0c */ /* 0x003fda0008705670 */
[----:B------:R-:W-:Y:S05]  /*9dd0*/  @!P0 BRA `(.L_x_1955) ;  /* 0x000002a000008947 */ /* 0x000fea0003800000 */
.L_x_1956:
        /* <DEDUP_REMOVED lines=42> */
.L_x_1955:
        /* <DEDUP_REMOVED lines=16> */
.L_x_1961:
[----:B------:R-:W-:Y:S05]  /*a180*/  BSYNC B0 ;  /* 0x0000000000007941 */ /* 0x000fea0003800000 */
.L_x_1960:
        /* <DEDUP_REMOVED lines=24> */
.L_x_1952:
        /* <DEDUP_REMOVED lines=34> */
.L_x_1962:
        /* <DEDUP_REMOVED lines=21> */
.L_x_1964:
[----:B------:R-:W-:Y:S05]  /*a680*/  BSYNC B0 ;  /* 0x0000000000007941 */ /* 0x000fea0003800000 */
.L_x_1963:
        /* <DEDUP_REMOVED lines=33> */
.L_x_1965:
        /* <DEDUP_REMOVED lines=20> */
.L_x_1967:
[----:B------:R-:W-:Y:S05]  /*a9e0*/  BSYNC B0 ;  /* 0x0000000000007941 */ /* 0x000fea0003800000 */
.L_x_1966:
        /* <DEDUP_REMOVED lines=33> */
.L_x_1968:
        /* <DEDUP_REMOVED lines=20> */
.L_x_1970:
[----:B------:R-:W-:Y:S05]  /*ad40*/  BSYNC B0 ;  /* 0x0000000000007941 */ /* 0x000fea0003800000 */
.L_x_1969:
        /* <DEDUP_REMOVED lines=33> */
.L_x_1971:
        /* <DEDUP_REMOVED lines=20> */
.L_x_1973:
[----:B------:R-:W-:Y:S05]  /*b0a0*/  BSYNC B0 ;  /* 0x0000000000007941 */ /* 0x000fea0003800000 */
.L_x_1972:
        /* <DEDUP_REMOVED lines=35> */
.L_x_1974:
        /* <DEDUP_REMOVED lines=20> */
.L_x_1976:
[----:B------:R-:W-:Y:S05]  /*b420*/  BSYNC B0 ;  /* 0x0000000000007941 */ /* 0x000fea0003800000 */
.L_x_1975:
        /* <DEDUP_REMOVED lines=35> */
.L_x_1977:
        /* <DEDUP_REMOVED lines=20> */
.L_x_1979:
[----:B------:R-:W-:Y:S05]  /*b7a0*/  BSYNC B0 ;  /* 0x0000000000007941 */ /* 0x000fea0003800000 */
.L_x_1978:
        /* <DEDUP_REMOVED lines=41> */
.L_x_1980:
        /* <DEDUP_REMOVED lines=20> */
.L_x_1982:
[----:B------:R-:W-:Y:S05]  /*bb80*/  BSYNC B0 ;  /* 0x0000000000007941 */ /* 0x000fea0003800000 */
.L_x_1981:
        /* <DEDUP_REMOVED lines=25> */
.L_x_1983:
        /* <DEDUP_REMOVED lines=20> */
.L_x_1985:
[----:B------:R-:W-:Y:S05]  /*be60*/  BSYNC B0 ;  /* 0x0000000000007941 */ /* 0x000fea0003800000 */
.L_x_1984:
        /* <DEDUP_REMOVED lines=41> */
.L_x_1986:
        /* <DEDUP_REMOVED lines=20> */
.L_x_1988:
[----:B------:R-:W-:Y:S05]  /*c240*/  BSYNC B0 ;  /* 0x0000000000007941 */ /* 0x000fea0003800000 */
.L_x_1987:
        /* <DEDUP_REMOVED lines=25> */
.L_x_1989:
        /* <DEDUP_REMOVED lines=20> */
.L_x_1991:
[----:B------:R-:W-:Y:S05]  /*c520*/  BSYNC B0 ;  /* 0x0000000000007941 */ /* 0x000fea0003800000 */
.L_x_1990:
        /* <DEDUP_REMOVED lines=42> */
.L_x_1992:
        /* <DEDUP_REMOVED lines=20> */
.L_x_1994:
[----:B------:R-:W-:Y:S05]  /*c910*/  BSYNC B0 ;  /* 0x0000000000007941 */ /* 0x000fea0003800000 */
.L_x_1993:
        /* <DEDUP_REMOVED lines=26> */
.L_x_1995:
        /* <DEDUP_REMOVED lines=20> */
.L_x_1997:
[----:B------:R-:W-:Y:S05]  /*cc00*/  BSYNC B0 ;  /* 0x0000000000007941 */ /* 0x000fea0003800000 */
.L_x_1996:
        /* <DEDUP_REMOVED lines=43> */
.L_x_1998:
        /* <DEDUP_REMOVED lines=20> */
.L_x_2000:
[----:B------:R-:W-:Y:S05]  /*d000*/  BSYNC B0 ;  /* 0x0000000000007941 */ /* 0x000fea0003800000 */
.L_x_1999:
        /* <DEDUP_REMOVED lines=26> */
.L_x_2001:
        /* <DEDUP_REMOVED lines=20> */
.L_x_2003:
[----:B------:R-:W-:Y:S05]  /*d2f0*/  BSYNC B0 ;  /* 0x0000000000007941 */ /* 0x000fea0003800000 */
.L_x_2002:
        /* <DEDUP_REMOVED lines=43> */
.L_x_2004:
        /* <DEDUP_REMOVED lines=20> */
.L_x_2006:
[----:B------:R-:W-:Y:S05]  /*d6f0*/  BSYNC B0 ;  /* 0x0000000000007941 */ /* 0x000fea0003800000 */
.L_x_2005:
        /* <DEDUP_REMOVED lines=26> */
.L_x_2007:
        /* <DEDUP_REMOVED lines=20> */
.L_x_2009:
[----:B------:R-:W-:Y:S05]  /*d9e0*/  BSYNC B0 ;  /* 0x0000000000007941 */ /* 0x000fea0003800000 */
.L_x_2008:
        /* <DEDUP_REMOVED lines=42> */
.L_x_2010:
        /* <DEDUP_REMOVED lines=20> */
.L_x_2012:
[----:B------:R-:W-:Y:S05]  /*ddd0*/  BSYNC B0 ;  /* 0x0000000000007941 */ /* 0x000fea0003800000 */
.L_x_2011:
        /* <DEDUP_REMOVED lines=26> */
.L_x_2013:
        /* <DEDUP_REMOVED lines=20> */
.L_x_2015:
[----:B------:R-:W-:Y:S05]  /*e0c0*/  BSYNC B0 ;  /* 0x0000000000007941 */ /* 0x000fea0003800000 */
.L_x_2014:
        /* <DEDUP_REMOVED lines=42> */
.L_x_2016:
        /* <DEDUP_REMOVED lines=20> */
.L_x_2018:
[----:B------:R-:W-:Y:S05]  /*e4b0*/  BSYNC B0 ;  /* 0x0000000000007941 */ /* 0x000fea0003800000 */
.L_x_2017:
        /* <DEDUP_REMOVED lines=26> */
.L_x_2019:
        /* <DEDUP_REMOVED lines=20> */
.L_x_2021:
[----:B------:R-:W-:Y:S05]  /*e7a0*/  BSYNC B0 ;  /* 0x0000000000007941 */ /* 0x000fea0003800000 */
.L_x_2020:
        /* <DEDUP_REMOVED lines=42> */
.L_x_2022:
        /* <DEDUP_REMOVED lines=20> */
.L_x_2024:
[----:B------:R-:W-:Y:S05]  /*eb90*/  BSYNC B0 ;  /* 0x0000000000007941 */ /* 0x000fea0003800000 */
.L_x_2023:
        /* <DEDUP_REMOVED lines=26> */
.L_x_2025:
        /* <DEDUP_REMOVED lines=20> */
.L_x_2027:
[----:B------:R-:W-:Y:S05]  /*ee80*/  BSYNC B0 ;  /* 0x0000000000007941 */ /* 0x000fea0003800000 */
.L_x_2026:
        /* <DEDUP_REMOVED lines=42> */
.L_x_2028:
        /* <DEDUP_REMOVED lines=20> */
.L_x_2030:
[----:B------:R-:W-:Y:S05]  /*f270*/  BSYNC B0 ;  /* 0x0000000000007941 */ /* 0x000fea0003800000 */
.L_x_2029:
        /* <DEDUP_REMOVED lines=25> */
.L_x_2031:
        /* <DEDUP_REMOVED lines=20> */
.L_x_2033:
[----:B------:R-:W-:Y:S05]  /*f550*/  BSYNC B0 ;  /* 0x0000000000007941 */ /* 0x000fea0003800000 */
.L_x_2032:
        /* <DEDUP_REMOVED lines=41> */
.L_x_2034:
        /* <DEDUP_REMOVED lines=20> */
.L_x_2036:
[----:B------:R-:W-:Y:S05]  /*f930*/  BSYNC B0 ;  /* 0x0000000000007941 */ /* 0x000fea0003800000 */
.L_x_2035:
        /* <DEDUP_REMOVED lines=25> */
.L_x_2037:
        /* <DEDUP_REMOVED lines=20> */
.L_x_2039:
[----:B------:R-:W-:Y:S05]  /*fc10*/  BSYNC B0 ;  /* 0x0000000000007941 */ /* 0x000fea0003800000 */
.L_x_2038:
        /* <DEDUP_REMOVED lines=41> */
.L_x_2040:
        /* <DEDUP_REMOVED lines=20> */
.L_x_2042:
[----:B------:R-:W-:Y:S05]  /*fff0*/  BSYNC B0 ;  /* 0x0000000000007941 */ /* 0x000fea0003800000 */
.L_x_2041:
        /* <DEDUP_REMOVED lines=25> */
.L_x_2043:
        /* <DEDUP_REMOVED lines=20> */
.L_x_2045:
[----:B------:R-:W-:Y:S05]  /*102d0*/  BSYNC B0 ;  /* 0x0000000000007941 */ /* 0x000fea0003800000 */
.L_x_2044:
        /* <DEDUP_REMOVED lines=41> */
.L_x_2046:
        /* <DEDUP_REMOVED lines=20> */
.L_x_2048:
[----:B------:R-:W-:Y:S05]  /*106b0*/  BSYNC B0 ;  /* 0x0000000000007941 */ /* 0x000fea0003800000 */
.L_x_2047:
        /* <DEDUP_REMOVED lines=25> */
.L_x_2049:
        /* <DEDUP_REMOVED lines=20> */
.L_x_2051:
[----:B------:R-:W-:Y:S05]  /*10990*/  BSYNC B0 ;  /* 0x0000000000007941 */ /* 0x000fea0003800000 */
.L_x_2050:
        /* <DEDUP_REMOVED lines=37> */
.L_x_2052:
        /* <DEDUP_REMOVED lines=20> */
.L_x_2054:
[----:B------:R-:W-:Y:S05]  /*10d30*/  BSYNC B0 ;  /* 0x0000000000007941 */ /* 0x000fea0003800000 */
.L_x_2053:
        /* <DEDUP_REMOVED lines=25> */
.L_x_2055:
        /* <DEDUP_REMOVED lines=19> */
.L_x_2057:
[----:B------:R-:W-:Y:S05]  /*11000*/  BSYNC B0 ;  /* 0x0000000000007941 */ /* 0x000fea0003800000 */
.L_x_2056:
[----:B--2---:R-:W-:Y:S02]  /*11010*/  ULDC UR5, c[0x0][0x10] ;  /* 0x0000040000057ab9 */ /* 0x004fe40000000800 */
[----:B------:R-:W-:Y:S02]  /*11020*/  UIADD3 UR9, UR9, UR5, URZ ;  /* 0x0000000509097290 */ /* 0x000fe4000fffe03f */
[----:B------:R-:W-:Y:S02]  /*11030*/  UIADD3 UR4, UR4, 0x1, URZ ;  /* 0x0000000104047890 */ /* 0x000fe4000fffe03f */
[----:B------:R-:W-:-:S06]  /*11040*/  UISETP.GE.AND UP0, UPT, UR9, UR8, UPT ;  /* 0x000000080900728c */ /* 0x000fcc000bf06270 */
[----:B------:R-:W-:-:S13]  /*11050*/  PLOP3.LUT P0, PT, PT, PT, UP0, 0x80, 0x0 ;  /* 0x000000000000781c */ /* 0x000fda0003f0f008 */
[----:B------:R-:W-:Y:S01]  /*11060*/  @P0 CALL.REL.NOINC `(.L_x_1911) ;  /* 0x0000001000000944 */ /* 0x000fe20003c00000 */
[----:B------:R-:W-:Y:S05]  /*11070*/  BRA `(.L_x_2058) ;  /* 0xfffef44000007947 */ /* 0x000fea000383ffff */
.L_x_1911:
        /* <DEDUP_REMOVED lines=18> */
.L_x_2060:
[----:B------:R-:W-:Y:S05]  /*111a0*/  BSYNC B0 ;  /* 0x0000000000007941 */ /* 0x000fea0003800000 */
.L_x_2059:
        /* <DEDUP_REMOVED lines=11> */
.L_x_2062:
[----:B------:R-:W2:Y:S01]  /*11260*/  LDG.E.STRONG.GPU R5, [R2.64] ;  /* 0x0000001202057981 */ /* 0x000ea2000c1ef900 */
[----:B------:R-:W-:Y:S01]  /*11270*/  YIELD ;  /* 0x0000000000007946 */ /* 0x000fe20003800000 */
[----:B--2---:R-:W-:Y:S01]  /*11280*/  ISETP.NE.AND P0, PT, R5, R4, PT ;  /* 0x000000040500720c */ /* 0x004fe20003f05270 */
[----:B------:R-:W-:-:S12]  /*11290*/  CCTL.IVALL ;  /* 0x00000000ff00798f */ /* 0x000fd80002000000 */
[----:B------:R-:W-:Y:S05]  /*112a0*/  @P0 BRA `(.L_x_2062) ;  /* 0xffffffb000000947 */ /* 0x000fea000383ffff */
.L_x_2061:
        /* <DEDUP_REMOVED lines=25> */
.L_x_2063:
        /* <DEDUP_REMOVED lines=26> */
.L_x_2064:
        /* <DEDUP_REMOVED lines=10> */
.L_x_5173:


//--------------------- .text._Z35group_norm_nhwc_bwd_one_pass_kernelI11Fp32IOFp32WLi64ELi84ELi672EEv26Group_norm_nhwc_bwd_params --------------------------
	.section	.text._Z35group_norm_nhwc_bwd_one_pass_kernelI11Fp32IOFp32WLi64ELi84ELi672EEv26Group_norm_nhwc_bwd_params,"ax",@progbits
	.sectioninfo	@"SHI_REGISTERS=67"
	.align	128
        .global         _Z35group_norm_nhwc_bwd_one_pass_kernelI11Fp32IOFp32WLi64ELi84ELi672EEv26Group_norm_nhwc_bwd_params
        .type           _Z35group_norm_nhwc_bwd_one_pass_kernelI11Fp32IOFp32WLi64ELi84ELi672EEv26Group_norm_nhwc_bwd_params,@function
        .size           _Z35group_norm_nhwc_bwd_one_pass_kernelI11Fp32IOFp32WLi64ELi84ELi672EEv26Group_norm_nhwc_bwd_params,(.L_x_5174 - _Z35group_norm_nhwc_bwd_one_pass_kernelI11Fp32IOFp32WLi64ELi84ELi672EEv26Group_norm_nhwc_bwd_params)
        .other          _Z35group_norm_nhwc_bwd_one_pass_kernelI11Fp32IOFp32WLi64ELi84ELi672EEv26Group_norm_nhwc_bwd_params,@"STO_CUDA_ENTRY STV_DEFAULT"
_Z35group_norm_nhwc_bwd_one_pass_kernelI11Fp32IOFp32WLi64ELi84ELi672EEv26Group_norm_nhwc_bwd_params:
.text._Z35group_norm_nhwc_bwd_one_pass_kernelI11Fp32IOFp32WLi64ELi84ELi672EEv26Group_norm_nhwc_bwd_params:
        /* <DEDUP_REMOVED lines=11> */
[--C-:B------:R-:W-:Y:S01]  /*00b0*/  SHF.R.U32.HI R2, RZ, 0x1, R53.reuse ;  /* 0x00000001ff027819 */ /* 0x100fe20000011635 */
[----:B------:R-:W-:Y:S01]  /*00c0*/  HFMA2.MMA R47, -RZ, RZ, 0, 0 ;  /* 0x00000000ff2f7435 */ /* 0x000fe200000001ff */
[----:B------:R-:W1:Y:S01]  /*00d0*/  S2R R44, SR_LANEID ;  /* 0x00000000002c7919 */ /* 0x000e620000000000 */
[----:B------:R-:W-:Y:S01]  /*00e0*/  MOV R36, c[0x0][0x1dc] ;  /* 0x0000770000247a02 */ /* 0x000fe20000000f00 */
[----:B------:R-:W-:Y:S01]  /*00f0*/  ULDC.U8 UR9, c[0x0][0x1f4] ;  /* 0x00007d0000097ab9 */ /* 0x000fe20000000000 */
[----:B------:R-:W-:Y:S01]  /*0100*/  IMAD.WIDE.U32 R2, R2, 0x30c30c31, RZ ;  /* 0x30c30c3102027825 */ /* 0x000fe200078e00ff */
[----:B------:R-:W-:Y:S02]  /*0110*/  SHF.R.S32.HI R0, RZ, 0x1f, R53 ;  /* 0x0000001fff007819 */ /* 0x000fe40000011435 */
[----:B------:R-:W-:Y:S01]  /*0120*/  LEA.HI R36, P0, R36, c[0x0][0x1d8], RZ, 0x1 ;  /* 0x0000760024247a11 */ /* 0x000fe200078108ff */
[C---:B------:R-:W-:Y:S01]  /*0130*/  IMAD R7, R4.reuse, c[0x0][0x1dc], RZ ;  /* 0x0000770004077a24 */ /* 0x040fe200078e02ff */
[----:B------:R-:W-:Y:S01]  /*0140*/  SHF.R.U32.HI R2, RZ, 0x2, R3 ;  /* 0x00000002ff027819 */ /* 0x000fe20000011603 */
[----:B------:R-:W-:Y:S01]  /*0150*/  IMAD.WIDE.U32 R4, R4, c[0x0][0x1d8], RZ ;  /* 0x0000760004047a25 */ /* 0x000fe200078e00ff */
[----:B------:R-:W-:-:S02]  /*0160*/  IADD3.X R3, RZ, c[0x0][0x1dc], RZ, P0, !PT ;  /* 0x00007700ff037a10 */ /* 0x000fc400007fe4ff */
[----:B------:R-:W-:Y:S01]  /*0170*/  LEA.HI R0, R0, R53, RZ, 0x5 ;  /* 0x0000003500007211 */ /* 0x000fe200078f28ff */
[----:B------:R-:W-:Y:S01]  /*0180*/  IMAD R54, R2, -0x2a, R53 ;  /* 0xffffffd602367824 */ /* 0x000fe200078e0235 */
[----:B------:R-:W-:Y:S02]  /*0190*/  IADD3 R5, R5, R7, RZ ;  /* 0x0000000705057210 */ /* 0x000fe40007ffe0ff */
[--C-:B------:R-:W-:Y:S02]  /*01a0*/  SHF.R.S64 R36, R36, 0x1, R3.reuse ;  /* 0x0000000124247819 */ /* 0x100fe40000001003 */
[----:B------:R-:W-:Y:S01]  /*01b0*/  LEA.HI R37, P2, R5, R4, RZ, 0x1 ;  /* 0x0000000405257211 */ /* 0x000fe200078508ff */
[----:B0-----:R-:W-:Y:S01]  /*01c0*/  IMAD R51, R45, c[0x0][0x1fc], R2 ;  /* 0x00007f002d337a24 */ /* 0x001fe200078e0202 */
[----:B------:R-:W-:Y:S02]  /*01d0*/  SHF.R.S32.HI R3, RZ, 0x1, R3 ;  /* 0x00000001ff037819 */ /* 0x000fe40000011403 */
[----:B------:R-:W-:-:S02]  /*01e0*/  IADD3.X R2, RZ, R5, RZ, P2, !PT ;  /* 0x00000005ff027210 */ /* 0x000fc400017fe4ff */
[----:B------:R-:W-:Y:S02]  /*01f0*/  ISETP.GE.U32.AND P1, PT, R51, c[0x0][0x1e0], PT ;  /* 0x0000780033007a0c */ /* 0x000fe40003f26070 */
[----:B------:R-:W-:Y:S02]  /*0200*/  SHF.R.S32.HI R43, RZ, 0x1f, R51 ;  /* 0x0000001fff2b7819 */ /* 0x000fe40000011433 */
[--C-:B------:R-:W-:Y:S02]  /*0210*/  SHF.R.S64 R37, R37, 0x1, R2.reuse ;  /* 0x0000000125257819 */ /* 0x100fe40000001002 */
        /* <DEDUP_REMOVED lines=10> */
.L_x_2100:
[----:B0-----:R-:W-:Y:S02]  /*02c0*/  IABS R5, c[0x0][0x1f0] ;  /* 0x00007c0000057a13 */ /* 0x001fe40000000000 */
[----:B------:R-:W-:Y:S02]  /*02d0*/  ISETP.GE.AND P3, PT, R52, RZ, PT ;  /* 0x000000ff3400720c */ /* 0x000fe40003f66270 */
[----:B------:R-:W0:Y:S01]  /*02e0*/  I2F.RP R4, R5 ;  /* 0x0000000500047306 */ /* 0x000e220000209400 */
[----:B------:R-:W-:Y:S02]  /*02f0*/  SHF.R.S32.HI R42, RZ, 0x1f, R50 ;  /* 0x0000001fff2a7819 */ /* 0x000fe40000011432 */
[----:B------:R-:W-:Y:S02]  /*0300*/  SHF.R.S32.HI R41, RZ, 0x1f, R49 ;  /* 0x0000001fff297819 */ /* 0x000fe40000011431 */
[----:B------:R-:W-:-:S03]  /*0310*/  SHF.R.S32.HI R40, RZ, 0x1f, R48 ;  /* 0x0000001fff287819 */ /* 0x000fc60000011430 */
        /* <DEDUP_REMOVED lines=8> */
[----:B------:R-:W-:-:S04]  /*03a0*/  LOP3.LUT R2, R52, c[0x0][0x1f0], RZ, 0x3c, !PT ;  /* 0x00007c0034027a12 */ /* 0x000fc800078e3cff */
        /* <DEDUP_REMOVED lines=11> */
[----:B------:R-:W-:Y:S02]  /*0460*/  ISETP.NE.AND P2, PT, RZ, c[0x0][0x1f0], PT ;  /* 0x00007c00ff007a0c */ /* 0x000fe40003f45270 */
[----:B------:R-:W-:Y:S02]  /*0470*/  @!P3 IADD3 R4, -R4, RZ, RZ ;  /* 0x000000ff0404b210 */ /* 0x000fe40007ffe1ff */
[----:B------:R-:W-:Y:S02]  /*0480*/  @P0 IADD3 R3, R3, 0x1, RZ ;  /* 0x0000000103030810 */ /* 0x000fe40007ffe0ff */
[----:B------:R-:W-:Y:S02]  /*0490*/  ISETP.GE.U32.AND P0, PT, R50, c[0x0][0x1e0], PT ;  /* 0x0000780032007a0c */ /* 0x000fe40003f06070 */
[----:B------:R-:W-:-:S02]  /*04a0*/  MOV R2, R3 ;  /* 0x0000000300027202 */ /* 0x000fc40000000f00 */
[----:B------:R-:W-:Y:S02]  /*04b0*/  LOP3.LUT R3, RZ, c[0x0][0x1f0], RZ, 0x33, !PT ;  /* 0x00007c00ff037a12 */ /* 0x000fe400078e33ff */
[----:B------:R-:W-:Y:S02]  /*04c0*/  @!P4 IADD3 R2, -R2, RZ, RZ ;  /* 0x000000ff0202c210 */ /* 0x000fe40007ffe1ff */
[C---:B------:R-:W-:Y:S02]  /*04d0*/  SEL R56, R3.reuse, R4, !P2 ;  /* 0x0000000403387207 */ /* 0x040fe40005000000 */
[----:B------:R-:W-:Y:S02]  /*04e0*/  SEL R3, R3, R2, !P2 ;  /* 0x0000000203037207 */ /* 0x000fe40005000000 */
[----:B------:R-:W-:Y:S01]  /*04f0*/  SHF.R.S32.HI R4, RZ, 0x1f, R54 ;  /* 0x0000001fff047819 */ /* 0x000fe20000011436 */
[----:B------:R-:W-:Y:S01]  /*0500*/  IMAD R25, R56, 0x54, RZ ;  /* 0x0000005438197824 */ /* 0x000fe200078e02ff */
[----:B------:R-:W-:-:S02]  /*0510*/  SHF.R.S32.HI R2, RZ, 0x1f, R3 ;  /* 0x0000001fff027819 */ /* 0x000fc40000011403 */
[----:B------:R-:W-:Y:S02]  /*0520*/  ISETP.GE.U32.AND P2, PT, R49, c[0x0][0x1e0], PT ;  /* 0x0000780031007a0c */ /* 0x000fe40003f46070 */
[----:B------:R-:W-:Y:S01]  /*0530*/  IADD3 R58, P4, R54, R25, RZ ;  /* 0x00000019363a7210 */ /* 0x000fe20007f9e0ff */
[----:B------:R-:W-:Y:S01]  /*0540*/  IMAD R2, R2, c[0x0][0x1e8], RZ ;  /* 0x00007a0002027a24 */ /* 0x000fe200078e02ff */
[----:B------:R-:W-:Y:S02]  /*0550*/  ISETP.GE.U32.AND P3, PT, R48, c[0x0][0x1e0], PT ;  /* 0x0000780030007a0c */ /* 0x000fe40003f66070 */
[----:B------:R-:W-:Y:S01]  /*0560*/  LEA.HI.X.SX32 R59, R25, R4, 0x1, P4 ;  /* 0x00000004193b7211 */ /* 0x000fe200020f0eff */
[----:B------:R-:W-:Y:S01]  /*0570*/  IMAD R61, R3, c[0x0][0x1ec], R2 ;  /* 0x00007b00033d7a24 */ /* 0x000fe200078e0202 */
[----:B------:R-:W-:Y:S01]  /*0580*/  ISETP.GE.AND.EX P0, PT, R42, c[0x0][0x1e4], PT, P0 ;  /* 0x000079002a007a0c */ /* 0x000fe20003f06300 */
[----:B------:R-:W-:Y:S01]  /*0590*/  @P1 IMAD R2, R43, c[0x0][0x1d8], RZ ;  /* 0x000076002b021a24 */ /* 0x000fe200078e02ff */
[----:B------:R-:W-:Y:S01]  /*05a0*/  ISETP.GE.AND.EX P2, PT, R41, c[0x0][0x1e4], PT, P2 ;  /* 0x0000790029007a0c */ /* 0x000fe20003f46320 */
[----:B------:R-:W-:Y:S01]  /*05b0*/  IMAD.WIDE.U32 R58, R3, c[0x0][0x1e8], R58 ;  /* 0x00007a00033a7a25 */ /* 0x000fe200078e003a */
[----:B------:R-:W-:-:S02]  /*05c0*/  ISETP.GE.AND.EX P3, PT, R40, c[0x0][0x1e4], PT, P3 ;  /* 0x0000790028007a0c */ /* 0x000fc40003f66330 */
[----:B------:R-:W-:Y:S01]  /*05d0*/  ISETP.GT.U32.OR P0, PT, R53, 0x29f, P0 ;  /* 0x0000029f3500780c */ /* 0x000fe20000704470 */
[----:B------:R-:W-:Y:S01]  /*05e0*/  @P1 IMAD R11, R51, c[0x0][0x1dc], R2 ;  /* 0x00007700330b1a24 */ /* 0x000fe200078e0202 */
[----:B------:R-:W-:Y:S02]  /*05f0*/  IADD3 R61, R59, R61, RZ ;  /* 0x0000003d3b3d7210 */ /* 0x000fe40007ffe0ff */
[----:B------:R-:W-:Y:S02]  /*0600*/  @P1 MOV R60, R58 ;  /* 0x0000003a003c1202 */ /* 0x000fe40000000f00 */
[C---:B------:R-:W-:Y:S02]  /*0610*/  ISETP.GT.U32.OR P2, PT, R53.reuse, 0x29f, P2 ;  /* 0x0000029f3500780c */ /* 0x040fe40001744470 */
[----:B------:R-:W-:Y:S01]  /*0620*/  ISETP.GT.U32.OR P3, PT, R53, 0x29f, P3 ;  /* 0x0000029f3500780c */ /* 0x000fe20001f64470 */
[----:B------:R-:W-:-:S04]  /*0630*/  @P1 IMAD.WIDE.U32 R8, R51, c[0x0][0x1d8], R60 ;  /* 0x0000760033081a25 */ /* 0x000fc800078e003c */
[-C--:B------:R-:W-:Y:S01]  /*0640*/  @!P0 MOV R6, R58.reuse ;  /* 0x0000003a00068202 */ /* 0x080fe20000000f00 */
[----:B------:R-:W-:Y:S01]  /*0650*/  @!P0 IMAD R3, R42, c[0x0][0x1d8], RZ ;  /* 0x000076002a038a24 */ /* 0x000fe200078e02ff */
[----:B------:R-:W-:Y:S02]  /*0660*/  @P1 IADD3 R9, R9, R11, RZ ;  /* 0x0000000b09091210 */ /* 0x000fe40007ffe0ff */
[----:B------:R-:W-:Y:S01]  /*0670*/  @P1 SHF.L.U32 R14, R8, 0x2, RZ ;  /* 0x00000002080e1819 */ /* 0x000fe200000006ff */
[----:B------:R-:W-:Y:S01]  /*0680*/  @!P0 IMAD R19, R50, c[0x0][0x1dc], R3 ;  /* 0x0000770032138a24 */ /* 0x000fe200078e0203 */
[----:B------:R-:W-:Y:S01]  /*0690*/  @P1 SHF.L.U64.HI R10, R8, 0x2, R9 ;  /* 0x00000002080a1819 */ /* 0x000fe20000010209 */
[----:B------:R-:W-:Y:S01]  /*06a0*/  @!P2 IMAD R4, R41, c[0x0][0x1d8], RZ ;  /* 0x000076002904aa24 */ /* 0x000fe200078e02ff */
[----:B------:R-:W-:Y:S01]  /*06b0*/  MOV R9, 0x8 ;  /* 0x0000000800097802 */ /* 0x000fe20000000f00 */
[----:B------:R-:W-:Y:S01]  /*06c0*/  @!P3 IMAD R5, R40, c[0x0][0x1d8], RZ ;  /* 0x000076002805ba24 */ /* 0x000fe200078e02ff */
[----:B------:R-:W-:Y:S01]  /*06d0*/  @!P0 MOV R7, R61 ;  /* 0x0000003d00078202 */ /* 0x000fe20000000f00 */
[----:B------:R-:W-:Y:S01]  /*06e0*/  @!P2 IMAD R27, R49, c[0x0][0x1dc], R4 ;  /* 0x00007700311baa24 */ /* 0x000fe200078e0204 */
[----:B------:R-:W-:Y:S01]  /*06f0*/  @!P2 MOV R2, R58 ;  /* 0x0000003a0002a202 */ /* 0x000fe20000000f00 */
[----:B------:R-:W-:Y:S01]  /*0700*/  IMAD.WIDE R8, R52, R9, c[0x0][0x198] ;  /* 0x0000660034087625 */ /* 0x000fe200078e0209 */
[----:B------:R-:W-:-:S02]  /*0710*/  @!P2 MOV R3, R61 ;  /* 0x0000003d0003a202 */ /* 0x000fc40000000f00 */
[----:B------:R-:W-:Y:S01]  /*0720*/  @!P3 MOV R4, R58 ;  /* 0x0000003a0004b202 */ /* 0x000fe20000000f00 */
[----:B------:R-:W-:Y:S02]  /*0730*/  @!P0 IMAD.WIDE.U32 R6, R50, c[0x0][0x1d8], R6 ;  /* 0x0000760032068a25 */ /* 0x000fe400078e0006 */
[----:B------:R-:W2:Y:S02]  /*0740*/  LDG.E.64 R8, [R8.64] ;  /* 0x0000000608087981 */ /* 0x000ea4000c1e1b00 */
[----:B------:R-:W-:Y:S01]  /*0750*/  @!P3 IMAD R13, R48, c[0x0][0x1dc], R5 ;  /* 0x00007700300dba24 */ /* 0x000fe200078e0205 */
[----:B------:R-:W-:Y:S01]  /*0760*/  @!P3 MOV R5, R61 ;  /* 0x0000003d0005b202 */ /* 0x000fe20000000f00 */
[----:B------:R-:W-:Y:S01]  /*0770*/  @!P2 IMAD.WIDE.U32 R2, R49, c[0x0][0x1d8], R2 ;  /* 0x000076003102aa25 */ /* 0x000fe200078e0002 */
[----:B------:R-:W-:Y:S02]  /*0780*/  @!P0 IADD3 R19, R7, R19, RZ ;  /* 0x0000001307138210 */ /* 0x000fe40007ffe0ff */
[----:B------:R-:W-:Y:S01]  /*0790*/  @!P0 SHF.L.U32 R18, R6, 0x2, RZ ;  /* 0x0000000206128819 */ /* 0x000fe200000006ff */
[----:B------:R-:W-:Y:S01]  /*07a0*/  @!P3 IMAD.WIDE.U32 R4, R48, c[0x0][0x1d8], R4 ;  /* 0x000076003004ba25 */ /* 0x000fe200078e0004 */
[----:B------:R-:W-:-:S02]  /*07b0*/  @!P0 SHF.L.U64.HI R19, R6, 0x2, R19 ;  /* 0x0000000206138819 */ /* 0x000fc40000010213 */
[C---:B------:R-:W-:Y:S02]  /*07c0*/  @P1 IADD3 R6, P4, R14.reuse, c[0x0][0x180], RZ ;  /* 0x000060000e061a10 */ /* 0x040fe40007f9e0ff */
[----:B------:R-:W-:Y:S02]  /*07d0*/  @P1 IADD3 R14, P5, R14, c[0x0][0x178], RZ ;  /* 0x00005e000e0e1a10 */ /* 0x000fe40007fbe0ff */
[----:B------:R-:W-:Y:S02]  /*07e0*/  @!P2 IADD3 R27, R3, R27, RZ ;  /* 0x0000001b031ba210 */ /* 0x000fe40007ffe0ff */
[----:B------:R-:W-:Y:S02]  /*07f0*/  @!P3 IADD3 R3, R5, R13, RZ ;  /* 0x0000000d0503b210 */ /* 0x000fe40007ffe0ff */
[C---:B------:R-:W-:Y:S02]  /*0800*/  @P1 IADD3.X R7, R10.reuse, c[0x0][0x184], RZ, P4, !PT ;  /* 0x000061000a071a10 */ /* 0x040fe400027fe4ff */
[----:B------:R-:W-:-:S02]  /*0810*/  @P1 IADD3.X R15, R10, c[0x0][0x17c], RZ, P5, !PT ;  /* 0x00005f000a0f1a10 */ /* 0x000fc40002ffe4ff */
[C---:B------:R-:W-:Y:S01]  /*0820*/  @!P0 IADD3 R16, P4, R18.reuse, c[0x0][0x180], RZ ;  /* 0x0000600012108a10 */ /* 0x040fe20007f9e0ff */
[----:B------:R-:W-:Y:S01]  /*0830*/  CS2R R12, SRZ ;  /* 0x00000000000c7805 */ /* 0x000fe2000001ff00 */
[----:B------:R-:W-:Y:S01]  /*0840*/  @!P0 IADD3 R18, P5, R18, c[0x0][0x178], RZ ;  /* 0x00005e0012128a10 */ /* 0x000fe20007fbe0ff */
[----:B------:R-:W-:Y:S01]  /*0850*/  CS2R R10, SRZ ;  /* 0x00000000000a7805 */ /* 0x000fe2000001ff00 */
[C---:B------:R-:W-:Y:S02]  /*0860*/  @!P3 SHF.L.U32 R30, R4.reuse, 0x2, RZ ;  /* 0x00000002041eb819 */ /* 0x040fe400000006ff */
[----:B------:R-:W-:Y:S02]  /*0870*/  @!P3 SHF.L.U64.HI R24, R4, 0x2, R3 ;  /* 0x000000020418b819 */ /* 0x000fe40000010203 */
[----:B------:R-:W-:Y:S01]  /*0880*/  CS2R R4, SRZ ;  /* 0x0000000000047805 */ /* 0x000fe2000001ff00 */
[C---:B------:R-:W-:Y:S01]  /*0890*/  @!P0 IADD3.X R17, R19.reuse, c[0x0][0x184], RZ, P4, !PT ;  /* 0x0000610013118a10 */ /* 0x040fe200027fe4ff */
[----:B------:R0:W5:Y:S01]  /*08a0*/  @P1 LDG.E.64 R10, [R14.64] ;  /* 0x000000060e0a1981 */ /* 0x000162000c1e1b00 */
[----:B------:R-:W-:-:S02]  /*08b0*/  @!P0 IADD3.X R19, R19, c[0x0][0x17c], RZ, P5, !PT ;  /* 0x00005f0013138a10 */ /* 0x000fc40002ffe4ff */
[C---:B------:R-:W-:Y:S01]  /*08c0*/  @!P2 SHF.L.U32 R26, R2.reuse, 0x2, RZ ;  /* 0x00000002021aa819 */ /* 0x040fe200000006ff */
[----:B------:R1:W5:Y:S01]  /*08d0*/  @!P0 LDG.E.64 R4, [R16.64] ;  /* 0x0000000610048981 */ /* 0x000362000c1e1b00 */
[----:B------:R-:W-:Y:S02]  /*08e0*/  @!P2 SHF.L.U64.HI R27, R2, 0x2, R27 ;  /* 0x00000002021ba819 */ /* 0x000fe4000001021b */
[----:B------:R-:W-:Y:S01]  /*08f0*/  @!P2 IADD3 R20, P6, R26, c[0x0][0x180], RZ ;  /* 0x000060001a14aa10 */ /* 0x000fe20007fde0ff */
[----:B------:R3:W5:Y:S01]  /*0900*/  @!P0 LDG.E.64 R12, [R18.64] ;  /* 0x00000006120c8981 */ /* 0x000762000c1e1b00 */
[----:B------:R-:W-:Y:S02]  /*0910*/  @!P3 IADD3 R28, P4, R30, c[0x0][0x180], RZ ;  /* 0x000060001e1cba10 */ /* 0x000fe40007f9e0ff */
[----:B------:R-:W-:Y:S02]  /*0920*/  @!P2 IADD3 R26, P0, R26, c[0x0][0x178], RZ ;  /* 0x00005e001a1aaa10 */ /* 0x000fe40007f1e0ff */
[----:B------:R-:W-:Y:S01]  /*0930*/  @!P3 IADD3 R30, P5, R30, c[0x0][0x178], RZ ;  /* 0x00005e001e1eba10 */ /* 0x000fe20007fbe0ff */
[----:B0-----:R-:W-:Y:S01]  /*0940*/  CS2R R14, SRZ ;  /* 0x00000000000e7805 */ /* 0x001fe2000001ff00 */
[C---:B------:R-:W-:Y:S01]  /*0950*/  @!P2 IADD3.X R21, R27.reuse, c[0x0][0x184], RZ, P6, !PT ;  /* 0x000061001b15aa10 */ /* 0x040fe200037fe4ff */
[----:B------:R-:W-:Y:S01]  /*0960*/  CS2R R22, SRZ ;  /* 0x0000000000167805 */ /* 0x000fe2000001ff00 */
[----:B-1----:R-:W-:Y:S01]  /*0970*/  CS2R R16, SRZ ;  /* 0x0000000000107805 */ /* 0x002fe2000001ff00 */
[----:B------:R-:W-:-:S02]  /*0980*/  @!P2 IADD3.X R27, R27, c[0x0][0x17c], RZ, P0, !PT ;  /* 0x00005f001b1baa10 */ /* 0x000fc400007fe4ff */
[C---:B------:R-:W-:Y:S02]  /*0990*/  @!P3 IADD3.X R29, R24.reuse, c[0x0][0x184], RZ, P4, !PT ;  /* 0x00006100181dba10 */ /* 0x040fe400027fe4ff */
[----:B------:R-:W-:Y:S01]  /*09a0*/  @!P3 IADD3.X R31, R24, c[0x0][0x17c], RZ, P5, !PT ;  /* 0x00005f00181fba10 */ /* 0x000fe20002ffe4ff */
[----:B------:R0:W5:Y:S01]  /*09b0*/  @!P2 LDG.E.64 R14, [R26.64] ;  /* 0x000000061a0ea981 */ /* 0x000162000c1e1b00 */
[----:B------:R-:W-:Y:S02]  /*09c0*/  MOV R46, 0x3f800000 ;  /* 0x3f800000002e7802 */ /* 0x000fe40000000f00 */
[----:B------:R-:W-:Y:S01]  /*09d0*/  MOV R3, RZ ;  /* 0x000000ff00037202 */ /* 0x000fe20000000f00 */
[----:B------:R0:W5:Y:S01]  /*09e0*/  @!P3 LDG.E.64 R22, [R28.64] ;  /* 0x000000061c16b981 */ /* 0x000162000c1e1b00 */
[----:B------:R-:W-:-:S03]  /*09f0*/  MOV R2, RZ ;  /* 0x000000ff00027202 */ /* 0x000fc60000000f00 */
[----:B------:R0:W5:Y:S04]  /*0a00*/  @!P3 LDG.E.64 R16, [R30.64] ;  /* 0x000000061e10b981 */ /* 0x000168000c1e1b00 */
[----:B------:R1:W5:Y:S01]  /*0a10*/  @P1 LDG.E.64 R2, [R6.64] ;  /* 0x0000000606021981 */ /* 0x000362000c1e1b00 */
[----:B------:R-:W-:Y:S01]  /*0a20*/  BSSY B0, `(.L_x_2066) ;  /* 0x0000014000007945 */ /* 0x000fe20003800000 */
[----:B---3--:R-:W-:Y:S01]  /*0a30*/  CS2R R18, SRZ ;  /* 0x0000000000127805 */ /* 0x008fe2000001ff00 */
[----:B-1----:R-:W-:-:S06]  /*0a40*/  CS2R R6, SRZ ;  /* 0x0000000000067805 */ /* 0x002fcc000001ff00 */
[----:B------:R1:W5:Y:S02]  /*0a50*/  @!P2 LDG.E.64 R6, [R20.64] ;  /* 0x000000061406a981 */ /* 0x000364000c1e1b00 */
[----:B-1----:R-:W-:Y:S01]  /*0a60*/  CS2R R20, SRZ ;  /* 0x0000000000147805 */ /* 0x002fe2000001ff00 */
[----:B--2---:R-:W-:-:S05]  /*0a70*/  FFMA.FTZ R9, -R8, R8, R9 ;  /* 0x0000000808097223 */ /* 0x004fca0000010109 */
[----:B------:R-:W-:-:S13]  /*0a80*/  FSETP.GTU.FTZ.AND P0, PT, R9, RZ, PT ;  /* 0x000000ff0900720b */ /* 0x000fda0003f1c000 */
        /* <DEDUP_REMOVED lines=13> */
.L_x_2067:
[----:B0-----:R-:W-:Y:S05]  /*0b60*/  BSYNC B0 ;  /* 0x0000000000007941 */ /* 0x001fea0003800000 */
.L_x_2066:
[----:B------:R-:W-:Y:S01]  /*0b70*/  ISETP.NE.AND P4, PT, RZ, UR9, PT ;  /* 0x00000009ff007c0c */ /* 0x000fe2000bf85270 */
[C---:B-----5:R-:W-:Y:S01]  /*0b80*/  FADD.FTZ R9, -R8.reuse, R2 ;  /* 0x0000000208097221 */ /* 0x060fe20000010100 */
[----:B------:R-:W-:Y:S01]  /*0b90*/  MOV R27, R10 ;  /* 0x0000000a001b7202 */ /* 0x000fe20000000f00 */
[C---:B------:R-:W-:Y:S01]  /*0ba0*/  FADD.FTZ R3, -R8.reuse, R3 ;  /* 0x0000000308037221 */ /* 0x040fe20000010100 */
[----:B------:R-:W-:Y:S01]  /*0bb0*/  MOV R24, R11 ;  /* 0x0000000b00187202 */ /* 0x000fe20000000f00 */
[C---:B------:R-:W-:Y:S01]  /*0bc0*/  FADD.FTZ R31, -R8.reuse, R4 ;  /* 0x00000004081f7221 */ /* 0x040fe20000010100 */
[----:B------:R-:W-:Y:S01]  /*0bd0*/  MOV R25, R12 ;  /* 0x0000000c00197202 */ /* 0x000fe20000000f00 */
[----:B------:R-:W-:-:S02]  /*0be0*/  FADD.FTZ R33, -R8, R5 ;  /* 0x0000000508217221 */ /* 0x000fc40000010100 */
[-C--:B-1----:R-:W-:Y:S02]  /*0bf0*/  FMUL.FTZ R2, R9, R46.reuse ;  /* 0x0000002e09027220 */ /* 0x082fe40000410000 */
[----:B------:R-:W-:Y:S02]  /*0c00*/  FMUL.FTZ R3, R3, R46 ;  /* 0x0000002e03037220 */ /* 0x000fe40000410000 */
        /* <DEDUP_REMOVED lines=11> */
[----:B0-----:R-:W-:-:S04]  /*0cc0*/  FADD.FTZ R30, -R28, 1 ;  /* 0x3f8000001c1e7421 */ /* 0x001fc80000010100 */
[----:B------:R-:W-:Y:S02]  /*0cd0*/  FFMA.FTZ R30, R5, R30, 1 ;  /* 0x3f800000051e7423 */ /* 0x000fe4000001001e */
[----:B------:R-:W-:Y:S02]  /*0ce0*/  FMUL.FTZ R5, R11, R28 ;  /* 0x0000001c0b057220 */ /* 0x000fe40000410000 */
[----:B-1----:R-:W-:Y:S02]  /*0cf0*/  FADD.FTZ R29, -R27, 1 ;  /* 0x3f8000001b1d7421 */ /* 0x002fe40000010100 */
[----:B------:R-:W-:Y:S02]  /*0d00*/  FMUL.FTZ R27, R10, R27 ;  /* 0x0000001b0a1b7220 */ /* 0x000fe40000410000 */
[----:B------:R-:W-:Y:S02]  /*0d10*/  FFMA.FTZ R4, R4, R29, 1 ;  /* 0x3f80000004047423 */ /* 0x000fe4000001001d */
[----:B------:R-:W-:-:S02]  /*0d20*/  FMUL.FTZ R24, R5, R30 ;  /* 0x0000001e05187220 */ /* 0x000fc40000410000 */
[----:B------:R-:W-:-:S04]  /*0d30*/  FMUL.FTZ R27, R27, R4 ;  /* 0x000000041b1b7220 */ /* 0x000fc80000410000 */
.L_x_2068:
[----:B------:R-:W-:Y:S01]  /*0d40*/  FMUL.FTZ R5, R27, R18 ;  /* 0x000000121b057220 */ /* 0x000fe20000410000 */
[----:B------:R-:W-:Y:S01]  /*0d50*/  MOV R26, R13 ;  /* 0x0000000d001a7202 */ /* 0x000fe20000000f00 */
[-C--:B------:R-:W-:Y:S02]  /*0d60*/  FMUL.FTZ R4, R31, R46.reuse ;  /* 0x0000002e1f047220 */ /* 0x080fe40000410000 */
[----:B------:R-:W-:Y:S02]  /*0d70*/  FFMA.FTZ R28, R2, R5, RZ ;  /* 0x00000005021c7223 */ /* 0x000fe400000100ff */
[----:B------:R-:W-:Y:S02]  /*0d80*/  FADD.FTZ R30, RZ, R5 ;  /* 0x00000005ff1e7221 */ /* 0x000fe40000010000 */
        /* <DEDUP_REMOVED lines=19> */
[----:B------:R-:W-:-:S04]  /*0ec0*/  FMUL.FTZ R26, R13, R34 ;  /* 0x000000220d1a7220 */ /* 0x000fc80000410000 */
[----:B------:R-:W-:Y:S02]  /*0ed0*/  FMUL.FTZ R26, R26, R35 ;  /* 0x000000231a1a7220 */ /* 0x000fe40000410000 */
.L_x_2069:
[----:B------:R-:W-:Y:S02]  /*0ee0*/  FFMA.FTZ R28, R3, R9, R28 ;  /* 0x00000009031c7223 */ /* 0x000fe4000001001c */
[----:B------:R-:W-:Y:S02]  /*0ef0*/  FMUL.FTZ R29, R25, R18 ;  /* 0x00000012191d7220 */ /* 0x000fe40000410000 */
[----:B------:R-:W-:Y:S02]  /*0f00*/  FADD.FTZ R30, R9, R30 ;  /* 0x0000001e091e7221 */ /* 0x000fe40000010000 */
[----:B------:R-:W-:Y:S02]  /*0f10*/  FMUL.FTZ R9, R26, R19 ;  /* 0x000000131a097220 */ /* 0x000fe40000410000 */
[----:B------:R-:W-:Y:S02]  /*0f20*/  FFMA.FTZ R28, R4, R29, R28 ;  /* 0x0000001d041c7223 */ /* 0x000fe4000001001c */
[----:B------:R-:W-:Y:S01]  /*0f30*/  FADD.FTZ R30, R30, R29 ;  /* 0x0000001d1e1e7221 */ /* 0x000fe20000010000 */
[----:B------:R-:W-:Y:S01]  /*0f40*/  MOV R29, R14 ;  /* 0x0000000e001d7202 */ /* 0x000fe20000000f00 */
[----:B------:R-:W-:Y:S01]  /*0f50*/  FFMA.FTZ R35, R5, R9, R28 ;  /* 0x0000000905237223 */ /* 0x000fe2000001001c */
[----:B------:R-:W-:Y:S01]  /*0f60*/  MOV R28, R15 ;  /* 0x0000000f001c7202 */ /* 0x000fe20000000f00 */
[----:B------:R-:W-:-:S02]  /*0f70*/  FADD.FTZ R64, R9, R30 ;  /* 0x0000001e09407221 */ /* 0x000fc40000010000 */
[C---:B------:R-:W-:Y:S02]  /*0f80*/  FADD.FTZ R9, -R8.reuse, R6 ;  /* 0x0000000608097221 */ /* 0x040fe40000010100 */
[----:B------:R-:W-:Y:S02]  /*0f90*/  FADD.FTZ R7, -R8, R7 ;  /* 0x0000000708077221 */ /* 0x000fe40000010100 */
        /* <DEDUP_REMOVED lines=19> */
[----:B------:R-:W-:-:S04]  /*10d0*/  FMUL.FTZ R28, R15, R34 ;  /* 0x000000220f1c7220 */ /* 0x000fc80000410000 */
[----:B------:R-:W-:Y:S02]  /*10e0*/  FMUL.FTZ R28, R28, R9 ;  /* 0x000000091c1c7220 */ /* 0x000fe40000410000 */
.L_x_2070:
[----:B------:R-:W-:Y:S02]  /*10f0*/  FMUL.FTZ R9, R29, R18 ;  /* 0x000000121d097220 */ /* 0x000fe40000410000 */
[----:B------:R-:W-:Y:S01]  /*1100*/  FADD.FTZ R31, -R8, R22 ;  /* 0x00000016081f7221 */ /* 0x000fe20000010100 */
[----:B------:R-:W-:Y:S01]  /*1110*/  MOV R22, R17 ;  /* 0x0000001100167202 */ /* 0x000fe20000000f00 */
[----:B------:R-:W-:Y:S02]  /*1120*/  FFMA.FTZ R30, R6, R9, R35 ;  /* 0x00000009061e7223 */ /* 0x000fe40000010023 */
[----:B------:R-:W-:Y:S02]  /*1130*/  FADD.FTZ R32, R64, R9 ;  /* 0x0000000940207221 */ /* 0x000fe40000010000 */
[----:B------:R-:W-:Y:S02]  /*1140*/  FMUL.FTZ R9, R28, R19 ;  /* 0x000000131c097220 */ /* 0x000fe40000410000 */
[----:B------:R-:W-:Y:S01]  /*1150*/  FADD.FTZ R33, -R8, R23 ;  /* 0x0000001708217221 */ /* 0x000fe20000010100 */
[----:B------:R-:W-:Y:S01]  /*1160*/  MOV R23, R16 ;  /* 0x0000001000177202 */ /* 0x000fe20000000f00 */
[----:B------:R-:W-:-:S02]  /*1170*/  FFMA.FTZ R55, R7, R9, R30 ;  /* 0x0000000907377223 */ /* 0x000fc4000001001e */
[----:B------:R-:W-:Y:S02]  /*1180*/  FADD.FTZ R64, R9, R32 ;  /* 0x0000002009407221 */ /* 0x000fe40000010000 */
        /* <DEDUP_REMOVED lines=15> */
[----:B-1----:R-:W-:Y:S02]  /*1280*/  FADD.FTZ R62, -R34, 1 ;  /* 0x3f800000223e7421 */ /* 0x002fe40000010100 */
[----:B------:R-:W-:Y:S02]  /*1290*/  FMUL.FTZ R34, R17, R34 ;  /* 0x0000002211227220 */ /* 0x000fe40000410000 */
[----:B------:R-:W-:Y:S02]  /*12a0*/  FFMA.FTZ R35, R23, R62, 1 ;  /* 0x3f80000017237423 */ /* 0x000fe4000001003e */
[----:B------:R-:W-:-:S04]  /*12b0*/  FMUL.FTZ R23, R16, R31 ;  /* 0x0000001f10177220 */ /* 0x000fc80000410000 */
[----:B------:R-:W-:Y:S02]  /*12c0*/  FMUL.FTZ R23, R23, R22 ;  /* 0x0000001617177220 */ /* 0x000fe40000410000 */
[----:B------:R-:W-:Y:S02]  /*12d0*/  FMUL.FTZ R22, R34, R35 ;  /* 0x0000002322167220 */ /* 0x000fe40000410000 */
.L_x_2071:
[----:B------:R-:W-:Y:S01]  /*12e0*/  FMUL.FTZ R31, R23, R18 ;  /* 0x00000012171f7220 */ /* 0x000fe20000410000 */
[----:B------:R-:W-:Y:S01]  /*12f0*/  ISETP.GT.AND P0, PT, R44, 0x1e, PT ;  /* 0x0000001e2c00780c */ /* 0x000fe20003f04270 */
[----:B------:R-:W-:Y:S01]  /*1300*/  FFMA.FTZ R35, R2, R27, RZ ;  /* 0x0000001b02237223 */ /* 0x000fe200000100ff */
[C---:B------:R-:W-:Y:S01]  /*1310*/  ISETP.NE.AND P2, PT, R53.reuse, RZ, PT ;  /* 0x000000ff3500720c */ /* 0x040fe20003f45270 */
[----:B------:R-:W-:Y:S01]  /*1320*/  FFMA.FTZ R30, R8, R31, R55 ;  /* 0x0000001f081e7223 */ /* 0x000fe20000010037 */
[----:B------:R-:W-:Y:S01]  /*1330*/  BSSY B0, `(.L_x_2072) ;  /* 0x0000067000007945 */ /* 0x000fe20003800000 */
[----:B------:R-:W-:Y:S01]  /*1340*/  FADD.FTZ R32, R64, R31 ;  /* 0x0000001f40207221 */ /* 0x000fe20000010000 */
[C---:B------:R-:W-:Y:S01]  /*1350*/  ISETP.GT.U32.AND P3, PT, R53.reuse, 0x29, PT ;  /* 0x000000293500780c */ /* 0x040fe20003f64070 */
[----:B------:R-:W-:Y:S01]  /*1360*/  FMUL.FTZ R31, R22, R19 ;  /* 0x00000013161f7220 */ /* 0x000fe20000410000 */
[----:B------:R-:W-:Y:S01]  /*1370*/  SHF.L.U32 R55, R53, 0x4, RZ ;  /* 0x0000000435377819 */ /* 0x000fe200000006ff */
[----:B------:R-:W-:-:S02]  /*1380*/  FFMA.FTZ R35, R4, R25, R35 ;  /* 0x0000001904237223 */ /* 0x000fc40000010023 */
[----:B------:R-:W-:Y:S02]  /*1390*/  FFMA.FTZ R30, R9, R31, R30 ;  /* 0x0000001f091e7223 */ /* 0x000fe4000001001e */
[----:B------:R-:W-:Y:S02]  /*13a0*/  FADD.FTZ R31, R31, R32 ;  /* 0x000000201f1f7221 */ /* 0x000fe40000010000 */
[----:B------:R-:W-:Y:S01]  /*13b0*/  FFMA.FTZ R35, R6, R29, R35 ;  /* 0x0000001d06237223 */ /* 0x000fe20000010023 */
[----:B------:R-:W0:Y:S04]  /*13c0*/  SHFL.DOWN PT, R33, R30, 0x1, 0x1f ;  /* 0x08201f001e217f89 */ /* 0x000e2800000e0000 */
[----:B------:R-:W1:Y:S01]  /*13d0*/  SHFL.DOWN PT, R32, R31, 0x1, 0x1f ;  /* 0x08201f001f207f89 */ /* 0x000e6200000e0000 */
        /* <DEDUP_REMOVED lines=18> */
[----:B------:R-:W-:Y:S01]  /*1500*/  ISETP.GT.AND P0, PT, R44, 0xf, PT ;  /* 0x0000000f2c00780c */ /* 0x000fe20003f04270 */
[----:B------:R-:W-:Y:S02]  /*1510*/  FADD.FTZ R32, RZ, R27 ;  /* 0x0000001bff207221 */ /* 0x000fe40000010000 */
[----:B------:R-:W1:Y:S02]  /*1520*/  SHFL.DOWN PT, R34, R31, 0x10, 0x1f ;  /* 0x0a001f001f227f89 */ /* 0x000e6400000e0000 */
[----:B------:R-:W-:Y:S02]  /*1530*/  FADD.FTZ R32, R32, R25 ;  /* 0x0000001920207221 */ /* 0x000fe40000010000 */
[----:B------:R-:W-:Y:S02]  /*1540*/  FADD.FTZ R25, RZ, R24 ;  /* 0x00000018ff197221 */ /* 0x000fe40000010000 */
[----:B------:R-:W-:-:S02]  /*1550*/  FFMA.FTZ R24, R3, R24, RZ ;  /* 0x0000001803187223 */ /* 0x000fc400000100ff */
[----:B------:R-:W-:Y:S02]  /*1560*/  FADD.FTZ R25, R25, R26 ;  /* 0x0000001a19197221 */ /* 0x000fe40000010000 */
[----:B------:R-:W-:Y:S02]  /*1570*/  FFMA.FTZ R24, R5, R26, R24 ;  /* 0x0000001a05187223 */ /* 0x000fe40000010018 */
[----:B------:R-:W-:Y:S02]  /*1580*/  FADD.FTZ R27, R25, R28 ;  /* 0x0000001c191b7221 */ /* 0x000fe40000010000 */
[----:B------:R-:W-:Y:S02]  /*1590*/  FADD.FTZ R32, R32, R29 ;  /* 0x0000001d20207221 */ /* 0x000fe40000010000 */
[----:B------:R-:W-:Y:S02]  /*15a0*/  FFMA.FTZ R25, R7, R28, R24 ;  /* 0x0000001c07197223 */ /* 0x000fe40000010018 */
[----:B------:R-:W-:-:S02]  /*15b0*/  FFMA.FTZ R24, R8, R23, R35 ;  /* 0x0000001708187223 */ /* 0x000fc40000010023 */
[----:B0-----:R-:W-:Y:S02]  /*15c0*/  @!P0 FADD.FTZ R30, R30, R33 ;  /* 0x000000211e1e8221 */ /* 0x001fe40000010000 */
[----:B------:R-:W-:Y:S02]  /*15d0*/  FADD.FTZ R26, R32, R23 ;  /* 0x00000017201a7221 */ /* 0x000fe40000010000 */
[----:B-1----:R-:W-:Y:S01]  /*15e0*/  @!P0 FADD.FTZ R31, R31, R34 ;  /* 0x000000221f1f8221 */ /* 0x002fe20000010000 */
[----:B------:R-:W-:Y:S01]  /*15f0*/  ISETP.NE.AND P0, PT, R44, RZ, PT ;  /* 0x000000ff2c00720c */ /* 0x000fe20003f05270 */
[----:B------:R-:W-:Y:S02]  /*1600*/  FFMA.FTZ R25, R9, R22, R25 ;  /* 0x0000001609197223 */ /* 0x000fe40000010019 */
[----:B------:R-:W-:Y:S01]  /*1610*/  FADD.FTZ R27, R27, R22 ;  /* 0x000000161b1b7221 */ /* 0x000fe20000010000 */
[----:B------:R-:W-:Y:S02]  /*1620*/  MOV R22, R30 ;  /* 0x0000001e00167202 */ /* 0x000fe40000000f00 */
[----:B------:R-:W-:-:S02]  /*1630*/  MOV R23, R31 ;  /* 0x0000001f00177202 */ /* 0x000fc40000000f00 */
[----:B------:R0:W-:Y:S05]  /*1640*/  STS.128 [R53.X16+0xd0], R24 ;  /* 0x0000d01835007388 */ /* 0x0001ea000000cc00 */
        /* <DEDUP_REMOVED lines=53> */
.L_x_2073:
[----:B------:R-:W-:Y:S05]  /*19a0*/  BSYNC B0 ;  /* 0x0000000000007941 */ /* 0x000fea0003800000 */
.L_x_2072:
        /* <DEDUP_REMOVED lines=9> */
[----:B0-----:R-:W0:Y:S01]  /*1a40*/  LDS.128 R24, [R55+0x8b0] ;  /* 0x0008b00037187984 */ /* 0x001e220000000c00 */
[----:B--2---:R-:W-:Y:S02]  /*1a50*/  FADD.FTZ R57, R57, R32 ;  /* 0x0000002039397221 */ /* 0x004fe40000010000 */
[----:B------:R-:W-:Y:S02]  /*1a60*/  FADD.FTZ R32, R28, R33 ;  /* 0x000000211c207221 */ /* 0x000fe40000010000 */
[----:B------:R-:W-:-:S02]  /*1a70*/  FADD.FTZ R33, R29, R34 ;  /* 0x000000221d217221 */ /* 0x000fc40000010000 */
[----:B------:R-:W-:Y:S02]  /*1a80*/  FADD.FTZ R34, R30, R35 ;  /* 0x000000231e227221 */ /* 0x000fe40000010000 */
[----:B------:R-:W1:Y:S01]  /*1a90*/  LDS.128 R28, [R55+0xb50] ;  /* 0x000b5000371c7984 */ /* 0x000e620000000c00 */
[----:B0-----:R-:W-:Y:S02]  /*1aa0*/  FADD.FTZ R57, R57, R24 ;  /* 0x0000001839397221 */ /* 0x001fe40000010000 */
[----:B------:R-:W-:Y:S02]  /*1ab0*/  FADD.FTZ R32, R32, R25 ;  /* 0x0000001920207221 */ /* 0x000fe40000010000 */
[----:B------:R-:W-:Y:S02]  /*1ac0*/  FADD.FTZ R33, R33, R26 ;  /* 0x0000001a21217221 */ /* 0x000fe40000010000 */
[----:B------:R-:W-:Y:S02]  /*1ad0*/  FADD.FTZ R34, R34, R27 ;  /* 0x0000001b22227221 */ /* 0x000fe40000010000 */
[----:B------:R-:W0:Y:S01]  /*1ae0*/  LDS.128 R24, [R55+0xdf0] ;  /* 0x000df00037187984 */ /* 0x000e220000000c00 */
[----:B-1----:R-:W-:-:S02]  /*1af0*/  FADD.FTZ R57, R57, R28 ;  /* 0x0000001c39397221 */ /* 0x002fc40000010000 */
[----:B------:R-:W-:Y:S02]  /*1b00*/  FADD.FTZ R32, R32, R29 ;  /* 0x0000001d20207221 */ /* 0x000fe40000010000 */
[----:B------:R-:W-:Y:S02]  /*1b10*/  FADD.FTZ R33, R33, R30 ;  /* 0x0000001e21217221 */ /* 0x000fe40000010000 */
[----:B------:R-:W-:Y:S02]  /*1b20*/  FADD.FTZ R34, R34, R31 ;  /* 0x0000001f22227221 */ /* 0x000fe40000010000 */
[----:B------:R-:W1:Y:S01]  /*1b30*/  LDS.128 R28, [R55+0x1090] ;  /* 0x00109000371c7984 */ /* 0x000e620000000c00 */
[----:B0-----:R-:W-:Y:S02]  /*1b40*/  FADD.FTZ R57, R57, R24 ;  /* 0x0000001839397221 */ /* 0x001fe40000010000 */
[----:B------:R-:W-:Y:S02]  /*1b50*/  FADD.FTZ R32, R32, R25 ;  /* 0x0000001920207221 */ /* 0x000fe40000010000 */
[----:B------:R-:W-:-:S02]  /*1b60*/  FADD.FTZ R33, R33, R26 ;  /* 0x0000001a21217221 */ /* 0x000fc40000010000 */
[----:B------:R-:W-:Y:S02]  /*1b70*/  FADD.FTZ R34, R34, R27 ;  /* 0x0000001b22227221 */ /* 0x000fe40000010000 */
[----:B------:R-:W0:Y:S01]  /*1b80*/  LDS.128 R24, [R55+0x1330] ;  /* 0x0013300037187984 */ /* 0x000e220000000c00 */
[----:B-1----:R-:W-:Y:S02]  /*1b90*/  FADD.FTZ R57, R57, R28 ;  /* 0x0000001c39397221 */ /* 0x002fe40000010000 */
[----:B------:R-:W-:Y:S02]  /*1ba0*/  FADD.FTZ R32, R32, R29 ;  /* 0x0000001d20207221 */ /* 0x000fe40000010000 */
[----:B------:R-:W-:Y:S02]  /*1bb0*/  FADD.FTZ R33, R33, R30 ;  /* 0x0000001e21217221 */ /* 0x000fe40000010000 */
[----:B------:R-:W-:Y:S02]  /*1bc0*/  FADD.FTZ R34, R34, R31 ;  /* 0x0000001f22227221 */ /* 0x000fe40000010000 */
[----:B------:R-:W1:Y:S01]  /*1bd0*/  LDS.128 R28, [R55+0x15d0] ;  /* 0x0015d000371c7984 */ /* 0x000e620000000c00 */
[----:B0-----:R-:W-:-:S02]  /*1be0*/  FADD.FTZ R57, R57, R24 ;  /* 0x0000001839397221 */ /* 0x001fc40000010000 */
[----:B------:R-:W-:Y:S02]  /*1bf0*/  FADD.FTZ R32, R32, R25 ;  /* 0x0000001920207221 */ /* 0x000fe40000010000 */
[----:B------:R-:W-:Y:S02]  /*1c00*/  FADD.FTZ R33, R33, R26 ;  /* 0x0000001a21217221 */ /* 0x000fe40000010000 */
[----:B------:R-:W-:Y:S02]  /*1c10*/  FADD.FTZ R34, R34, R27 ;  /* 0x0000001b22227221 */ /* 0x000fe40000010000 */
[----:B------:R-:W0:Y:S01]  /*1c20*/  LDS.128 R24, [R55+0x1870] ;  /* 0x0018700037187984 */ /* 0x000e220000000c00 */
[----:B-1----:R-:W-:Y:S02]  /*1c30*/  FADD.FTZ R57, R57, R28 ;  /* 0x0000001c39397221 */ /* 0x002fe40000010000 */
        /* <DEDUP_REMOVED lines=23> */
[----:B------:R-:W-:Y:S01]  /*1db0*/  LDS.128 R28, [R55+0x2830] ;  /* 0x00283000371c7984 */ /* 0x000fe20000000c00 */
        /* <DEDUP_REMOVED lines=9> */
[----:B------:R-:W-:Y:S02]  /*1e50*/  FADD.FTZ R24, R57, R28 ;  /* 0x0000001c39187221 */ /* 0x000fe40000010000 */
[----:B------:R-:W-:Y:S02]  /*1e60*/  FADD.FTZ R25, R32, R29 ;  /* 0x0000001d20197221 */ /* 0x000fe40000010000 */
[----:B------:R-:W-:Y:S02]  /*1e70*/  FADD.FTZ R26, R33, R30 ;  /* 0x0000001e211a7221 */ /* 0x000fe40000010000 */
[----:B------:R-:W-:-:S02]  /*1e80*/  FADD.FTZ R27, R34, R31 ;  /* 0x0000001f221b7221 */ /* 0x000fc40000010000 */
.L_x_2075:
[----:B------:R-:W-:Y:S05]  /*1e90*/  BSYNC B0 ;  /* 0x0000000000007941 */ /* 0x000fea0003800000 */
.L_x_2074:
        /* <DEDUP_REMOVED lines=19> */
.L_x_2077:
[----:B------:R-:W-:Y:S05]  /*1fd0*/  BSYNC B0 ;  /* 0x0000000000007941 */ /* 0x000fea0003800000 */
.L_x_2076:
[----:B------:R-:W-:Y:S05]  /*1fe0*/  @!P0 BRA `(.L_x_2078) ;  /* 0x000011f000008947 */ /* 0x000fea0003800000 */
[----:B-1----:R-:W1:Y:S01]  /*1ff0*/  S2R R32, SR_CTAID.Y ;  /* 0x0000000000207919 */ /* 0x002e620000002600 */
[----:B0-----:R-:W-:-:S05]  /*2000*/  LOP3.LUT R24, R47, 0x1, RZ, 0xc0, !PT ;  /* 0x000000012f187812 */ /* 0x001fca00078ec0ff */
        /* <DEDUP_REMOVED lines=8> */
[----:B------:R-:W0:Y:S03]  /*2090*/  S2R R44, SR_LANEID ;  /* 0x00000000002c7919 */ /* 0x000e260000000000 */
[----:B------:R-:W-:-:S05]  /*20a0*/  IMAD.WIDE.U32 R26, R27, 0x8, R56 ;  /* 0x000000081b1a7825 */ /* 0x000fca00078e0038 */
[----:B------:R1:W-:Y:S01]  /*20b0*/  STG.E.64 [R26.64], R22 ;  /* 0x000000161a007986 */ /* 0x0003e2000c101b06 */
[----:B------:R-:W-:Y:S06]  /*20c0*/  MEMBAR.ALL.GPU ;  /* 0x0000000000007992 */ /* 0x000fec000000a000 */
[----:B------:R-:W-:Y:S01]  /*20d0*/  VOTEU.ANY UR5, UPT, PT ;  /* 0x0000000000057886 */ /* 0x000fe200038e0100 */
[----:B------:R-:W-:Y:S01]  /*20e0*/  LOP3.LUT P0, RZ, R47, 0x2, RZ, 0xc0, !PT ;  /* 0x000000022fff7812 */ /* 0x000fe2000780c0ff */
[----:B------:R-:W-:Y:S01]  /*20f0*/  UFLO.U32 UR8, UR5 ;  /* 0x00000005000872bd */ /* 0x000fe200080e0000 */
[----:B-1----:R-:W-:Y:S01]  /*2100*/  MOV R26, 0x1 ;  /* 0x00000001001a7802 */ /* 0x002fe20000000f00 */
[----:B------:R-:W-:Y:S01]  /*2110*/  UPOPC UR5, UR5 ;  /* 0x00000005000572bf */ /* 0x000fe20008000000 */
[----:B------:R-:W-:Y:S01]  /*2120*/  SEL R29, RZ, c[0x0][0xc], P0 ;  /* 0x00000300ff1d7a07 */ /* 0x000fe20000000000 */
[----:B------:R-:W-:-:S00]  /*2130*/  ERRBAR ;  /* 0x00000000000079ab */ /* 0x000fc00000000000 */
[----:B------:R-:W-:Y:S02]  /*2140*/  SEL R26, R26, 0xffffffff, !P0 ;  /* 0xffffffff1a1a7807 */ /* 0x000fe40004000000 */
[----:B0-----:R-:W-:-:S02]  /*2150*/  ISETP.EQ.U32.AND P3, PT, R44, UR8, PT ;  /* 0x000000082c007c0c */ /* 0x001fc4000bf62070 */
[----:B------:R-:W-:Y:S01]  /*2160*/  ISETP.NE.AND P0, PT, R29, -0x1, PT ;  /* 0xffffffff1d00780c */ /* 0x000fe20003f05270 */
[----:B------:R-:W-:-:S10]  /*2170*/  IMAD R27, R26, UR5, RZ ;  /* 0x000000051a1b7c24 */ /* 0x000fd4000f8e02ff */
[----:B------:R0:W-:Y:S02]  /*2180*/  @P3 RED.E.ADD.S32.STRONG.GPU [R24.64], R27 ;  /* 0x0000001b1800398e */ /* 0x0001e4000c10e386 */
[----:B------:R-:W-:Y:S05]  /*2190*/  @!P0 BRA `(.L_x_2079) ;  /* 0x0000005000008947 */ /* 0x000fea0003800000 */
.L_x_2080:
[----:B------:R-:W2:Y:S01]  /*21a0*/  LDG.E.STRONG.GPU R26, [R24.64] ;  /* 0x00000006181a7981 */ /* 0x000ea2000c1ef900 */
[----:B------:R-:W-:Y:S01]  /*21b0*/  YIELD ;  /* 0x0000000000007946 */ /* 0x000fe20003800000 */
[----:B--2---:R-:W-:Y:S01]  /*21c0*/  ISETP.NE.AND P0, PT, R26, R29, PT ;  /* 0x0000001d1a00720c */ /* 0x004fe20003f05270 */
[----:B------:R-:W-:-:S12]  /*21d0*/  CCTL.IVALL ;  /* 0x00000000ff00798f */ /* 0x000fd80002000000 */
[----:B------:R-:W-:Y:S05]  /*21e0*/  @P0 BRA `(.L_x_2080) ;  /* 0xffffffb000000947 */ /* 0x000fea000383ffff */
.L_x_2079:
[----:B------:R-:W-:Y:S01]  /*21f0*/  ISETP.NE.AND P0, PT, RZ, c[0x0][0xc], PT ;  /* 0x00000300ff007a0c */ /* 0x000fe20003f05270 */
[----:B------:R-:W-:Y:S01]  /*2200*/  WARPSYNC 0xffffffff ;  /* 0xffffffff00007948 */ /* 0x000fe20003800000 */
[----:B------:R-:W-:Y:S11]  /*2210*/  BAR.SYNC.DEFER_BLOCKING 0x0 ;  /* 0x0000000000007b1d */ /* 0x000ff60000010000 */
[----:B------:R-:W-:Y:S05]  /*2220*/  @!P0 BRA `(.L_x_2078) ;  /* 0x00000fb000008947 */ /* 0x000fea0003800000 */
[----:B0-----:R-:W-:Y:S01]  /*2230*/  IADD3 R24, R55, -0x1, RZ ;  /* 0xffffffff37187810 */ /* 0x001fe20007ffe0ff */
        /* <DEDUP_REMOVED lines=12> */
.L_x_2084:
        /* <DEDUP_REMOVED lines=11> */
[----:B--2---:R-:W-:Y:S02]  /*23b0*/  @!P6 FADD.FTZ R22, R22, R24 ;  /* 0x000000181616e221 */ /* 0x004fe40000010000 */
        /* <DEDUP_REMOVED lines=103> */
.L_x_2083:
[----:B------:R-:W-:-:S13]  /*2a30*/  ISETP.GT.AND P3, PT, R33, 0x4, PT ;  /* 0x000000042100780c */ /* 0x000fda0003f64270 */
[----:B------:R-:W-:Y:S05]  /*2a40*/  @!P3 BRA `(.L_x_2085) ;  /* 0x000003b00000b947 */ /* 0x000fea0003800000 */
[CC--:B------:R-:W-:Y:S02]  /*2a50*/  ISETP.EQ.OR P0, PT, R34.reuse, R45.reuse, P2 ;  /* 0x0000002d2200720c */ /* 0x0c0fe40001702670 */
[C---:B------:R-:W-:Y:S02]  /*2a60*/  IADD3 R27, R34.reuse, 0x1, RZ ;  /* 0x00000001221b7810 */ /* 0x040fe40007ffe0ff */
[C---:B------:R-:W-:Y:S02]  /*2a70*/  IADD3 R29, R34.reuse, 0x2, RZ ;  /* 0x00000002221d7810 */ /* 0x040fe40007ffe0ff */
        /* <DEDUP_REMOVED lines=11> */
[----:B------:R-:W3:Y:S02]  /*2b30*/  @!P6 LDG.E.64 R26, [R26.64] ;  /* 0x000000061a1ae981 */ /* 0x000ee4000c1e1b00 */
[----:B------:R-:W-:Y:S02]  /*2b40*/  @!P3 IMAD R31, R31, c[0x0][0x10], R32 ;  /* 0x000004001f1fba24 */ /* 0x000fe400078e0220 */
[----:B------:R-:W4:Y:S02]  /*2b50*/  @!P5 LDG.E.64 R28, [R28.64] ;  /* 0x000000061c1cd981 */ /* 0x000f24000c1e1b00 */
[----:B------:R-:W-:-:S06]  /*2b60*/  @!P3 IMAD.WIDE.U32 R30, R31, 0x8, R56 ;  /* 0x000000081f1eb825 */ /* 0x000fcc00078e0038 */
[----:B------:R-:W5:Y:S01]  /*2b70*/  @!P3 LDG.E.64 R30, [R30.64] ;  /* 0x000000061e1eb981 */ /* 0x000f62000c1e1b00 */
[----:B------:R-:W-:Y:S01]  /*2b80*/  IADD3 R34, R34, 0x4, RZ ;  /* 0x0000000422227810 */ /* 0x000fe20007ffe0ff */
[----:B--2---:R-:W-:Y:S02]  /*2b90*/  @!P0 FADD.FTZ R22, R22, R24 ;  /* 0x0000001816168221 */ /* 0x004fe40000010000 */
[----:B------:R-:W-:Y:S01]  /*2ba0*/  @!P0 FADD.FTZ R23, R23, R25 ;  /* 0x0000001917178221 */ /* 0x000fe20000010000 */
[-C--:B------:R-:W-:Y:S01]  /*2bb0*/  ISETP.EQ.OR P0, PT, R34, R45.reuse, P2 ;  /* 0x0000002d2200720c */ /* 0x080fe20001702670 */
[----:B---3--:R-:W-:Y:S01]  /*2bc0*/  @!P6 FADD.FTZ R22, R22, R26 ;  /* 0x0000001a1616e221 */ /* 0x008fe20000010000 */
[C---:B------:R-:W-:Y:S01]  /*2bd0*/  IADD3 R26, R34.reuse, 0x2, RZ ;  /* 0x00000002221a7810 */ /* 0x040fe20007ffe0ff */
[----:B------:R-:W-:Y:S01]  /*2be0*/  @!P6 FADD.FTZ R23, R23, R27 ;  /* 0x0000001b1717e221 */ /* 0x000fe20000010000 */
[----:B------:R-:W-:Y:S01]  /*2bf0*/  IADD3 R27, R34, 0x1, RZ ;  /* 0x00000001221b7810 */ /* 0x000fe20007ffe0ff */
[----:B----4-:R-:W-:Y:S01]  /*2c00*/  @!P5 FADD.FTZ R22, R22, R28 ;  /* 0x0000001c1616d221 */ /* 0x010fe20000010000 */
[-C--:B------:R-:W-:Y:S01]  /*2c10*/  ISETP.EQ.OR P6, PT, R26, R45.reuse, P2 ;  /* 0x0000002d1a00720c */ /* 0x080fe200017c2670 */
[----:B------:R-:W-:Y:S01]  /*2c20*/  @!P5 FADD.FTZ R23, R23, R29 ;  /* 0x0000001d1717d221 */ /* 0x000fe20000010000 */
[----:B------:R-:W-:-:S02]  /*2c30*/  ISETP.EQ.OR P5, PT, R27, R45, P2 ;  /* 0x0000002d1b00720c */ /* 0x000fc400017a2670 */
[----:B------:R-:W-:-:S03]  /*2c40*/  IADD3 R28, R34, 0x3, RZ ;  /* 0x00000003221c7810 */ /* 0x000fc60007ffe0ff */
[----:B------:R-:W-:Y:S02]  /*2c50*/  @!P0 IMAD R25, R34, c[0x0][0x10], R32 ;  /* 0x0000040022198a24 */ /* 0x000fe400078e0220 */
[----:B-----5:R-:W-:Y:S02]  /*2c60*/  @!P3 FADD.FTZ R22, R22, R30 ;  /* 0x0000001e1616b221 */ /* 0x020fe40000010000 */
[----:B------:R-:W-:Y:S01]  /*2c70*/  @!P3 FADD.FTZ R23, R23, R31 ;  /* 0x0000001f1717b221 */ /* 0x000fe20000010000 */
        /* <DEDUP_REMOVED lines=16> */
[----:B------:R-:W-:Y:S01]  /*2d80*/  @!P0 FADD.FTZ R23, R23, R25 ;  /* 0x0000001917178221 */ /* 0x000fe20000010000 */
[----:B------:R-:W-:Y:S01]  /*2d90*/  PLOP3.LUT P0, PT, PT, PT, PT, 0x8, 0x0 ;  /* 0x000000000000781c */ /* 0x000fe20003f0e170 */
[----:B---3--:R-:W-:Y:S02]  /*2da0*/  @!P5 FADD.FTZ R22, R22, R26 ;  /* 0x0000001a1616d221 */ /* 0x008fe40000010000 */
[----:B------:R-:W-:Y:S02]  /*2db0*/  @!P5 FADD.FTZ R23, R23, R27 ;  /* 0x0000001b1717d221 */ /* 0x000fe40000010000 */
[----:B----4-:R-:W-:-:S02]  /*2dc0*/  @!P6 FADD.FTZ R22, R22, R28 ;  /* 0x0000001c1616e221 */ /* 0x010fc40000010000 */
[----:B------:R-:W-:Y:S02]  /*2dd0*/  @!P6 FADD.FTZ R23, R23, R29 ;  /* 0x0000001d1717e221 */ /* 0x000fe40000010000 */
[----:B-----5:R-:W-:Y:S02]  /*2de0*/  @!P3 FADD.FTZ R22, R22, R30 ;  /* 0x0000001e1616b221 */ /* 0x020fe40000010000 */
[----:B------:R-:W-:Y:S02]  /*2df0*/  @!P3 FADD.FTZ R23, R23, R31 ;  /* 0x0000001f1717b221 */ /* 0x000fe40000010000 */
.L_x_2085:
[----:B------:R-:W-:-:S13]  /*2e00*/  ISETP.NE.OR P0, PT, R33, RZ, P0 ;  /* 0x000000ff2100720c */ /* 0x000fda0000705670 */
[----:B------:R-:W-:Y:S05]  /*2e10*/  @!P0 BRA `(.L_x_2081) ;  /* 0x000001f000008947 */ /* 0x000fea0003800000 */
.L_x_2082:
        /* <DEDUP_REMOVED lines=21> */
[----:B--2---:R-:W-:Y:S02]  /*2f70*/  @!P5 FADD.FTZ R22, R22, R24 ;  /* 0x000000181616d221 */ /* 0x004fe40000010000 */
        /* <DEDUP_REMOVED lines=9> */
.L_x_2081:
        /* <DEDUP_REMOVED lines=10> */
[----:B--2---:R-:W-:Y:S02]  /*30b0*/  FADD.FTZ R22, R22, R24 ;  /* 0x0000001816167221 */ /* 0x004fe40000010000 */
[----:B------:R-:W-:Y:S02]  /*30c0*/  FADD.FTZ R23, R23, R25 ;  /* 0x0000001917177221 */ /* 0x000fe40000010000 */
.L_x_2087:
[----:B------:R-:W-:Y:S05]  /*30d0*/  BSYNC B0 ;  /* 0x0000000000007941 */ /* 0x000fea0003800000 */
.L_x_2086:
        /* <DEDUP_REMOVED lines=12> */
[----:B--2---:R-:W-:Y:S02]  /*31a0*/  @!P3 FADD.FTZ R22, R22, R24 ;  /* 0x000000181616b221 */ /* 0x004fe40000010000 */
[----:B------:R-:W-:Y:S02]  /*31b0*/  @!P3 FADD.FTZ R23, R23, R25 ;  /* 0x000000191717b221 */ /* 0x000fe40000010000 */
[----:B---3--:R-:W-:-:S02]  /*31c0*/  @!P0 FADD.FTZ R22, R22, R26 ;  /* 0x0000001a16168221 */ /* 0x008fc40000010000 */
[----:B------:R-:W-:-:S05]  /*31d0*/  @!P0 FADD.FTZ R23, R23, R27 ;  /* 0x0000001b17178221 */ /* 0x000fca0000010000 */
.L_x_2078:
[----:B------:R-:W-:Y:S04]  /*31e0*/  @!P2 STS.64 [0xc8], R22 ;  /* 0x0000c816ff00a388 */ /* 0x000fe80000000a00 */
[----:B------:R-:W-:Y:S01]  /*31f0*/  BAR.SYNC.DEFER_BLOCKING 0x0 ;  /* 0x0000000000007b1d */ /* 0x000fe20000010000 */
[----:B------:R-:W-:Y:S02]  /*3200*/  ISETP.GE.U32.AND P0, PT, R50, c[0x0][0x1e0], PT ;  /* 0x0000780032007a0c */ /* 0x000fe40003f06070 */
[----:B------:R-:W-:Y:S02]  /*3210*/  ISETP.GE.U32.AND P2, PT, R49, c[0x0][0x1e0], PT ;  /* 0x0000780031007a0c */ /* 0x000fe40003f46070 */
[----:B------:R-:W-:Y:S02]  /*3220*/  ISETP.GE.U32.AND P3, PT, R48, c[0x0][0x1e0], PT ;  /* 0x0000780030007a0c */ /* 0x000fe40003f66070 */
[----:B------:R-:W-:-:S02]  /*3230*/  ISETP.GE.AND.EX P0, PT, R42, c[0x0][0x1e4], PT, P0 ;  /* 0x000079002a007a0c */ /* 0x000fc40003f06300 */
[----:B------:R-:W-:Y:S02]  /*3240*/  ISETP.GE.AND.EX P2, PT, R41, c[0x0][0x1e4], PT, P2 ;  /* 0x0000790029007a0c */ /* 0x000fe40003f46320 */
[----:B------:R-:W-:Y:S02]  /*3250*/  ISETP.GE.AND.EX P3, PT, R40, c[0x0][0x1e4], PT, P3 ;  /* 0x0000790028007a0c */ /* 0x000fe40003f66330 */
[C---:B------:R-:W-:Y:S02]  /*3260*/  ISETP.GT.U32.OR P0, PT, R53.reuse, 0x29f, P0 ;  /* 0x0000029f3500780c */ /* 0x040fe40000704470 */
[C---:B------:R-:W-:Y:S02]  /*3270*/  ISETP.GT.U32.OR P2, PT, R53.reuse, 0x29f, P2 ;  /* 0x0000029f3500780c */ /* 0x040fe40001744470 */
[----:B------:R-:W-:Y:S01]  /*3280*/  ISETP.GT.U32.OR P3, PT, R53, 0x29f, P3 ;  /* 0x0000029f3500780c */ /* 0x000fe20001f64470 */
[----:B01----:R-:W0:Y:S02]  /*3290*/  LDS.64 R24, [0xc8] ;  /* 0x0000c800ff187984 */ /* 0x003e240000000a00 */
[----:B0-----:R-:W-:-:S02]  /*32a0*/  FMUL.FTZ R24, R24, c[0x0][0x20c] ;  /* 0x0000830018187a20 */ /* 0x001fc40000410000 */
        /* <DEDUP_REMOVED lines=20> */
.L_x_2088:
[----:B------:R-:W-:Y:S01]  /*33f0*/  BSSY B0, `(.L_x_2089) ;  /* 0x0000011000007945 */ /* 0x000fe20003800000 */
[----:B------:R-:W-:Y:S05]  /*3400*/  @!P1 BRA `(.L_x_2090) ;  /* 0x000000f000009947 */ /* 0x000fea0003800000 */
[----:B------:R-:W-:Y:S01]  /*3410*/  MOV R22, R58 ;  /* 0x0000003a00167202 */ /* 0x000fe20000000f00 */
[----:B------:R-:W-:Y:S01]  /*3420*/  IMAD R26, R43, c[0x0][0x1d8], RZ ;  /* 0x000076002b1a7a24 */ /* 0x000fe200078e02ff */
[----:B------:R-:W-:Y:S01]  /*3430*/  MOV R23, R61 ;  /* 0x0000003d00177202 */ /* 0x000fe20000000f00 */
[----:B------:R-:W-:Y:S02]  /*3440*/  FFMA.FTZ R27, R2, R24, R25 ;  /* 0x00000018021b7223 */ /* 0x000fe40000010019 */
[C---:B------:R-:W-:Y:S02]  /*3450*/  IMAD R29, R51.reuse, c[0x0][0x1dc], R26 ;  /* 0x00007700331d7a24 */ /* 0x040fe400078e021a */
[----:B------:R-:W-:-:S04]  /*3460*/  IMAD.WIDE.U32 R22, R51, c[0x0][0x1d8], R22 ;  /* 0x0000760033167a25 */ /* 0x000fc800078e0016 */
[----:B------:R-:W-:Y:S01]  /*3470*/  FFMA.FTZ R26, R3, R24, R25 ;  /* 0x00000018031a7223 */ /* 0x000fe20000010019 */
[----:B------:R-:W-:Y:S01]  /*3480*/  IADD3 R29, R23, R29, RZ ;  /* 0x0000001d171d7210 */ /* 0x000fe20007ffe0ff */
[----:B------:R-:W-:Y:S01]  /*3490*/  FFMA.FTZ R27, R18, R10, -R27 ;  /* 0x0000000a121b7223 */ /* 0x000fe2000001081b */
[C---:B------:R-:W-:Y:S01]  /*34a0*/  LEA R2, P5, R22.reuse, c[0x0][0x160], 0x2 ;  /* 0x0000580016027a11 */ /* 0x040fe200078a10ff */
[----:B------:R-:W-:Y:S02]  /*34b0*/  FFMA.FTZ R11, R19, R11, -R26 ;  /* 0x0000000b130b7223 */ /* 0x000fe4000001081a */
[-C--:B------:R-:W-:Y:S01]  /*34c0*/  FMUL.FTZ R10, R27, R46.reuse ;  /* 0x0000002e1b0a7220 */ /* 0x080fe20000410000 */
[----:B------:R-:W-:Y:S01]  /*34d0*/  LEA.HI.X R3, R22, c[0x0][0x164], R29, 0x2, P5 ;  /* 0x0000590016037a11 */ /* 0x000fe200028f141d */
[----:B------:R-:W-:-:S05]  /*34e0*/  FMUL.FTZ R11, R11, R46 ;  /* 0x0000002e0b0b7220 */ /* 0x000fca0000410000 */
[----:B------:R0:W-:Y:S03]  /*34f0*/  STG.E.64 [R2.64], R10 ;  /* 0x0000000a02007986 */ /* 0x0001e6000c101b06 */
.L_x_2090:
[----:B------:R-:W-:Y:S05]  /*3500*/  BSYNC B0 ;  /* 0x0000000000007941 */ /* 0x000fea0003800000 */
.L_x_2089:
        /* <DEDUP_REMOVED lines=19> */
.L_x_2091:
[----:B------:R-:W-:Y:S01]  /*3640*/  BSSY B0, `(.L_x_2092) ;  /* 0x0000011000007945 */ /* 0x000fe20003800000 */
[----:B------:R-:W-:Y:S05]  /*3650*/  @P0 BRA `(.L_x_2093) ;  /* 0x000000f000000947 */ /* 0x000fea0003800000 */
[----:B0-----:R-:W-:Y:S01]  /*3660*/  MOV R2, R58 ;  /* 0x0000003a00027202 */ /* 0x001fe20000000f00 */
        /* <DEDUP_REMOVED lines=14> */
.L_x_2093:
[----:B------:R-:W-:Y:S05]  /*3750*/  BSYNC B0 ;  /* 0x0000000000007941 */ /* 0x000fea0003800000 */
.L_x_2092:
        /* <DEDUP_REMOVED lines=19> */
.L_x_2094:
[----:B------:R-:W-:Y:S01]  /*3890*/  BSSY B0, `(.L_x_2095) ;  /* 0x0000011000007945 */ /* 0x000fe20003800000 */
[----:B------:R-:W-:Y:S05]  /*38a0*/  @P2 BRA `(.L_x_2096) ;  /* 0x000000f000002947 */ /* 0x000fea0003800000 */
[----:B0-----:R-:W-:Y:S01]  /*38b0*/  IMAD R4, R41, c[0x0][0x1d8], RZ ;  /* 0x0000760029047a24 */ /* 0x001fe200078e02ff */
[----:B------:R-:W-:Y:S01]  /*38c0*/  MOV R2, R58 ;  /* 0x0000003a00027202 */ /* 0x000fe20000000f00 */
[-CC-:B------:R-:W-:Y:S01]  /*38d0*/  FFMA.FTZ R11, R6, R24.reuse, R25.reuse ;  /* 0x00000018060b7223 */ /* 0x180fe20000010019 */
[----:B------:R-:W-:Y:S01]  /*38e0*/  MOV R3, R61 ;  /* 0x0000003d00037202 */ /* 0x000fe20000000f00 */
[----:B------:R-:W-:Y:S02]  /*38f0*/  IMAD R13, R49, c[0x0][0x1dc], R4 ;  /* 0x00007700310d7a24 */ /* 0x000fe400078e0204 */
[----:B------:R-:W-:Y:S02]  /*3900*/  FFMA.FTZ R6, R7, R24, R25 ;  /* 0x0000001807067223 */ /* 0x000fe40000010019 */
[----:B------:R-:W-:-:S04]  /*3910*/  IMAD.WIDE.U32 R4, R49, c[0x0][0x1d8], R2 ;  /* 0x0000760031047a25 */ /* 0x000fc800078e0002 */
[----:B------:R-:W-:Y:S01]  /*3920*/  FFMA.FTZ R11, R18, R14, -R11 ;  /* 0x0000000e120b7223 */ /* 0x000fe2000001080b */
[----:B------:R-:W-:Y:S01]  /*3930*/  IADD3 R13, R5, R13, RZ ;  /* 0x0000000d050d7210 */ /* 0x000fe20007ffe0ff */
[----:B------:R-:W-:Y:S01]  /*3940*/  FFMA.FTZ R7, R19, R15, -R6 ;  /* 0x0000000f13077223 */ /* 0x000fe20000010806 */
[C---:B------:R-:W-:Y:S01]  /*3950*/  LEA R2, P0, R4.reuse, c[0x0][0x160], 0x2 ;  /* 0x0000580004027a11 */ /* 0x040fe200078010ff */
[-C--:B------:R-:W-:Y:S02]  /*3960*/  FMUL.FTZ R6, R11, R46.reuse ;  /* 0x0000002e0b067220 */ /* 0x080fe40000410000 */
[----:B------:R-:W-:Y:S01]  /*3970*/  FMUL.FTZ R7, R7, R46 ;  /* 0x0000002e07077220 */ /* 0x000fe20000410000 */
[----:B------:R-:W-:-:S05]  /*3980*/  LEA.HI.X R3, R4, c[0x0][0x164], R13, 0x2, P0 ;  /* 0x0000590004037a11 */ /* 0x000fca00000f140d */
[----:B------:R0:W-:Y:S04]  /*3990*/  STG.E.64 [R2.64], R6 ;  /* 0x0000000602007986 */ /* 0x0001e8000c101b06 */
.L_x_2096:
[----:B------:R-:W-:Y:S05]  /*39a0*/  BSYNC B0 ;  /* 0x0000000000007941 */ /* 0x000fea0003800000 */
.L_x_2095:
[----:B------:R-:W-:Y:S05]  /*39b0*/  @!P4 BRA `(.L_x_2097) ;  /* 0x000001200000c947 */ /* 0x000fea0003800000 */
[----:B------:R-:W-:Y:S02]  /*39c0*/  FFMA.FTZ R20, R8, R18, R20 ;  /* 0x0000001208147223 */ /* 0x000fe40000010014 */
[----:B------:R-:W-:Y:S02]  /*39d0*/  FFMA.FTZ R21, R9, R19, R21 ;  /* 0x0000001309157223 */ /* 0x000fe40000010015 */
[----:B0-----:R-:W-:Y:S02]  /*39e0*/  FMUL.FTZ R2, R20, -1.4426950216293334961 ;  /* 0xbfb8aa3b14027820 */ /* 0x001fe40000410000 */
        /* <DEDUP_REMOVED lines=15> */
.L_x_2097:
[----:B------:R-:W-:Y:S01]  /*3ae0*/  BSSY B0, `(.L_x_2098) ;  /* 0x0000010000007945 */ /* 0x000fe20003800000 */
[----:B------:R-:W-:Y:S05]  /*3af0*/  @P3 BRA `(.L_x_2099) ;  /* 0x000000e000003947 */ /* 0x000fea0003800000 */
[----:B------:R-:W-:Y:S01]  /*3b00*/  MOV R59, R61 ;  /* 0x0000003d003b7202 */ /* 0x000fe20000000f00 */
[----:B0-----:R-:W-:Y:S02]  /*3b10*/  IMAD R5, R40, c[0x0][0x1d8], RZ ;  /* 0x0000760028057a24 */ /* 0x001fe400078e02ff */
[----:B------:R-:W-:Y:S02]  /*3b20*/  FFMA.FTZ R3, R8, R24, R25 ;  /* 0x0000001808037223 */ /* 0x000fe40000010019 */
[----:B------:R-:W-:-:S04]  /*3b30*/  IMAD.WIDE.U32 R58, R48, c[0x0][0x1d8], R58 ;  /* 0x00007600303a7a25 */ /* 0x000fc800078e003a */
[----:B------:R-:W-:Y:S01]  /*3b40*/  IMAD R5, R48, c[0x0][0x1dc], R5 ;  /* 0x0000770030057a24 */ /* 0x000fe200078e0205 */
[----:B------:R-:W-:Y:S01]  /*3b50*/  LEA R2, P0, R58, c[0x0][0x160], 0x2 ;  /* 0x000058003a027a11 */ /* 0x000fe200078010ff */
[----:B------:R-:W-:Y:S02]  /*3b60*/  FFMA.FTZ R24, R9, R24, R25 ;  /* 0x0000001809187223 */ /* 0x000fe40000010019 */
[----:B------:R-:W-:Y:S01]  /*3b70*/  FFMA.FTZ R3, R18, R16, -R3 ;  /* 0x0000001012037223 */ /* 0x000fe20000010803 */
[----:B------:R-:W-:Y:S01]  /*3b80*/  IADD3 R5, R59, R5, RZ ;  /* 0x000000053b057210 */ /* 0x000fe20007ffe0ff */
[----:B------:R-:W-:Y:S02]  /*3b90*/  FFMA.FTZ R17, R19, R17, -R24 ;  /* 0x0000001113117223 */ /* 0x000fe40000010818 */
[-C--:B------:R-:W-:Y:S01]  /*3ba0*/  FMUL.FTZ R16, R3, R46.reuse ;  /* 0x0000002e03107220 */ /* 0x080fe20000410000 */
[----:B------:R-:W-:Y:S01]  /*3bb0*/  LEA.HI.X R3, R58, c[0x0][0x164], R5, 0x2, P0 ;  /* 0x000059003a037a11 */ /* 0x000fe200000f1405 */
[----:B------:R-:W-:-:S05]  /*3bc0*/  FMUL.FTZ R17, R17, R46 ;  /* 0x0000002e11117220 */ /* 0x000fca0000410000 */
[----:B------:R0:W-:Y:S02]  /*3bd0*/  STG.E.64 [R2.64], R16 ;  /* 0x0000001002007986 */ /* 0x0001e4000c101b06 */
.L_x_2099:
[----:B------:R-:W-:Y:S05]  /*3be0*/  BSYNC B0 ;  /* 0x0000000000007941 */ /* 0x000fea0003800000 */
.L_x_2098:
[----:B------:R-:W-:Y:S02]  /*3bf0*/  IADD3 R52, R52, c[0x0][0x10], RZ ;  /* 0x0000040034347a10 */ /* 0x000fe40007ffe0ff */
[----:B------:R-:W-:Y:S02]  /*3c00*/  IADD3 R47, R47, 0x1, RZ ;  /* 0x000000012f2f7810 */ /* 0x000fe40007ffe0ff */
[----:B------:R-:W-:-:S13]  /*3c10*/  ISETP.GE.AND P0, PT, R52, UR4, PT ;  /* 0x0000000434007c0c */ /* 0x000fda000bf06270 */
[----:B------:R-:W-:Y:S01]  /*3c20*/  @P0 CALL.REL.NOINC `(.L_x_2065) ;  /* 0x0000001000000944 */ /* 0x000fe20003c00000 */
[----:B------:R-:W-:Y:S05]  /*3c30*/  BRA `(.L_x_2100) ;  /* 0xffffc68000007947 */ /* 0x000fea000383ffff */
.L_x_2065:
        /* <DEDUP_REMOVED lines=18> */
.L_x_2102:
[----:B------:R-:W-:Y:S05]  /*3d60*/  BSYNC B0 ;  /* 0x0000000000007941 */ /* 0x000fea0003800000 */
.L_x_2101:
        /* <DEDUP_REMOVED lines=11> */
.L_x_2104:
[----:B------:R-:W2:Y:S01]  /*3e20*/  LDG.E.STRONG.GPU R5, [R2.64] ;  /* 0x0000000602057981 */ /* 0x000ea2000c1ef900 */
[----:B------:R-:W-:Y:S01]  /*3e30*/  YIELD ;  /* 0x0000000000007946 */ /* 0x000fe20003800000 */
[----:B--2---:R-:W-:Y:S01]  /*3e40*/  ISETP.NE.AND P0, PT, R5, R0, PT ;  /* 0x000000000500720c */ /* 0x004fe20003f05270 */
[----:B------:R-:W-:-:S12]  /*3e50*/  CCTL.IVALL ;  /* 0x00000000ff00798f */ /* 0x000fd80002000000 */
[----:B------:R-:W-:Y:S05]  /*3e60*/  @P0 BRA `(.L_x_2104) ;  /* 0xffffffb000000947 */ /* 0x000fea000383ffff */
.L_x_2103:
[----:B------:R-:W-:Y:S02]  /*3e70*/  WARPSYNC 0xffffffff ;  /* 0xffffffff00007948 */ /* 0x000fe40003800000 */
[----:B------:R-:W-:Y:S01]  /*3e80*/  MOV R19, c[0x0][0x1dc] ;  /* 0x0000770000137a02 */ /* 0x000fe20000000f00 */
[----:B------:R-:W-:Y:S03]  /*3e90*/  BAR.SYNC.DEFER_BLOCKING 0x0 ;  /* 0x0000000000007b1d */ /* 0x000fe60000010000 */
[----:B------:R-:W-:-:S04]  /*3ea0*/  LEA.HI R0, P0, R19, c[0x0][0x1d8], RZ, 0x1 ;  /* 0x0000760013007a11 */ /* 0x000fc800078108ff */
[----:B------:R-:W-:-:S04]  /*3eb0*/  IADD3.X R3, RZ, c[0x0][0x1dc], RZ, P0, !PT ;  /* 0x00007700ff037a10 */ /* 0x000fc800007fe4ff */
[----:B------:R-:W-:Y:S02]  /*3ec0*/  SHF.R.S64 R20, R0, 0x1, R3 ;  /* 0x0000000100147819 */ /* 0x000fe40000001003 */
        /* <DEDUP_REMOVED lines=19> */
.L_x_2105:
[----:B------:R-:W-:-:S04]  /*4000*/  LEA R6, P0, R53, c[0x0][0x1b8], 0x2 ;  /* 0x00006e0035067a11 */ /* 0x000fc800078010ff */
[----:B------:R-:W-:Y:S02]  /*4010*/  LEA.HI.X R7, R53, c[0x0][0x1bc], R18, 0x2, P0 ;  /* 0x00006f0035077a11 */ /* 0x000fe400000f1412 */
[-C--:B------:R-:W-:Y:S02]  /*4020*/  LEA R8, P0, R20, R6.reuse, 0x2 ;  /* 0x0000000614087211 */ /* 0x080fe400078010ff */
[-C--:B------:R-:W-:Y:S01]  /*4030*/  LEA R12, P1, R22, R6.reuse, 0x2 ;  /* 0x00000006160c7211 */ /* 0x080fe200078210ff */
[----:B0-----:R-:W2:Y:S01]  /*4040*/  LDG.E R14, [R6.64] ;  /* 0x00000006060e7981 */ /* 0x001ea2000c1e1900 */
        /* <DEDUP_REMOVED lines=12> */
[----:B------:R-:W-:-:S04]  /*4110*/  SHF.R.S32.HI R18, RZ, 0x1f, R53 ;  /* 0x0000001fff127819 */ /* 0x000fc80000011435 */
[----:B------:R-:W-:Y:S01]  /*4120*/  ISETP.GT.AND.EX P0, PT, R27, R18, PT, P0 ;  /* 0x000000121b00720c */ /* 0x000fe20003f04300 */
[----:B--2---:R0:W-:Y:S04]  /*4130*/  STG.E.64 [R2.64], R14 ;  /* 0x0000000e02007986 */ /* 0x0041e8000c101b06 */
[----:B---3--:R0:W-:Y:S08]  /*4140*/  STG.E.64 [R4.64], R16 ;  /* 0x0000001004007986 */ /* 0x0081f0000c101b06 */
[----:B------:R-:W-:Y:S05]  /*4150*/  @P0 BRA `(.L_x_2105) ;  /* 0xfffffea000000947 */ /* 0x000fea000383ffff */
[----:B------:R-:W-:Y:S05]  /*4160*/  EXIT ;  /* 0x000000000000794d */ /* 0x000fea0003800000 */
.L_x_2106:
        /* <DEDUP_REMOVED lines=9> */
.L_x_5174:


//--------------------- .text._Z35group_norm_nhwc_bwd_one_pass_kernelI11Fp32IOFp32WLi128ELi84ELi672EEv26Group_norm_nhwc_bwd_params --------------------------
	.section	.text._Z35group_norm_nhwc_bwd_one_pass_kernelI11Fp32IOFp32WLi128ELi84ELi672EEv26Group_norm_nhwc_bwd_params,"ax",@progbits
	.sectioninfo	@"SHI_REGISTERS=80"
	.align	128
        .global         _Z35group_norm_nhwc_bwd_one_pass_kernelI11Fp32IOFp32WLi128ELi84ELi672EEv26Group_norm_nhwc_bwd_params
        .type           _Z35group_norm_nhwc_bwd_one_pass_kernelI11Fp32IOFp32WLi128ELi84ELi672EEv26Group_norm_nhwc_bwd_params,@function
        .size           _Z35group_norm_nhwc_bwd_one_pass_kernelI11Fp32IOFp32WLi128ELi84ELi672EEv26Group_norm_nhwc_bwd_params,(.L_x_5175 - _Z35group_norm_nhwc_bwd_one_pass_kernelI11Fp32IOFp32WLi128ELi84ELi672EEv26Group_norm_nhwc_bwd_params)
        .other          _Z35group_norm_nhwc_bwd_one_pass_kernelI11Fp32IOFp32WLi128ELi84ELi672EEv26Group_norm_nhwc_bwd_params,@"STO_CUDA_ENTRY STV_DEFAULT"
_Z35group_norm_nhwc_bwd_one_pass_kernelI11Fp32IOFp32WLi128ELi84ELi672EEv26Group_norm_nhwc_bwd_params:
.text._Z35group_norm_nhwc_bwd_one_pass_kernelI11Fp32IOFp32WLi128ELi84ELi672EEv26Group_norm_nhwc_bwd_params:
[----:B------:R-:W-:Y:S02]  /*0000*/  MOV R1, c[0x0][0x28] ;  /* 0x00000a0000017a02 */ /* 0x000fe40000000f00 */
[----:B------:R-:W0:Y:S01]  /*0010*/  S2UR UR7, SR_CTAID.Y ;  /* 0x00000000000779c3 */ /* 0x000e220000002600 */
[----:B------:R-:W-:Y:S01]  /*0020*/  ULDC UR6, c[0x0][0x1f0] ;  /* 0x00007c0000067ab9 */ /* 0x000fe20000000800 */
[----:B------:R-:W1:Y:S01]  /*0030*/  S2R R0, SR_TID.X ;  /* 0x0000000000007919 */ /* 0x000e620000002100 */
[----:B------:R-:W-:Y:S02]  /*0040*/  ULDC UR4, c[0x0][0x1c0] ;  /* 0x0000700000047ab9 */ /* 0x000fe40000000800 */
[----:B------:R-:W-:Y:S02]  /*0050*/  UIMAD UR6, UR6, UR4, URZ ;  /* 0x00000004060672a4 */ /* 0x000fe4000f8e023f */
[----:B------:R-:W-:Y:S02]  /*0060*/  ULDC.64 UR14, c[0x0][0x118] ;  /* 0x00004600000e7ab9 */ /* 0x000fe40000000a00 */
[----:B0-----:R-:W-:-:S06]  /*0070*/  UISETP.GE.AND UP0, UPT, UR7, UR6, UPT ;  /* 0x000000060700728c */ /* 0x001fcc000bf06270 */
[----:B------:R-:W-:-:S13]  /*0080*/  PLOP3.LUT P0, PT, PT, PT, UP0, 0x80, 0x0 ;  /* 0x000000000000781c */ /* 0x000fda0003f0f008 */
[----:B------:R-:W-:Y:S05]  /*0090*/  @P0 BRA `(.L_x_2107) ;  /* 0x000054c000000947 */ /* 0x000fea0003800000 */
[----:B-1----:R-:W0:Y:S01]  /*00a0*/  S2R R42, SR_CTAID.X ;  /* 0x00000000002a7919 */ /* 0x002e220000002500 */
[--C-:B------:R-:W-:Y:S01]  /*00b0*/  SHF.R.U32.HI R2, RZ, 0x1, R0.reuse ;  /* 0x00000001ff027819 */ /* 0x100fe20000011600 */
[----:B------:R-:W-:Y:S01]  /*00c0*/  UMOV UR8, 0x3 ;  /* 0x0000000300087882 */ /* 0x000fe20000000000 */
[----:B------:R-:W-:Y:S01]  /*00d0*/  HFMA2.MMA R60, -RZ, RZ, 0, 0 ;  /* 0x00000000ff3c7435 */ /* 0x000fe200000001ff */
[----:B------:R-:W-:Y:S02]  /*00e0*/  ULDC.64 UR12, c[0x0][0x1d8] ;  /* 0x00007600000c7ab9 */ /* 0x000fe40000000a00 */
        /* <DEDUP_REMOVED lines=8> */
[----:B------:R-:W-:Y:S01]  /*0170*/  IMAD R61, R5, -0x2a, R0 ;  /* 0xffffffd6053d7824 */ /* 0x000fe200078e0200 */
[----:B------:R-:W-:Y:S01]  /*0180*/  ULEA.HI UR10, UP0, UR8, UR4, URZ, 0x1 ;  /* 0x00000004080a7291 */ /* 0x000fe2000f81083f */
[----:B------:R-:W-:Y:S01]  /*0190*/  LEA.HI R3, R3, R0, RZ, 0x5 ;  /* 0x0000000003037211 */ /* 0x000fe200078f28ff */
[----:B------:R-:W-:Y:S02]  /*01a0*/  USHF.R.S64 UR11, UR11, 0x1, UR9 ;  /* 0x000000010b0b7899 */ /* 0x000fe40008001009 */
[----:B------:R-:W-:Y:S01]  /*01b0*/  UIADD3.X UR8, URZ, UR8, URZ, UP0, !UPT ;  /* 0x000000083f087290 */ /* 0x000fe200087fe43f */
[----:B------:R-:W-:Y:S01]  /*01c0*/  SHF.R.S32.HI R76, RZ, 0x5, R3 ;  /* 0x00000005ff4c7819 */ /* 0x000fe20000011403 */
[----:B0-----:R-:W-:Y:S01]  /*01d0*/  IMAD R2, R42, c[0x0][0x1fc], R5 ;  /* 0x00007f002a027a24 */ /* 0x001fe200078e0205 */
[----:B------:R-:W-:Y:S01]  /*01e0*/  USHF.R.S32.HI UR9, URZ, 0x1, UR9 ;  /* 0x000000013f097899 */ /* 0x000fe20008011409 */
[----:B------:R-:W-:Y:S01]  /*01f0*/  SHF.L.U32 R61, R61, 0x1, RZ ;  /* 0x000000013d3d7819 */ /* 0x000fe200000006ff */
[----:B------:R-:W-:-:S02]  /*0200*/  USHF.R.S64 UR10, UR10, 0x1, UR8 ;  /* 0x000000010a0a7899 */ /* 0x000fc40008001008 */
[C---:B------:R-:W-:Y:S01]  /*0210*/  ISETP.GE.U32.AND P1, PT, R2.reuse, c[0x0][0x1e0], PT ;  /* 0x0000780002007a0c */ /* 0x040fe20003f26070 */
[----:B------:R-:W-:Y:S01]  /*0220*/  USHF.R.S32.HI UR8, URZ, 0x1, UR8 ;  /* 0x000000013f087899 */ /* 0x000fe20008011408 */
[----:B------:R-:W-:Y:S01]  /*0230*/  SHF.R.S32.HI R77, RZ, 0x1f, R2 ;  /* 0x0000001fff4d7819 */ /* 0x000fe20000011402 */
[----:B------:R-:W-:Y:S01]  /*0240*/  USHF.L.U64.HI UR9, UR11, 0x2, UR9 ;  /* 0x000000020b097899 */ /* 0x000fe20008010209 */
[C---:B------:R-:W-:Y:S01]  /*0250*/  IADD3 R68, R2.reuse, 0x10, RZ ;  /* 0x0000001002447810 */ /* 0x040fe20007ffe0ff */
[----:B------:R-:W-:Y:S01]  /*0260*/  USHF.L.U64.HI UR8, UR10, 0x2, UR8 ;  /* 0x000000020a087899 */ /* 0x000fe20008010208 */
[----:B------:R-:W-:Y:S01]  /*0270*/  ISETP.GE.AND.EX P1, PT, R77, c[0x0][0x1e4], PT, P1 ;  /* 0x000079004d007a0c */ /* 0x000fe20003f26310 */
[----:B------:R-:W-:Y:S01]  /*0280*/  ULDC.U8 UR16, c[0x0][0x1f4] ;  /* 0x00007d0000107ab9 */ /* 0x000fe20000000000 */
[----:B------:R-:W-:Y:S02]  /*0290*/  IADD3 R67, R2, 0x20, RZ ;  /* 0x0000002002437810 */ /* 0x000fe40007ffe0ff */
[----:B------:R-:W-:-:S02]  /*02a0*/  ISETP.LT.U32.AND P1, PT, R0, 0x2a0, !P1 ;  /* 0x000002a00000780c */ /* 0x000fc40004f21070 */
[C---:B------:R-:W-:Y:S02]  /*02b0*/  IADD3 R66, R2.reuse, 0x30, RZ ;  /* 0x0000003002427810 */ /* 0x040fe40007ffe0ff */
[C---:B------:R-:W-:Y:S02]  /*02c0*/  IADD3 R65, R2.reuse, 0x40, RZ ;  /* 0x0000004002417810 */ /* 0x040fe40007ffe0ff */
[C---:B------:R-:W-:Y:S02]  /*02d0*/  IADD3 R64, R2.reuse, 0x50, RZ ;  /* 0x0000005002407810 */ /* 0x040fe40007ffe0ff */
[C---:B------:R-:W-:Y:S02]  /*02e0*/  IADD3 R63, R2.reuse, 0x60, RZ ;  /* 0x00000060023f7810 */ /* 0x040fe40007ffe0ff */
[----:B------:R-:W-:Y:S02]  /*02f0*/  IADD3 R62, R2, 0x70, RZ ;  /* 0x00000070023e7810 */ /* 0x000fe40007ffe0ff */
.L_x_2158:
[----:B------:R-:W-:Y:S01]  /*0300*/  IABS R6, c[0x0][0x1f0] ;  /* 0x00007c0000067a13 */ /* 0x000fe20000000000 */
[----:B------:R-:W-:Y:S01]  /*0310*/  ULDC UR4, c[0x0][0x1f0] ;  /* 0x00007c0000047ab9 */ /* 0x000fe20000000800 */
[----:B0-----:R-:W-:Y:S01]  /*0320*/  IABS R8, UR7 ;  /* 0x0000000700087c13 */ /* 0x001fe20008000000 */
[----:B------:R-:W-:Y:S01]  /*0330*/  ULOP3.LUT UR4, UR7, UR4, URZ, 0x3c, !UPT ;  /* 0x0000000407047292 */ /* 0x000fe2000f8e3c3f */
[----:B------:R-:W0:Y:S01]  /*0340*/  I2F.RP R3, R6 ;  /* 0x0000000600037306 */ /* 0x000e220000209400 */
[----:B------:R-:W-:Y:S01]  /*0350*/  ISETP.LE.AND P5, PT, RZ, UR7, PT ;  /* 0x00000007ff007c0c */ /* 0x000fe2000bfa3270 */
[----:B------:R-:W-:Y:S01]  /*0360*/  @P1 IMAD R11, R77, c[0x0][0x1d8], RZ ;  /* 0x000076004d0b1a24 */ /* 0x000fe200078e02ff */
[----:B------:R-:W-:Y:S01]  /*0370*/  SHF.R.S32.HI R70, RZ, 0x1f, R68 ;  /* 0x0000001fff467819 */ /* 0x000fe20000011444 */
[----:B------:R-:W-:Y:S01]  /*0380*/  CS2R R40, SRZ ;  /* 0x0000000000287805 */ /* 0x000fe2000001ff00 */
[----:B------:R-:W-:Y:S01]  /*0390*/  ISETP.LE.AND P2, PT, RZ, UR4, PT ;  /* 0x00000004ff007c0c */ /* 0x000fe2000bf43270 */
[----:B------:R-:W-:Y:S01]  /*03a0*/  @P1 IMAD R15, R2, c[0x0][0x1dc], R11 ;  /* 0x00007700020f1a24 */ /* 0x000fe200078e020b */
[----:B------:R-:W-:Y:S01]  /*03b0*/  SHF.R.S32.HI R72, RZ, 0x1f, R67 ;  /* 0x0000001fff487819 */ /* 0x000fe20000011443 */
        /* <DEDUP_REMOVED lines=8> */
[----:B------:R-:W-:-:S03]  /*0440*/  SHF.R.S32.HI R8, RZ, 0x1f, R61 ;  /* 0x0000001fff087819 */ /* 0x000fc6000001143d */
        /* <DEDUP_REMOVED lines=9> */
[----:B------:R-:W-:-:S02]  /*04e0*/  ISETP.GE.U32.AND P3, PT, R67, c[0x0][0x1e0], PT ;  /* 0x0000780043007a0c */ /* 0x000fc40003f66070 */
[----:B------:R-:W-:Y:S02]  /*04f0*/  SEL R3, R4, R3, !P4 ;  /* 0x0000000304037207 */ /* 0x000fe40006000000 */
[----:B------:R-:W-:Y:S02]  /*0500*/  ISETP.NE.AND P4, PT, RZ, c[0x0][0x1f0], PT ;  /* 0x00007c00ff007a0c */ /* 0x000fe40003f85270 */
[----:B------:R-:W-:Y:S02]  /*0510*/  LOP3.LUT R4, RZ, c[0x0][0x1f0], RZ, 0x33, !PT ;  /* 0x00007c00ff047a12 */ /* 0x000fe400078e33ff */
[----:B------:R-:W-:Y:S02]  /*0520*/  @!P5 IADD3 R3, -R3, RZ, RZ ;  /* 0x000000ff0303d210 */ /* 0x000fe40007ffe1ff */
[----:B------:R-:W-:Y:S02]  /*0530*/  @P0 IADD3 R5, R5, 0x1, RZ ;  /* 0x0000000105050810 */ /* 0x000fe40007ffe0ff */
[----:B------:R-:W-:-:S02]  /*0540*/  SEL R59, R4, R3, !P4 ;  /* 0x00000003043b7207 */ /* 0x000fc40006000000 */
[----:B------:R-:W-:Y:S02]  /*0550*/  @!P2 IADD3 R5, -R5, RZ, RZ ;  /* 0x000000ff0505a210 */ /* 0x000fe40007ffe1ff */
[----:B------:R-:W-:Y:S01]  /*0560*/  ISETP.GE.U32.AND P0, PT, R68, c[0x0][0x1e0], PT ;  /* 0x0000780044007a0c */ /* 0x000fe20003f06070 */
[----:B------:R-:W-:Y:S01]  /*0570*/  IMAD R3, R59, 0x54, RZ ;  /* 0x000000543b037824 */ /* 0x000fe200078e02ff */
[----:B------:R-:W-:Y:S02]  /*0580*/  SEL R7, R4, R5, !P4 ;  /* 0x0000000504077207 */ /* 0x000fe40006000000 */
[----:B------:R-:W-:Y:S02]  /*0590*/  ISETP.GE.AND.EX P0, PT, R70, c[0x0][0x1e4], PT, P0 ;  /* 0x0000790046007a0c */ /* 0x000fe40003f06300 */
[----:B------:R-:W-:Y:S02]  /*05a0*/  IADD3 R4, P4, R61, R3, RZ ;  /* 0x000000033d047210 */ /* 0x000fe40007f9e0ff */
[----:B------:R-:W-:-:S02]  /*05b0*/  SHF.R.S32.HI R6, RZ, 0x1f, R7 ;  /* 0x0000001fff067819 */ /* 0x000fc40000011407 */
[----:B------:R-:W-:Y:S02]  /*05c0*/  ISETP.GE.AND.EX P3, PT, R72, c[0x0][0x1e4], PT, P3 ;  /* 0x0000790048007a0c */ /* 0x000fe40003f66330 */
[----:B------:R-:W-:Y:S01]  /*05d0*/  LEA.HI.X.SX32 R5, R3, R8, 0x1, P4 ;  /* 0x0000000803057211 */ /* 0x000fe200020f0eff */
[----:B------:R-:W-:Y:S01]  /*05e0*/  IMAD R6, R6, c[0x0][0x1e8], RZ ;  /* 0x00007a0006067a24 */ /* 0x000fe200078e02ff */
[C---:B------:R-:W-:Y:S02]  /*05f0*/  ISETP.GT.U32.OR P2, PT, R0.reuse, 0x29f, P0 ;  /* 0x0000029f0000780c */ /* 0x040fe40000744470 */
[----:B------:R-:W-:Y:S01]  /*0600*/  ISETP.GT.U32.OR P0, PT, R0, 0x29f, P3 ;  /* 0x0000029f0000780c */ /* 0x000fe20001f04470 */
[C---:B------:R-:W-:Y:S02]  /*0610*/  IMAD R9, R7.reuse, c[0x0][0x1ec], R6 ;  /* 0x00007b0007097a24 */ /* 0x040fe400078e0206 */
[----:B------:R-:W-:-:S05]  /*0620*/  IMAD.WIDE.U32 R4, R7, c[0x0][0x1e8], R4 ;  /* 0x00007a0007047a25 */ /* 0x000fca00078e0004 */
[----:B------:R-:W-:Y:S02]  /*0630*/  IADD3 R7, R5, R9, RZ ;  /* 0x0000000905077210 */ /* 0x000fe40007ffe0ff */
[-C--:B------:R-:W-:Y:S01]  /*0640*/  @P1 MOV R6, R4.reuse ;  /* 0x0000000400061202 */ /* 0x080fe20000000f00 */
[----:B------:R-:W-:Y:S01]  /*0650*/  @!P2 IMAD R13, R70, c[0x0][0x1d8], RZ ;  /* 0x00007600460daa24 */ /* 0x000fe200078e02ff */
[----:B------:R-:W-:Y:S01]  /*0660*/  @!P2 MOV R10, R4 ;  /* 0x00000004000aa202 */ /* 0x000fe20000000f00 */
[----:B------:R-:W-:Y:S01]  /*0670*/  @!P0 IMAD R12, R72, c[0x0][0x1d8], RZ ;  /* 0x00007600480c8a24 */ /* 0x000fe200078e02ff */
[----:B------:R-:W-:Y:S01]  /*0680*/  @!P2 MOV R11, R7 ;  /* 0x00000007000ba202 */ /* 0x000fe20000000f00 */
[----:B------:R-:W-:-:S04]  /*0690*/  @P1 IMAD.WIDE.U32 R8, R2, c[0x0][0x1d8], R6 ;  /* 0x0000760002081a25 */ /* 0x000fc800078e0006 */
[C---:B------:R-:W-:Y:S01]  /*06a0*/  @!P2 IMAD R17, R68.reuse, c[0x0][0x1dc], R13 ;  /* 0x000077004411aa24 */ /* 0x040fe200078e020d */
[----:B------:R-:W-:Y:S01]  /*06b0*/  @!P0 MOV R13, R7 ;  /* 0x00000007000d8202 */ /* 0x000fe20000000f00 */
[----:B------:R-:W-:Y:S01]  /*06c0*/  @!P2 IMAD.WIDE.U32 R10, R68, c[0x0][0x1d8], R10 ;  /* 0x00007600440aaa25 */ /* 0x000fe200078e000a */
[----:B------:R-:W-:Y:S01]  /*06d0*/  @P1 IADD3 R15, R9, R15, RZ ;  /* 0x0000000f090f1210 */ /* 0x000fe20007ffe0ff */
[----:B------:R-:W-:Y:S01]  /*06e0*/  UMOV UR12, 0x8 ;  /* 0x00000008000c7882 */ /* 0x000fe20000000000 */
[----:B------:R-:W-:Y:S01]  /*06f0*/  @P1 SHF.L.U32 R14, R8, 0x2, RZ ;  /* 0x00000002080e1819 */ /* 0x000fe200000006ff */
[----:B------:R-:W-:Y:S01]  /*0700*/  @!P0 IMAD R19, R67, c[0x0][0x1dc], R12 ;  /* 0x0000770043138a24 */ /* 0x000fe200078e020c */
[----:B------:R-:W-:Y:S01]  /*0710*/  @!P0 MOV R12, R4 ;  /* 0x00000004000c8202 */ /* 0x000fe20000000f00 */
[----:B------:R-:W-:Y:S01]  /*0720*/  ULDC.64 UR4, c[0x0][0x198] ;  /* 0x0000660000047ab9 */ /* 0x000fe20000000a00 */
[----:B------:R-:W-:Y:S01]  /*0730*/  @!P2 IADD3 R11, R11, R17, RZ ;  /* 0x000000110b0ba210 */ /* 0x000fe20007ffe0ff */
[----:B------:R-:W-:Y:S01]  /*0740*/  UIMAD.WIDE UR4, UR7, UR12, UR4 ;  /* 0x0000000c070472a5 */ /* 0x000fe2000f8e0204 */
[----:B------:R-:W-:Y:S01]  /*0750*/  @!P2 SHF.L.U32 R18, R10, 0x2, RZ ;  /* 0x000000020a12a819 */ /* 0x000fe200000006ff */
[----:B------:R-:W-:Y:S01]  /*0760*/  @!P0 IMAD.WIDE.U32 R12, R67, c[0x0][0x1d8], R12 ;  /* 0x00007600430c8a25 */ /* 0x000fe200078e000c */
[----:B------:R-:W-:-:S02]  /*0770*/  @P1 SHF.L.U64.HI R15, R8, 0x2, R15 ;  /* 0x00000002080f1819 */ /* 0x000fc4000001020f */
[----:B------:R-:W-:Y:S02]  /*0780*/  @!P2 SHF.L.U64.HI R8, R10, 0x2, R11 ;  /* 0x000000020a08a819 */ /* 0x000fe4000001020b */
[C---:B------:R-:W-:Y:S02]  /*0790*/  @!P2 IADD3 R10, P3, R18.reuse, c[0x0][0x180], RZ ;  /* 0x00006000120aaa10 */ /* 0x040fe40007f7e0ff */
[----:B------:R-:W-:Y:S02]  /*07a0*/  @!P0 IADD3 R9, R13, R19, RZ ;  /* 0x000000130d098210 */ /* 0x000fe40007ffe0ff */
[----:B------:R-:W-:Y:S02]  /*07b0*/  @!P2 IADD3 R18, P4, R18, c[0x0][0x178], RZ ;  /* 0x00005e001212aa10 */ /* 0x000fe40007f9e0ff */
[----:B------:R-:W-:Y:S02]  /*07c0*/  MOV R24, UR4 ;  /* 0x0000000400187c02 */ /* 0x000fe40008000f00 */
[----:B------:R-:W-:-:S02]  /*07d0*/  MOV R25, UR5 ;  /* 0x0000000500197c02 */ /* 0x000fc40008000f00 */
[----:B------:R-:W-:Y:S02]  /*07e0*/  @!P0 SHF.L.U64.HI R20, R12, 0x2, R9 ;  /* 0x000000020c148819 */ /* 0x000fe40000010209 */
[C---:B------:R-:W-:Y:S02]  /*07f0*/  @!P2 IADD3.X R11, R8.reuse, c[0x0][0x184], RZ, P3, !PT ;  /* 0x00006100080baa10 */ /* 0x040fe40001ffe4ff */
[----:B------:R-:W-:Y:S01]  /*0800*/  @!P2 IADD3.X R19, R8, c[0x0][0x17c], RZ, P4, !PT ;  /* 0x00005f000813aa10 */ /* 0x000fe200027fe4ff */
[----:B------:R-:W2:Y:S01]  /*0810*/  LDG.E.64 R24, [R24.64] ;  /* 0x0000000e18187981 */ /* 0x000ea2000c1e1b00 */
[----:B------:R-:W-:Y:S01]  /*0820*/  CS2R R8, SRZ ;  /* 0x0000000000087805 */ /* 0x000fe2000001ff00 */
[----:B------:R-:W-:Y:S02]  /*0830*/  SHF.R.S32.HI R75, RZ, 0x1f, R66 ;  /* 0x0000001fff4b7819 */ /* 0x000fe40000011442 */
[----:B------:R0:W5:Y:S01]  /*0840*/  @!P2 LDG.E.64 R40, [R10.64] ;  /* 0x0000000e0a28a981 */ /* 0x000162000c1e1b00 */
[----:B------:R-:W-:-:S03]  /*0850*/  @!P0 SHF.L.U32 R17, R12, 0x2, RZ ;  /* 0x000000020c118819 */ /* 0x000fc600000006ff */
[----:B------:R1:W5:Y:S01]  /*0860*/  @!P2 LDG.E.64 R8, [R18.64] ;  /* 0x0000000e1208a981 */ /* 0x000362000c1e1b00 */
[----:B------:R-:W-:-:S04]  /*0870*/  ISETP.GE.U32.AND P2, PT, R66, c[0x0][0x1e0], PT ;  /* 0x0000780042007a0c */ /* 0x000fc80003f46070 */
[----:B------:R-:W-:Y:S02]  /*0880*/  ISETP.GE.AND.EX P2, PT, R75, c[0x0][0x1e4], PT, P2 ;  /* 0x000079004b007a0c */ /* 0x000fe40003f46320 */
[----:B------:R-:W-:Y:S02]  /*0890*/  @P1 IADD3 R12, P3, R14, c[0x0][0x180], RZ ;  /* 0x000060000e0c1a10 */ /* 0x000fe40007f7e0ff */
[----:B------:R-:W-:Y:S02]  /*08a0*/  ISETP.GT.U32.OR P2, PT, R0, 0x29f, P2 ;  /* 0x0000029f0000780c */ /* 0x000fe40001744470 */
[----:B------:R-:W-:Y:S02]  /*08b0*/  @P1 IADD3 R14, P5, R14, c[0x0][0x178], RZ ;  /* 0x00005e000e0e1a10 */ /* 0x000fe40007fbe0ff */
[C---:B------:R-:W-:Y:S02]  /*08c0*/  @P1 IADD3.X R13, R15.reuse, c[0x0][0x184], RZ, P3, !PT ;  /* 0x000061000f0d1a10 */ /* 0x040fe40001ffe4ff */
[----:B------:R-:W-:-:S02]  /*08d0*/  @P1 IADD3.X R15, R15, c[0x0][0x17c], RZ, P5, !PT ;  /* 0x00005f000f0f1a10 */ /* 0x000fc40002ffe4ff */
[----:B------:R-:W-:Y:S02]  /*08e0*/  ISETP.GE.U32.AND P4, PT, R65, c[0x0][0x1e0], PT ;  /* 0x0000780041007a0c */ /* 0x000fe40003f86070 */
[----:B------:R-:W-:Y:S02]  /*08f0*/  ISETP.GE.U32.AND P5, PT, R64, c[0x0][0x1e0], PT ;  /* 0x0000780040007a0c */ /* 0x000fe40003fa6070 */
[----:B-1----:R-:W-:Y:S02]  /*0900*/  @!P0 IADD3 R18, P3, R17, c[0x0][0x178], RZ ;  /* 0x00005e0011128a10 */ /* 0x002fe40007f7e0ff */
[----:B------:R-:W-:Y:S02]  /*0910*/  SHF.R.S32.HI R74, RZ, 0x1f, R65 ;  /* 0x0000001fff4a7819 */ /* 0x000fe40000011441 */
[----:B------:R-:W-:Y:S02]  /*0920*/  SHF.R.S32.HI R73, RZ, 0x1f, R64 ;  /* 0x0000001fff497819 */ /* 0x000fe40000011440 */
[----:B------:R-:W-:-:S02]  /*0930*/  @!P0 IADD3.X R19, R20, c[0x0][0x17c], RZ, P3, !PT ;  /* 0x00005f0014138a10 */ /* 0x000fc40001ffe4ff */
[----:B------:R-:W-:Y:S02]  /*0940*/  ISETP.GE.AND.EX P4, PT, R74, c[0x0][0x1e4], PT, P4 ;  /* 0x000079004a007a0c */ /* 0x000fe40003f86340 */
[----:B------:R-:W-:Y:S02]  /*0950*/  ISETP.GE.AND.EX P5, PT, R73, c[0x0][0x1e4], PT, P5 ;  /* 0x0000790049007a0c */ /* 0x000fe40003fa6350 */
[----:B------:R-:W-:Y:S02]  /*0960*/  ISETP.GE.U32.AND P3, PT, R62, c[0x0][0x1e0], PT ;  /* 0x000078003e007a0c */ /* 0x000fe40003f66070 */
[----:B------:R-:W-:Y:S01]  /*0970*/  SHF.R.S32.HI R69, RZ, 0x1f, R62 ;  /* 0x0000001fff457819 */ /* 0x000fe2000001143e */
[----:B0-----:R-:W-:Y:S01]  /*0980*/  @!P2 IMAD R11, R75, c[0x0][0x1d8], RZ ;  /* 0x000076004b0baa24 */ /* 0x001fe200078e02ff */
[----:B------:R-:W-:Y:S02]  /*0990*/  @!P2 MOV R30, R4 ;  /* 0x00000004001ea202 */ /* 0x000fe40000000f00 */
[----:B------:R-:W-:-:S02]  /*09a0*/  @!P2 MOV R31, R7 ;  /* 0x00000007001fa202 */ /* 0x000fc40000000f00 */
[C---:B------:R-:W-:Y:S02]  /*09b0*/  ISETP.GT.U32.OR P4, PT, R0.reuse, 0x29f, P4 ;  /* 0x0000029f0000780c */ /* 0x040fe40002784470 */
[----:B------:R-:W-:Y:S02]  /*09c0*/  ISETP.GT.U32.OR P5, PT, R0, 0x29f, P5 ;  /* 0x0000029f0000780c */ /* 0x000fe40002fa4470 */
[----:B------:R-:W-:Y:S01]  /*09d0*/  ISETP.GE.AND.EX P3, PT, R69, c[0x0][0x1e4], PT, P3 ;  /* 0x0000790045007a0c */ /* 0x000fe20003f66330 */
[C---:B------:R-:W-:Y:S01]  /*09e0*/  @!P2 IMAD R11, R66.reuse, c[0x0][0x1dc], R11 ;  /* 0x00007700420baa24 */ /* 0x040fe200078e020b */
[----:B------:R-:W-:Y:S01]  /*09f0*/  @!P0 IADD3 R16, P6, R17, c[0x0][0x180], RZ ;  /* 0x0000600011108a10 */ /* 0x000fe20007fde0ff */
[----:B------:R-:W-:Y:S01]  /*0a00*/  @!P2 IMAD.WIDE.U32 R30, R66, c[0x0][0x1d8], R30 ;  /* 0x00007600421eaa25 */ /* 0x000fe200078e001e */
[----:B------:R-:W-:Y:S02]  /*0a10*/  ISETP.GT.U32.OR P3, PT, R0, 0x29f, P3 ;  /* 0x0000029f0000780c */ /* 0x000fe40001f64470 */
[----:B------:R-:W-:-:S02]  /*0a20*/  @!P0 IADD3.X R17, R20, c[0x0][0x184], RZ, P6, !PT ;  /* 0x0000610014118a10 */ /* 0x000fc400037fe4ff */
[----:B------:R-:W-:Y:S02]  /*0a30*/  @!P2 IADD3 R11, R31, R11, RZ ;  /* 0x0000000b1f0ba210 */ /* 0x000fe40007ffe0ff */
[----:B------:R-:W-:Y:S02]  /*0a40*/  ISETP.GE.U32.AND P6, PT, R63, c[0x0][0x1e0], PT ;  /* 0x000078003f007a0c */ /* 0x000fe40003fc6070 */
[----:B------:R-:W-:Y:S02]  /*0a50*/  SHF.R.S32.HI R71, RZ, 0x1f, R63 ;  /* 0x0000001fff477819 */ /* 0x000fe4000001143f */
[----:B------:R-:W-:Y:S01]  /*0a60*/  @!P2 SHF.L.U32 R31, R30, 0x2, RZ ;  /* 0x000000021e1fa819 */ /* 0x000fe200000006ff */
[----:B------:R-:W-:Y:S01]  /*0a70*/  @!P4 IMAD R10, R74, c[0x0][0x1d8], RZ ;  /* 0x000076004a0aca24 */ /* 0x000fe200078e02ff */
[----:B------:R-:W-:Y:S01]  /*0a80*/  @!P2 SHF.L.U64.HI R30, R30, 0x2, R11 ;  /* 0x000000021e1ea819 */ /* 0x000fe2000001020b */
[----:B------:R-:W-:Y:S01]  /*0a90*/  @!P5 IMAD R11, R73, c[0x0][0x1d8], RZ ;  /* 0x00007600490bda24 */ /* 0x000fe200078e02ff */
[----:B------:R-:W-:Y:S01]  /*0aa0*/  ISETP.GE.AND.EX P6, PT, R71, c[0x0][0x1e4], PT, P6 ;  /* 0x0000790047007a0c */ /* 0x000fe20003fc6360 */
[----:B------:R-:W-:Y:S01]  /*0ab0*/  @!P4 IMAD R33, R65, c[0x0][0x1dc], R10 ;  /* 0x000077004121ca24 */ /* 0x000fe200078e020a */
[----:B------:R-:W-:Y:S01]  /*0ac0*/  @!P3 MOV R10, R4 ;  /* 0x00000004000ab202 */ /* 0x000fe20000000f00 */
[----:B------:R-:W-:Y:S01]  /*0ad0*/  @!P5 IMAD R29, R64, c[0x0][0x1dc], R11 ;  /* 0x00007700401dda24 */ /* 0x000fe200078e020b */
[----:B------:R-:W-:Y:S01]  /*0ae0*/  ISETP.GT.U32.OR P6, PT, R0, 0x29f, P6 ;  /* 0x0000029f0000780c */ /* 0x000fe200037c4470 */
[----:B------:R-:W-:Y:S01]  /*0af0*/  @!P3 IMAD R21, R69, c[0x0][0x1d8], RZ ;  /* 0x000076004515ba24 */ /* 0x000fe200078e02ff */
[----:B------:R-:W-:-:S03]  /*0b00*/  @!P3 MOV R11, R7 ;  /* 0x00000007000bb202 */ /* 0x000fc60000000f00 */
[C---:B------:R-:W-:Y:S02]  /*0b10*/  @!P3 IMAD R43, R62.reuse, c[0x0][0x1dc], R21 ;  /* 0x000077003e2bba24 */ /* 0x040fe400078e0215 */
[----:B------:R-:W-:-:S05]  /*0b20*/  @!P3 IMAD.WIDE.U32 R10, R62, c[0x0][0x1d8], R10 ;  /* 0x000076003e0aba25 */ /* 0x000fca00078e000a */
[----:B------:R-:W-:Y:S01]  /*0b30*/  @!P3 IADD3 R43, R11, R43, RZ ;  /* 0x0000002b0b2bb210 */ /* 0x000fe20007ffe0ff */
[----:B------:R-:W-:Y:S01]  /*0b40*/  @!P6 IMAD R20, R71, c[0x0][0x1d8], RZ ;  /* 0x000076004714ea24 */ /* 0x000fe200078e02ff */
[C---:B------:R-:W-:Y:S01]  /*0b50*/  @!P3 SHF.L.U32 R48, R10.reuse, 0x2, RZ ;  /* 0x000000020a30b819 */ /* 0x040fe200000006ff */
[----:B------:R-:W-:Y:S01]  /*0b60*/  CS2R R38, SRZ ;  /* 0x0000000000267805 */ /* 0x000fe2000001ff00 */
[----:B------:R-:W-:Y:S01]  /*0b70*/  @!P3 SHF.L.U64.HI R43, R10, 0x2, R43 ;  /* 0x000000020a2bb819 */ /* 0x000fe2000001022b */
[----:B------:R-:W-:Y:S01]  /*0b80*/  @!P6 IMAD R47, R63, c[0x0][0x1dc], R20 ;  /* 0x000077003f2fea24 */ /* 0x000fe200078e0214 */
[----:B------:R-:W-:Y:S01]  /*0b90*/  CS2R R10, SRZ ;  /* 0x00000000000a7805 */ /* 0x000fe2000001ff00 */
[-C--:B------:R-:W-:Y:S02]  /*0ba0*/  @!P4 MOV R26, R4.reuse ;  /* 0x00000004001ac202 */ /* 0x080fe40000000f00 */
[----:B------:R-:W-:Y:S01]  /*0bb0*/  @!P4 MOV R27, R7 ;  /* 0x00000007001bc202 */ /* 0x000fe20000000f00 */
[----:B------:R0:W5:Y:S01]  /*0bc0*/  @!P0 LDG.E.64 R38, [R16.64] ;  /* 0x0000000e10268981 */ /* 0x000162000c1e1b00 */
[----:B------:R-:W-:-:S02]  /*0bd0*/  @!P5 MOV R22, R4 ;  /* 0x000000040016d202 */ /* 0x000fc40000000f00 */
[-C--:B------:R-:W-:Y:S02]  /*0be0*/  @!P5 MOV R23, R7.reuse ;  /* 0x000000070017d202 */ /* 0x080fe40000000f00 */
[----:B------:R-:W-:Y:S02]  /*0bf0*/  @!P6 MOV R20, R4 ;  /* 0x000000040014e202 */ /* 0x000fe40000000f00 */
[----:B------:R-:W-:Y:S01]  /*0c00*/  @!P6 MOV R21, R7 ;  /* 0x000000070015e202 */ /* 0x000fe20000000f00 */
[----:B------:R-:W-:Y:S01]  /*0c10*/  @!P4 IMAD.WIDE.U32 R26, R65, c[0x0][0x1d8], R26 ;  /* 0x00007600411aca25 */ /* 0x000fe200078e001a */
[----:B------:R1:W5:Y:S01]  /*0c20*/  @!P0 LDG.E.64 R10, [R18.64] ;  /* 0x0000000e120a8981 */ /* 0x000362000c1e1b00 */
[----:B0-----:R-:W-:Y:S02]  /*0c30*/  @!P2 IADD3 R16, P0, R31, c[0x0][0x180], RZ ;  /* 0x000060001f10aa10 */ /* 0x001fe40007f1e0ff */
[----:B------:R-:W-:-:S04]  /*0c40*/  @!P5 IMAD.WIDE.U32 R22, R64, c[0x0][0x1d8], R22 ;  /* 0x000076004016da25 */ /* 0x000fc800078e0016 */
[----:B------:R-:W-:Y:S01]  /*0c50*/  @!P6 IMAD.WIDE.U32 R20, R63, c[0x0][0x1d8], R20 ;  /* 0x000076003f14ea25 */ /* 0x000fe200078e0014 */
[----:B------:R-:W-:Y:S01]  /*0c60*/  @!P4 IADD3 R33, R27, R33, RZ ;  /* 0x000000211b21c210 */ /* 0x000fe20007ffe0ff */
[----:B------:R-:W-:Y:S01]  /*0c70*/  CS2R R44, SRZ ;  /* 0x00000000002c7805 */ /* 0x000fe2000001ff00 */
[----:B------:R-:W-:Y:S02]  /*0c80*/  @!P2 IADD3.X R17, R30, c[0x0][0x184], RZ, P0, !PT ;  /* 0x000061001e11aa10 */ /* 0x000fe400007fe4ff */
[----:B------:R-:W-:Y:S02]  /*0c90*/  @!P5 IADD3 R27, R23, R29, RZ ;  /* 0x0000001d171bd210 */ /* 0x000fe40007ffe0ff */
[----:B------:R-:W-:Y:S01]  /*0ca0*/  @!P6 IADD3 R47, R21, R47, RZ ;  /* 0x0000002f152fe210 */ /* 0x000fe20007ffe0ff */
[----:B------:R0:W5:Y:S01]  /*0cb0*/  @P1 LDG.E.64 R44, [R12.64] ;  /* 0x0000000e0c2c1981 */ /* 0x000162000c1e1b00 */
[----:B-1----:R-:W-:Y:S02]  /*0cc0*/  @!P2 IADD3 R18, P0, R31, c[0x0][0x178], RZ ;  /* 0x00005e001f12aa10 */ /* 0x002fe40007f1e0ff */
[----:B------:R-:W-:-:S02]  /*0cd0*/  @!P4 SHF.L.U32 R29, R26, 0x2, RZ ;  /* 0x000000021a1dc819 */ /* 0x000fc400000006ff */
[C---:B------:R-:W-:Y:S02]  /*0ce0*/  @!P6 SHF.L.U32 R28, R20.reuse, 0x2, RZ ;  /* 0x00000002141ce819 */ /* 0x040fe400000006ff */
[----:B------:R-:W-:Y:S02]  /*0cf0*/  @!P6 SHF.L.U64.HI R47, R20, 0x2, R47 ;  /* 0x00000002142fe819 */ /* 0x000fe4000001022f */
[----:B------:R-:W-:Y:S01]  /*0d00*/  @!P2 IADD3.X R19, R30, c[0x0][0x17c], RZ, P0, !PT ;  /* 0x00005f001e13aa10 */ /* 0x000fe200007fe4ff */
[----:B0-----:R-:W-:Y:S01]  /*0d10*/  CS2R R12, SRZ ;  /* 0x00000000000c7805 */ /* 0x001fe2000001ff00 */
[----:B------:R-:W-:Y:S01]  /*0d20*/  @!P4 SHF.L.U64.HI R23, R26, 0x2, R33 ;  /* 0x000000021a17c819 */ /* 0x000fe20000010221 */
[----:B------:R-:W-:Y:S01]  /*0d30*/  CS2R R36, SRZ ;  /* 0x0000000000247805 */ /* 0x000fe2000001ff00 */
[----:B------:R-:W-:Y:S02]  /*0d40*/  @!P4 IADD3 R20, P0, R29, c[0x0][0x180], RZ ;  /* 0x000060001d14ca10 */ /* 0x000fe40007f1e0ff */
[C---:B------:R-:W-:Y:S01]  /*0d50*/  @!P5 SHF.L.U32 R26, R22.reuse, 0x2, RZ ;  /* 0x00000002161ad819 */ /* 0x040fe200000006ff */
[----:B------:R0:W5:Y:S01]  /*0d60*/  @P1 LDG.E.64 R12, [R14.64] ;  /* 0x0000000e0e0c1981 */ /* 0x000162000c1e1b00 */
[----:B------:R-:W-:-:S02]  /*0d70*/  @!P5 SHF.L.U64.HI R27, R22, 0x2, R27 ;  /* 0x00000002161bd819 */ /* 0x000fc4000001021b */
[----:B------:R-:W-:Y:S01]  /*0d80*/  @!P4 IADD3.X R21, R23, c[0x0][0x184], RZ, P0, !PT ;  /* 0x000061001715ca10 */ /* 0x000fe200007fe4ff */
[----:B------:R1:W5:Y:S01]  /*0d90*/  @!P2 LDG.E.64 R36, [R16.64] ;  /* 0x0000000e1024a981 */ /* 0x000362000c1e1b00 */
[----:B------:R-:W-:Y:S01]  /*0da0*/  @!P4 IADD3 R22, P0, R29, c[0x0][0x178], RZ ;  /* 0x00005e001d16ca10 */ /* 0x000fe20007f1e0ff */
[----:B------:R-:W-:-:S03]  /*0db0*/  CS2R R34, SRZ ;  /* 0x0000000000227805 */ /* 0x000fc6000001ff00 */
[----:B------:R-:W-:Y:S01]  /*0dc0*/  @!P4 IADD3.X R23, R23, c[0x0][0x17c], RZ, P0, !PT ;  /* 0x00005f001717ca10 */ /* 0x000fe200007fe4ff */
[----:B0-----:R-:W-:Y:S02]  /*0dd0*/  CS2R R14, SRZ ;  /* 0x00000000000e7805 */ /* 0x001fe4000001ff00 */
[----:B------:R0:W5:Y:S01]  /*0de0*/  @!P4 LDG.E.64 R34, [R20.64] ;  /* 0x0000000e1422c981 */ /* 0x000162000c1e1b00 */
[----:B-1----:R-:W-:-:S03]  /*0df0*/  CS2R R16, SRZ ;  /* 0x0000000000107805 */ /* 0x002fc6000001ff00 */
[----:B------:R1:W5:Y:S04]  /*0e00*/  @!P2 LDG.E.64 R14, [R18.64] ;  /* 0x0000000e120ea981 */ /* 0x000368000c1e1b00 */
[----:B------:R3:W5:Y:S01]  /*0e10*/  @!P4 LDG.E.64 R16, [R22.64] ;  /* 0x0000000e1610c981 */ /* 0x000762000c1e1b00 */
[----:B0-----:R-:W-:Y:S01]  /*0e20*/  @!P5 IADD3 R20, P0, R26, c[0x0][0x180], RZ ;  /* 0x000060001a14da10 */ /* 0x001fe20007f1e0ff */
[----:B------:R-:W-:-:S03]  /*0e30*/  CS2R R30, SRZ ;  /* 0x00000000001e7805 */ /* 0x000fc6000001ff00 */
[C---:B------:R-:W-:Y:S02]  /*0e40*/  @!P5 IADD3.X R21, R27.reuse, c[0x0][0x184], RZ, P0, !PT ;  /* 0x000061001b15da10 */ /* 0x040fe400007fe4ff */
[----:B---3--:R-:W-:Y:S02]  /*0e50*/  @!P5 IADD3 R22, P2, R26, c[0x0][0x178], RZ ;  /* 0x00005e001a16da10 */ /* 0x008fe40007f5e0ff */
[----:B------:R-:W-:Y:S02]  /*0e60*/  @!P6 IADD3 R26, P4, R28, c[0x0][0x180], RZ ;  /* 0x000060001c1aea10 */ /* 0x000fe40007f9e0ff */
[----:B------:R-:W-:Y:S02]  /*0e70*/  @!P5 IADD3.X R23, R27, c[0x0][0x17c], RZ, P2, !PT ;  /* 0x00005f001b17da10 */ /* 0x000fe400017fe4ff */
[----:B------:R-:W-:Y:S01]  /*0e80*/  @!P6 IADD3.X R27, R47, c[0x0][0x184], RZ, P4, !PT ;  /* 0x000061002f1bea10 */ /* 0x000fe200027fe4ff */
[----:B-1----:R-:W-:Y:S01]  /*0e90*/  CS2R R18, SRZ ;  /* 0x0000000000127805 */ /* 0x002fe2000001ff00 */
[----:B------:R-:W-:-:S03]  /*0ea0*/  @!P3 IADD3 R46, P2, R48, c[0x0][0x180], RZ ;  /* 0x00006000302eba10 */ /* 0x000fc60007f5e0ff */
[----:B------:R0:W5:Y:S01]  /*0eb0*/  @!P6 LDG.E.64 R30, [R26.64] ;  /* 0x0000000e1a1ee981 */ /* 0x000162000c1e1b00 */
[----:B------:R-:W-:-:S03]  /*0ec0*/  @!P3 IADD3 R48, P4, R48, c[0x0][0x178], RZ ;  /* 0x00005e003030ba10 */ /* 0x000fc60007f9e0ff */
[----:B------:R1:W5:Y:S01]  /*0ed0*/  @!P5 LDG.E.64 R18, [R22.64] ;  /* 0x0000000e1612d981 */ /* 0x000362000c1e1b00 */
[----:B------:R-:W-:Y:S02]  /*0ee0*/  @!P3 IADD3.X R49, R43, c[0x0][0x17c], RZ, P4, !PT ;  /* 0x00005f002b31ba10 */ /* 0x000fe400027fe4ff */
[----:B0-----:R-:W-:Y:S02]  /*0ef0*/  @!P6 IADD3 R26, P0, R28, c[0x0][0x178], RZ ;  /* 0x00005e001c1aea10 */ /* 0x001fe40007f1e0ff */
[----:B------:R-:W-:Y:S02]  /*0f00*/  CS2R R28, SRZ ;  /* 0x00000000001c7805 */ /* 0x000fe4000001ff00 */
[----:B------:R-:W-:Y:S01]  /*0f10*/  @!P6 IADD3.X R27, R47, c[0x0][0x17c], RZ, P0, !PT ;  /* 0x00005f002f1bea10 */ /* 0x000fe200007fe4ff */
[----:B-1----:R-:W-:Y:S01]  /*0f20*/  CS2R R22, SRZ ;  /* 0x0000000000167805 */ /* 0x002fe2000001ff00 */
[----:B------:R-:W-:-:S05]  /*0f30*/  @!P3 IADD3.X R47, R43, c[0x0][0x184], RZ, P2, !PT ;  /* 0x000061002b2fba10 */ /* 0x000fca00017fe4ff */
[----:B------:R0:W5:Y:S04]  /*0f40*/  @!P3 LDG.E.64 R28, [R46.64] ;  /* 0x0000000e2e1cb981 */ /* 0x000168000c1e1b00 */
[----:B------:R0:W5:Y:S01]  /*0f50*/  @!P3 LDG.E.64 R22, [R48.64] ;  /* 0x0000000e3016b981 */ /* 0x000162000c1e1b00 */
[----:B------:R-:W-:Y:S01]  /*0f60*/  CS2R R32, SRZ ;  /* 0x0000000000207805 */ /* 0x000fe2000001ff00 */
[----:B------:R-:W-:-:S05]  /*0f70*/  UMOV UR12, 0x3f800000 ;  /* 0x3f800000000c7882 */ /* 0x000fca0000000000 */
[----:B------:R1:W5:Y:S01]  /*0f80*/  @!P5 LDG.E.64 R32, [R20.64] ;  /* 0x0000000e1420d981 */ /* 0x000362000c1e1b00 */
        /* <DEDUP_REMOVED lines=10> */
[----:B-1----:R-:W-:Y:S01]  /*1030*/  CS2R R20, SRZ ;  /* 0x0000000000147805 */ /* 0x002fe2000001ff00 */
[----:B------:R-:W-:Y:S01]  /*1040*/  BSSY B0, `(.L_x_2108) ;  /* 0x000000f000007945 */ /* 0x000fe20003800000 */
[----:B------:R-:W-:-:S04]  /*1050*/  CS2R R24, SRZ ;  /* 0x0000000000187805 */ /* 0x000fc8000001ff00 */
[----:B------:R1:W5:Y:S02]  /*1060*/  @!P6 LDG.E.64 R20, [R26.64] ;  /* 0x0000000e1a14e981 */ /* 0x000364000c1e1b00 */
[----:B-1----:R-:W-:Y:S01]  /*1070*/  CS2R R26, SRZ ;  /* 0x00000000001a7805 */ /* 0x002fe2000001ff00 */
[----:B--2---:R-:W-:-:S03]  /*1080*/  @UP0 UMOV UR12, UR4 ;  /* 0x00000004000c0c82 */ /* 0x004fc60008000000 */
        /* <DEDUP_REMOVED lines=10> */
.L_x_2109:
[----:B0-----:R-:W-:Y:S05]  /*1130*/  BSYNC B0 ;  /* 0x0000000000007941 */ /* 0x001fea0003800000 */
.L_x_2108:
[----:B------:R-:W-:Y:S01]  /*1140*/  ISETP.NE.AND P5, PT, RZ, UR16, PT ;  /* 0x00000010ff007c0c */ /* 0x000fe2000bfa5270 */
[----:B-----5:R-:W-:Y:S01]  /*1150*/  FADD.FTZ R44, R44, -UR5 ;  /* 0x800000052c2c7e21 */ /* 0x020fe20008010000 */
[----:B------:R-:W-:Y:S01]  /*1160*/  MOV R3, R12 ;  /* 0x0000000c00037202 */ /* 0x000fe20000000f00 */
[----:B------:R-:W-:Y:S01]  /*1170*/  FADD.FTZ R45, R45, -UR5 ;  /* 0x800000052d2d7e21 */ /* 0x000fe20008010000 */
[----:B------:R-:W-:Y:S01]  /*1180*/  MOV R43, R8 ;  /* 0x00000008002b7202 */ /* 0x000fe20000000f00 */
[----:B------:R-:W-:Y:S01]  /*1190*/  FADD.FTZ R54, R40, -UR5 ;  /* 0x8000000528367e21 */ /* 0x000fe20008010000 */
[----:B------:R-:W-:Y:S01]  /*11a0*/  MOV R40, R13 ;  /* 0x0000000d00287202 */ /* 0x000fe20000000f00 */
[----:B------:R-:W-:-:S02]  /*11b0*/  FADD.FTZ R41, R41, -UR5 ;  /* 0x8000000529297e21 */ /* 0x000fc40008010000 */
[----:B------:R-:W-:Y:S02]  /*11c0*/  FMUL.FTZ R56, R44, UR12 ;  /* 0x0000000c2c387c20 */ /* 0x000fe40008410000 */
[----:B------:R-:W-:Y:S02]  /*11d0*/  FMUL.FTZ R55, R45, UR12 ;  /* 0x0000000c2d377c20 */ /* 0x000fe40008410000 */
        /* <DEDUP_REMOVED lines=19> */
.L_x_2110:
[----:B------:R-:W-:Y:S01]  /*1310*/  FMUL.FTZ R47, R3, R24 ;  /* 0x00000018032f7220 */ /* 0x000fe20000410000 */
[----:B------:R-:W-:Y:S01]  /*1320*/  MOV R46, R9 ;  /* 0x00000009002e7202 */ /* 0x000fe20000000f00 */
[----:B------:R-:W-:Y:S02]  /*1330*/  FMUL.FTZ R54, R54, UR12 ;  /* 0x0000000c36367c20 */ /* 0x000fe40008410000 */
[----:B------:R-:W-:Y:S02]  /*1340*/  FFMA.FTZ R45, R56, R47, RZ ;  /* 0x0000002f382d7223 */ /* 0x000fe400000100ff */
[----:B------:R-:W-:Y:S02]  /*1350*/  FMUL.FTZ R44, R40, R25 ;  /* 0x00000019282c7220 */ /* 0x000fe40000410000 */
[----:B------:R-:W-:-:S02]  /*1360*/  FADD.FTZ R47, RZ, R47 ;  /* 0x0000002fff2f7221 */ /* 0x000fc40000010000 */
        /* <DEDUP_REMOVED lines=17> */
[----:B------:R-:W-:Y:S02]  /*1480*/  FMUL.FTZ R43, R8, R49 ;  /* 0x00000031082b7220 */ /* 0x000fe40000410000 */
[----:B------:R-:W-:-:S02]  /*1490*/  FMUL.FTZ R46, R46, R41 ;  /* 0x000000292e2e7220 */ /* 0x000fc40000410000 */
[----:B------:R-:W-:Y:S02]  /*14a0*/  FMUL.FTZ R43, R43, R52 ;  /* 0x000000342b2b7220 */ /* 0x000fe40000410000 */
.L_x_2111:
[----:B------:R-:W-:Y:S02]  /*14b0*/  FFMA.FTZ R41, R56, R3, RZ ;  /* 0x0000000338297223 */ /* 0x000fe400000100ff */
[----:B------:R-:W-:Y:S02]  /*14c0*/  FADD.FTZ R48, RZ, R3 ;  /* 0x00000003ff307221 */ /* 0x000fe40000010000 */
[----:B------:R-:W-:Y:S02]  /*14d0*/  FFMA.FTZ R49, R55, R44, R45 ;  /* 0x0000002c37317223 */ /* 0x000fe4000001002d */
[----:B------:R-:W-:Y:S02]  /*14e0*/  FADD.FTZ R50, R44, R47 ;  /* 0x0000002f2c327221 */ /* 0x000fe40000010000 */
[----:B------:R-:W-:Y:S02]  /*14f0*/  FMUL.FTZ R45, R43, R24 ;  /* 0x000000182b2d7220 */ /* 0x000fe40000410000 */
[----:B------:R-:W-:-:S02]  /*1500*/  FFMA.FTZ R3, R54, R43, R41 ;  /* 0x0000002b36037223 */ /* 0x000fc40000010029 */
[----:B------:R-:W-:Y:S02]  /*1510*/  FADD.FTZ R41, R48, R43 ;  /* 0x0000002b30297221 */ /* 0x000fe40000010000 */
[----:B------:R-:W-:Y:S02]  /*1520*/  FFMA.FTZ R44, R54, R45, R49 ;  /* 0x0000002d362c7223 */ /* 0x000fe40000010031 */
[----:B------:R-:W-:Y:S02]  /*1530*/  FADD.FTZ R48, R50, R45 ;  /* 0x0000002d32307221 */ /* 0x000fe40000010000 */
[----:B------:R-:W-:Y:S02]  /*1540*/  FMUL.FTZ R45, R46, R25 ;  /* 0x000000192e2d7220 */ /* 0x000fe40000410000 */
[----:B------:R-:W-:Y:S02]  /*1550*/  FFMA.FTZ R47, R55, R40, RZ ;  /* 0x00000028372f7223 */ /* 0x000fe400000100ff */
[----:B------:R-:W-:-:S02]  /*1560*/  FADD.FTZ R43, RZ, R40 ;  /* 0x00000028ff2b7221 */ /* 0x000fc40000010000 */
[----:B------:R-:W-:Y:S02]  /*1570*/  FADD.FTZ R52, R38, -UR5 ;  /* 0x8000000526347e21 */ /* 0x000fe40008010000 */
[----:B------:R-:W-:Y:S02]  /*1580*/  FADD.FTZ R51, R39, -UR5 ;  /* 0x8000000527337e21 */ /* 0x000fe40008010000 */
[----:B------:R-:W-:Y:S01]  /*1590*/  FFMA.FTZ R39, R53, R45, R44 ;  /* 0x0000002d35277223 */ /* 0x000fe2000001002c */
[----:B------:R-:W-:Y:S01]  /*15a0*/  MOV R44, R11 ;  /* 0x0000000b002c7202 */ /* 0x000fe20000000f00 */
[----:B------:R-:W-:Y:S01]  /*15b0*/  FADD.FTZ R38, R45, R48 ;  /* 0x000000302d267221 */ /* 0x000fe20000010000 */
[----:B------:R-:W-:Y:S01]  /*15c0*/  MOV R45, R10 ;  /* 0x0000000a002d7202 */ /* 0x000fe20000000f00 */
[----:B------:R-:W-:Y:S02]  /*15d0*/  FFMA.FTZ R40, R53, R46, R47 ;  /* 0x0000002e35287223 */ /* 0x000fe4000001002f */
[----:B------:R-:W-:-:S02]  /*15e0*/  FADD.FTZ R43, R43, R46 ;  /* 0x0000002e2b2b7221 */ /* 0x000fc40000010000 */
[----:B------:R-:W-:Y:S02]  /*15f0*/  FMUL.FTZ R52, R52, UR12 ;  /* 0x0000000c34347c20 */ /* 0x000fe40008410000 */
        /* <DEDUP_REMOVED lines=20> */
.L_x_2112:
[----:B------:R-:W-:Y:S02]  /*1740*/  FMUL.FTZ R47, R45, R24 ;  /* 0x000000182d2f7220 */ /* 0x000fe40000410000 */
[----:B------:R-:W-:Y:S02]  /*1750*/  FADD.FTZ R50, R36, -UR5 ;  /* 0x8000000524327e21 */ /* 0x000fe40008010000 */
[----:B------:R-:W-:Y:S01]  /*1760*/  FFMA.FTZ R46, R52, R47, R39 ;  /* 0x0000002f342e7223 */ /* 0x000fe20000010027 */
[----:B------:R-:W-:Y:S01]  /*1770*/  MOV R39, R14 ;  /* 0x0000000e00277202 */ /* 0x000fe20000000f00 */
[----:B------:R-:W-:Y:S02]  /*1780*/  FADD.FTZ R47, R38, R47 ;  /* 0x0000002f262f7221 */ /* 0x000fe40000010000 */
[----:B------:R-:W-:-:S02]  /*1790*/  FMUL.FTZ R38, R44, R25 ;  /* 0x000000192c267220 */ /* 0x000fc40000410000 */
[----:B------:R-:W-:Y:S02]  /*17a0*/  FADD.FTZ R49, R37, -UR5 ;  /* 0x8000000525317e21 */ /* 0x000fe40008010000 */
[----:B------:R-:W-:Y:S02]  /*17b0*/  FFMA.FTZ R37, R51, R38, R46 ;  /* 0x0000002633257223 */ /* 0x000fe4000001002e */
[----:B------:R-:W-:Y:S01]  /*17c0*/  FADD.FTZ R36, R38, R47 ;  /* 0x0000002f26247221 */ /* 0x000fe20000010000 */
[----:B------:R-:W-:Y:S01]  /*17d0*/  MOV R38, R15 ;  /* 0x0000000f00267202 */ /* 0x000fe20000000f00 */
[----:B------:R-:W-:Y:S02]  /*17e0*/  FADD.FTZ R41, R41, R45 ;  /* 0x0000002d29297221 */ /* 0x000fe40000010000 */
[----:B------:R-:W-:Y:S02]  /*17f0*/  FFMA.FTZ R3, R52, R45, R3 ;  /* 0x0000002d34037223 */ /* 0x000fe40000010003 */
[----:B------:R-:W-:-:S02]  /*1800*/  FADD.FTZ R43, R43, R44 ;  /* 0x0000002c2b2b7221 */ /* 0x000fc40000010000 */
[----:B------:R-:W-:Y:S02]  /*1810*/  FFMA.FTZ R40, R51, R44, R40 ;  /* 0x0000002c33287223 */ /* 0x000fe40000010028 */
        /* <DEDUP_REMOVED lines=21> */
.L_x_2113:
[----:B------:R-:W-:Y:S02]  /*1970*/  FMUL.FTZ R45, R39, R24 ;  /* 0x00000018272d7220 */ /* 0x000fe40000410000 */
[----:B------:R-:W-:Y:S02]  /*1980*/  FADD.FTZ R48, R34, -UR5 ;  /* 0x8000000522307e21 */ /* 0x000fe40008010000 */
[----:B------:R-:W-:Y:S02]  /*1990*/  FFMA.FTZ R44, R50, R45, R37 ;  /* 0x0000002d322c7223 */ /* 0x000fe40000010025 */
[----:B------:R-:W-:Y:S02]  /*19a0*/  FADD.FTZ R45, R36, R45 ;  /* 0x0000002d242d7221 */ /* 0x000fe40000010000 */
[----:B------:R-:W-:-:S02]  /*19b0*/  FMUL.FTZ R36, R38, R25 ;  /* 0x0000001926247220 */ /* 0x000fc40000410000 */
[----:B------:R-:W-:Y:S02]  /*19c0*/  FADD.FTZ R35, R35, -UR5 ;  /* 0x8000000523237e21 */ /* 0x000fe40008010000 */
[----:B------:R-:W-:Y:S02]  /*19d0*/  FADD.FTZ R43, R43, R38 ;  /* 0x000000262b2b7221 */ /* 0x000fe40000010000 */
[C---:B------:R-:W-:Y:S01]  /*19e0*/  FFMA.FTZ R40, R49.reuse, R38, R40 ;  /* 0x0000002631287223 */ /* 0x040fe20000010028 */
[----:B------:R-:W-:Y:S01]  /*19f0*/  MOV R38, R16 ;  /* 0x0000001000267202 */ /* 0x000fe20000000f00 */
[----:B------:R-:W-:Y:S02]  /*1a00*/  FFMA.FTZ R37, R49, R36, R44 ;  /* 0x0000002431257223 */ /* 0x000fe4000001002c */
[----:B------:R-:W-:Y:S01]  /*1a10*/  FADD.FTZ R34, R36, R45 ;  /* 0x0000002d24227221 */ /* 0x000fe20000010000 */
[----:B------:R-:W-:Y:S01]  /*1a20*/  MOV R36, R17 ;  /* 0x0000001100247202 */ /* 0x000fe20000000f00 */
        /* <DEDUP_REMOVED lines=17> */
[----:B-1----:R-:W-:-:S04]  /*1b40*/  FADD.FTZ R35, -R38, 1 ;  /* 0x3f80000026237421 */ /* 0x002fc80000010100 */
[----:B------:R-:W-:Y:S02]  /*1b50*/  FFMA.FTZ R57, R36, R35, 1 ;  /* 0x3f80000024397423 */ /* 0x000fe40000010023 */
[----:B------:R-:W-:Y:S02]  /*1b60*/  FMUL.FTZ R35, R16, R39 ;  /* 0x0000002710237220 */ /* 0x000fe40000410000 */
[----:B------:R-:W-:Y:S02]  /*1b70*/  FMUL.FTZ R36, R17, R38 ;  /* 0x0000002611247220 */ /* 0x000fe40000410000 */
[----:B------:R-:W-:Y:S02]  /*1b80*/  FMUL.FTZ R38, R35, R58 ;  /* 0x0000003a23267220 */ /* 0x000fe40000410000 */
[----:B------:R-:W-:Y:S02]  /*1b90*/  FMUL.FTZ R36, R36, R57 ;  /* 0x0000003924247220 */ /* 0x000fe40000410000 */
.L_x_2114:
[----:B------:R-:W-:Y:S02]  /*1ba0*/  FMUL.FTZ R39, R38, R24 ;  /* 0x0000001826277220 */ /* 0x000fe40000410000 */
[----:B------:R-:W-:-:S02]  /*1bb0*/  FADD.FTZ R41, R41, R38 ;  /* 0x0000002629297221 */ /* 0x000fc40000010000 */
[C---:B------:R-:W-:Y:S02]  /*1bc0*/  FFMA.FTZ R35, R48.reuse, R38, R3 ;  /* 0x0000002630237223 */ /* 0x040fe40000010003 */
[----:B------:R-:W-:Y:S02]  /*1bd0*/  FFMA.FTZ R38, R48, R39, R37 ;  /* 0x0000002730267223 */ /* 0x000fe40000010025 */
[----:B------:R-:W-:Y:S02]  /*1be0*/  FMUL.FTZ R3, R36, R25 ;  /* 0x0000001924037220 */ /* 0x000fe40000410000 */
[----:B------:R-:W-:Y:S02]  /*1bf0*/  FADD.FTZ R44, R34, R39 ;  /* 0x00000027222c7221 */ /* 0x000fe40000010000 */
[----:B------:R-:W-:Y:S02]  /*1c00*/  FADD.FTZ R46, R32, -UR5 ;  /* 0x80000005202e7e21 */ /* 0x000fe40008010000 */
[----:B------:R-:W-:-:S02]  /*1c10*/  FADD.FTZ R33, R33, -UR5 ;  /* 0x8000000521217e21 */ /* 0x000fc40008010000 */
[----:B------:R-:W-:Y:S02]  /*1c20*/  FADD.FTZ R43, R43, R36 ;  /* 0x000000242b2b7221 */ /* 0x000fe40000010000 */
[C---:B------:R-:W-:Y:S01]  /*1c30*/  FFMA.FTZ R34, R47.reuse, R36, R40 ;  /* 0x000000242f227223 */ /* 0x040fe20000010028 */
[----:B------:R-:W-:Y:S01]  /*1c40*/  MOV R36, R19 ;  /* 0x0000001300247202 */ /* 0x000fe20000000f00 */
[----:B------:R-:W-:Y:S01]  /*1c50*/  FFMA.FTZ R37, R47, R3, R38 ;  /* 0x000000032f257223 */ /* 0x000fe20000010026 */
[----:B------:R-:W-:Y:S01]  /*1c60*/  MOV R38, R18 ;  /* 0x0000001200267202 */ /* 0x000fe20000000f00 */
[----:B------:R-:W-:Y:S02]  /*1c70*/  FADD.FTZ R32, R3, R44 ;  /* 0x0000002c03207221 */ /* 0x000fe40000010000 */
        /* <DEDUP_REMOVED lines=21> */
.L_x_2115:
[----:B------:R-:W-:Y:S02]  /*1dd0*/  FMUL.FTZ R39, R38, R24 ;  /* 0x0000001826277220 */ /* 0x000fe40000410000 */
[----:B------:R-:W-:Y:S02]  /*1de0*/  FADD.FTZ R3, R41, R38 ;  /* 0x0000002629037221 */ /* 0x000fe40000010000 */
[C---:B------:R-:W-:Y:S02]  /*1df0*/  FFMA.FTZ R33, R46.reuse, R38, R35 ;  /* 0x000000262e217223 */ /* 0x040fe40000010023 */
[----:B------:R-:W-:Y:S02]  /*1e00*/  FFMA.FTZ R38, R46, R39, R37 ;  /* 0x000000272e267223 */ /* 0x000fe40000010025 */
[----:B------:R-:W-:-:S02]  /*1e10*/  FADD.FTZ R39, R32, R39 ;  /* 0x0000002720277221 */ /* 0x000fc40000010000 */
[----:B------:R-:W-:Y:S02]  /*1e20*/  FADD.FTZ R32, R43, R36 ;  /* 0x000000242b207221 */ /* 0x000fe40000010000 */
[----:B------:R-:W-:Y:S02]  /*1e30*/  FFMA.FTZ R34, R45, R36, R34 ;  /* 0x000000242d227223 */ /* 0x000fe40000010022 */
[----:B------:R-:W-:Y:S02]  /*1e40*/  FMUL.FTZ R36, R36, R25 ;  /* 0x0000001924247220 */ /* 0x000fe40000410000 */
[----:B------:R-:W-:Y:S02]  /*1e50*/  FADD.FTZ R31, R31, -UR5 ;  /* 0x800000051f1f7e21 */ /* 0x000fe40008010000 */
[----:B------:R-:W-:Y:S01]  /*1e60*/  FADD.FTZ R44, R30, -UR5 ;  /* 0x800000051e2c7e21 */ /* 0x000fe20008010000 */
[----:B------:R-:W-:Y:S01]  /*1e70*/  MOV R30, R20 ;  /* 0x00000014001e7202 */ /* 0x000fe20000000f00 */
[----:B------:R-:W-:-:S02]  /*1e80*/  FFMA.FTZ R35, R45, R36, R38 ;  /* 0x000000242d237223 */ /* 0x000fc40000010026 */
[----:B------:R-:W-:Y:S01]  /*1e90*/  FMUL.FTZ R43, R31, UR12 ;  /* 0x0000000c1f2b7c20 */ /* 0x000fe20008410000 */
[----:B------:R-:W-:Y:S01]  /*1ea0*/  MOV R31, R21 ;  /* 0x00000015001f7202 */ /* 0x000fe20000000f00 */
[----:B------:R-:W-:Y:S02]  /*1eb0*/  FADD.FTZ R36, R36, R39 ;  /* 0x0000002724247221 */ /* 0x000fe40000010000 */
        /* <DEDUP_REMOVED lines=20> */
.L_x_2116:
[----:B------:R-:W-:Y:S02]  /*2000*/  FMUL.FTZ R37, R30, R24 ;  /* 0x000000181e257220 */ /* 0x000fe40000410000 */
[----:B------:R-:W-:-:S02]  /*2010*/  FADD.FTZ R29, R29, -UR5 ;  /* 0x800000051d1d7e21 */ /* 0x000fc40008010000 */
[----:B------:R-:W-:Y:S02]  /*2020*/  FFMA.FTZ R38, R44, R37, R35 ;  /* 0x000000252c267223 */ /* 0x000fe40000010023 */
[----:B------:R-:W-:Y:S02]  /*2030*/  FADD.FTZ R36, R36, R37 ;  /* 0x0000002524247221 */ /* 0x000fe40000010000 */
[----:B------:R-:W-:Y:S02]  /*2040*/  FMUL.FTZ R37, R31, R25 ;  /* 0x000000191f257220 */ /* 0x000fe40000410000 */
[----:B------:R-:W-:Y:S02]  /*2050*/  FADD.FTZ R28, R28, -UR5 ;  /* 0x800000051c1c7e21 */ /* 0x000fe40008010000 */
[----:B------:R-:W-:Y:S02]  /*2060*/  FFMA.FTZ R35, R43, R37, R38 ;  /* 0x000000252b237223 */ /* 0x000fe40000010026 */
[----:B------:R-:W-:Y:S01]  /*2070*/  FADD.FTZ R37, R37, R36 ;  /* 0x0000002425257221 */ /* 0x000fe20000010000 */
[----:B------:R-:W-:Y:S01]  /*2080*/  MOV R36, R23 ;  /* 0x0000001700247202 */ /* 0x000fe20000000f00 */
[----:B------:R-:W-:Y:S01]  /*2090*/  FMUL.FTZ R57, R29, UR12 ;  /* 0x0000000c1d397c20 */ /* 0x000fe20008410000 */
[----:B------:R-:W-:Y:S01]  /*20a0*/  MOV R29, R22 ;  /* 0x00000016001d7202 */ /* 0x000fe20000000f00 */
[----:B------:R-:W-:Y:S01]  /*20b0*/  FMUL.FTZ R58, R28, UR12 ;  /* 0x0000000c1c3a7c20 */ /* 0x000fe20008410000 */
[----:B------:R-:W-:Y:S05]  /*20c0*/  @!P5 BRA `(.L_x_2117) ;  /* 0x000001200000d947 */ /* 0x000fea0003800000 */
[----:B------:R-:W-:Y:S02]  /*20d0*/  FFMA.FTZ R36, R58, R24, R26 ;  /* 0x000000183a247223 */ /* 0x000fe4000001001a */
[----:B------:R-:W-:-:S02]  /*20e0*/  FFMA.FTZ R28, R57, R25, R27 ;  /* 0x00000019391c7223 */ /* 0x000fc4000001001b */
        /* <DEDUP_REMOVED lines=12> */
[----:B0-----:R-:W-:Y:S02]  /*21b0*/  FADD.FTZ R39, -R38, 1 ;  /* 0x3f80000026277421 */ /* 0x001fe40000010100 */
[----:B------:R-:W-:Y:S02]  /*21c0*/  FMUL.FTZ R36, R23, R38 ;  /* 0x0000002617247220 */ /* 0x000fe40000410000 */
[----:B------:R-:W-:-:S04]  /*21d0*/  FFMA.FTZ R39, R28, R39, 1 ;  /* 0x3f8000001c277423 */ /* 0x000fc80000010027 */
[----:B------:R-:W-:Y:S02]  /*21e0*/  FMUL.FTZ R36, R36, R39 ;  /* 0x0000002724247220 */ /* 0x000fe40000410000 */
.L_x_2117:
[----:B------:R-:W-:Y:S01]  /*21f0*/  FMUL.FTZ R28, R29, R24 ;  /* 0x000000181d1c7220 */ /* 0x000fe20000410000 */
[----:B------:R-:W0:Y:S01]  /*2200*/  S2R R39, SR_LANEID ;  /* 0x0000000000277919 */ /* 0x000e220000000000 */
[----:B------:R-:W-:Y:S01]  /*2210*/  FMUL.FTZ R41, R36, R25 ;  /* 0x0000001924297220 */ /* 0x000fe20000410000 */
[----:B------:R-:W-:Y:S01]  /*2220*/  ISETP.NE.AND P2, PT, R0, RZ, PT ;  /* 0x000000ff0000720c */ /* 0x000fe20003f45270 */
[----:B------:R-:W-:Y:S01]  /*2230*/  FFMA.FTZ R40, R58, R28, R35 ;  /* 0x0000001c3a287223 */ /* 0x000fe20000010023 */
[----:B------:R-:W-:Y:S01]  /*2240*/  ULDC UR5, c[0x0][0xc] ;  /* 0x0000030000057ab9 */ /* 0x000fe20000000800 */
[----:B------:R-:W-:Y:S01]  /*2250*/  FADD.FTZ R28, R37, R28 ;  /* 0x0000001c251c7221 */ /* 0x000fe20000010000 */
[----:B------:R-:W-:Y:S01]  /*2260*/  BSSY B0, `(.L_x_2118) ;  /* 0x000005d000007945 */ /* 0x000fe20003800000 */
[----:B------:R-:W-:Y:S02]  /*2270*/  FFMA.FTZ R40, R57, R41, R40 ;  /* 0x0000002939287223 */ /* 0x000fe40000010028 */
[----:B------:R-:W-:-:S02]  /*2280*/  FADD.FTZ R41, R41, R28 ;  /* 0x0000001c29297221 */ /* 0x000fc40000010000 */
[----:B------:R-:W-:Y:S01]  /*2290*/  FFMA.FTZ R33, R44, R30, R33 ;  /* 0x0000001e2c217223 */ /* 0x000fe20000010021 */
[----:B------:R-:W1:Y:S01]  /*22a0*/  SHFL.DOWN PT, R35, R40, 0x1, 0x1f ;  /* 0x08201f0028237f89 */ /* 0x000e6200000e0000 */
[----:B------:R-:W-:Y:S02]  /*22b0*/  FADD.FTZ R30, R3, R30 ;  /* 0x0000001e031e7221 */ /* 0x000fe40000010000 */
[----:B------:R-:W-:Y:S01]  /*22c0*/  FADD.FTZ R3, R32, R31 ;  /* 0x0000001f20037221 */ /* 0x000fe20000010000 */
[----:B------:R-:W2:Y:S01]  /*22d0*/  SHFL.DOWN PT, R28, R41, 0x1, 0x1f ;  /* 0x08201f00291c7f89 */ /* 0x000ea200000e0000 */
[----:B------:R-:W-:Y:S02]  /*22e0*/  FFMA.FTZ R34, R43, R31, R34 ;  /* 0x0000001f2b227223 */ /* 0x000fe40000010022 */
[----:B------:R-:W-:Y:S02]  /*22f0*/  FADD.FTZ R30, R30, R29 ;  /* 0x0000001d1e1e7221 */ /* 0x000fe40000010000 */
[----:B------:R-:W-:Y:S01]  /*2300*/  FADD.FTZ R31, R3, R36 ;  /* 0x00000024031f7221 */ /* 0x000fe20000010000 */
[----:B------:R-:W-:-:S02]  /*2310*/  SHF.L.U32 R3, R0, 0x4, RZ ;  /* 0x0000000400037819 */ /* 0x000fc400000006ff */
[C---:B0-----:R-:W-:Y:S02]  /*2320*/  ISETP.GT.AND P0, PT, R39.reuse, 0x1e, PT ;  /* 0x0000001e2700780c */ /* 0x041fe40003f04270 */
[----:B------:R-:W-:-:S11]  /*2330*/  ISETP.NE.AND P3, PT, R39, RZ, PT ;  /* 0x000000ff2700720c */ /* 0x000fd60003f65270 */
        /* <DEDUP_REMOVED lines=19> */
[----:B------:R-:W-:Y:S02]  /*2470*/  FFMA.FTZ R28, R58, R29, R33 ;  /* 0x0000001d3a1c7223 */ /* 0x000fe40000010021 */
[----:B------:R-:W1:Y:S01]  /*2480*/  SHFL.DOWN PT, R38, R41, 0x10, 0x1f ;  /* 0x0a001f0029267f89 */ /* 0x000e6200000e0000 */
[----:B------:R-:W-:-:S05]  /*2490*/  FFMA.FTZ R29, R57, R36, R34 ;  /* 0x00000024391d7223 */ /* 0x000fca0000010022 */
[----:B------:R2:W-:Y:S04]  /*24a0*/  STS.128 [R0.X16+0xd0], R28 ;  /* 0x0000d01c00007388 */ /* 0x0005e8000000cc00 */
[----:B0-----:R-:W-:Y:S02]  /*24b0*/  @!P0 FADD.FTZ R40, R40, R35 ;  /* 0x0000002328288221 */ /* 0x001fe40000010000 */
[----:B-1----:R-:W-:Y:S01]  /*24c0*/  @!P0 FADD.FTZ R41, R41, R38 ;  /* 0x0000002629298221 */ /* 0x002fe20000010000 */
[----:B------:R-:W-:-:S04]  /*24d0*/  ISETP.GT.U32.AND P0, PT, R0, 0x29, PT ;  /* 0x000000290000780c */ /* 0x000fc80003f04070 */
[----:B------:R2:W-:Y:S04]  /*24e0*/  @!P3 STS.64 [R76.X8+0x18], R40 ;  /* 0x000018284c00b388 */ /* 0x0005e80000008a00 */
[----:B------:R-:W-:Y:S06]  /*24f0*/  BAR.SYNC.DEFER_BLOCKING 0x0 ;  /* 0x0000000000007b1d */ /* 0x000fec0000010000 */
[----:B------:R-:W-:Y:S05]  /*2500*/  @P2 BRA `(.L_x_2119) ;  /* 0x0000032000002947 */ /* 0x000fea0003800000 */
[----:B------:R-:W0:Y:S02]  /*2510*/  LDS.128 R32, [0x20] ;  /* 0x00002000ff207984 */ /* 0x000e240000000c00 */
[----:B0-----:R-:W-:-:S02]  /*2520*/  FADD.FTZ R37, R40, R32 ;  /* 0x0000002028257221 */ /* 0x001fc40000010000 */
[----:B------:R-:W-:Y:S02]  /*2530*/  FADD.FTZ R32, R41, R33 ;  /* 0x0000002129207221 */ /* 0x000fe40000010000 */
[----:B------:R-:W-:Y:S02]  /*2540*/  FADD.FTZ R33, R37, R34 ;  /* 0x0000002225217221 */ /* 0x000fe40000010000 */
[----:B------:R-:W0:Y:S01]  /*2550*/  LDS.128 R36, [0x30] ;  /* 0x00003000ff247984 */ /* 0x000e220000000c00 */
[----:B------:R-:W-:Y:S02]  /*2560*/  FADD.FTZ R32, R32, R35 ;  /* 0x0000002320207221 */ /* 0x000fe40000010000 */
[----:B0-----:R-:W-:Y:S02]  /*2570*/  FADD.FTZ R33, R33, R36 ;  /* 0x0000002421217221 */ /* 0x001fe40000010000 */
[----:B------:R-:W-:Y:S02]  /*2580*/  FADD.FTZ R36, R32, R37 ;  /* 0x0000002520247221 */ /* 0x000fe40000010000 */
[----:B------:R-:W-:-:S02]  /*2590*/  FADD.FTZ R37, R33, R38 ;  /* 0x0000002621257221 */ /* 0x000fc40000010000 */
[----:B------:R-:W0:Y:S01]  /*25a0*/  LDS.128 R32, [0x40] ;  /* 0x00004000ff207984 */ /* 0x000e220000000c00 */
[----:B------:R-:W-:Y:S02]  /*25b0*/  FADD.FTZ R36, R36, R39 ;  /* 0x0000002724247221 */ /* 0x000fe40000010000 */
[----:B0-----:R-:W-:Y:S02]  /*25c0*/  FADD.FTZ R37, R37, R32 ;  /* 0x0000002025257221 */ /* 0x001fe40000010000 */
[----:B------:R-:W-:Y:S02]  /*25d0*/  FADD.FTZ R32, R36, R33 ;  /* 0x0000002124207221 */ /* 0x000fe40000010000 */
[----:B------:R-:W-:Y:S02]  /*25e0*/  FADD.FTZ R33, R37, R34 ;  /* 0x0000002225217221 */ /* 0x000fe40000010000 */
[----:B------:R-:W0:Y:S01]  /*25f0*/  LDS.128 R36, [0x50] ;  /* 0x00005000ff247984 */ /* 0x000e220000000c00 */
[----:B------:R-:W-:-:S02]  /*2600*/  FADD.FTZ R32, R32, R35 ;  /* 0x0000002320207221 */ /* 0x000fc40000010000 */
[----:B0-----:R-:W-:Y:S02]  /*2610*/  FADD.FTZ R33, R33, R36 ;  /* 0x0000002421217221 */ /* 0x001fe40000010000 */
[----:B------:R-:W-:Y:S02]  /*2620*/  FADD.FTZ R36, R32, R37 ;  /* 0x0000002520247221 */ /* 0x000fe40000010000 */
[----:B------:R-:W-:Y:S02]  /*2630*/  FADD.FTZ R37, R33, R38 ;  /* 0x0000002621257221 */ /* 0x000fe40000010000 */
[----:B------:R-:W0:Y:S01]  /*2640*/  LDS.128 R32, [0x60] ;  /* 0x00006000ff207984 */ /* 0x000e220000000c00 */
[----:B------:R-:W-:Y:S02]  /*2650*/  FADD.FTZ R36, R36, R39 ;  /* 0x0000002724247221 */ /* 0x000fe40000010000 */
[----:B0-----:R-:W-:Y:S02]  /*2660*/  FADD.FTZ R37, R37, R32 ;  /* 0x0000002025257221 */ /* 0x001fe40000010000 */
[----:B------:R-:W-:-:S02]  /*2670*/  FADD.FTZ R32, R36, R33 ;  /* 0x0000002124207221 */ /* 0x000fc40000010000 */
[----:B------:R-:W-:Y:S02]  /*2680*/  FADD.FTZ R33, R37, R34 ;  /* 0x0000002225217221 */ /* 0x000fe40000010000 */
        /* <DEDUP_REMOVED lines=24> */
[----:B--2---:R-:W-:Y:S02]  /*2810*/  FADD.FTZ R40, R33, R38 ;  /* 0x0000002621287221 */ /* 0x004fe40000010000 */
[----:B------:R-:W-:Y:S02]  /*2820*/  FADD.FTZ R41, R32, R39 ;  /* 0x0000002720297221 */ /* 0x000fe40000010000 */
.L_x_2119:
[----:B------:R-:W-:Y:S05]  /*2830*/  BSYNC B0 ;  /* 0x0000000000007941 */ /* 0x000fea0003800000 */
.L_x_2118:
[----:B------:R-:W-:Y:S06]  /*2840*/  BAR.SYNC.DEFER_BLOCKING 0x0 ;  /* 0x0000000000007b1d */ /* 0x000fec0000010000 */
[----:B------:R-:W-:Y:S01]  /*2850*/  BSSY B0, `(.L_x_2120) ;  /* 0x000004d000007945 */ /* 0x000fe20003800000 */
[----:B------:R-:W-:Y:S05]  /*2860*/  @P0 BRA `(.L_x_2121) ;  /* 0x000004b000000947 */ /* 0x000fea0003800000 */
[----:B------:R-:W0:Y:S04]  /*2870*/  LDS.128 R32, [R3+0x370] ;  /* 0x0003700003207984 */ /* 0x000e280000000c00 */
[----:B------:R-:W1:Y:S01]  /*2880*/  LDS.128 R36, [R3+0x610] ;  /* 0x0006100003247984 */ /* 0x000e620000000c00 */
[----:B0-----:R-:W-:-:S02]  /*2890*/  FADD.FTZ R32, R28, R32 ;  /* 0x000000201c207221 */ /* 0x001fc40000010000 */
[----:B------:R-:W-:Y:S02]  /*28a0*/  FADD.FTZ R33, R29, R33 ;  /* 0x000000211d217221 */ /* 0x000fe40000010000 */
[----:B------:R-:W-:Y:S02]  /*28b0*/  FADD.FTZ R34, R30, R34 ;  /* 0x000000221e227221 */ /* 0x000fe40000010000 */
[----:B------:R-:W-:Y:S02]  /*28c0*/  FADD.FTZ R35, R31, R35 ;  /* 0x000000231f237221 */ /* 0x000fe40000010000 */
[----:B--2---:R-:W0:Y:S01]  /*28d0*/  LDS.128 R28, [R3+0x8b0] ;  /* 0x0008b000031c7984 */ /* 0x004e220000000c00 */
[----:B-1----:R-:W-:Y:S02]  /*28e0*/  FADD.FTZ R32, R32, R36 ;  /* 0x0000002420207221 */ /* 0x002fe40000010000 */
[----:B------:R-:W-:Y:S02]  /*28f0*/  FADD.FTZ R33, R33, R37 ;  /* 0x0000002521217221 */ /* 0x000fe40000010000 */
[----:B------:R-:W-:-:S02]  /*2900*/  FADD.FTZ R34, R34, R38 ;  /* 0x0000002622227221 */ /* 0x000fc40000010000 */
[----:B------:R-:W-:Y:S02]  /*2910*/  FADD.FTZ R39, R35, R39 ;  /* 0x0000002723277221 */ /* 0x000fe40000010000 */
[----:B0-----:R-:W-:Y:S02]  /*2920*/  FADD.FTZ R28, R32, R28 ;  /* 0x0000001c201c7221 */ /* 0x001fe40000010000 */
[----:B------:R-:W-:Y:S02]  /*2930*/  FADD.FTZ R29, R33, R29 ;  /* 0x0000001d211d7221 */ /* 0x000fe40000010000 */
[----:B------:R-:W-:Y:S02]  /*2940*/  FADD.FTZ R30, R34, R30 ;  /* 0x0000001e221e7221 */ /* 0x000fe40000010000 */
[----:B------:R-:W0:Y:S01]  /*2950*/  LDS.128 R32, [R3+0xb50] ;  /* 0x000b500003207984 */ /* 0x000e220000000c00 */
[----:B------:R-:W-:Y:S02]  /*2960*/  FADD.FTZ R39, R39, R31 ;  /* 0x0000001f27277221 */ /* 0x000fe40000010000 */
[----:B0-----:R-:W-:-:S02]  /*2970*/  FADD.FTZ R32, R28, R32 ;  /* 0x000000201c207221 */ /* 0x001fc40000010000 */
[----:B------:R-:W-:Y:S02]  /*2980*/  FADD.FTZ R33, R29, R33 ;  /* 0x000000211d217221 */ /* 0x000fe40000010000 */
[----:B------:R-:W-:Y:S02]  /*2990*/  FADD.FTZ R34, R30, R34 ;  /* 0x000000221e227221 */ /* 0x000fe40000010000 */
[----:B------:R-:W0:Y:S01]  /*29a0*/  LDS.128 R28, [R3+0xdf0] ;  /* 0x000df000031c7984 */ /* 0x000e220000000c00 */
[----:B------:R-:W-:Y:S02]  /*29b0*/  FADD.FTZ R39, R39, R35 ;  /* 0x0000002327277221 */ /* 0x000fe40000010000 */
[----:B0-----:R-:W-:Y:S02]  /*29c0*/  FADD.FTZ R28, R32, R28 ;  /* 0x0000001c201c7221 */ /* 0x001fe40000010000 */
[----:B------:R-:W-:Y:S02]  /*29d0*/  FADD.FTZ R29, R33, R29 ;  /* 0x0000001d211d7221 */ /* 0x000fe40000010000 */
[----:B------:R-:W-:-:S02]  /*29e0*/  FADD.FTZ R30, R34, R30 ;  /* 0x0000001e221e7221 */ /* 0x000fc40000010000 */
[----:B------:R-:W0:Y:S01]  /*29f0*/  LDS.128 R32, [R3+0x1090] ;  /* 0x0010900003207984 */ /* 0x000e220000000c00 */
[----:B------:R-:W-:Y:S02]  /*2a00*/  FADD.FTZ R39, R39, R31 ;  /* 0x0000001f27277221 */ /* 0x000fe40000010000 */
[----:B0-----:R-:W-:Y:S02]  /*2a10*/  FADD.FTZ R32, R28, R32 ;  /* 0x000000201c207221 */ /* 0x001fe40000010000 */
[----:B------:R-:W-:Y:S02]  /*2a20*/  FADD.FTZ R33, R29, R33 ;  /* 0x000000211d217221 */ /* 0x000fe40000010000 */
[----:B------:R-:W-:Y:S02]  /*2a30*/  FADD.FTZ R34, R30, R34 ;  /* 0x000000221e227221 */ /* 0x000fe40000010000 */
[----:B------:R-:W0:Y:S01]  /*2a40*/  LDS.128 R28, [R3+0x1330] ;  /* 0x00133000031c7984 */ /* 0x000e220000000c00 */
[----:B------:R-:W-:-:S02]  /*2a50*/  FADD.FTZ R39, R39, R35 ;  /* 0x0000002327277221 */ /* 0x000fc40000010000 */
[----:B0-----:R-:W-:Y:S02]  /*2a60*/  FADD.FTZ R28, R32, R28 ;  /* 0x0000001c201c7221 */ /* 0x001fe40000010000 */
[----:B------:R-:W-:Y:S02]  /*2a70*/  FADD.FTZ R29, R33, R29 ;  /* 0x0000001d211d7221 */ /* 0x000fe40000010000 */
[----:B------:R-:W-:Y:S02]  /*2a80*/  FADD.FTZ R30, R34, R30 ;  /* 0x0000001e221e7221 */ /* 0x000fe40000010000 */
[----:B------:R-:W0:Y:S01]  /*2a90*/  LDS.128 R32, [R3+0x15d0] ;  /* 0x0015d00003207984 */ /* 0x000e220000000c00 */
[----:B------:R-:W-:Y:S02]  /*2aa0*/  FADD.FTZ R39, R39, R31 ;  /* 0x0000001f27277221 */ /* 0x000fe40000010000 */
[----:B0-----:R-:W-:Y:S02]  /*2ab0*/  FADD.FTZ R32, R28, R32 ;  /* 0x000000201c207221 */ /* 0x001fe40000010000 */
[----:B------:R-:W-:-:S02]  /*2ac0*/  FADD.FTZ R33, R29, R33 ;  /* 0x000000211d217221 */ /* 0x000fc40000010000 */
[----:B------:R-:W-:Y:S02]  /*2ad0*/  FADD.FTZ R34, R30, R34 ;  /* 0x000000221e227221 */ /* 0x000fe40000010000 */
        /* <DEDUP_REMOVED lines=29> */
[----:B------:R-:W0:Y:S01]  /*2cb0*/  LDS.128 R28, [R3+0x2830] ;  /* 0x00283000031c7984 */ /* 0x000e220000000c00 */
[----:B------:R-:W-:Y:S02]  /*2cc0*/  FADD.FTZ R33, R36, R34 ;  /* 0x0000002224217221 */ /* 0x000fe40000010000 */
[----:B------:R-:W-:Y:S02]  /*2cd0*/  FADD.FTZ R34, R39, R35 ;  /* 0x0000002327227221 */ /* 0x000fe40000010000 */
[----:B0-----:R-:W-:Y:S02]  /*2ce0*/  FADD.FTZ R28, R37, R28 ;  /* 0x0000001c251c7221 */ /* 0x001fe40000010000 */
[----:B------:R-:W-:Y:S02]  /*2cf0*/  FADD.FTZ R29, R32, R29 ;  /* 0x0000001d201d7221 */ /* 0x000fe40000010000 */
[----:B------:R-:W-:Y:S02]  /*2d00*/  FADD.FTZ R30, R33, R30 ;  /* 0x0000001e211e7221 */ /* 0x000fe40000010000 */
[----:B------:R-:W-:-:S02]  /*2d10*/  FADD.FTZ R31, R34, R31 ;  /* 0x0000001f221f7221 */ /* 0x000fc40000010000 */
.L_x_2121:
[----:B------:R-:W-:Y:S05]  /*2d20*/  BSYNC B0 ;  /* 0x0000000000007941 */ /* 0x000fea0003800000 */
.L_x_2120:
[----:B------:R-:W-:Y:S01]  /*2d30*/  BSSY B0, `(.L_x_2122) ;  /* 0x0000013000007945 */ /* 0x000fe20003800000 */
[----:B------:R-:W-:Y:S01]  /*2d40*/  HFMA2.MMA R36, -RZ, RZ, 0, 2.384185791015625e-07 ;  /* 0x00000004ff247435 */ /* 0x000fe200000001ff */
[----:B------:R-:W-:Y:S05]  /*2d50*/  @P0 BRA `(.L_x_2123) ;  /* 0x0000010000000947 */ /* 0x000fea0003800000 */
[----:B------:R-:W-:Y:S01]  /*2d60*/  IMAD R33, R59, 0x2a, R0 ;  /* 0x0000002a3b217824 */ /* 0x000fe200078e0200 */
[----:B------:R-:W-:-:S03]  /*2d70*/  MOV R35, UR11 ;  /* 0x0000000b00237c02 */ /* 0x000fc60008000f00 */
[----:B------:R-:W-:Y:S01]  /*2d80*/  IMAD.WIDE R32, R33, R36, c[0x0][0x1b8] ;  /* 0x00006e0021207625 */ /* 0x000fe200078e0224 */
[----:B------:R-:W-:-:S04]  /*2d90*/  MOV R3, c[0x0][0x1d8] ;  /* 0x0000760000037a02 */ /* 0x000fc80000000f00 */
[----:B------:R-:W-:Y:S01]  /*2da0*/  LEA R34, P0, R35, R32, 0x2 ;  /* 0x0000002023227211 */ /* 0x000fe200078010ff */
[----:B------:R0:W-:Y:S01]  /*2db0*/  RED.E.ADD.F32.FTZ.RN.STRONG.GPU [R32.64], R28 ;  /* 0x0000001c2000798e */ /* 0x0001e2000c10e78e */
[----:B------:R-:W-:Y:S02]  /*2dc0*/  MOV R39, UR10 ;  /* 0x0000000a00277c02 */ /* 0x000fe40008000f00 */
[----:B------:R-:W-:Y:S02]  /*2dd0*/  IADD3.X R35, R33, UR9, RZ, P0, !PT ;  /* 0x0000000921237c10 */ /* 0x000fe400087fe4ff */
[----:B------:R-:W-:-:S03]  /*2de0*/  MOV R37, c[0x0][0x1dc] ;  /* 0x0000770000257a02 */ /* 0x000fc60000000f00 */
[----:B------:R1:W-:Y:S01]  /*2df0*/  RED.E.ADD.F32.FTZ.RN.STRONG.GPU [R34.64], R29 ;  /* 0x0000001d2200798e */ /* 0x0003e2000c10e78e */
[-C--:B0-2---:R-:W-:Y:S02]  /*2e00*/  LEA R28, P0, R3, R32.reuse, 0x2 ;  /* 0x00000020031c7211 */ /* 0x085fe400078010ff */
[----:B------:R-:W-:Y:S02]  /*2e10*/  LEA R32, P3, R39, R32, 0x2 ;  /* 0x0000002027207211 */ /* 0x000fe400078610ff */
[----:B-1----:R-:W-:Y:S02]  /*2e20*/  LEA.HI.X R29, R3, R33, R37, 0x2, P0 ;  /* 0x00000021031d7211 */ /* 0x002fe400000f1425 */
[----:B------:R-:W-:-:S03]  /*2e30*/  IADD3.X R33, R33, UR8, RZ, P3, !PT ;  /* 0x0000000821217c10 */ /* 0x000fc60009ffe4ff */
[----:B------:R0:W-:Y:S04]  /*2e40*/  RED.E.ADD.F32.FTZ.RN.STRONG.GPU [R28.64], R30 ;  /* 0x0000001e1c00798e */ /* 0x0001e8000c10e78e */
[----:B------:R0:W-:Y:S02]  /*2e50*/  RED.E.ADD.F32.FTZ.RN.STRONG.GPU [R32.64], R31 ;  /* 0x0000001f2000798e */ /* 0x0001e4000c10e78e */
.L_x_2123:
[----:B------:R-:W-:Y:S05]  /*2e60*/  BSYNC B0 ;  /* 0x0000000000007941 */ /* 0x000fea0003800000 */
.L_x_2122:
[----:B------:R-:W-:-:S06]  /*2e70*/  UISETP.GE.U32.AND UP0, UPT, UR5, 0x2, UPT ;  /* 0x000000020500788c */ /* 0x000fcc000bf06070 */
[----:B------:R-:W-:-:S13]  /*2e80*/  PLOP3.LUT P0, PT, PT, PT, UP0, 0x80, 0x0 ;  /* 0x000000000000781c */ /* 0x000fda0003f0f008 */
[----:B------:R-:W-:Y:S05]  /*2e90*/  @!P0 BRA `(.L_x_2124) ;  /* 0x0000124000008947 */ /* 0x000fea0003800000 */
[----:B------:R-:W1:Y:S01]  /*2ea0*/  S2R R3, SR_CTAID.Y ;  /* 0x0000000000037919 */ /* 0x000e620000002600 */
[----:B0-2---:R-:W-:-:S05]  /*2eb0*/  LOP3.LUT R28, R60, 0x1, RZ, 0xc0, !PT ;  /* 0x000000013c1c7812 */ /* 0x005fca00078ec0ff */
[----:B------:R-:W-:-:S04]  /*2ec0*/  IMAD R28, R28, c[0x0][0x10], RZ ;  /* 0x000004001c1c7a24 */ /* 0x000fc800078e02ff */
[----:B------:R-:W-:-:S05]  /*2ed0*/  IMAD R30, R28, c[0x0][0xc], RZ ;  /* 0x000003001c1e7a24 */ /* 0x000fca00078e02ff */
[----:B------:R-:W-:-:S05]  /*2ee0*/  SHF.L.U32 R31, R30, 0x1, RZ ;  /* 0x000000011e1f7819 */ /* 0x000fca00000006ff */
[----:B------:R-:W-:Y:S01]  /*2ef0*/  IMAD.WIDE R30, R31, R36, c[0x0][0x1b0] ;  /* 0x00006c001f1e7625 */ /* 0x000fe200078e0224 */
[----:B-1----:R-:W-:-:S05]  /*2f00*/  IADD3 R29, R28, R3, RZ ;  /* 0x000000031c1d7210 */ /* 0x002fca0007ffe0ff */
[----:B------:R-:W-:Y:S01]  /*2f10*/  IMAD.WIDE.U32 R28, R29, R36, c[0x0][0x1a8] ;  /* 0x00006a001d1c7625 */ /* 0x000fe200078e0024 */
        /* <DEDUP_REMOVED lines=19> */
.L_x_2126:
[----:B------:R-:W2:Y:S01]  /*3050*/  LDG.E.STRONG.GPU R32, [R28.64] ;  /* 0x0000000e1c207981 */ /* 0x000ea2000c1ef900 */
[----:B------:R-:W-:Y:S01]  /*3060*/  YIELD ;  /* 0x0000000000007946 */ /* 0x000fe20003800000 */
[----:B--2---:R-:W-:Y:S01]  /*3070*/  ISETP.NE.AND P0, PT, R32, R35, PT ;  /* 0x000000232000720c */ /* 0x004fe20003f05270 */
[----:B------:R-:W-:-:S12]  /*3080*/  CCTL.IVALL ;  /* 0x00000000ff00798f */ /* 0x000fd80002000000 */
[----:B------:R-:W-:Y:S05]  /*3090*/  @P0 BRA `(.L_x_2126) ;  /* 0xffffffb000000947 */ /* 0x000fea000383ffff */
.L_x_2125:
[----:B------:R-:W-:Y:S01]  /*30a0*/  ISETP.NE.AND P0, PT, RZ, c[0x0][0xc], PT ;  /* 0x00000300ff007a0c */ /* 0x000fe20003f05270 */
[----:B------:R-:W-:Y:S01]  /*30b0*/  WARPSYNC 0xffffffff ;  /* 0xffffffff00007948 */ /* 0x000fe20003800000 */
[----:B------:R-:W-:Y:S11]  /*30c0*/  BAR.SYNC.DEFER_BLOCKING 0x0 ;  /* 0x0000000000007b1d */ /* 0x000ff60000010000 */
[----:B------:R-:W-:Y:S05]  /*30d0*/  @!P0 BRA `(.L_x_2124) ;  /* 0x0000100000008947 */ /* 0x000fea0003800000 */
[----:B------:R-:W-:Y:S01]  /*30e0*/  UIADD3 UR4, UR5, -0x1, URZ ;  /* 0xffffffff05047890 */ /* 0x000fe2000fffe03f */
[----:B------:R-:W-:-:S03]  /*30f0*/  HFMA2.MMA R38, -RZ, RZ, 0, 0 ;  /* 0x00000000ff267435 */ /* 0x000fc600000001ff */
[----:B------:R-:W-:-:S06]  /*3100*/  UISETP.GE.U32.AND UP0, UPT, UR4, 0x3, UPT ;  /* 0x000000030400788c */ /* 0x000fcc000bf06070 */
[----:B------:R-:W-:-:S13]  /*3110*/  PLOP3.LUT P0, PT, PT, PT, UP0, 0x80, 0x0 ;  /* 0x000000000000781c */ /* 0x000fda0003f0f008 */
[----:B------:R-:W-:Y:S05]  /*3120*/  @!P0 BRA `(.L_x_2127) ;  /* 0x00000de000008947 */ /* 0x000fea0003800000 */
[----:B------:R-:W-:Y:S01]  /*3130*/  ULOP3.LUT UR4, UR5, 0x3, URZ, 0xc0, !UPT ;  /* 0x0000000305047892 */ /* 0x000fe2000f8ec03f */
[----:B------:R-:W-:Y:S02]  /*3140*/  MOV R38, RZ ;  /* 0x000000ff00267202 */ /* 0x000fe40000000f00 */
[----:B------:R-:W-:Y:S02]  /*3150*/  ULDC UR5, c[0x0][0xc] ;  /* 0x0000030000057ab9 */ /* 0x000fe40000000800 */
[----:B------:R-:W-:-:S06]  /*3160*/  UIADD3 UR4, -UR4, UR5, URZ ;  /* 0x0000000504047290 */ /* 0x000fcc000fffe13f */
[----:B------:R-:W-:-:S13]  /*3170*/  ISETP.LT.AND P0, PT, RZ, UR4, PT ;  /* 0x00000004ff007c0c */ /* 0x000fda000bf01270 */
[----:B------:R-:W-:Y:S05]  /*3180*/  @!P0 BRA `(.L_x_2128) ;  /* 0x00000b9000008947 */ /* 0x000fea0003800000 */
[----:B------:R-:W-:Y:S01]  /*3190*/  UISETP.GT.AND UP0, UPT, UR4, 0xc, UPT ;  /* 0x0000000c0400788c */ /* 0x000fe2000bf04270 */
[----:B------:R-:W-:-:S05]  /*31a0*/  PLOP3.LUT P0, PT, PT, PT, PT, 0x80, 0x0 ;  /* 0x000000000000781c */ /* 0x000fca0003f0f070 */
[----:B------:R-:W-:-:S13]  /*31b0*/  PLOP3.LUT P3, PT, PT, PT, UP0, 0x80, 0x0 ;  /* 0x000000000000781c */ /* 0x000fda0003f6f008 */
[----:B------:R-:W-:Y:S05]  /*31c0*/  @!P3 BRA `(.L_x_2129) ;  /* 0x000007500000b947 */ /* 0x000fea0003800000 */
[----:B------:R-:W-:Y:S02]  /*31d0*/  PLOP3.LUT P0, PT, PT, PT, PT, 0x8, 0x0 ;  /* 0x000000000000781c */ /* 0x000fe40003f0e170 */
.L_x_2130:
[----:B------:R-:W-:-:S13]  /*31e0*/  ISETP.EQ.OR P3, PT, R38, R42, P2 ;  /* 0x0000002a2600720c */ /* 0x000fda0001762670 */
[----:B0-----:R-:W-:-:S04]  /*31f0*/  @!P3 IMAD R29, R38, c[0x0][0x10], R3 ;  /* 0x00000400261dba24 */ /* 0x001fc800078e0203 */
[----:B------:R-:W-:-:S06]  /*3200*/  @!P3 IMAD.WIDE.U32 R28, R29, 0x8, R30 ;  /* 0x000000081d1cb825 */ /* 0x000fcc00078e001e */
[----:B------:R-:W2:Y:S01]  /*3210*/  @!P3 LDG.E.64 R28, [R28.64] ;  /* 0x0000000e1c1cb981 */ /* 0x000ea2000c1e1b00 */
[C---:B------:R-:W-:Y:S02]  /*3220*/  IADD3 R33, R38.reuse, 0x1, RZ ;  /* 0x0000000126217810 */ /* 0x040fe40007ffe0ff */
[C---:B------:R-:W-:Y:S02]  /*3230*/  IADD3 R35, R38.reuse, 0x2, RZ ;  /* 0x0000000226237810 */ /* 0x040fe40007ffe0ff */
[----:B------:R-:W-:Y:S02]  /*3240*/  IADD3 R34, R38, 0x3, RZ ;  /* 0x0000000326227810 */ /* 0x000fe40007ffe0ff */
[-C--:B------:R-:W-:Y:S02]  /*3250*/  ISETP.EQ.OR P4, PT, R35, R42.reuse, P2 ;  /* 0x0000002a2300720c */ /* 0x080fe40001782670 */
[----:B------:R-:W-:-:S11]  /*3260*/  ISETP.EQ.OR P6, PT, R34, R42, P2 ;  /* 0x0000002a2200720c */ /* 0x000fd600017c2670 */
[----:B------:R-:W-:Y:S02]  /*3270*/  @!P4 IMAD R35, R35, c[0x0][0x10], R3 ;  /* 0x000004002323ca24 */ /* 0x000fe400078e0203 */
[----:B--2---:R-:W-:Y:S02]  /*3280*/  @!P3 FADD.FTZ R40, R40, R28 ;  /* 0x0000001c2828b221 */ /* 0x004fe40000010000 */
[----:B------:R-:W-:Y:S01]  /*3290*/  @!P3 FADD.FTZ R41, R41, R29 ;  /* 0x0000001d2929b221 */ /* 0x000fe20000010000 */
[----:B------:R-:W-:Y:S01]  /*32a0*/  ISETP.EQ.OR P3, PT, R33, R42, P2 ;  /* 0x0000002a2100720c */ /* 0x000fe20001762670 */
[----:B------:R-:W-:-:S04]  /*32b0*/  @!P4 IMAD.WIDE.U32 R28, R35, 0x8, R30 ;  /* 0x00000008231cc825 */ /* 0x000fc800078e001e */
[--C-:B------:R-:W-:Y:S02]  /*32c0*/  @!P6 IMAD R35, R34, c[0x0][0x10], R3.reuse ;  /* 0x000004002223ea24 */ /* 0x100fe400078e0203 */
[----:B------:R-:W2:Y:S06]  /*32d0*/  @!P4 LDG.E.64 R28, [R28.64] ;  /* 0x0000000e1c1cc981 */ /* 0x000eac000c1e1b00 */
[----:B------:R-:W-:-:S04]  /*32e0*/  @!P3 IMAD R33, R33, c[0x0][0x10], R3 ;  /* 0x000004002121ba24 */ /* 0x000fc800078e0203 */
[----:B------:R-:W-:-:S04]  /*32f0*/  @!P3 IMAD.WIDE.U32 R32, R33, 0x8, R30 ;  /* 0x000000082120b825 */ /* 0x000fc800078e001e */
[----:B------:R-:W-:Y:S02]  /*3300*/  @!P6 IMAD.WIDE.U32 R34, R35, 0x8, R30 ;  /* 0x000000082322e825 */ /* 0x000fe400078e001e */
[----:B------:R-:W3:Y:S04]  /*3310*/  @!P3 LDG.E.64 R32, [R32.64] ;  /* 0x0000000e2020b981 */ /* 0x000ee8000c1e1b00 */
[----:B------:R-:W4:Y:S01]  /*3320*/  @!P6 LDG.E.64 R34, [R34.64] ;  /* 0x0000000e2222e981 */ /* 0x000f22000c1e1b00 */
[----:B------:R-:W-:Y:S01]  /*3330*/  IADD3 R36, R38, 0x4, RZ ;  /* 0x0000000426247810 */ /* 0x000fe20007ffe0ff */
[----:B---3--:R-:W-:Y:S02]  /*3340*/  @!P3 FADD.FTZ R41, R41, R33 ;  /* 0x000000212929b221 */ /* 0x008fe40000010000 */
[----:B------:R-:W-:Y:S01]  /*3350*/  @!P3 FADD.FTZ R40, R40, R32 ;  /* 0x000000202828b221 */ /* 0x000fe20000010000 */
[----:B------:R-:W-:Y:S01]  /*3360*/  IADD3 R32, R38, 0x5, RZ ;  /* 0x0000000526207810 */ /* 0x000fe20007ffe0ff */
[----:B--2---:R-:W-:Y:S01]  /*3370*/  @!P4 FADD.FTZ R41, R41, R29 ;  /* 0x0000001d2929c221 */ /* 0x004fe20000010000 */
[-C--:B------:R-:W-:Y:S01]  /*3380*/  ISETP.EQ.OR P3, PT, R36, R42.reuse, P2 ;  /* 0x0000002a2400720c */ /* 0x080fe20001762670 */
[----:B------:R-:W-:Y:S01]  /*3390*/  @!P4 FADD.FTZ R40, R40, R28 ;  /* 0x0000001c2828c221 */ /* 0x000fe20000010000 */
[----:B------:R-:W-:Y:S01]  /*33a0*/  ISETP.EQ.OR P4, PT, R32, R42, P2 ;  /* 0x0000002a2000720c */ /* 0x000fe20001782670 */
[----:B----4-:R-:W-:Y:S01]  /*33b0*/  @!P6 FADD.FTZ R41, R41, R35 ;  /* 0x000000232929e221 */ /* 0x010fe20000010000 */
[----:B------:R-:W-:Y:S01]  /*33c0*/  IADD3 R35, R38, 0x6, RZ ;  /* 0x0000000626237810 */ /* 0x000fe20007ffe0ff */
[----:B------:R-:W-:-:S03]  /*33d0*/  @!P6 FADD.FTZ R40, R40, R34 ;  /* 0x000000222828e221 */ /* 0x000fc60000010000 */
[----:B------:R-:W-:-:S05]  /*33e0*/  ISETP.EQ.OR P6, PT, R35, R42, P2 ;  /* 0x0000002a2300720c */ /* 0x000fca00017c2670 */
[--C-:B------:R-:W-:Y:S02]  /*33f0*/  @!P3 IMAD R33, R36, c[0x0][0x10], R3.reuse ;  /* 0x000004002421ba24 */ /* 0x100fe400078e0203 */
[----:B------:R-:W-:Y:S02]  /*3400*/  @!P4 IMAD R29, R32, c[0x0][0x10], R3 ;  /* 0x00000400201dca24 */ /* 0x000fe400078e0203 */
[----:B------:R-:W-:-:S04]  /*3410*/  @!P3 IMAD.WIDE.U32 R32, R33, 0x8, R30 ;  /* 0x000000082120b825 */ /* 0x000fc800078e001e */
[----:B------:R-:W-:Y:S02]  /*3420*/  @!P4 IMAD.WIDE.U32 R28, R29, 0x8, R30 ;  /* 0x000000081d1cc825 */ /* 0x000fe400078e001e */
[----:B------:R-:W2:Y:S02]  /*3430*/  @!P3 LDG.E.64 R32, [R32.64] ;  /* 0x0000000e2020b981 */ /* 0x000ea4000c1e1b00 */
[----:B------:R-:W-:Y:S02]  /*3440*/  @!P6 IMAD R35, R35, c[0x0][0x10], R3 ;  /* 0x000004002323ea24 */ /* 0x000fe400078e0203 */
[----:B------:R-:W3:Y:S02]  /*3450*/  @!P4 LDG.E.64 R28, [R28.64] ;  /* 0x0000000e1c1cc981 */ /* 0x000ee4000c1e1b00 */
[----:B------:R-:W-:-:S06]  /*3460*/  @!P6 IMAD.WIDE.U32 R34, R35, 0x8, R30 ;  /* 0x000000082322e825 */ /* 0x000fcc00078e001e */
[----:B------:R-:W4:Y:S01]  /*3470*/  @!P6 LDG.E.64 R34, [R34.64] ;  /* 0x0000000e2222e981 */ /* 0x000f22000c1e1b00 */
[----:B------:R-:W-:Y:S01]  /*3480*/  IADD3 R36, R38, 0x7, RZ ;  /* 0x0000000726247810 */ /* 0x000fe20007ffe0ff */
[----:B--2---:R-:W-:Y:S02]  /*3490*/  @!P3 FADD.FTZ R40, R40, R32 ;  /* 0x000000202828b221 */ /* 0x004fe40000010000 */
[----:B------:R-:W-:Y:S01]  /*34a0*/  @!P3 FADD.FTZ R41, R41, R33 ;  /* 0x000000212929b221 */ /* 0x000fe20000010000 */
[----:B------:R-:W-:Y:S01]  /*34b0*/  IADD3 R32, R38, 0x8, RZ ;  /* 0x0000000826207810 */ /* 0x000fe20007ffe0ff */
[----:B---3--:R-:W-:Y:S02]  /*34c0*/  @!P4 FADD.FTZ R40, R40, R28 ;  /* 0x0000001c2828c221 */ /* 0x008fe40000010000 */
[----:B------:R-:W-:Y:S01]  /*34d0*/  @!P4 FADD.FTZ R41, R41, R29 ;  /* 0x0000001d2929c221 */ /* 0x000fe20000010000 */
[----:B------:R-:W-:Y:S02]  /*34e0*/  ISETP.EQ.OR P4, PT, R36, R42, P2 ;  /* 0x0000002a2400720c */ /* 0x000fe40001782670 */
[----:B------:R-:W-:Y:S01]  /*34f0*/  IADD3 R28, R38, 0x9, RZ ;  /* 0x00000009261c7810 */ /* 0x000fe20007ffe0ff */
[----:B----4-:R-:W-:-:S02]  /*3500*/  @!P6 FADD.FTZ R40, R40, R34 ;  /* 0x000000222828e221 */ /* 0x010fc40000010000 */
[----:B------:R-:W-:Y:S01]  /*3510*/  @!P6 FADD.FTZ R41, R41, R35 ;  /* 0x000000232929e221 */ /* 0x000fe20000010000 */
[-C--:B------:R-:W-:Y:S02]  /*3520*/  ISETP.EQ.OR P6, PT, R32, R42.reuse, P2 ;  /* 0x0000002a2000720c */ /* 0x080fe400017c2670 */
[----:B------:R-:W-:-:S05]  /*3530*/  ISETP.EQ.OR P3, PT, R28, R42, P2 ;  /* 0x0000002a1c00720c */ /* 0x000fca0001762670 */
[----:B------:R-:W-:-:S06]  /*3540*/  @!P4 IMAD R33, R36, c[0x0][0x10], R3 ;  /* 0x000004002421ca24 */ /* 0x000fcc00078e0203 */
[----:B------:R-:W-:Y:S02]  /*3550*/  @!P6 IMAD R29, R32, c[0x0][0x10], R3 ;  /* 0x00000400201dea24 */ /* 0x000fe400078e0203 */
[----:B------:R-:W-:-:S04]  /*3560*/  @!P4 IMAD.WIDE.U32 R32, R33, 0x8, R30 ;  /* 0x000000082120c825 */ /* 0x000fc800078e001e */
[----:B------:R-:W-:Y:S02]  /*3570*/  @!P3 IMAD R35, R28, c[0x0][0x10], R3 ;  /* 0x000004001c23ba24 */ /* 0x000fe400078e0203 */
[--C-:B------:R-:W-:Y:S01]  /*3580*/  @!P6 IMAD.WIDE.U32 R28, R29, 0x8, R30.reuse ;  /* 0x000000081d1ce825 */ /* 0x100fe200078e001e */
[----:B------:R-:W2:Y:S05]  /*3590*/  @!P4 LDG.E.64 R32, [R32.64] ;  /* 0x0000000e2020c981 */ /* 0x000eaa000c1e1b00 */
[----:B------:R-:W3:Y:S01]  /*35a0*/  @!P6 LDG.E.64 R28, [R28.64] ;  /* 0x0000000e1c1ce981 */ /* 0x000ee2000c1e1b00 */
        /* <DEDUP_REMOVED lines=9> */
[----:B------:R-:W-:Y:S01]  /*3640*/  ISETP.EQ.OR P6, PT, R37, R42, P2 ;  /* 0x0000002a2500720c */ /* 0x000fe200017c2670 */
[----:B----4-:R-:W-:Y:S01]  /*3650*/  @!P3 FADD.FTZ R40, R40, R34 ;  /* 0x000000222828b221 */ /* 0x010fe20000010000 */
[----:B------:R-:W-:-:S07]  /*3660*/  IADD3 R34, R38, 0xc, RZ ;  /* 0x0000000c26227810 */ /* 0x000fce0007ffe0ff */
[----:B------:R-:W-:Y:S02]  /*3670*/  @!P4 IMAD R33, R36, c[0x0][0x10], R3 ;  /* 0x000004002421ca24 */ /* 0x000fe400078e0203 */
[----:B------:R-:W-:Y:S02]  /*3680*/  @!P3 FADD.FTZ R41, R41, R35 ;  /* 0x000000232929b221 */ /* 0x000fe40000010000 */
[----:B------:R-:W-:Y:S01]  /*3690*/  @!P4 IMAD.WIDE.U32 R32, R33, 0x8, R30 ;  /* 0x000000082120c825 */ /* 0x000fe200078e001e */
[----:B------:R-:W-:-:S03]  /*36a0*/  ISETP.EQ.OR P3, PT, R34, R42, P2 ;  /* 0x0000002a2200720c */ /* 0x000fc60001762670 */
[----:B------:R-:W-:Y:S02]  /*36b0*/  @!P6 IMAD R29, R37, c[0x0][0x10], R3 ;  /* 0x00000400251dea24 */ /* 0x000fe400078e0203 */
[----:B------:R-:W2:Y:S02]  /*36c0*/  @!P4 LDG.E.64 R32, [R32.64] ;  /* 0x0000000e2020c981 */ /* 0x000ea4000c1e1b00 */
[----:B------:R-:W-:-:S06]  /*36d0*/  @!P6 IMAD.WIDE.U32 R28, R29, 0x8, R30 ;  /* 0x000000081d1ce825 */ /* 0x000fcc00078e001e */
[----:B------:R-:W3:Y:S01]  /*36e0*/  @!P6 LDG.E.64 R28, [R28.64] ;  /* 0x0000000e1c1ce981 */ /* 0x000ee2000c1e1b00 */
[----:B------:R-:W-:-:S04]  /*36f0*/  @!P3 IMAD R35, R34, c[0x0][0x10], R3 ;  /* 0x000004002223ba24 */ /* 0x000fc800078e0203 */
        /* <DEDUP_REMOVED lines=10> */
[--C-:B------:R-:W-:Y:S02]  /*37a0*/  @!P4 IMAD R29, R37, c[0x0][0x10], R3.reuse ;  /* 0x00000400251dca24 */ /* 0x100fe400078e0203 */
[----:B----4-:R-:W-:Y:S01]  /*37b0*/  @!P3 FADD.FTZ R40, R40, R34 ;  /* 0x000000222828b221 */ /* 0x010fe20000010000 */
[----:B------:R-:W-:Y:S01]  /*37c0*/  IADD3 R34, R38, 0xf, RZ ;  /* 0x0000000f26227810 */ /* 0x000fe20007ffe0ff */
[----:B------:R-:W-:Y:S02]  /*37d0*/  @!P6 IMAD R33, R36, c[0x0][0x10], R3 ;  /* 0x000004002421ea24 */ /* 0x000fe400078e0203 */
[----:B------:R-:W-:Y:S02]  /*37e0*/  @!P3 FADD.FTZ R41, R41, R35 ;  /* 0x000000232929b221 */ /* 0x000fe40000010000 */
[----:B------:R-:W-:Y:S01]  /*37f0*/  @!P6 IMAD.WIDE.U32 R32, R33, 0x8, R30 ;  /* 0x000000082120e825 */ /* 0x000fe200078e001e */
[----:B------:R-:W-:-:S03]  /*3800*/  ISETP.EQ.OR P3, PT, R34, R42, P2 ;  /* 0x0000002a2200720c */ /* 0x000fc60001762670 */
[----:B------:R-:W-:Y:S02]  /*3810*/  @!P4 IMAD.WIDE.U32 R28, R29, 0x8, R30 ;  /* 0x000000081d1cc825 */ /* 0x000fe400078e001e */
[----:B------:R-:W2:Y:S04]  /*3820*/  @!P6 LDG.E.64 R32, [R32.64] ;  /* 0x0000000e2020e981 */ /* 0x000ea8000c1e1b00 */
[----:B------:R-:W3:Y:S04]  /*3830*/  @!P4 LDG.E.64 R28, [R28.64] ;  /* 0x0000000e1c1cc981 */ /* 0x000ee8000c1e1b00 */
[----:B------:R-:W-:-:S04]  /*3840*/  @!P3 IMAD R35, R34, c[0x0][0x10], R3 ;  /* 0x000004002223ba24 */ /* 0x000fc800078e0203 */
[----:B------:R-:W-:-:S06]  /*3850*/  @!P3 IMAD.WIDE.U32 R34, R35, 0x8, R30 ;  /* 0x000000082322b825 */ /* 0x000fcc00078e001e */
[----:B------:R-:W4:Y:S01]  /*3860*/  @!P3 LDG.E.64 R34, [R34.64] ;  /* 0x0000000e2222b981 */ /* 0x000f22000c1e1b00 */
[----:B------:R-:W-:-:S04]  /*3870*/  UIADD3 UR4, UR4, -0x10, URZ ;  /* 0xfffffff004047890 */ /* 0x000fc8000fffe03f */
[----:B------:R-:W-:Y:S01]  /*3880*/  UISETP.GT.AND UP0, UPT, UR4, 0xc, UPT ;  /* 0x0000000c0400788c */ /* 0x000fe2000bf04270 */
[----:B------:R-:W-:Y:S01]  /*3890*/  IADD3 R38, R38, 0x10, RZ ;  /* 0x0000001026267810 */ /* 0x000fe20007ffe0ff */
[----:B--2---:R-:W-:Y:S02]  /*38a0*/  @!P6 FADD.FTZ R40, R40, R32 ;  /* 0x000000202828e221 */ /* 0x004fe40000010000 */
[----:B------:R-:W-:Y:S02]  /*38b0*/  @!P6 FADD.FTZ R41, R41, R33 ;  /* 0x000000212929e221 */ /* 0x000fe40000010000 */
[----:B---3--:R-:W-:Y:S02]  /*38c0*/  @!P4 FADD.FTZ R40, R40, R28 ;  /* 0x0000001c2828c221 */ /* 0x008fe40000010000 */
[----:B------:R-:W-:Y:S01]  /*38d0*/  @!P4 FADD.FTZ R41, R41, R29 ;  /* 0x0000001d2929c221 */ /* 0x000fe20000010000 */
[----:B------:R-:W-:Y:S01]  /*38e0*/  PLOP3.LUT P4, PT, PT, PT, UP0, 0x80, 0x0 ;  /* 0x000000000000781c */ /* 0x000fe20003f8f008 */
[----:B----4-:R-:W-:-:S02]  /*38f0*/  @!P3 FADD.FTZ R40, R40, R34 ;  /* 0x000000222828b221 */ /* 0x010fc40000010000 */
[----:B------:R-:W-:-:S10]  /*3900*/  @!P3 FADD.FTZ R41, R41, R35 ;  /* 0x000000232929b221 */ /* 0x000fd40000010000 */
[----:B------:R-:W-:Y:S05]  /*3910*/  @P4 BRA `(.L_x_2130) ;  /* 0xfffff8c000004947 */ /* 0x000fea000383ffff */
.L_x_2129:
[----:B------:R-:W-:-:S06]  /*3920*/  UISETP.GT.AND UP0, UPT, UR4, 0x4, UPT ;  /* 0x000000040400788c */ /* 0x000fcc000bf04270 */
[----:B------:R-:W-:-:S13]  /*3930*/  PLOP3.LUT P3, PT, PT, PT, UP0, 0x80, 0x0 ;  /* 0x000000000000781c */ /* 0x000fda0003f6f008 */
[----:B------:R-:W-:Y:S05]  /*3940*/  @!P3 BRA `(.L_x_2131) ;  /* 0x000003b00000b947 */ /* 0x000fea0003800000 */
[CC--:B------:R-:W-:Y:S02]  /*3950*/  ISETP.EQ.OR P0, PT, R38.reuse, R42.reuse, P2 ;  /* 0x0000002a2600720c */ /* 0x0c0fe40001702670 */
[C---:B0-----:R-:W-:Y:S02]  /*3960*/  IADD3 R29, R38.reuse, 0x1, RZ ;  /* 0x00000001261d7810 */ /* 0x041fe40007ffe0ff */
[----:B------:R-:W-:Y:S02]  /*3970*/  IADD3 R35, R38, 0x2, RZ ;  /* 0x0000000226237810 */ /* 0x000fe40007ffe0ff */
[----:B------:R-:W-:-:S07]  /*3980*/  ISETP.EQ.OR P3, PT, R29, R42, P2 ;  /* 0x0000002a1d00720c */ /* 0x000fce0001762670 */
[----:B------:R-:W-:-:S04]  /*3990*/  @!P0 IMAD R33, R38, c[0x0][0x10], R3 ;  /* 0x0000040026218a24 */ /* 0x000fc800078e0203 */
[----:B------:R-:W-:-:S06]  /*39a0*/  @!P0 IMAD.WIDE.U32 R32, R33, 0x8, R30 ;  /* 0x0000000821208825 */ /* 0x000fcc00078e001e */
[----:B------:R-:W2:Y:S01]  /*39b0*/  @!P0 LDG.E.64 R32, [R32.64] ;  /* 0x0000000e20208981 */ /* 0x000ea2000c1e1b00 */
[----:B------:R-:W-:Y:S01]  /*39c0*/  ISETP.EQ.OR P4, PT, R35, R42, P2 ;  /* 0x0000002a2300720c */ /* 0x000fe20001782670 */
[----:B------:R-:W-:Y:S01]  /*39d0*/  @!P3 IMAD R29, R29, c[0x0][0x10], R3 ;  /* 0x000004001d1dba24 */ /* 0x000fe200078e0203 */
[----:B------:R-:W-:-:S03]  /*39e0*/  IADD3 R36, R38, 0x3, RZ ;  /* 0x0000000326247810 */ /* 0x000fc60007ffe0ff */
[----:B------:R-:W-:Y:S01]  /*39f0*/  @!P3 IMAD.WIDE.U32 R28, R29, 0x8, R30 ;  /* 0x000000081d1cb825 */ /* 0x000fe200078e001e */
[----:B------:R-:W-:-:S05]  /*3a00*/  ISETP.EQ.OR P6, PT, R36, R42, P2 ;  /* 0x0000002a2400720c */ /* 0x000fca00017c2670 */
[----:B------:R-:W3:Y:S01]  /*3a10*/  @!P3 LDG.E.64 R28, [R28.64] ;  /* 0x0000000e1c1cb981 */ /* 0x000ee2000c1e1b00 */
[----:B------:R-:W-:Y:S01]  /*3a20*/  IADD3 R38, R38, 0x4, RZ ;  /* 0x0000000426267810 */ /* 0x000fe20007ffe0ff */
[----:B------:R-:W-:-:S04]  /*3a30*/  @!P4 IMAD R35, R35, c[0x0][0x10], R3 ;  /* 0x000004002323ca24 */ /* 0x000fc800078e0203 */
[----:B------:R-:W-:-:S06]  /*3a40*/  @!P4 IMAD.WIDE.U32 R34, R35, 0x8, R30 ;  /* 0x000000082322c825 */ /* 0x000fcc00078e001e */
[----:B------:R-:W4:Y:S01]  /*3a50*/  @!P4 LDG.E.64 R34, [R34.64] ;  /* 0x0000000e2222c981 */ /* 0x000f22000c1e1b00 */
[----:B--2---:R-:W-:Y:S02]  /*3a60*/  @!P0 FADD.FTZ R41, R41, R33 ;  /* 0x0000002129298221 */ /* 0x004fe40000010000 */
[----:B------:R-:W-:Y:S02]  /*3a70*/  @!P6 IMAD R33, R36, c[0x0][0x10], R3 ;  /* 0x000004002421ea24 */ /* 0x000fe400078e0203 */
[----:B------:R-:W-:Y:S01]  /*3a80*/  @!P0 FADD.FTZ R40, R40, R32 ;  /* 0x0000002028288221 */ /* 0x000fe20000010000 */
[----:B------:R-:W-:Y:S01]  /*3a90*/  ISETP.EQ.OR P0, PT, R38, R42, P2 ;  /* 0x0000002a2600720c */ /* 0x000fe20001702670 */
[----:B------:R-:W-:-:S06]  /*3aa0*/  @!P6 IMAD.WIDE.U32 R32, R33, 0x8, R30 ;  /* 0x000000082120e825 */ /* 0x000fcc00078e001e */
[----:B------:R-:W2:Y:S01]  /*3ab0*/  @!P6 LDG.E.64 R32, [R32.64] ;  /* 0x0000000e2020e981 */ /* 0x000ea2000c1e1b00 */
[----:B---3--:R-:W-:Y:S01]  /*3ac0*/  @!P3 FADD.FTZ R40, R40, R28 ;  /* 0x0000001c2828b221 */ /* 0x008fe20000010000 */
[C---:B------:R-:W-:Y:S01]  /*3ad0*/  IADD3 R28, R38.reuse, 0x1, RZ ;  /* 0x00000001261c7810 */ /* 0x040fe20007ffe0ff */
[----:B------:R-:W-:Y:S01]  /*3ae0*/  @!P3 FADD.FTZ R41, R41, R29 ;  /* 0x0000001d2929b221 */ /* 0x000fe20000010000 */
[----:B------:R-:W-:Y:S01]  /*3af0*/  IADD3 R29, R38, 0x2, RZ ;  /* 0x00000002261d7810 */ /* 0x000fe20007ffe0ff */
[----:B----4-:R-:W-:Y:S02]  /*3b00*/  @!P4 FADD.FTZ R40, R40, R34 ;  /* 0x000000222828c221 */ /* 0x010fe40000010000 */
[----:B------:R-:W-:Y:S01]  /*3b10*/  @!P4 FADD.FTZ R41, R41, R35 ;  /* 0x000000232929c221 */ /* 0x000fe20000010000 */
[----:B------:R-:W-:Y:S02]  /*3b20*/  ISETP.EQ.OR P4, PT, R28, R42, P2 ;  /* 0x0000002a1c00720c */ /* 0x000fe40001782670 */
[C---:B------:R-:W-:Y:S01]  /*3b30*/  IADD3 R34, R38.reuse, 0x3, RZ ;  /* 0x0000000326227810 */ /* 0x040fe20007ffe0ff */
[----:B------:R-:W-:-:S03]  /*3b40*/  @!P0 IMAD R37, R38, c[0x0][0x10], R3 ;  /* 0x0000040026258a24 */ /* 0x000fc600078e0203 */
[----:B------:R-:W-:Y:S01]  /*3b50*/  ISETP.EQ.OR P3, PT, R34, R42, P2 ;  /* 0x0000002a2200720c */ /* 0x000fe20001762670 */
[----:B------:R-:W-:-:S06]  /*3b60*/  @!P0 IMAD.WIDE.U32 R36, R37, 0x8, R30 ;  /* 0x0000000825248825 */ /* 0x000fcc00078e001e */
[----:B------:R-:W3:Y:S06]  /*3b70*/  @!P0 LDG.E.64 R36, [R36.64] ;  /* 0x0000000e24248981 */ /* 0x000eec000c1e1b00 */
[----:B------:R-:W-:-:S04]  /*3b80*/  @!P3 IMAD R35, R34, c[0x0][0x10], R3 ;  /* 0x000004002223ba24 */ /* 0x000fc800078e0203 */
[----:B------:R-:W-:-:S06]  /*3b90*/  @!P3 IMAD.WIDE.U32 R34, R35, 0x8, R30 ;  /* 0x000000082322b825 */ /* 0x000fcc00078e001e */
[----:B------:R-:W4:Y:S01]  /*3ba0*/  @!P3 LDG.E.64 R34, [R34.64] ;  /* 0x0000000e2222b981 */ /* 0x000f22000c1e1b00 */
[----:B--2---:R-:W-:Y:S02]  /*3bb0*/  @!P6 FADD.FTZ R40, R40, R32 ;  /* 0x000000202828e221 */ /* 0x004fe40000010000 */
[----:B------:R-:W-:Y:S01]  /*3bc0*/  @!P6 FADD.FTZ R41, R41, R33 ;  /* 0x000000212929e221 */ /* 0x000fe20000010000 */
[----:B------:R-:W-:Y:S01]  /*3bd0*/  ISETP.EQ.OR P6, PT, R29, R42, P2 ;  /* 0x0000002a1d00720c */ /* 0x000fe200017c2670 */
[----:B------:R-:W-:-:S04]  /*3be0*/  @!P4 IMAD R33, R28, c[0x0][0x10], R3 ;  /* 0x000004001c21ca24 */ /* 0x000fc800078e0203 */
[----:B------:R-:W-:-:S06]  /*3bf0*/  @!P4 IMAD.WIDE.U32 R32, R33, 0x8, R30 ;  /* 0x000000082120c825 */ /* 0x000fcc00078e001e */
[----:B------:R-:W2:Y:S02]  /*3c00*/  @!P4 LDG.E.64 R32, [R32.64] ;  /* 0x0000000e2020c981 */ /* 0x000ea4000c1e1b00 */
[----:B------:R-:W-:-:S04]  /*3c10*/  @!P6 IMAD R29, R29, c[0x0][0x10], R3 ;  /* 0x000004001d1dea24 */ /* 0x000fc800078e0203 */
[----:B------:R-:W-:-:S06]  /*3c20*/  @!P6 IMAD.WIDE.U32 R28, R29, 0x8, R30 ;  /* 0x000000081d1ce825 */ /* 0x000fcc00078e001e */
[----:B------:R-:W5:Y:S01]  /*3c30*/  @!P6 LDG.E.64 R28, [R28.64] ;  /* 0x0000000e1c1ce981 */ /* 0x000f62000c1e1b00 */
[----:B---3--:R-:W-:Y:S02]  /*3c40*/  @!P0 FADD.FTZ R40, R40, R36 ;  /* 0x0000002428288221 */ /* 0x008fe40000010000 */
[----:B------:R-:W-:Y:S01]  /*3c50*/  @!P0 FADD.FTZ R41, R41, R37 ;  /* 0x0000002529298221 */ /* 0x000fe20000010000 */
[----:B------:R-:W-:Y:S01]  /*3c60*/  UIADD3 UR4, UR4, -0x4, URZ ;  /* 0xfffffffc04047890 */ /* 0x000fe2000fffe03f */
[----:B------:R-:W-:Y:S02]  /*3c70*/  PLOP3.LUT P0, PT, PT, PT, PT, 0x8, 0x0 ;  /* 0x000000000000781c */ /* 0x000fe40003f0e170 */
[----:B------:R-:W-:Y:S01]  /*3c80*/  IADD3 R38, R38, 0x4, RZ ;  /* 0x0000000426267810 */ /* 0x000fe20007ffe0ff */
[----:B------:R-:W-:Y:S01]  /*3c90*/  UIADD3 UR4, UR4, -0x4, URZ ;  /* 0xfffffffc04047890 */ /* 0x000fe2000fffe03f */
[----:B--2---:R-:W-:Y:S02]  /*3ca0*/  @!P4 FADD.FTZ R40, R40, R32 ;  /* 0x000000202828c221 */ /* 0x004fe40000010000 */
[----:B------:R-:W-:-:S02]  /*3cb0*/  @!P4 FADD.FTZ R41, R41, R33 ;  /* 0x000000212929c221 */ /* 0x000fc40000010000 */
[----:B-----5:R-:W-:Y:S02]  /*3cc0*/  @!P6 FADD.FTZ R40, R40, R28 ;  /* 0x0000001c2828e221 */ /* 0x020fe40000010000 */
[----:B------:R-:W-:Y:S02]  /*3cd0*/  @!P6 FADD.FTZ R41, R41, R29 ;  /* 0x0000001d2929e221 */ /* 0x000fe40000010000 */
[----:B----4-:R-:W-:Y:S02]  /*3ce0*/  @!P3 FADD.FTZ R40, R40, R34 ;  /* 0x000000222828b221 */ /* 0x010fe40000010000 */
[----:B------:R-:W-:Y:S02]  /*3cf0*/  @!P3 FADD.FTZ R41, R41, R35 ;  /* 0x000000232929b221 */ /* 0x000fe40000010000 */
.L_x_2131:
[----:B------:R-:W-:-:S13]  /*3d00*/  ISETP.NE.OR P0, PT, RZ, UR4, P0 ;  /* 0x00000004ff007c0c */ /* 0x000fda0008705670 */
[----:B------:R-:W-:Y:S05]  /*3d10*/  @!P0 BRA `(.L_x_2127) ;  /* 0x000001f000008947 */ /* 0x000fea0003800000 */
.L_x_2128:
[CC--:B------:R-:W-:Y:S02]  /*3d20*/  ISETP.EQ.OR P3, PT, R38.reuse, R42.reuse, P2 ;  /* 0x0000002a2600720c */ /* 0x0c0fe40001762670 */
[C---:B------:R-:W-:Y:S02]  /*3d30*/  IADD3 R35, R38.reuse, 0x1, RZ ;  /* 0x0000000126237810 */ /* 0x040fe40007ffe0ff */
[C---:B0-----:R-:W-:Y:S02]  /*3d40*/  IADD3 R33, R38.reuse, 0x2, RZ ;  /* 0x0000000226217810 */ /* 0x041fe40007ffe0ff */
        /* <DEDUP_REMOVED lines=16> */
[----:B------:R-:W-:Y:S01]  /*3e50*/  UIADD3 UR4, UR4, -0x4, URZ ;  /* 0xfffffffc04047890 */ /* 0x000fe2000fffe03f */
[----:B------:R-:W-:Y:S01]  /*3e60*/  IADD3 R38, R38, 0x4, RZ ;  /* 0x0000000426267810 */ /* 0x000fe20007ffe0ff */
[----:B--2---:R-:W-:Y:S02]  /*3e70*/  @!P3 FADD.FTZ R40, R40, R28 ;  /* 0x0000001c2828b221 */ /* 0x004fe40000010000 */
[----:B------:R-:W-:Y:S02]  /*3e80*/  @!P3 FADD.FTZ R41, R41, R29 ;  /* 0x0000001d2929b221 */ /* 0x000fe40000010000 */
[----:B------:R-:W-:Y:S01]  /*3e90*/  ISETP.NE.AND P3, PT, RZ, UR4, PT ;  /* 0x00000004ff007c0c */ /* 0x000fe2000bf65270 */
[----:B---3--:R-:W-:Y:S02]  /*3ea0*/  @!P4 FADD.FTZ R40, R40, R34 ;  /* 0x000000222828c221 */ /* 0x008fe40000010000 */
[----:B------:R-:W-:-:S02]  /*3eb0*/  @!P4 FADD.FTZ R41, R41, R35 ;  /* 0x000000232929c221 */ /* 0x000fc40000010000 */
[----:B----4-:R-:W-:Y:S02]  /*3ec0*/  @!P6 FADD.FTZ R40, R40, R32 ;  /* 0x000000202828e221 */ /* 0x010fe40000010000 */
[----:B------:R-:W-:Y:S02]  /*3ed0*/  @!P6 FADD.FTZ R41, R41, R33 ;  /* 0x000000212929e221 */ /* 0x000fe40000010000 */
[----:B-----5:R-:W-:Y:S02]  /*3ee0*/  @!P0 FADD.FTZ R40, R40, R36 ;  /* 0x0000002428288221 */ /* 0x020fe40000010000 */
[----:B------:R-:W-:Y:S02]  /*3ef0*/  @!P0 FADD.FTZ R41, R41, R37 ;  /* 0x0000002529298221 */ /* 0x000fe40000010000 */
[----:B------:R-:W-:Y:S05]  /*3f00*/  @P3 BRA `(.L_x_2128) ;  /* 0xfffffe1000003947 */ /* 0x000fea000383ffff */
.L_x_2127:
[----:B------:R-:W-:-:S04]  /*3f10*/  MOV R32, c[0x0][0xc] ;  /* 0x0000030000207a02 */ /* 0x000fc80000000f00 */
[----:B------:R-:W-:-:S13]  /*3f20*/  LOP3.LUT P0, R32, R32, 0x3, RZ, 0xc0, !PT ;  /* 0x0000000320207812 */ /* 0x000fda000780c0ff */
[----:B------:R-:W-:Y:S05]  /*3f30*/  @!P0 BRA `(.L_x_2124) ;  /* 0x000001a000008947 */ /* 0x000fea0003800000 */
[----:B------:R-:W-:Y:S01]  /*3f40*/  ISETP.EQ.OR P0, PT, R38, R42, P2 ;  /* 0x0000002a2600720c */ /* 0x000fe20001702670 */
[----:B------:R-:W-:Y:S01]  /*3f50*/  BSSY B0, `(.L_x_2132) ;  /* 0x0000008000007945 */ /* 0x000fe20003800000 */
[----:B------:R-:W-:-:S11]  /*3f60*/  ISETP.NE.AND P3, PT, R32, 0x1, PT ;  /* 0x000000012000780c */ /* 0x000fd60003f65270 */
[----:B------:R-:W-:Y:S05]  /*3f70*/  @P0 BRA `(.L_x_2133) ;  /* 0x0000005000000947 */ /* 0x000fea0003800000 */
[----:B0-----:R-:W-:-:S04]  /*3f80*/  IMAD R29, R38, c[0x0][0x10], R3 ;  /* 0x00000400261d7a24 */ /* 0x001fc800078e0203 */
[----:B------:R-:W-:-:S06]  /*3f90*/  IMAD.WIDE.U32 R28, R29, 0x8, R30 ;  /* 0x000000081d1c7825 */ /* 0x000fcc00078e001e */
[----:B------:R-:W2:Y:S02]  /*3fa0*/  LDG.E.64 R28, [R28.64] ;  /* 0x0000000e1c1c7981 */ /* 0x000ea4000c1e1b00 */
[----:B--2---:R-:W-:Y:S02]  /*3fb0*/  FADD.FTZ R40, R40, R28 ;  /* 0x0000001c28287221 */ /* 0x004fe40000010000 */
[----:B------:R-:W-:Y:S02]  /*3fc0*/  FADD.FTZ R41, R41, R29 ;  /* 0x0000001d29297221 */ /* 0x000fe40000010000 */
.L_x_2133:
[----:B------:R-:W-:Y:S05]  /*3fd0*/  BSYNC B0 ;  /* 0x0000000000007941 */ /* 0x000fea0003800000 */
.L_x_2132:
[----:B------:R-:W-:Y:S05]  /*3fe0*/  @!P3 BRA `(.L_x_2124) ;  /* 0x000000f00000b947 */ /* 0x000fea0003800000 */
[C---:B0-----:R-:W-:Y:S02]  /*3ff0*/  IADD3 R28, R38.reuse, 0x2, RZ ;  /* 0x00000002261c7810 */ /* 0x041fe40007ffe0ff */
        /* <DEDUP_REMOVED lines=14> */
.L_x_2124:
[----:B------:R-:W-:Y:S04]  /*40e0*/  @!P2 STS.64 [0xc8], R40 ;  /* 0x0000c828ff00a388 */ /* 0x000fe80000000a00 */
[----:B------:R-:W-:Y:S01]  /*40f0*/  BAR.SYNC.DEFER_BLOCKING 0x0 ;  /* 0x0000000000007b1d */ /* 0x000fe20000010000 */
[----:B------:R-:W-:Y:S02]  /*4100*/  ISETP.GE.U32.AND P0, PT, R68, c[0x0][0x1e0], PT ;  /* 0x0000780044007a0c */ /* 0x000fe40003f06070 */
[----:B------:R-:W-:Y:S02]  /*4110*/  ISETP.GE.U32.AND P3, PT, R67, c[0x0][0x1e0], PT ;  /* 0x0000780043007a0c */ /* 0x000fe40003f66070 */
[----:B------:R-:W-:Y:S02]  /*4120*/  ISETP.GE.AND.EX P2, PT, R70, c[0x0][0x1e4], PT, P0 ;  /* 0x0000790046007a0c */ /* 0x000fe40003f46300 */
[----:B------:R-:W-:-:S02]  /*4130*/  ISETP.GE.AND.EX P3, PT, R72, c[0x0][0x1e4], PT, P3 ;  /* 0x0000790048007a0c */ /* 0x000fc40003f66330 */
[----:B------:R-:W-:Y:S02]  /*4140*/  ISETP.GE.U32.AND P4, PT, R66, c[0x0][0x1e0], PT ;  /* 0x0000780042007a0c */ /* 0x000fe40003f86070 */
[----:B------:R-:W-:Y:S02]  /*4150*/  ISETP.GE.U32.AND P0, PT, R65, c[0x0][0x1e0], PT ;  /* 0x0000780041007a0c */ /* 0x000fe40003f06070 */
[C---:B------:R-:W-:Y:S02]  /*4160*/  ISETP.GT.U32.OR P2, PT, R0.reuse, 0x29f, P2 ;  /* 0x0000029f0000780c */ /* 0x040fe40001744470 */
[----:B------:R-:W-:Y:S01]  /*4170*/  ISETP.GT.U32.OR P3, PT, R0, 0x29f, P3 ;  /* 0x0000029f0000780c */ /* 0x000fe20001f64470 */
[----:B0-2---:R-:W0:Y:S02]  /*4180*/  LDS.64 R28, [0xc8] ;  /* 0x0000c800ff1c7984 */ /* 0x005e240000000a00 */
[----:B0-----:R-:W-:Y:S02]  /*4190*/  FMUL.FTZ R3, R28, c[0x0][0x20c] ;  /* 0x000083001c037a20 */ /* 0x001fe40000410000 */
[----:B------:R-:W-:Y:S01]  /*41a0*/  FMUL.FTZ R32, R29, c[0x0][0x20c] ;  /* 0x000083001d207a20 */ /* 0x000fe20000410000 */
        /* <DEDUP_REMOVED lines=19> */
.L_x_2134:
        /* <DEDUP_REMOVED lines=11> */
[----:B------:R-:W-:Y:S01]  /*4390*/  LEA R12, P6, R28, c[0x0][0x160], 0x2 ;  /* 0x000058001c0c7a11 */ /* 0x000fe200078c10ff */
[----:B------:R-:W-:Y:S02]  /*43a0*/  FFMA.FTZ R31, R25, R13, -R34 ;  /* 0x0000000d191f7223 */ /* 0x000fe40000010822 */
[----:B------:R-:W-:Y:S01]  /*43b0*/  FMUL.FTZ R30, R30, UR12 ;  /* 0x0000000c1e1e7c20 */ /* 0x000fe20008410000 */
[----:B------:R-:W-:Y:S01]  /*43c0*/  LEA.HI.X R13, R28, c[0x0][0x164], R33, 0x2, P6 ;  /* 0x000059001c0d7a11 */ /* 0x000fe200030f1421 */
[----:B------:R-:W-:-:S05]  /*43d0*/  FMUL.FTZ R31, R31, UR12 ;  /* 0x0000000c1f1f7c20 */ /* 0x000fca0008410000 */
[----:B------:R0:W-:Y:S03]  /*43e0*/  STG.E.64 [R12.64], R30 ;  /* 0x0000001e0c007986 */ /* 0x0001e6000c101b0e */
.L_x_2136:
[----:B------:R-:W-:Y:S05]  /*43f0*/  BSYNC B0 ;  /* 0x0000000000007941 */ /* 0x000fea0003800000 */
.L_x_2135:
        /* <DEDUP_REMOVED lines=19> */
.L_x_2137:
        /* <DEDUP_REMOVED lines=17> */
.L_x_2139:
[----:B------:R-:W-:Y:S05]  /*4640*/  BSYNC B0 ;  /* 0x0000000000007941 */ /* 0x000fea0003800000 */
.L_x_2138:
        /* <DEDUP_REMOVED lines=19> */
.L_x_2140:
        /* <DEDUP_REMOVED lines=17> */
.L_x_2142:
[----:B------:R-:W-:Y:S05]  /*4890*/  BSYNC B0 ;  /* 0x0000000000007941 */ /* 0x000fea0003800000 */
.L_x_2141:
[----:B------:R-:W-:Y:S02]  /*48a0*/  ISETP.GE.U32.AND P2, PT, R64, c[0x0][0x1e0], PT ;  /* 0x0000780040007a0c */ /* 0x000fe40003f46070 */
[----:B------:R-:W-:Y:S02]  /*48b0*/  ISETP.GE.U32.AND P3, PT, R63, c[0x0][0x1e0], PT ;  /* 0x000078003f007a0c */ /* 0x000fe40003f66070 */
[----:B------:R-:W-:Y:S02]  /*48c0*/  ISETP.GE.U32.AND P6, PT, R62, c[0x0][0x1e0], PT ;  /* 0x000078003e007a0c */ /* 0x000fe40003fc6070 */
[----:B------:R-:W-:Y:S02]  /*48d0*/  ISETP.GE.AND.EX P4, PT, R75, c[0x0][0x1e4], PT, P4 ;  /* 0x000079004b007a0c */ /* 0x000fe40003f86340 */
        /* <DEDUP_REMOVED lines=8> */
[----:B------:R-:W-:Y:S01]  /*4960*/  ISETP.GT.U32.OR P6, PT, R0, 0x29f, P6 ;  /* 0x0000029f0000780c */ /* 0x000fe200037c4470 */
[----:B------:R-:W-:Y:S06]  /*4970*/  @!P5 BRA `(.L_x_2143) ;  /* 0x000001200000d947 */ /* 0x000fec0003800000 */
        /* <DEDUP_REMOVED lines=18> */
.L_x_2143:
        /* <DEDUP_REMOVED lines=13> */
[----:B------:R-:W-:Y:S01]  /*4b70*/  FMUL.FTZ R12, R11, UR12 ;  /* 0x0000000c0b0c7c20 */ /* 0x000fe20008410000 */
[----:B------:R-:W-:Y:S01]  /*4b80*/  LEA.HI.X R11, R8, c[0x0][0x164], R75, 0x2, P4 ;  /* 0x00005900080b7a11 */ /* 0x000fe200020f144b */
[----:B------:R-:W-:-:S05]  /*4b90*/  FMUL.FTZ R13, R13, UR12 ;  /* 0x0000000c0d0d7c20 */ /* 0x000fca0008410000 */
[----:B------:R0:W-:Y:S03]  /*4ba0*/  STG.E.64 [R10.64], R12 ;  /* 0x0000000c0a007986 */ /* 0x0001e6000c101b0e */
.L_x_2145:
[----:B------:R-:W-:Y:S05]  /*4bb0*/  BSYNC B0 ;  /* 0x0000000000007941 */ /* 0x000fea0003800000 */
.L_x_2144:
        /* <DEDUP_REMOVED lines=19> */
.L_x_2146:
        /* <DEDUP_REMOVED lines=17> */
.L_x_2148:
[----:B------:R-:W-:Y:S05]  /*4e00*/  BSYNC B0 ;  /* 0x0000000000007941 */ /* 0x000fea0003800000 */
.L_x_2147:
        /* <DEDUP_REMOVED lines=19> */
.L_x_2149:
        /* <DEDUP_REMOVED lines=17> */
.L_x_2151:
[----:B------:R-:W-:Y:S05]  /*5050*/  BSYNC B0 ;  /* 0x0000000000007941 */ /* 0x000fea0003800000 */
.L_x_2150:
        /* <DEDUP_REMOVED lines=19> */
.L_x_2152:
[----:B------:R-:W-:Y:S01]  /*5190*/  BSSY B0, `(.L_x_2153) ;  /* 0x0000011000007945 */ /* 0x000fe20003800000 */
[----:B------:R-:W-:Y:S05]  /*51a0*/  @P3 BRA `(.L_x_2154) ;  /* 0x000000f000003947 */ /* 0x000fea0003800000 */
[----:B0-----:R-:W-:Y:S01]  /*51b0*/  IMAD R10, R71, c[0x0][0x1d8], RZ ;  /* 0x00007600470a7a24 */ /* 0x001fe200078e02ff */
[----:B------:R-:W-:Y:S01]  /*51c0*/  MOV R8, R4 ;  /* 0x0000000400087202 */ /* 0x000fe20000000f00 */
[----:B------:R-:W-:Y:S01]  /*51d0*/  FFMA.FTZ R13, R44, R3, R32 ;  /* 0x000000032c0d7223 */ /* 0x000fe20000010020 */
        /* <DEDUP_REMOVED lines=8> */
[----:B------:R-:W-:Y:S02]  /*5260*/  FMUL.FTZ R12, R13, UR12 ;  /* 0x0000000c0d0c7c20 */ /* 0x000fe40008410000 */
[----:B------:R-:W-:Y:S01]  /*5270*/  FMUL.FTZ R13, R21, UR12 ;  /* 0x0000000c150d7c20 */ /* 0x000fe20008410000 */
[----:B------:R-:W-:-:S05]  /*5280*/  LEA.HI.X R9, R10, c[0x0][0x164], R15, 0x2, P0 ;  /* 0x000059000a097a11 */ /* 0x000fca00000f140f */
[----:B------:R0:W-:Y:S04]  /*5290*/  STG.E.64 [R8.64], R12 ;  /* 0x0000000c08007986 */ /* 0x0001e8000c101b0e */
.L_x_2154:
[----:B------:R-:W-:Y:S05]  /*52a0*/  BSYNC B0 ;  /* 0x0000000000007941 */ /* 0x000fea0003800000 */
.L_x_2153:
        /* <DEDUP_REMOVED lines=19> */
.L_x_2155:
[----:B------:R-:W-:Y:S01]  /*53e0*/  BSSY B0, `(.L_x_2156) ;  /* 0x0000010000007945 */ /* 0x000fe20003800000 */
[----:B------:R-:W-:Y:S05]  /*53f0*/  @P6 BRA `(.L_x_2157) ;  /* 0x000000e000006947 */ /* 0x000fea0003800000 */
[----:B------:R-:W-:Y:S01]  /*5400*/  MOV R5, R7 ;  /* 0x0000000700057202 */ /* 0x000fe20000000f00 */
[----:B------:R-:W-:Y:S02]  /*5410*/  IMAD R69, R69, c[0x0][0x1d8], RZ ;  /* 0x0000760045457a24 */ /* 0x000fe400078e02ff */
[----:B0-----:R-:W-:Y:S02]  /*5420*/  FFMA.FTZ R9, R58, R3, R32 ;  /* 0x000000033a097223 */ /* 0x001fe40000010020 */
[----:B------:R-:W-:-:S04]  /*5430*/  IMAD.WIDE.U32 R6, R62, c[0x0][0x1d8], R4 ;  /* 0x000076003e067a25 */ /* 0x000fc800078e0004 */
[----:B------:R-:W-:Y:S01]  /*5440*/  IMAD R69, R62, c[0x0][0x1dc], R69 ;  /* 0x000077003e457a24 */ /* 0x000fe200078e0245 */
[----:B------:R-:W-:Y:S01]  /*5450*/  LEA R4, P0, R6, c[0x0][0x160], 0x2 ;  /* 0x0000580006047a11 */ /* 0x000fe200078010ff */
[----:B------:R-:W-:Y:S02]  /*5460*/  FFMA.FTZ R32, R57, R3, R32 ;  /* 0x0000000339207223 */ /* 0x000fe40000010020 */
[----:B------:R-:W-:Y:S01]  /*5470*/  FFMA.FTZ R9, R24, R22, -R9 ;  /* 0x0000001618097223 */ /* 0x000fe20000010809 */
[----:B------:R-:W-:Y:S01]  /*5480*/  IADD3 R69, R7, R69, RZ ;  /* 0x0000004507457210 */ /* 0x000fe20007ffe0ff */
[----:B------:R-:W-:Y:S02]  /*5490*/  FFMA.FTZ R32, R25, R23, -R32 ;  /* 0x0000001719207223 */ /* 0x000fe40000010820 */
[----:B------:R-:W-:Y:S01]  /*54a0*/  FMUL.FTZ R8, R9, UR12 ;  /* 0x0000000c09087c20 */ /* 0x000fe20008410000 */
[----:B------:R-:W-:Y:S01]  /*54b0*/  LEA.HI.X R5, R6, c[0x0][0x164], R69, 0x2, P0 ;  /* 0x0000590006057a11 */ /* 0x000fe200000f1445 */
[----:B------:R-:W-:-:S05]  /*54c0*/  FMUL.FTZ R9, R32, UR12 ;  /* 0x0000000c20097c20 */ /* 0x000fca0008410000 */
[----:B------:R0:W-:Y:S02]  /*54d0*/  STG.E.64 [R4.64], R8 ;  /* 0x0000000804007986 */ /* 0x0001e4000c101b0e */
.L_x_2157:
[----:B------:R-:W-:Y:S05]  /*54e0*/  BSYNC B0 ;  /* 0x0000000000007941 */ /* 0x000fea0003800000 */
.L_x_2156:
[----:B------:R-:W-:Y:S01]  /*54f0*/  ULDC UR4, c[0x0][0x10] ;  /* 0x0000040000047ab9 */ /* 0x000fe20000000800 */
[----:B------:R-:W-:Y:S01]  /*5500*/  IADD3 R60, R60, 0x1, RZ ;  /* 0x000000013c3c7810 */ /* 0x000fe20007ffe0ff */
[----:B------:R-:W-:-:S04]  /*5510*/  UIADD3 UR7, UR7, UR4, URZ ;  /* 0x0000000407077290 */ /* 0x000fc8000fffe03f */
[----:B------:R-:W-:-:S06]  /*5520*/  UISETP.GE.AND UP0, UPT, UR7, UR6, UPT ;  /* 0x000000060700728c */ /* 0x000fcc000bf06270 */
[----:B------:R-:W-:-:S13]  /*5530*/  PLOP3.LUT P0, PT, PT, PT, UP0, 0x80, 0x0 ;  /* 0x000000000000781c */ /* 0x000fda0003f0f008 */
[----:B------:R-:W-:Y:S01]  /*5540*/  @P0 CALL.REL.NOINC `(.L_x_2107) ;  /* 0x0000001000000944 */ /* 0x000fe20003c00000 */
[----:B------:R-:W-:Y:S05]  /*5550*/  BRA `(.L_x_2158) ;  /* 0xffffada000007947 */ /* 0x000fea000383ffff */
.L_x_2107:
        /* <DEDUP_REMOVED lines=18> */
.L_x_2160:
[----:B------:R-:W-:Y:S05]  /*5680*/  BSYNC B0 ;  /* 0x0000000000007941 */ /* 0x000fea0003800000 */
.L_x_2159:
        /* <DEDUP_REMOVED lines=11> */
.L_x_2162:
[----:B------:R-:W2:Y:S01]  /*5740*/  LDG.E.STRONG.GPU R5, [R2.64] ;  /* 0x0000000e02057981 */ /* 0x000ea2000c1ef900 */
[----:B------:R-:W-:Y:S01]  /*5750*/  YIELD ;  /* 0x0000000000007946 */ /* 0x000fe20003800000 */
[----:B--2---:R-:W-:Y:S01]  /*5760*/  ISETP.NE.AND P0, PT, R5, R4, PT ;  /* 0x000000040500720c */ /* 0x004fe20003f05270 */
[----:B------:R-:W-:-:S12]  /*5770*/  CCTL.IVALL ;  /* 0x00000000ff00798f */ /* 0x000fd80002000000 */
[----:B------:R-:W-:Y:S05]  /*5780*/  @P0 BRA `(.L_x_2162) ;  /* 0xffffffb000000947 */ /* 0x000fea000383ffff */
.L_x_2161:
        /* <DEDUP_REMOVED lines=25> */
.L_x_2163:
        /* <DEDUP_REMOVED lines=23> */
.L_x_2164:
        /* <DEDUP_REMOVED lines=15> */
.L_x_5175:


//--------------------- .text._Z35group_norm_nhwc_bwd_one_pass_kernelI11Fp32IOFp32WLi256ELi84ELi672EEv26Group_norm_nhwc_bwd_params --------------------------
	.section	.text._Z35group_norm_nhwc_bwd_one_pass_kernelI11Fp32IOFp32WLi256ELi84ELi672EEv26Group_norm_nhwc_bwd_params,"ax",@progbits
	.sectioninfo	@"SHI_REGISTERS=80"
	.align	128
        .global         _Z35group_norm_nhwc_bwd_one_pass_kernelI11Fp32IOFp32WLi256ELi84ELi672EEv26Group_norm_nhwc_bwd_params
        .type           _Z35group_norm_nhwc_bwd_one_pass_kernelI11Fp32IOFp32WLi256ELi84ELi672EEv26Group_norm_nhwc_bwd_params,@function
        .size           _Z35group_norm_nhwc_bwd_one_pass_kernelI11Fp32IOFp32WLi256ELi84ELi672EEv26Group_norm_nhwc_bwd_params,(.L_x_5176 - _Z35group_norm_nhwc_bwd_one_pass_kernelI11Fp32IOFp32WLi256ELi84ELi672EEv26Group_norm_nhwc_bwd_params)
        .other          _Z35group_norm_nhwc_bwd_one_pass_kernelI11Fp32IOFp32WLi256ELi84ELi672EEv26Group_norm_nhwc_bwd_params,@"STO_CUDA_ENTRY STV_DEFAULT"
_Z35group_norm_nhwc_bwd_one_pass_kernelI11Fp32IOFp32WLi256ELi84ELi672EEv26Group_norm_nhwc_bwd_params:
.text._Z35group_norm_nhwc_bwd_one_pass_kernelI11Fp32IOFp32WLi256ELi84ELi672EEv26Group_norm_nhwc_bwd_params:
        /* <DEDUP_REMOVED lines=17> */
[----:B------:R-:W-:Y:S01]  /*0110*/  UIMAD.WIDE.U32 UR4, UR13, UR10, URZ ;  /* 0x0000000a0d0472a5 */ /* 0x000fe2000f8e003f */
[----:B------:R-:W-:Y:S01]  /*0120*/  LEA.HI R5, R5, R0, RZ, 0x5 ;  /* 0x0000000005057211 */ /* 0x000fe200078f28ff */
[----:B------:R-:W-:Y:S02]  /*0130*/  UIMAD UR13, UR13, UR11, URZ ;  /* 0x0000000b0d0d72a4 */ /* 0x000fe4000f8e023f */
[----:B------:R-:W-:Y:S01]  /*0140*/  SHF.R.U32.HI R7, RZ, 0x2, R3 ;  /* 0x00000002ff077819 */ /* 0x000fe20000011603 */
[----:B------:R-:W-:Y:S01]  /*0150*/  ULEA.HI UR10, UP0, UR11, UR10, URZ, 0x1 ;  /* 0x0000000a0b0a7291 */ /* 0x000fe2000f81083f */
[----:B------:R-:W-:Y:S01]  /*0160*/  SHF.R.S32.HI R4, RZ, 0x5, R5 ;  /* 0x00000005ff047819 */ /* 0x000fe20000011405 */
[----:B------:R-:W-:-:S02]  /*0170*/  UIADD3 UR13, UR5, UR13, URZ ;  /* 0x0000000d050d7290 */ /* 0x000fc4000fffe03f */
[----:B------:R-:W-:Y:S01]  /*0180*/  IMAD R3, R7, -0x2a, R0 ;  /* 0xffffffd607037824 */ /* 0x000fe200078e0200 */
[----:B------:R-:W-:Y:S01]  /*0190*/  UIADD3.X UR11, URZ, UR11, URZ, UP0, !UPT ;  /* 0x0000000b3f0b7290 */ /* 0x000fe200087fe43f */
[----:B------:R1:W-:Y:S01]  /*01a0*/  STL [R1+0x38], R4 ;  /* 0x0000380401007387 */ /* 0x0003e20000100800 */
        /* <DEDUP_REMOVED lines=12> */
[----:B-1----:R-:W-:Y:S01]  /*0270*/  SHF.R.S32.HI R4, RZ, 0x1f, R2 ;  /* 0x0000001fff047819 */ /* 0x002fe20000011402 */
[----:B------:R-:W-:Y:S01]  /*0280*/  USHF.L.U64.HI UR11, UR10, 0x2, UR11 ;  /* 0x000000020a0b7899 */ /* 0x000fe2000801020b */
[C---:B0-----:R-:W-:Y:S01]  /*0290*/  IADD3 R3, R2.reuse, 0x30, RZ ;  /* 0x0000003002037810 */ /* 0x041fe20007ffe0ff */
[----:B------:R-:W-:Y:S01]  /*02a0*/  USHF.L.U64.HI UR13, UR12, 0x2, UR13 ;  /* 0x000000020c0d7899 */ /* 0x000fe2000801020d */
[----:B------:R-:W-:Y:S01]  /*02b0*/  IADD3 R3, R2, 0x50, RZ ;  /* 0x0000005002037810 */ /* 0x000fe20007ffe0ff */
[----:B------:R-:W-:Y:S01]  /*02c0*/  UMOV UR4, URZ ;  /* 0x0000003f00047c82 */ /* 0x000fe20008000000 */
[----:B------:R-:W-:-:S02]  /*02d0*/  ISETP.GE.AND.EX P1, PT, R4, c[0x0][0x1e4], PT, P1 ;  /* 0x0000790004007a0c */ /* 0x000fc40003f26310 */
        /* <DEDUP_REMOVED lines=13> */
[----:B------:R-:W-:Y:S02]  /*03b0*/  IADD3 R3, R2, 0xf0, RZ ;  /* 0x000000f002037810 */ /* 0x000fe40007ffe0ff */
.L_x_2248:
[----:B0-2---:R-:W2:Y:S01]  /*03c0*/  LDL R7, [R1+0x34] ;  /* 0x0000340001077983 */ /* 0x005ea20000100800 */
[----:B------:R-:W-:Y:S01]  /*03d0*/  IABS R5, c[0x0][0x1f0] ;  /* 0x00007c0000057a13 */ /* 0x000fe20000000000 */
[----:B------:R-:W-:Y:S01]  /*03e0*/  UMOV UR6, URZ ;  /* 0x0000003f00067c82 */ /* 0x000fe20008000000 */
[----:B------:R-:W-:Y:S01]  /*03f0*/  IABS R6, UR9 ;  /* 0x0000000900067c13 */ /* 0x000fe20008000000 */
[----:B------:R-:W-:Y:S01]  /*0400*/  UISETP.GE.AND UP2, UPT, UR9, URZ, UPT ;  /* 0x0000003f0900728c */ /* 0x000fe2000bf46270 */
[----:B------:R-:W0:Y:S01]  /*0410*/  R2UR UR17, R5 ;  /* 0x00000000051173c2 */ /* 0x000e2200000e0000 */
[----:B------:R-:W-:Y:S01]  /*0420*/  ULDC UR16, c[0x0][0x1f0] ;  /* 0x00007c0000107ab9 */ /* 0x000fe20000000800 */
[C---:B------:R-:W-:Y:S01]  /*0430*/  IADD3 R23, R2.reuse, 0x20, RZ ;  /* 0x0000002002177810 */ /* 0x040fe20007ffe0ff */
[----:B------:R-:W-:Y:S01]  /*0440*/  CS2R R56, SRZ ;  /* 0x0000000000387805 */ /* 0x000fe2000001ff00 */
[----:B------:R-:W-:Y:S01]  /*0450*/  IADD3 R16, R2, 0x40, RZ ;  /* 0x0000004002107810 */ /* 0x000fe20007ffe0ff */
[----:B------:R-:W-:Y:S01]  /*0460*/  CS2R R50, SRZ ;  /* 0x0000000000327805 */ /* 0x000fe2000001ff00 */
[----:B------:R-:W-:-:S02]  /*0470*/  ISETP.GE.U32.AND P3, PT, R23, c[0x0][0x1e0], PT ;  /* 0x0000780017007a0c */ /* 0x000fc40003f66070 */
[----:B------:R-:W1:Y:S01]  /*0480*/  R2UR UR14, R6 ;  /* 0x00000000060e73c2 */ /* 0x000e6200000e0000 */
[----:B------:R-:W-:Y:S02]  /*0490*/  SHF.R.S32.HI R9, RZ, 0x1f, R23 ;  /* 0x0000001fff097819 */ /* 0x000fe40000011417 */
[C---:B------:R-:W-:Y:S02]  /*04a0*/  IADD3 R10, R2.reuse, 0x10, RZ ;  /* 0x00000010020a7810 */ /* 0x040fe40007ffe0ff */
[----:B------:R-:W-:Y:S02]  /*04b0*/  IADD3 R22, R2, 0x30, RZ ;  /* 0x0000003002167810 */ /* 0x000fe40007ffe0ff */
[----:B------:R-:W-:Y:S02]  /*04c0*/  ISETP.GE.U32.AND P4, PT, R16, c[0x0][0x1e0], PT ;  /* 0x0000780010007a0c */ /* 0x000fe40003f86070 */
[----:B------:R-:W-:Y:S02]  /*04d0*/  ISETP.GE.AND.EX P3, PT, R9, c[0x0][0x1e4], PT, P3 ;  /* 0x0000790009007a0c */ /* 0x000fe40003f66330 */
[----:B------:R-:W-:-:S02]  /*04e0*/  ISETP.GE.U32.AND P2, PT, R10, c[0x0][0x1e0], PT ;  /* 0x000078000a007a0c */ /* 0x000fc40003f46070 */
[----:B------:R-:W-:Y:S02]  /*04f0*/  ISETP.GE.U32.AND P5, PT, R22, c[0x0][0x1e0], PT ;  /* 0x0000780016007a0c */ /* 0x000fe40003fa6070 */
[----:B------:R-:W-:Y:S01]  /*0500*/  SHF.R.S32.HI R11, RZ, 0x1f, R10 ;  /* 0x0000001fff0b7819 */ /* 0x000fe2000001140a */
[----:B0-----:R-:W0:Y:S01]  /*0510*/  I2F.RP R3, UR17 ;  /* 0x0000001100037d06 */ /* 0x001e220008209400 */
[----:B------:R-:W-:Y:S02]  /*0520*/  SHF.R.S32.HI R8, RZ, 0x1f, R22 ;  /* 0x0000001fff087819 */ /* 0x000fe40000011416 */
[----:B------:R-:W-:Y:S02]  /*0530*/  ISETP.GT.U32.OR P3, PT, R0, 0x29f, P3 ;  /* 0x0000029f0000780c */ /* 0x000fe40001f64470 */
[----:B------:R-:W-:Y:S02]  /*0540*/  ISETP.GE.AND.EX P2, PT, R11, c[0x0][0x1e4], PT, P2 ;  /* 0x000079000b007a0c */ /* 0x000fe40003f46320 */
[----:B------:R-:W-:-:S02]  /*0550*/  ISETP.GE.AND.EX P5, PT, R8, c[0x0][0x1e4], PT, P5 ;  /* 0x0000790008007a0c */ /* 0x000fc40003fa6350 */
[C---:B------:R-:W-:Y:S02]  /*0560*/  ISETP.GT.U32.OR P2, PT, R0.reuse, 0x29f, P2 ;  /* 0x0000029f0000780c */ /* 0x040fe40001744470 */
[----:B------:R-:W-:Y:S02]  /*0570*/  ISETP.GT.U32.OR P5, PT, R0, 0x29f, P5 ;  /* 0x0000029f0000780c */ /* 0x000fe40002fa4470 */
[----:B------:R-:W-:Y:S01]  /*0580*/  IADD3 R18, R2, 0x50, RZ ;  /* 0x0000005002127810 */ /* 0x000fe20007ffe0ff */
[----:B0-----:R-:W0:Y:S03]  /*0590*/  MUFU.RCP R3, R3 ;  /* 0x0000000300037308 */ /* 0x001e260000001000 */
[----:B------:R-:W-:-:S07]  /*05a0*/  SHF.R.S32.HI R20, RZ, 0x1f, R18 ;  /* 0x0000001fff147819 */ /* 0x000fce0000011412 */
        /* <DEDUP_REMOVED lines=12> */
[----:B------:R-:W-:-:S11]  /*0670*/  UISETP.GT.U32.AND UP1, UPT, UR17, UR5, UPT ;  /* 0x000000051100728c */ /* 0x000fd6000bf24070 */
[----:B------:R-:W-:Y:S02]  /*0680*/  @!UP1 UIADD3 UR5, UR5, -UR17, URZ ;  /* 0x8000001105059290 */ /* 0x000fe4000fffe03f */
[----:B------:R-:W-:Y:S02]  /*0690*/  @!UP1 UIADD3 UR7, UR7, 0x1, URZ ;  /* 0x0000000107079890 */ /* 0x000fe4000fffe03f */
[----:B------:R-:W-:Y:S02]  /*06a0*/  UIADD3 UR6, UR5, -UR17, URZ ;  /* 0x8000001105067290 */ /* 0x000fe4000fffe03f */
[----:B------:R-:W-:-:S04]  /*06b0*/  UISETP.GT.U32.AND UP0, UPT, UR17, UR5, UPT ;  /* 0x000000051100728c */ /* 0x000fc8000bf04070 */
[----:B------:R-:W-:Y:S02]  /*06c0*/  USEL UR6, UR6, UR5, !UP0 ;  /* 0x0000000506067287 */ /* 0x000fe4000c000000 */
[----:B------:R-:W-:Y:S02]  /*06d0*/  UISETP.NE.AND UP0, UPT, URZ, UR16, UPT ;  /* 0x000000103f00728c */ /* 0x000fe4000bf05270 */
[----:B------:R-:W-:Y:S02]  /*06e0*/  @!UP2 UIADD3 UR6, -UR6, URZ, URZ ;  /* 0x0000003f0606a290 */ /* 0x000fe4000fffe13f */
[----:B------:R-:W-:Y:S02]  /*06f0*/  UISETP.GE.U32.AND UP2, UPT, UR5, UR17, UPT ;  /* 0x000000110500728c */ /* 0x000fe4000bf46070 */
[----:B------:R-:W-:Y:S02]  /*0700*/  ULOP3.LUT UR5, UR9, UR16, URZ, 0x3c, !UPT ;  /* 0x0000001009057292 */ /* 0x000fe4000f8e3c3f */
[----:B------:R-:W-:-:S02]  /*0710*/  USEL UR15, UR14, UR6, !UP0 ;  /* 0x000000060e0f7287 */ /* 0x000fc4000c000000 */
[----:B------:R-:W-:Y:S02]  /*0720*/  UISETP.GE.AND UP1, UPT, UR5, URZ, UPT ;  /* 0x0000003f0500728c */ /* 0x000fe4000bf26270 */
[----:B------:R-:W-:Y:S02]  /*0730*/  UIMAD UR22, UR15, 0x54, URZ ;  /* 0x000000540f1678a4 */ /* 0x000fe4000f8e023f */
[----:B------:R-:W-:Y:S02]  /*0740*/  ULDC.64 UR16, c[0x0][0x1e8] ;  /* 0x00007a0000107ab9 */ /* 0x000fe40000000a00 */
[----:B------:R-:W-:Y:S02]  /*0750*/  @UP2 UIADD3 UR7, UR7, 0x1, URZ ;  /* 0x0000000107072890 */ /* 0x000fe4000fffe03f */
[----:B------:R-:W-:-:S03]  /*0760*/  MOV R6, UR22 ;  /* 0x0000001600067c02 */ /* 0x000fc60008000f00 */
[----:B------:R-:W-:-:S04]  /*0770*/  @!UP1 UIADD3 UR7, -UR7, URZ, URZ ;  /* 0x0000003f07079290 */ /* 0x000fc8000fffe13f */
[----:B------:R-:W-:-:S04]  /*0780*/  USEL UR7, UR14, UR7, !UP0 ;  /* 0x000000070e077287 */ /* 0x000fc8000c000000 */
[----:B------:R-:W-:-:S04]  /*0790*/  USHF.R.S32.HI UR5, URZ, 0x1f, UR7 ;  /* 0x0000001f3f057899 */ /* 0x000fc80008011407 */
[----:B------:R-:W-:-:S04]  /*07a0*/  UIMAD UR5, UR5, UR16, URZ ;  /* 0x00000010050572a4 */ /* 0x000fc8000f8e023f */
[----:B------:R-:W-:Y:S01]  /*07b0*/  UIMAD UR5, UR7, UR17, UR5 ;  /* 0x00000011070572a4 */ /* 0x000fe2000f8e0205 */
[----:B--2---:R-:W-:Y:S02]  /*07c0*/  SHF.R.S32.HI R3, RZ, 0x1f, R7 ;  /* 0x0000001fff037819 */ /* 0x004fe40000011407 */
[----:B------:R-:W-:Y:S02]  /*07d0*/  IADD3 R4, P0, R7, UR22, RZ ;  /* 0x0000001607047c10 */ /* 0x000fe4000ff1e0ff */
[----:B------:R-:W-:Y:S02]  /*07e0*/  SHF.R.S32.HI R7, RZ, 0x1f, R16 ;  /* 0x0000001fff077819 */ /* 0x000fe40000011410 */
[----:B------:R-:W-:Y:S01]  /*07f0*/  LEA.HI.X.SX32 R5, R6, R3, 0x1, P0 ;  /* 0x0000000306057211 */ /* 0x000fe200000f0eff */
[----:B------:R-:W-:Y:S01]  /*0800*/  @!P3 IMAD R6, R9, c[0x0][0x1d8], RZ ;  /* 0x000076000906ba24 */ /* 0x000fe200078e02ff */
[----:B------:R-:W-:Y:S02]  /*0810*/  ISETP.GE.AND.EX P4, PT, R7, c[0x0][0x1e4], PT, P4 ;  /* 0x0000790007007a0c */ /* 0x000fe40003f86340 */
[----:B------:R-:W-:Y:S01]  /*0820*/  MOV R3, UR7 ;  /* 0x0000000700037c02 */ /* 0x000fe20008000f00 */
[----:B------:R-:W-:Y:S01]  /*0830*/  @!P3 IMAD R17, R23, c[0x0][0x1dc], R6 ;  /* 0x000077001711ba24 */ /* 0x000fe200078e0206 */
[----:B------:R-:W-:-:S02]  /*0840*/  ISETP.GT.U32.OR P4, PT, R0, 0x29f, P4 ;  /* 0x0000029f0000780c */ /* 0x000fc40002784470 */
[----:B------:R-:W-:Y:S01]  /*0850*/  ISETP.GE.U32.AND P0, PT, R18, c[0x0][0x1e0], PT ;  /* 0x0000780012007a0c */ /* 0x000fe20003f06070 */
[----:B------:R-:W-:-:S03]  /*0860*/  IMAD.WIDE.U32 R4, R3, c[0x0][0x1e8], R4 ;  /* 0x00007a0003047a25 */ /* 0x000fc600078e0004 */
[----:B------:R-:W-:Y:S01]  /*0870*/  ISETP.GE.AND.EX P0, PT, R20, c[0x0][0x1e4], PT, P0 ;  /* 0x0000790014007a0c */ /* 0x000fe20003f06300 */
[----:B------:R-:W-:Y:S01]  /*0880*/  @!P2 IMAD R3, R11, c[0x0][0x1d8], RZ ;  /* 0x000076000b03aa24 */ /* 0x000fe200078e02ff */
[-C--:B------:R-:W-:Y:S02]  /*0890*/  @!P2 MOV R6, R4.reuse ;  /* 0x000000040006a202 */ /* 0x080fe40000000f00 */
[----:B------:R-:W-:Y:S01]  /*08a0*/  ISETP.GT.U32.OR P0, PT, R0, 0x29f, P0 ;  /* 0x0000029f0000780c */ /* 0x000fe20000704470 */
[----:B------:R-:W-:Y:S01]  /*08b0*/  @!P2 IMAD R3, R10, c[0x0][0x1dc], R3 ;  /* 0x000077000a03aa24 */ /* 0x000fe200078e0203 */
[-C--:B------:R-:W-:Y:S01]  /*08c0*/  @!P3 MOV R12, R4.reuse ;  /* 0x00000004000cb202 */ /* 0x080fe20000000f00 */
[----:B------:R-:W-:Y:S01]  /*08d0*/  @!P4 IMAD R9, R7, c[0x0][0x1d8], RZ ;  /* 0x000076000709ca24 */ /* 0x000fe200078e02ff */
[----:B------:R-:W-:Y:S02]  /*08e0*/  IADD3 R7, R5, UR5, RZ ;  /* 0x0000000505077c10 */ /* 0x000fe4000fffe0ff */
[----:B------:R-:W-:Y:S01]  /*08f0*/  @!P4 MOV R8, R4 ;  /* 0x000000040008c202 */ /* 0x000fe20000000f00 */
[----:B------:R-:W-:Y:S01]  /*0900*/  @!P4 IMAD R19, R16, c[0x0][0x1dc], R9 ;  /* 0x000077001013ca24 */ /* 0x000fe200078e0209 */
[-C--:B------:R-:W-:Y:S01]  /*0910*/  @!P4 MOV R9, R7.reuse ;  /* 0x000000070009c202 */ /* 0x080fe20000000f00 */
[----:B------:R-:W-:Y:S01]  /*0920*/  @!P2 IMAD.WIDE.U32 R14, R10, c[0x0][0x1d8], R6 ;  /* 0x000076000a0eaa25 */ /* 0x000fe200078e0006 */
[----:B------:R-:W-:-:S02]  /*0930*/  @!P3 MOV R13, R7 ;  /* 0x00000007000db202 */ /* 0x000fc40000000f00 */
[----:B------:R-:W-:Y:S01]  /*0940*/  @!P5 MOV R10, R4 ;  /* 0x00000004000ad202 */ /* 0x000fe20000000f00 */
[----:B------:R-:W-:Y:S01]  /*0950*/  @!P4 IMAD.WIDE.U32 R8, R16, c[0x0][0x1d8], R8 ;  /* 0x000076001008ca25 */ /* 0x000fe200078e0008 */
[----:B------:R-:W-:Y:S02]  /*0960*/  @!P2 IADD3 R3, R15, R3, RZ ;  /* 0x000000030f03a210 */ /* 0x000fe40007ffe0ff */
[----:B------:R-:W-:Y:S01]  /*0970*/  @!P5 MOV R11, R7 ;  /* 0x00000007000bd202 */ /* 0x000fe20000000f00 */
[----:B------:R-:W-:Y:S01]  /*0980*/  @!P3 IMAD.WIDE.U32 R12, R23, c[0x0][0x1d8], R12 ;  /* 0x00007600170cba25 */ /* 0x000fe200078e000c */
[C---:B------:R-:W-:Y:S02]  /*0990*/  @!P2 SHF.L.U32 R15, R14.reuse, 0x2, RZ ;  /* 0x000000020e0fa819 */ /* 0x040fe400000006ff */
[----:B------:R-:W-:Y:S01]  /*09a0*/  @!P2 SHF.L.U64.HI R14, R14, 0x2, R3 ;  /* 0x000000020e0ea819 */ /* 0x000fe20000010203 */
[----:B------:R-:W-:Y:S01]  /*09b0*/  @!P5 IMAD.WIDE.U32 R10, R22, c[0x0][0x1d8], R10 ;  /* 0x00007600160ada25 */ /* 0x000fe200078e000a */
[----:B------:R-:W-:-:S02]  /*09c0*/  @!P4 IADD3 R3, R9, R19, RZ ;  /* 0x000000130903c210 */ /* 0x000fc40007ffe0ff */
[----:B------:R-:W-:Y:S01]  /*09d0*/  @!P4 SHF.L.U32 R23, R8, 0x2, RZ ;  /* 0x000000020817c819 */ /* 0x000fe200000006ff */
[----:B------:R-:W-:Y:S01]  /*09e0*/  @!P0 IMAD R9, R20, c[0x0][0x1d8], RZ ;  /* 0x0000760014098a24 */ /* 0x000fe200078e02ff */
[----:B------:R-:W-:Y:S02]  /*09f0*/  @!P4 SHF.L.U64.HI R22, R8, 0x2, R3 ;  /* 0x000000020816c819 */ /* 0x000fe40000010203 */
[----:B------:R-:W-:Y:S01]  /*0a00*/  @!P2 IADD3 R8, P6, R15, c[0x0][0x180], RZ ;  /* 0x000060000f08aa10 */ /* 0x000fe20007fde0ff */
[----:B------:R-:W-:Y:S01]  /*0a10*/  @!P0 IMAD R3, R18, c[0x0][0x1dc], R9 ;  /* 0x0000770012038a24 */ /* 0x000fe200078e0209 */
[----:B------:R-:W-:Y:S02]  /*0a20*/  @!P5 IADD3 R21, R11, R21, RZ ;  /* 0x000000150b15d210 */ /* 0x000fe40007ffe0ff */
[----:B------:R-:W-:Y:S02]  /*0a30*/  @!P2 IADD3.X R9, R14, c[0x0][0x184], RZ, P6, !PT ;  /* 0x000061000e09aa10 */ /* 0x000fe400037fe4ff */
[----:B------:R-:W-:-:S02]  /*0a40*/  @!P5 SHF.L.U32 R24, R10, 0x2, RZ ;  /* 0x000000020a18d819 */ /* 0x000fc400000006ff */
[----:B------:R-:W-:Y:S01]  /*0a50*/  @!P5 SHF.L.U64.HI R21, R10, 0x2, R21 ;  /* 0x000000020a15d819 */ /* 0x000fe20000010215 */
[----:B------:R0:W2:Y:S01]  /*0a60*/  @!P2 LDG.E.64 R56, [R8.64] ;  /* 0x000000120838a981 */ /* 0x0000a2000c1e1b00 */
[----:B------:R-:W-:Y:S02]  /*0a70*/  @!P3 IADD3 R17, R13, R17, RZ ;  /* 0x000000110d11b210 */ /* 0x000fe40007ffe0ff */
[----:B------:R-:W-:Y:S02]  /*0a80*/  @!P2 IADD3 R10, P6, R15, c[0x0][0x178], RZ ;  /* 0x00005e000f0aaa10 */ /* 0x000fe40007fde0ff */
[C---:B------:R-:W-:Y:S02]  /*0a90*/  @!P3 SHF.L.U32 R16, R12.reuse, 0x2, RZ ;  /* 0x000000020c10b819 */ /* 0x040fe400000006ff */
[----:B------:R-:W-:Y:S02]  /*0aa0*/  @!P3 SHF.L.U64.HI R17, R12, 0x2, R17 ;  /* 0x000000020c11b819 */ /* 0x000fe40000010211 */
[----:B------:R-:W-:-:S02]  /*0ab0*/  @!P2 IADD3.X R11, R14, c[0x0][0x17c], RZ, P6, !PT ;  /* 0x00005f000e0baa10 */ /* 0x000fc400037fe4ff */
[----:B------:R-:W-:Y:S02]  /*0ac0*/  @!P0 MOV R12, R4 ;  /* 0x00000004000c8202 */ /* 0x000fe40000000f00 */
[----:B------:R-:W-:Y:S01]  /*0ad0*/  @!P0 MOV R13, R7 ;  /* 0x00000007000d8202 */ /* 0x000fe20000000f00 */
[----:B------:R1:W5:Y:S01]  /*0ae0*/  @!P2 LDG.E.64 R50, [R10.64] ;  /* 0x000000120a32a981 */ /* 0x000362000c1e1b00 */
[C---:B------:R-:W-:Y:S02]  /*0af0*/  @!P3 IADD3 R14, P6, R16.reuse, c[0x0][0x180], RZ ;  /* 0x00006000100eba10 */ /* 0x040fe40007fde0ff */
[----:B------:R-:W-:Y:S01]  /*0b00*/  @!P3 IADD3 R16, P2, R16, c[0x0][0x178], RZ ;  /* 0x00005e001010ba10 */ /* 0x000fe20007f5e0ff */
[----:B------:R-:W-:Y:S01]  /*0b10*/  @!P0 IMAD.WIDE.U32 R12, R18, c[0x0][0x1d8], R12 ;  /* 0x00007600120c8a25 */ /* 0x000fe200078e000c */
[----:B------:R-:W-:Y:S01]  /*0b20*/  CS2R R58, SRZ ;  /* 0x00000000003a7805 */ /* 0x000fe2000001ff00 */
[----:B------:R-:W-:Y:S01]  /*0b30*/  CS2R R48, SRZ ;  /* 0x0000000000307805 */ /* 0x000fe2000001ff00 */
[----:B------:R-:W-:-:S02]  /*0b40*/  @!P3 IADD3.X R15, R17, c[0x0][0x184], RZ, P6, !PT ;  /* 0x00006100110fba10 */ /* 0x000fc400037fe4ff */
[----:B------:R-:W-:Y:S02]  /*0b50*/  @!P3 IADD3.X R17, R17, c[0x0][0x17c], RZ, P2, !PT ;  /* 0x00005f001111ba10 */ /* 0x000fe400017fe4ff */
[----:B------:R-:W-:Y:S01]  /*0b60*/  @!P0 IADD3 R13, R13, R3, RZ ;  /* 0x000000030d0d8210 */ /* 0x000fe20007ffe0ff */
[----:B------:R3:W5:Y:S01]  /*0b70*/  @!P3 LDG.E.64 R58, [R14.64] ;  /* 0x000000120e3ab981 */ /* 0x000762000c1e1b00 */
[----:B------:R-:W-:Y:S02]  /*0b80*/  @!P5 IADD3 R18, P6, R24, c[0x0][0x180], RZ ;  /* 0x000060001812da10 */ /* 0x000fe40007fde0ff */
[C---:B------:R-:W-:Y:S01]  /*0b90*/  @!P0 SHF.L.U32 R3, R12.reuse, 0x2, RZ ;  /* 0x000000020c038819 */ /* 0x040fe200000006ff */
[----:B------:R4:W5:Y:S01]  /*0ba0*/  @!P3 LDG.E.64 R48, [R16.64] ;  /* 0x000000121030b981 */ /* 0x000962000c1e1b00 */
[----:B------:R-:W-:Y:S02]  /*0bb0*/  @!P0 SHF.L.U64.HI R20, R12, 0x2, R13 ;  /* 0x000000020c148819 */ /* 0x000fe4000001020d */
[----:B------:R-:W-:-:S02]  /*0bc0*/  @!P5 IADD3.X R19, R21, c[0x0][0x184], RZ, P6, !PT ;  /* 0x000061001513da10 */ /* 0x000fc400037fe4ff */
[C---:B-1----:R-:W-:Y:S02]  /*0bd0*/  @!P4 IADD3 R10, P3, R23.reuse, c[0x0][0x180], RZ ;  /* 0x00006000170aca10 */ /* 0x042fe40007f7e0ff */
[----:B------:R-:W-:Y:S01]  /*0be0*/  @!P4 IADD3 R12, P6, R23, c[0x0][0x178], RZ ;  /* 0x00005e00170cca10 */ /* 0x000fe20007fde0ff */
[----:B------:R-:W-:Y:S01]  /*0bf0*/  CS2R R62, SRZ ;  /* 0x00000000003e7805 */ /* 0x000fe2000001ff00 */
[----:B------:R-:W-:Y:S01]  /*0c00*/  CS2R R44, SRZ ;  /* 0x00000000002c7805 */ /* 0x000fe2000001ff00 */
[C---:B------:R-:W-:Y:S02]  /*0c10*/  @!P4 IADD3.X R11, R22.reuse, c[0x0][0x184], RZ, P3, !PT ;  /* 0x00006100160bca10 */ /* 0x040fe40001ffe4ff */
[----:B------:R-:W-:Y:S02]  /*0c20*/  @!P4 IADD3.X R13, R22, c[0x0][0x17c], RZ, P6, !PT ;  /* 0x00005f00160dca10 */ /* 0x000fe400037fe4ff */
[C---:B------:R-:W-:Y:S01]  /*0c30*/  IADD3 R31, R2.reuse, 0x60, RZ ;  /* 0x00000060021f7810 */ /* 0x040fe20007ffe0ff */
[----:B------:R1:W5:Y:S01]  /*0c40*/  @!P4 LDG.E.64 R62, [R10.64] ;  /* 0x000000120a3ec981 */ /* 0x000362000c1e1b00 */
[----:B------:R-:W-:-:S02]  /*0c50*/  IADD3 R30, R2, 0x70, RZ ;  /* 0x00000070021e7810 */ /* 0x000fc40007ffe0ff */
[----:B0-----:R-:W-:Y:S01]  /*0c60*/  @!P5 IADD3 R8, P2, R24, c[0x0][0x178], RZ ;  /* 0x00005e001808da10 */ /* 0x001fe20007f5e0ff */
[----:B------:R0:W5:Y:S01]  /*0c70*/  @!P4 LDG.E.64 R44, [R12.64] ;  /* 0x000000120c2cc981 */ /* 0x000162000c1e1b00 */
[----:B------:R-:W-:Y:S02]  /*0c80*/  IADD3 R26, R2, 0x80, RZ ;  /* 0x00000080021a7810 */ /* 0x000fe40007ffe0ff */
[----:B------:R-:W-:Y:S02]  /*0c90*/  ISETP.GE.U32.AND P4, PT, R31, c[0x0][0x1e0], PT ;  /* 0x000078001f007a0c */ /* 0x000fe40003f86070 */
[----:B------:R-:W-:Y:S01]  /*0ca0*/  SHF.R.S32.HI R33, RZ, 0x1f, R31 ;  /* 0x0000001fff217819 */ /* 0x000fe2000001141f */
[----:B------:R-:W-:Y:S01]  /*0cb0*/  CS2R R60, SRZ ;  /* 0x00000000003c7805 */ /* 0x000fe2000001ff00 */
[----:B------:R-:W-:Y:S01]  /*0cc0*/  ISETP.GE.U32.AND P3, PT, R30, c[0x0][0x1e0], PT ;  /* 0x000078001e007a0c */ /* 0x000fe20003f66070 */
[----:B------:R-:W-:Y:S01]  /*0cd0*/  CS2R R46, SRZ ;  /* 0x00000000002e7805 */ /* 0x000fe2000001ff00 */
[----:B------:R-:W-:-:S02]  /*0ce0*/  SHF.R.S32.HI R25, RZ, 0x1f, R30 ;  /* 0x0000001fff197819 */ /* 0x000fc4000001141e */
[----:B------:R-:W-:Y:S01]  /*0cf0*/  @!P5 IADD3.X R9, R21, c[0x0][0x17c], RZ, P2, !PT ;  /* 0x00005f001509da10 */ /* 0x000fe200017fe4ff */
[----:B------:R0:W5:Y:S01]  /*0d00*/  @!P5 LDG.E.64 R60, [R18.64] ;  /* 0x00000012123cd981 */ /* 0x000162000c1e1b00 */
[----:B------:R-:W-:Y:S02]  /*0d10*/  ISETP.GE.U32.AND P2, PT, R26, c[0x0][0x1e0], PT ;  /* 0x000078001a007a0c */ /* 0x000fe40003f46070 */
[----:B------:R-:W-:Y:S01]  /*0d20*/  SHF.R.S32.HI R32, RZ, 0x1f, R26 ;  /* 0x0000001fff207819 */ /* 0x000fe2000001141a */
[----:B------:R1:W5:Y:S01]  /*0d30*/  @!P5 LDG.E.64 R46, [R8.64] ;  /* 0x00000012082ed981 */ /* 0x000362000c1e1b00 */
[----:B------:R-:W-:Y:S02]  /*0d40*/  ISETP.GE.AND.EX P4, PT, R33, c[0x0][0x1e4], PT, P4 ;  /* 0x0000790021007a0c */ /* 0x000fe40003f86340 */
[----:B------:R-:W-:Y:S02]  /*0d50*/  ISETP.GE.AND.EX P3, PT, R25, c[0x0][0x1e4], PT, P3 ;  /* 0x0000790019007a0c */ /* 0x000fe40003f66330 */
[----:B------:R-:W-:-:S02]  /*0d60*/  ISETP.GE.AND.EX P2, PT, R32, c[0x0][0x1e4], PT, P2 ;  /* 0x0000790020007a0c */ /* 0x000fc40003f46320 */
[C---:B------:R-:W-:Y:S02]  /*0d70*/  ISETP.GT.U32.OR P4, PT, R0.reuse, 0x29f, P4 ;  /* 0x0000029f0000780c */ /* 0x040fe40002784470 */
[----:B0-----:R-:W-:Y:S02]  /*0d80*/  @!P0 IADD3 R12, P5, R3, c[0x0][0x180], RZ ;  /* 0x00006000030c8a10 */ /* 0x001fe40007fbe0ff */
[----:B------:R-:W-:Y:S02]  /*0d90*/  ISETP.GT.U32.OR P3, PT, R0, 0x29f, P3 ;  /* 0x0000029f0000780c */ /* 0x000fe40001f64470 */
[----:B------:R-:W-:Y:S02]  /*0da0*/  IADD3 R28, R2, 0x90, RZ ;  /* 0x00000090021c7810 */ /* 0x000fe40007ffe0ff */
[----:B------:R-:W-:Y:S02]  /*0db0*/  ISETP.GT.U32.OR P2, PT, R0, 0x29f, P2 ;  /* 0x0000029f0000780c */ /* 0x000fe40001744470 */
[----:B------:R-:W-:-:S02]  /*0dc0*/  @!P0 IADD3.X R13, R20, c[0x0][0x184], RZ, P5, !PT ;  /* 0x00006100140d8a10 */ /* 0x000fc40002ffe4ff */
[----:B---3--:R-:W-:Y:S02]  /*0dd0*/  @!P0 IADD3 R14, P5, R3, c[0x0][0x178], RZ ;  /* 0x00005e00030e8a10 */ /* 0x008fe40007fbe0ff */
[----:B------:R-:W-:Y:S02]  /*0de0*/  IADD3 R27, R2, 0xa0, RZ ;  /* 0x000000a0021b7810 */ /* 0x000fe40007ffe0ff */
[----:B------:R-:W-:Y:S02]  /*0df0*/  ISETP.GE.U32.AND P6, PT, R28, c[0x0][0x1e0], PT ;  /* 0x000078001c007a0c */ /* 0x000fe40003fc6070 */
[----:B------:R-:W-:Y:S02]  /*0e00*/  SHF.R.S32.HI R34, RZ, 0x1f, R2 ;  /* 0x0000001fff227819 */ /* 0x000fe40000011402 */
[----:B------:R-:W-:Y:S02]  /*0e10*/  SHF.R.S32.HI R29, RZ, 0x1f, R28 ;  /* 0x0000001fff1d7819 */ /* 0x000fe4000001141c */
[----:B------:R-:W-:-:S02]  /*0e20*/  @!P0 IADD3.X R15, R20, c[0x0][0x17c], RZ, P5, !PT ;  /* 0x00005f00140f8a10 */ /* 0x000fc40002ffe4ff */
[----:B------:R-:W-:Y:S02]  /*0e30*/  ISETP.GE.U32.AND P5, PT, R27, c[0x0][0x1e0], PT ;  /* 0x000078001b007a0c */ /* 0x000fe40003fa6070 */
[----:B------:R-:W-:Y:S01]  /*0e40*/  SHF.R.S32.HI R24, RZ, 0x1f, R27 ;  /* 0x0000001fff187819 */ /* 0x000fe2000001141b */
[----:B------:R-:W-:Y:S01]  /*0e50*/  @P1 IMAD R3, R34, c[0x0][0x1d8], RZ ;  /* 0x0000760022031a24 */ /* 0x000fe200078e02ff */
[----:B------:R-:W-:Y:S02]  /*0e60*/  ISETP.GE.AND.EX P6, PT, R29, c[0x0][0x1e4], PT, P6 ;  /* 0x000079001d007a0c */ /* 0x000fe40003fc6360 */
[-C--:B------:R-:W-:Y:S02]  /*0e70*/  @P1 MOV R18, R4.reuse ;  /* 0x0000000400121202 */ /* 0x080fe40000000f00 */
[----:B------:R-:W-:Y:S01]  /*0e80*/  @P1 MOV R19, R7 ;  /* 0x0000000700131202 */ /* 0x000fe20000000f00 */
[----:B------:R-:W-:Y:S01]  /*0e90*/  @!P4 IMAD R21, R33, c[0x0][0x1d8], RZ ;  /* 0x000076002115ca24 */ /* 0x000fe200078e02ff */
[----:B-1----:R-:W-:-:S02]  /*0ea0*/  @!P4 MOV R10, R4 ;  /* 0x00000004000ac202 */ /* 0x002fc40000000f00 */
[-C--:B------:R-:W-:Y:S01]  /*0eb0*/  @!P4 MOV R11, R7.reuse ;  /* 0x00000007000bc202 */ /* 0x080fe20000000f00 */
[----:B------:R-:W-:Y:S01]  /*0ec0*/  @!P3 IMAD R25, R25, c[0x0][0x1d8], RZ ;  /* 0x000076001919ba24 */ /* 0x000fe200078e02ff */
[-C--:B----4-:R-:W-:Y:S02]  /*0ed0*/  @!P3 MOV R16, R4.reuse ;  /* 0x000000040010b202 */ /* 0x090fe40000000f00 */
[----:B------:R-:W-:Y:S02]  /*0ee0*/  @!P3 MOV R17, R7 ;  /* 0x000000070011b202 */ /* 0x000fe40000000f00 */
[----:B------:R-:W-:Y:S01]  /*0ef0*/  ISETP.GE.AND.EX P5, PT, R24, c[0x0][0x1e4], PT, P5 ;  /* 0x0000790018007a0c */ /* 0x000fe20003fa6350 */
[----:B------:R-:W-:Y:S01]  /*0f00*/  @P1 IMAD R23, R2, c[0x0][0x1dc], R3 ;  /* 0x0000770002171a24 */ /* 0x000fe200078e0203 */
[----:B------:R-:W-:Y:S01]  /*0f10*/  ISETP.GT.U32.OR P6, PT, R0, 0x29f, P6 ;  /* 0x0000029f0000780c */ /* 0x000fe200037c4470 */
[----:B------:R-:W-:Y:S01]  /*0f20*/  @P1 IMAD.WIDE.U32 R18, R2, c[0x0][0x1d8], R18 ;  /* 0x0000760002121a25 */ /* 0x000fe200078e0012 */
[----:B------:R-:W-:-:S02]  /*0f30*/  @!P2 MOV R8, R4 ;  /* 0x000000040008a202 */ /* 0x000fc40000000f00 */
[----:B------:R-:W-:Y:S01]  /*0f40*/  @!P2 MOV R9, R7 ;  /* 0x000000070009a202 */ /* 0x000fe20000000f00 */
[----:B------:R-:W-:Y:S01]  /*0f50*/  @!P2 IMAD R3, R32, c[0x0][0x1d8], RZ ;  /* 0x000076002003aa24 */ /* 0x000fe200078e02ff */
[----:B------:R-:W-:Y:S01]  /*0f60*/  ISETP.GT.U32.OR P5, PT, R0, 0x29f, P5 ;  /* 0x0000029f0000780c */ /* 0x000fe20002fa4470 */
[C---:B------:R-:W-:Y:S02]  /*0f70*/  @!P4 IMAD R21, R31.reuse, c[0x0][0x1dc], R21 ;  /* 0x000077001f15ca24 */ /* 0x040fe400078e0215 */
[----:B------:R-:W-:Y:S01]  /*0f80*/  @!P4 IMAD.WIDE.U32 R10, R31, c[0x0][0x1d8], R10 ;  /* 0x000076001f0aca25 */ /* 0x000fe200078e000a */
[----:B------:R-:W-:-:S03]  /*0f90*/  @P1 IADD3 R23, R19, R23, RZ ;  /* 0x0000001713171210 */ /* 0x000fc60007ffe0ff */
[C---:B------:R-:W-:Y:S02]  /*0fa0*/  @!P3 IMAD R25, R30.reuse, c[0x0][0x1dc], R25 ;  /* 0x000077001e19ba24 */ /* 0x040fe400078e0219 */
[----:B------:R-:W-:Y:S01]  /*0fb0*/  @!P3 IMAD.WIDE.U32 R16, R30, c[0x0][0x1d8], R16 ;  /* 0x000076001e10ba25 */ /* 0x000fe200078e0010 */
[----:B------:R-:W-:-:S03]  /*0fc0*/  @!P4 IADD3 R19, R11, R21, RZ ;  /* 0x000000150b13c210 */ /* 0x000fc60007ffe0ff */
[C---:B------:R-:W-:Y:S02]  /*0fd0*/  @!P2 IMAD R3, R26.reuse, c[0x0][0x1dc], R3 ;  /* 0x000077001a03aa24 */ /* 0x040fe400078e0203 */
[----:B------:R-:W-:Y:S01]  /*0fe0*/  @!P2 IMAD.WIDE.U32 R8, R26, c[0x0][0x1d8], R8 ;  /* 0x000076001a08aa25 */ /* 0x000fe200078e0008 */
[----:B------:R-:W-:Y:S02]  /*0ff0*/  @!P3 IADD3 R11, R17, R25, RZ ;  /* 0x00000019110bb210 */ /* 0x000fe40007ffe0ff */
[----:B------:R-:W-:Y:S02]  /*1000*/  @!P3 SHF.L.U32 R22, R16, 0x2, RZ ;  /* 0x000000021016b819 */ /* 0x000fe400000006ff */
[----:B------:R-:W-:Y:S02]  /*1010*/  @!P2 IADD3 R3, R9, R3, RZ ;  /* 0x000000030903a210 */ /* 0x000fe40007ffe0ff */
[C---:B------:R-:W-:Y:S02]  /*1020*/  @!P4 SHF.L.U32 R26, R10.reuse, 0x2, RZ ;  /* 0x000000020a1ac819 */ /* 0x040fe400000006ff */
[----:B------:R-:W-:-:S02]  /*1030*/  @!P4 SHF.L.U64.HI R25, R10, 0x2, R19 ;  /* 0x000000020a19c819 */ /* 0x000fc40000010213 */
[----:B------:R-:W-:Y:S01]  /*1040*/  @!P3 SHF.L.U64.HI R16, R16, 0x2, R11 ;  /* 0x000000021010b819 */ /* 0x000fe2000001020b */
[----:B------:R-:W-:Y:S01]  /*1050*/  @!P6 IMAD R19, R29, c[0x0][0x1d8], RZ ;  /* 0x000076001d13ea24 */ /* 0x000fe200078e02ff */
[-C--:B------:R-:W-:Y:S02]  /*1060*/  @!P6 MOV R10, R4.reuse ;  /* 0x00000004000ae202 */ /* 0x080fe40000000f00 */
[----:B------:R-:W-:Y:S01]  /*1070*/  @!P6 MOV R11, R7 ;  /* 0x00000007000be202 */ /* 0x000fe20000000f00 */
[----:B------:R-:W-:Y:S01]  /*1080*/  CS2R R64, SRZ ;  /* 0x0000000000407805 */ /* 0x000fe2000001ff00 */
[C---:B------:R-:W-:Y:S01]  /*1090*/  @!P2 SHF.L.U32 R17, R8.reuse, 0x2, RZ ;  /* 0x000000020811a819 */ /* 0x040fe200000006ff */
[----:B------:R-:W-:Y:S01]  /*10a0*/  CS2R R42, SRZ ;  /* 0x00000000002a7805 */ /* 0x000fe2000001ff00 */
[----:B------:R-:W-:Y:S01]  /*10b0*/  @!P2 SHF.L.U64.HI R20, R8, 0x2, R3 ;  /* 0x000000020814a819 */ /* 0x000fe20000010203 */
[----:B------:R-:W-:Y:S01]  /*10c0*/  @!P5 IMAD R3, R24, c[0x0][0x1d8], RZ ;  /* 0x000076001803da24 */ /* 0x000fe200078e02ff */
[----:B------:R-:W-:-:S02]  /*10d0*/  @!P5 MOV R8, R4 ;  /* 0x000000040008d202 */ /* 0x000fc40000000f00 */
[----:B------:R-:W-:Y:S01]  /*10e0*/  @!P5 MOV R9, R7 ;  /* 0x000000070009d202 */ /* 0x000fe20000000f00 */
[C---:B------:R-:W-:Y:S01]  /*10f0*/  @!P6 IMAD R19, R28.reuse, c[0x0][0x1dc], R19 ;  /* 0x000077001c13ea24 */ /* 0x040fe200078e0213 */
[----:B------:R0:W5:Y:S01]  /*1100*/  @!P0 LDG.E.64 R64, [R12.64] ;  /* 0x000000120c408981 */ /* 0x000162000c1e1b00 */
[----:B------:R-:W-:-:S03]  /*1110*/  @!P6 IMAD.WIDE.U32 R10, R28, c[0x0][0x1d8], R10 ;  /* 0x000076001c0aea25 */ /* 0x000fc600078e000a */
[----:B------:R1:W5:Y:S01]  /*1120*/  @!P0 LDG.E.64 R42, [R14.64] ;  /* 0x000000120e2a8981 */ /* 0x000362000c1e1b00 */
[C---:B------:R-:W-:Y:S02]  /*1130*/  @!P5 IMAD R3, R27.reuse, c[0x0][0x1dc], R3 ;  /* 0x000077001b03da24 */ /* 0x040fe400078e0203 */
[----:B------:R-:W-:Y:S01]  /*1140*/  @!P5 IMAD.WIDE.U32 R8, R27, c[0x0][0x1d8], R8 ;  /* 0x000076001b08da25 */ /* 0x000fe200078e0008 */
[----:B------:R-:W-:Y:S02]  /*1150*/  @!P6 IADD3 R19, R11, R19, RZ ;  /* 0x000000130b13e210 */ /* 0x000fe40007ffe0ff */
[----:B0-----:R-:W-:Y:S02]  /*1160*/  @!P4 IADD3 R12, P0, R26, c[0x0][0x180], RZ ;  /* 0x000060001a0cca10 */ /* 0x001fe40007f1e0ff */
[C---:B------:R-:W-:Y:S02]  /*1170*/  @P1 SHF.L.U32 R21, R18.reuse, 0x2, RZ ;  /* 0x0000000212151819 */ /* 0x040fe400000006ff */
[----:B------:R-:W-:-:S02]  /*1180*/  @P1 SHF.L.U64.HI R23, R18, 0x2, R23 ;  /* 0x0000000212171819 */ /* 0x000fc40000010217 */
[----:B------:R-:W-:Y:S02]  /*1190*/  @!P5 IADD3 R3, R9, R3, RZ ;  /* 0x000000030903d210 */ /* 0x000fe40007ffe0ff */
[C---:B------:R-:W-:Y:S02]  /*11a0*/  @!P6 SHF.L.U32 R18, R10.reuse, 0x2, RZ ;  /* 0x000000020a12e819 */ /* 0x040fe400000006ff */
[----:B------:R-:W-:Y:S02]  /*11b0*/  @!P6 SHF.L.U64.HI R19, R10, 0x2, R19 ;  /* 0x000000020a13e819 */ /* 0x000fe40000010213 */
[----:B------:R-:W-:Y:S02]  /*11c0*/  @!P4 IADD3.X R13, R25, c[0x0][0x184], RZ, P0, !PT ;  /* 0x00006100190dca10 */ /* 0x000fe400007fe4ff */
[----:B------:R-:W-:Y:S01]  /*11d0*/  @!P4 IADD3 R10, P0, R26, c[0x0][0x178], RZ ;  /* 0x00005e001a0aca10 */ /* 0x000fe20007f1e0ff */
[----:B------:R-:W-:Y:S01]  /*11e0*/  CS2R R66, SRZ ;  /* 0x0000000000427805 */ /* 0x000fe2000001ff00 */
[----:B------:R-:W-:-:S02]  /*11f0*/  @!P5 SHF.L.U32 R24, R8, 0x2, RZ ;  /* 0x000000020818d819 */ /* 0x000fc400000006ff */
[----:B------:R-:W-:Y:S02]  /*1200*/  @!P5 SHF.L.U64.HI R3, R8, 0x2, R3 ;  /* 0x000000020803d819 */ /* 0x000fe40000010203 */
[----:B------:R-:W-:Y:S01]  /*1210*/  CS2R R8, SRZ ;  /* 0x0000000000087805 */ /* 0x000fe2000001ff00 */
[----:B------:R-:W-:Y:S01]  /*1220*/  @!P4 IADD3.X R11, R25, c[0x0][0x17c], RZ, P0, !PT ;  /* 0x00005f00190bca10 */ /* 0x000fe200007fe4ff */
[----:B------:R0:W5:Y:S01]  /*1230*/  @!P4 LDG.E.64 R66, [R12.64] ;  /* 0x000000120c42c981 */ /* 0x000162000c1e1b00 */
[----:B-1----:R-:W-:-:S03]  /*1240*/  @!P3 IADD3 R14, P0, R22, c[0x0][0x180], RZ ;  /* 0x00006000160eba10 */ /* 0x002fc60007f1e0ff */
[----:B------:R1:W5:Y:S01]  /*1250*/  @!P4 LDG.E.64 R8, [R10.64] ;  /* 0x000000120a08c981 */ /* 0x000362000c1e1b00 */
[----:B------:R-:W-:Y:S01]  /*1260*/  CS2R R68, SRZ ;  /* 0x0000000000447805 */ /* 0x000fe2000001ff00 */
[----:B------:R-:W-:Y:S02]  /*1270*/  @!P3 IADD3.X R15, R16, c[0x0][0x184], RZ, P0, !PT ;  /* 0x00006100100fba10 */ /* 0x000fe400007fe4ff */
[----:B0-----:R-:W-:-:S03]  /*1280*/  @!P3 IADD3 R12, P4, R22, c[0x0][0x178], RZ ;  /* 0x00005e00160cba10 */ /* 0x001fc60007f9e0ff */
[----:B------:R0:W5:Y:S01]  /*1290*/  @!P3 LDG.E.64 R68, [R14.64] ;  /* 0x000000120e44b981 */ /* 0x000162000c1e1b00 */
[----:B-1----:R-:W-:Y:S01]  /*12a0*/  CS2R R10, SRZ ;  /* 0x00000000000a7805 */ /* 0x002fe2000001ff00 */
[----:B------:R-:W-:Y:S02]  /*12b0*/  @!P3 IADD3.X R13, R16, c[0x0][0x17c], RZ, P4, !PT ;  /* 0x00005f00100dba10 */ /* 0x000fe400027fe4ff */
[C---:B------:R-:W-:Y:S01]  /*12c0*/  @!P2 IADD3 R16, P0, R17.reuse, c[0x0][0x180], RZ ;  /* 0x000060001110aa10 */ /* 0x040fe20007f1e0ff */
[----:B------:R-:W-:Y:S02]  /*12d0*/  CS2R R70, SRZ ;  /* 0x0000000000467805 */ /* 0x000fe4000001ff00 */
[----:B------:R1:W5:Y:S01]  /*12e0*/  @!P3 LDG.E.64 R10, [R12.64] ;  /* 0x000000120c0ab981 */ /* 0x000362000c1e1b00 */
[----:B0-----:R-:W-:Y:S02]  /*12f0*/  @!P2 IADD3 R14, P3, R17, c[0x0][0x178], RZ ;  /* 0x00005e00110eaa10 */ /* 0x001fe40007f7e0ff */
[----:B------:R-:W-:-:S02]  /*1300*/  @!P2 IADD3.X R17, R20, c[0x0][0x184], RZ, P0, !PT ;  /* 0x000061001411aa10 */ /* 0x000fc400007fe4ff */
[----:B------:R-:W-:-:S03]  /*1310*/  IADD3 R36, R2, 0xb0, RZ ;  /* 0x000000b002247810 */ /* 0x000fc60007ffe0ff */
[----:B------:R0:W5:Y:S01]  /*1320*/  @!P2 LDG.E.64 R70, [R16.64] ;  /* 0x000000121046a981 */ /* 0x000162000c1e1b00 */
[----:B------:R-:W-:Y:S01]  /*1330*/  @!P2 IADD3.X R15, R20, c[0x0][0x17c], RZ, P3, !PT ;  /* 0x00005f00140faa10 */ /* 0x000fe20001ffe4ff */
[----:B-1----:R-:W-:Y:S01]  /*1340*/  CS2R R12, SRZ ;  /* 0x00000000000c7805 */ /* 0x002fe2000001ff00 */
[----:B------:R-:W-:-:S05]  /*1350*/  SHF.R.S32.HI R30, RZ, 0x1f, R36 ;  /* 0x0000001fff1e7819 */ /* 0x000fca0000011424 */
[----:B------:R1:W5:Y:S01]  /*1360*/  @!P2 LDG.E.64 R12, [R14.64] ;  /* 0x000000120e0ca981 */ /* 0x000362000c1e1b00 */
[----:B0-----:R-:W-:-:S04]  /*1370*/  @!P6 IADD3 R16, P0, R18, c[0x0][0x180], RZ ;  /* 0x000060001210ea10 */ /* 0x001fc80007f1e0ff */
[C---:B------:R-:W-:Y:S02]  /*1380*/  @!P6 IADD3.X R17, R19.reuse, c[0x0][0x184], RZ, P0, !PT ;  /* 0x000061001311ea10 */ /* 0x040fe400007fe4ff */
[----:B------:R-:W-:Y:S02]  /*1390*/  ISETP.GE.U32.AND P0, PT, R36, c[0x0][0x1e0], PT ;  /* 0x0000780024007a0c */ /* 0x000fe40003f06070 */
[----:B------:R-:W-:Y:S02]  /*13a0*/  @!P6 IADD3 R18, P2, R18, c[0x0][0x178], RZ ;  /* 0x00005e001212ea10 */ /* 0x000fe40007f5e0ff */
[----:B------:R-:W-:Y:S01]  /*13b0*/  ISETP.GE.AND.EX P0, PT, R30, c[0x0][0x1e4], PT, P0 ;  /* 0x000079001e007a0c */ /* 0x000fe20003f06300 */
[----:B-1----:R-:W-:Y:S01]  /*13c0*/  CS2R R14, SRZ ;  /* 0x00000000000e7805 */ /* 0x002fe2000001ff00 */
[----:B------:R-:W-:Y:S01]  /*13d0*/  CS2R R72, SRZ ;  /* 0x0000000000487805 */ /* 0x000fe2000001ff00 */
[----:B------:R-:W-:Y:S02]  /*13e0*/  @!P6 IADD3.X R19, R19, c[0x0][0x17c], RZ, P2, !PT ;  /* 0x00005f001313ea10 */ /* 0x000fe400017fe4ff */
[----:B------:R-:W-:-:S02]  /*13f0*/  ISETP.GT.U32.OR P0, PT, R0, 0x29f, P0 ;  /* 0x0000029f0000780c */ /* 0x000fc40000704470 */
[C---:B------:R-:W-:Y:S01]  /*1400*/  @P1 IADD3 R20, P2, R21.reuse, c[0x0][0x180], RZ ;  /* 0x0000600015141a10 */ /* 0x040fe20007f5e0ff */
[----:B------:R0:W5:Y:S01]  /*1410*/  @!P6 LDG.E.64 R14, [R18.64] ;  /* 0x00000012120ee981 */ /* 0x000162000c1e1b00 */
[----:B------:R-:W-:Y:S02]  /*1420*/  UMOV UR5, 0x8 ;  /* 0x0000000800057882 */ /* 0x000fe40000000000 */
[----:B------:R-:W-:Y:S01]  /*1430*/  ULDC.64 UR6, c[0x0][0x198] ;  /* 0x0000660000067ab9 */ /* 0x000fe20000000a00 */
[----:B------:R1:W5:Y:S01]  /*1440*/  @!P6 LDG.E.64 R72, [R16.64] ;  /* 0x000000121048e981 */ /* 0x000362000c1e1b00 */
[----:B------:R-:W-:Y:S01]  /*1450*/  @!P5 IADD3 R22, P6, R24, c[0x0][0x180], RZ ;  /* 0x000060001816da10 */ /* 0x000fe20007fde0ff */
[----:B------:R-:W-:Y:S01]  /*1460*/  UIMAD.WIDE UR6, UR9, UR5, UR6 ;  /* 0x00000005090672a5 */ /* 0x000fe2000f8e0206 */
[----:B0-----:R-:W-:Y:S02]  /*1470*/  @P1 IADD3 R18, P4, R21, c[0x0][0x178], RZ ;  /* 0x00005e0015121a10 */ /* 0x001fe40007f9e0ff */
[----:B------:R-:W-:-:S02]  /*1480*/  @P1 IADD3.X R21, R23, c[0x0][0x184], RZ, P2, !PT ;  /* 0x0000610017151a10 */ /* 0x000fc400017fe4ff */
[----:B------:R-:W-:Y:S02]  /*1490*/  @!P5 IADD3 R24, P2, R24, c[0x0][0x178], RZ ;  /* 0x00005e001818da10 */ /* 0x000fe40007f5e0ff */
[----:B------:R-:W-:Y:S02]  /*14a0*/  @P1 IADD3.X R19, R23, c[0x0][0x17c], RZ, P4, !PT ;  /* 0x00005f0017131a10 */ /* 0x000fe400027fe4ff */
[C---:B------:R-:W-:Y:S02]  /*14b0*/  @!P5 IADD3.X R23, R3.reuse, c[0x0][0x184], RZ, P6, !PT ;  /* 0x000061000317da10 */ /* 0x040fe400037fe4ff */
[----:B------:R-:W-:Y:S01]  /*14c0*/  @!P5 IADD3.X R25, R3, c[0x0][0x17c], RZ, P2, !PT ;  /* 0x00005f000319da10 */ /* 0x000fe200017fe4ff */
[----:B------:R-:W-:Y:S01]  /*14d0*/  @!P0 IMAD R3, R30, c[0x0][0x1d8], RZ ;  /* 0x000076001e038a24 */ /* 0x000fe200078e02ff */
[----:B------:R-:W-:Y:S02]  /*14e0*/  MOV R30, UR6 ;  /* 0x00000006001e7c02 */ /* 0x000fe40008000f00 */
[----:B------:R-:W-:-:S06]  /*14f0*/  MOV R31, UR7 ;  /* 0x00000007001f7c02 */ /* 0x000fcc0008000f00 */
[----:B------:R-:W3:Y:S01]  /*1500*/  LDG.E.64 R30, [R30.64] ;  /* 0x000000121e1e7981 */ /* 0x000ee2000c1e1b00 */
[C---:B------:R-:W-:Y:S02]  /*1510*/  IADD3 R39, R2.reuse, 0xf0, RZ ;  /* 0x000000f002277810 */ /* 0x040fe40007ffe0ff */
[----:B------:R-:W-:Y:S02]  /*1520*/  IADD3 R28, R2, 0xc0, RZ ;  /* 0x000000c0021c7810 */ /* 0x000fe40007ffe0ff */
[----:B------:R-:W-:Y:S02]  /*1530*/  ISETP.GE.U32.AND P2, PT, R39, c[0x0][0x1e0], PT ;  /* 0x0000780027007a0c */ /* 0x000fe40003f46070 */
[----:B------:R-:W-:Y:S02]  /*1540*/  SHF.R.S32.HI R27, RZ, 0x1f, R39 ;  /* 0x0000001fff1b7819 */ /* 0x000fe40000011427 */
[----:B------:R-:W-:Y:S02]  /*1550*/  ISETP.GE.U32.AND P3, PT, R28, c[0x0][0x1e0], PT ;  /* 0x000078001c007a0c */ /* 0x000fe40003f66070 */
[----:B------:R-:W-:-:S02]  /*1560*/  SHF.R.S32.HI R33, RZ, 0x1f, R28 ;  /* 0x0000001fff217819 */ /* 0x000fc4000001141c */
[----:B------:R-:W-:Y:S02]  /*1570*/  IADD3 R40, R2, 0xe0, RZ ;  /* 0x000000e002287810 */ /* 0x000fe40007ffe0ff */
[----:B------:R-:W-:Y:S02]  /*1580*/  ISETP.GE.AND.EX P2, PT, R27, c[0x0][0x1e4], PT, P2 ;  /* 0x000079001b007a0c */ /* 0x000fe40003f46320 */
[----:B------:R-:W-:Y:S02]  /*1590*/  ISETP.GE.AND.EX P3, PT, R33, c[0x0][0x1e4], PT, P3 ;  /* 0x0000790021007a0c */ /* 0x000fe40003f66330 */
[----:B------:R-:W-:Y:S02]  /*15a0*/  ISETP.GE.U32.AND P6, PT, R40, c[0x0][0x1e0], PT ;  /* 0x0000780028007a0c */ /* 0x000fe40003fc6070 */
[----:B------:R-:W-:Y:S02]  /*15b0*/  SHF.R.S32.HI R29, RZ, 0x1f, R40 ;  /* 0x0000001fff1d7819 */ /* 0x000fe40000011428 */
[----:B------:R-:W-:-:S02]  /*15c0*/  @!P0 MOV R34, R4 ;  /* 0x0000000400228202 */ /* 0x000fc40000000f00 */
[----:B------:R-:W-:Y:S02]  /*15d0*/  @!P0 MOV R35, R7 ;  /* 0x0000000700238202 */ /* 0x000fe40000000f00 */
[C---:B------:R-:W-:Y:S02]  /*15e0*/  ISETP.GT.U32.OR P2, PT, R0.reuse, 0x29f, P2 ;  /* 0x0000029f0000780c */ /* 0x040fe40001744470 */
[----:B------:R-:W-:Y:S01]  /*15f0*/  ISETP.GT.U32.OR P3, PT, R0, 0x29f, P3 ;  /* 0x0000029f0000780c */ /* 0x000fe20001f64470 */
[C---:B------:R-:W-:Y:S01]  /*1600*/  @!P0 IMAD R3, R36.reuse, c[0x0][0x1dc], R3 ;  /* 0x0000770024038a24 */ /* 0x040fe200078e0203 */
[----:B------:R-:W-:Y:S01]  /*1610*/  ISETP.GE.AND.EX P6, PT, R29, c[0x0][0x1e4], PT, P6 ;  /* 0x000079001d007a0c */ /* 0x000fe20003fc6360 */
[----:B------:R-:W-:-:S03]  /*1620*/  @!P0 IMAD.WIDE.U32 R34, R36, c[0x0][0x1d8], R34 ;  /* 0x0000760024228a25 */ /* 0x000fc600078e0022 */
[----:B------:R-:W-:Y:S02]  /*1630*/  ISETP.GT.U32.OR P6, PT, R0, 0x29f, P6 ;  /* 0x0000029f0000780c */ /* 0x000fe400037c4470 */
[----:B------:R-:W-:Y:S02]  /*1640*/  @!P0 IADD3 R3, R35, R3, RZ ;  /* 0x0000000323038210 */ /* 0x000fe40007ffe0ff */
[----:B------:R-:W-:Y:S02]  /*1650*/  @!P0 SHF.L.U32 R35, R34, 0x2, RZ ;  /* 0x0000000222238819 */ /* 0x000fe400000006ff */
[----:B------:R-:W-:Y:S02]  /*1660*/  IADD3 R41, R2, 0xd0, RZ ;  /* 0x000000d002297810 */ /* 0x000fe40007ffe0ff */
[----:B------:R-:W-:Y:S01]  /*1670*/  @!P0 SHF.L.U64.HI R34, R34, 0x2, R3 ;  /* 0x0000000222228819 */ /* 0x000fe20000010203 */
[----:B------:R-:W-:Y:S01]  /*1680*/  @!P2 IMAD R3, R27, c[0x0][0x1d8], RZ ;  /* 0x000076001b03aa24 */ /* 0x000fe200078e02ff */
[----:B------:R-:W-:Y:S01]  /*1690*/  @!P3 MOV R26, R4 ;  /* 0x00000004001ab202 */ /* 0x000fe20000000f00 */
[----:B------:R-:W-:Y:S01]  /*16a0*/  @!P3 IMAD R33, R33, c[0x0][0x1d8], RZ ;  /* 0x000076002121ba24 */ /* 0x000fe200078e02ff */
[----:B------:R-:W-:-:S02]  /*16b0*/  @!P3 MOV R27, R7 ;  /* 0x00000007001bb202 */ /* 0x000fc40000000f00 */
[----:B------:R-:W-:Y:S02]  /*16c0*/  ISETP.GE.U32.AND P4, PT, R41, c[0x0][0x1e0], PT ;  /* 0x0000780029007a0c */ /* 0x000fe40003f86070 */
[----:B------:R-:W-:Y:S01]  /*16d0*/  SHF.R.S32.HI R32, RZ, 0x1f, R41 ;  /* 0x0000001fff207819 */ /* 0x000fe20000011429 */
[----:B------:R-:W-:Y:S01]  /*16e0*/  @!P6 IMAD R38, R29, c[0x0][0x1d8], RZ ;  /* 0x000076001d26ea24 */ /* 0x000fe200078e02ff */
[----:B------:R-:W-:Y:S01]  /*16f0*/  @!P6 MOV R29, R7 ;  /* 0x00000007001de202 */ /* 0x000fe20000000f00 */
[----:B------:R-:W-:Y:S01]  /*1700*/  @!P3 IMAD R33, R28, c[0x0][0x1dc], R33 ;  /* 0x000077001c21ba24 */ /* 0x000fe200078e0221 */
[----:B------:R-:W-:Y:S01]  /*1710*/  ISETP.GE.AND.EX P4, PT, R32, c[0x0][0x1e4], PT, P4 ;  /* 0x0000790020007a0c */ /* 0x000fe20003f86340 */
[----:B------:R-:W-:Y:S01]  /*1720*/  @!P3 IMAD.WIDE.U32 R26, R28, c[0x0][0x1d8], R26 ;  /* 0x000076001c1aba25 */ /* 0x000fe200078e001a */
[-C--:B------:R-:W-:Y:S02]  /*1730*/  @!P6 MOV R28, R4.reuse ;  /* 0x00000004001ce202 */ /* 0x080fe40000000f00 */
[----:B-1----:R-:W-:-:S02]  /*1740*/  @!P2 MOV R16, R4 ;  /* 0x000000040010a202 */ /* 0x002fc40000000f00 */
[----:B------:R-:W-:Y:S01]  /*1750*/  @!P2 MOV R17, R7 ;  /* 0x000000070011a202 */ /* 0x000fe20000000f00 */
[----:B------:R-:W-:Y:S01]  /*1760*/  @!P6 IMAD R38, R40, c[0x0][0x1dc], R38 ;  /* 0x000077002826ea24 */ /* 0x000fe200078e0226 */
[----:B------:R-:W-:Y:S01]  /*1770*/  ISETP.GT.U32.OR P4, PT, R0, 0x29f, P4 ;  /* 0x0000029f0000780c */ /* 0x000fe20002784470 */
[----:B------:R-:W-:Y:S02]  /*1780*/  @!P2 IMAD R3, R39, c[0x0][0x1dc], R3 ;  /* 0x000077002703aa24 */ /* 0x000fe400078e0203 */
[----:B------:R-:W-:-:S04]  /*1790*/  @!P6 IMAD.WIDE.U32 R28, R40, c[0x0][0x1d8], R28 ;  /* 0x00007600281cea25 */ /* 0x000fc800078e001c */
[----:B------:R-:W-:Y:S01]  /*17a0*/  @!P2 IMAD.WIDE.U32 R16, R39, c[0x0][0x1d8], R16 ;  /* 0x000076002710aa25 */ /* 0x000fe200078e0010 */
[----:B------:R-:W-:-:S04]  /*17b0*/  @!P6 IADD3 R38, R29, R38, RZ ;  /* 0x000000261d26e210 */ /* 0x000fc80007ffe0ff */
[----:B------:R-:W-:Y:S01]  /*17c0*/  @!P2 IADD3 R17, R17, R3, RZ ;  /* 0x000000031111a210 */ /* 0x000fe20007ffe0ff */
[----:B------:R-:W-:Y:S01]  /*17d0*/  CS2R R54, SRZ ;  /* 0x0000000000367805 */ /* 0x000fe2000001ff00 */
[C---:B------:R-:W-:Y:S02]  /*17e0*/  @!P6 SHF.L.U32 R3, R28.reuse, 0x2, RZ ;  /* 0x000000021c03e819 */ /* 0x040fe400000006ff */
[----:B------:R-:W-:Y:S02]  /*17f0*/  @!P6 SHF.L.U64.HI R75, R28, 0x2, R38 ;  /* 0x000000021c4be819 */ /* 0x000fe40000010226 */
[C---:B------:R-:W-:Y:S01]  /*1800*/  @!P2 SHF.L.U32 R74, R16.reuse, 0x2, RZ ;  /* 0x00000002104aa819 */ /* 0x040fe200000006ff */
[----:B------:R-:W-:Y:S01]  /*1810*/  CS2R R28, SRZ ;  /* 0x00000000001c7805 */ /* 0x000fe2000001ff00 */
[----:B------:R-:W-:Y:S01]  /*1820*/  @!P2 SHF.L.U64.HI R76, R16, 0x2, R17 ;  /* 0x00000002104ca819 */ /* 0x000fe20000010211 */
[----:B------:R-:W-:Y:S01]  /*1830*/  @!P4 IMAD R32, R32, c[0x0][0x1d8], RZ ;  /* 0x000076002020ca24 */ /* 0x000fe200078e02ff */
[----:B------:R-:W-:Y:S01]  /*1840*/  CS2R R16, SRZ ;  /* 0x0000000000107805 */ /* 0x000fe2000001ff00 */
[----:B------:R-:W-:Y:S01]  /*1850*/  @!P4 MOV R36, R4 ;  /* 0x000000040024c202 */ /* 0x000fe20000000f00 */
[----:B------:R0:W5:Y:S01]  /*1860*/  @!P5 LDG.E.64 R54, [R22.64] ;  /* 0x000000121636d981 */ /* 0x000162000c1e1b00 */
[----:B------:R-:W-:Y:S01]  /*1870*/  @!P4 MOV R37, R7 ;  /* 0x000000070025c202 */ /* 0x000fe20000000f00 */
[----:B------:R-:W-:-:S02]  /*1880*/  @!P4 IMAD R32, R41, c[0x0][0x1dc], R32 ;  /* 0x000077002920ca24 */ /* 0x000fc400078e0220 */
[----:B------:R1:W4:Y:S02]  /*1890*/  @P1 LDG.E.64 R28, [R20.64] ;  /* 0x00000012141c1981 */ /* 0x000324000c1e1b00 */
[----:B------:R-:W-:Y:S02]  /*18a0*/  @!P4 IMAD.WIDE.U32 R36, R41, c[0x0][0x1d8], R36 ;  /* 0x000076002924ca25 */ /* 0x000fe400078e0024 */
[----:B------:R0:W5:Y:S01]  /*18b0*/  @!P5 LDG.E.64 R16, [R24.64] ;  /* 0x000000121810d981 */ /* 0x000162000c1e1b00 */
[----:B------:R-:W-:Y:S02]  /*18c0*/  @!P3 IADD3 R33, R27, R33, RZ ;  /* 0x000000211b21b210 */ /* 0x000fe40007ffe0ff */
[----:B-1----:R-:W-:Y:S02]  /*18d0*/  @!P0 IADD3 R20, P5, R35, c[0x0][0x180], RZ ;  /* 0x0000600023148a10 */ /* 0x002fe40007fbe0ff */
[----:B------:R-:W-:Y:S02]  /*18e0*/  @!P4 IADD3 R27, R37, R32, RZ ;  /* 0x00000020251bc210 */ /* 0x000fe40007ffe0ff */
[----:B------:R-:W-:-:S02]  /*18f0*/  @!P0 IADD3.X R21, R34, c[0x0][0x184], RZ, P5, !PT ;  /* 0x0000610022158a10 */ /* 0x000fc40002ffe4ff */
[----:B0-----:R-:W-:Y:S02]  /*1900*/  @!P0 IADD3 R22, P5, R35, c[0x0][0x178], RZ ;  /* 0x00005e0023168a10 */ /* 0x001fe40007fbe0ff */
[----:B------:R-:W-:Y:S01]  /*1910*/  @!P3 SHF.L.U32 R32, R26, 0x2, RZ ;  /* 0x000000021a20b819 */ /* 0x000fe200000006ff */
[----:B------:R-:W-:Y:S01]  /*1920*/  CS2R R52, SRZ ;  /* 0x0000000000347805 */ /* 0x000fe2000001ff00 */
[----:B------:R-:W-:Y:S01]  /*1930*/  @!P0 IADD3.X R23, R34, c[0x0][0x17c], RZ, P5, !PT ;  /* 0x00005f0022178a10 */ /* 0x000fe20002ffe4ff */
[----:B------:R-:W-:Y:S01]  /*1940*/  CS2R R40, SRZ ;  /* 0x0000000000287805 */ /* 0x000fe2000001ff00 */
[----:B------:R-:W-:Y:S02]  /*1950*/  @!P3 SHF.L.U64.HI R33, R26, 0x2, R33 ;  /* 0x000000021a21b819 */ /* 0x000fe40000010221 */
[C---:B------:R-:W-:Y:S01]  /*1960*/  @!P3 IADD3 R24, P5, R32.reuse, c[0x0][0x180], RZ ;  /* 0x000060002018ba10 */ /* 0x040fe20007fbe0ff */
[----:B------:R0:W5:Y:S03]  /*1970*/  @P1 LDG.E.64 R52, [R18.64] ;  /* 0x0000001212341981 */ /* 0x000166000c1e1b00 */
[C---:B------:R-:W-:Y:S01]  /*1980*/  @!P3 IADD3.X R25, R33.reuse, c[0x0][0x184], RZ, P5, !PT ;  /* 0x000061002119ba10 */ /* 0x040fe20002ffe4ff */
[----:B------:R1:W5:Y:S01]  /*1990*/  @!P0 LDG.E.64 R40, [R20.64] ;  /* 0x0000001214288981 */ /* 0x000362000c1e1b00 */
[----:B------:R-:W-:Y:S01]  /*19a0*/  @!P3 IADD3 R32, P5, R32, c[0x0][0x178], RZ ;  /* 0x00005e002020ba10 */ /* 0x000fe20007fbe0ff */
[----:B------:R-:W-:Y:S01]  /*19b0*/  CS2R R38, SRZ ;  /* 0x0000000000267805 */ /* 0x000fe2000001ff00 */
[----:B------:R-:W-:Y:S01]  /*19c0*/  @!P4 SHF.L.U32 R26, R36, 0x2, RZ ;  /* 0x00000002241ac819 */ /* 0x000fe200000006ff */
[----:B0-----:R-:W-:Y:S01]  /*19d0*/  CS2R R18, SRZ ;  /* 0x0000000000127805 */ /* 0x001fe2000001ff00 */
[----:B------:R-:W-:-:S03]  /*19e0*/  @!P3 IADD3.X R33, R33, c[0x0][0x17c], RZ, P5, !PT ;  /* 0x00005f002121ba10 */ /* 0x000fc60002ffe4ff */
[----:B------:R0:W5:Y:S01]  /*19f0*/  @!P3 LDG.E.64 R38, [R24.64] ;  /* 0x000000121826b981 */ /* 0x000162000c1e1b00 */
[----:B-1----:R-:W-:Y:S01]  /*1a00*/  CS2R R20, SRZ ;  /* 0x0000000000147805 */ /* 0x002fe2000001ff00 */
[----:B------:R-:W-:Y:S02]  /*1a10*/  @!P4 SHF.L.U64.HI R27, R36, 0x2, R27 ;  /* 0x00000002241bc819 */ /* 0x000fe4000001021b */
[----:B------:R1:W5:Y:S01]  /*1a20*/  @!P0 LDG.E.64 R18, [R22.64] ;  /* 0x0000001216128981 */ /* 0x000362000c1e1b00 */
[----:B------:R-:W-:-:S03]  /*1a30*/  CS2R R36, SRZ ;  /* 0x0000000000247805 */ /* 0x000fc6000001ff00 */
[----:B------:R1:W5:Y:S01]  /*1a40*/  @!P3 LDG.E.64 R20, [R32.64] ;  /* 0x000000122014b981 */ /* 0x000362000c1e1b00 */
[C---:B0-----:R-:W-:Y:S01]  /*1a50*/  @!P4 IADD3 R24, P0, R26.reuse, c[0x0][0x180], RZ ;  /* 0x000060001a18ca10 */ /* 0x041fe20007f1e0ff */
[----:B------:R-:W-:Y:S01]  /*1a60*/  CS2R R34, SRZ ;  /* 0x0000000000227805 */ /* 0x000fe2000001ff00 */
[----:B------:R-:W-:Y:S01]  /*1a70*/  @!P4 IADD3 R26, P3, R26, c[0x0][0x178], RZ ;  /* 0x00005e001a1aca10 */ /* 0x000fe20007f7e0ff */
[----:B--2---:R0:W-:Y:S01]  /*1a80*/  STL.64 [R1+0x40], R56 ;  /* 0x0000403801007387 */ /* 0x0041e20000100a00 */
[----:B------:R-:W-:Y:S02]  /*1a90*/  @!P4 IADD3.X R25, R27, c[0x0][0x184], RZ, P0, !PT ;  /* 0x000061001b19ca10 */ /* 0x000fe400007fe4ff */
[----:B-1----:R-:W-:-:S03]  /*1aa0*/  @!P6 IADD3 R32, P5, R3, c[0x0][0x180], RZ ;  /* 0x000060000320ea10 */ /* 0x002fc60007fbe0ff */
[----:B------:R1:W5:Y:S01]  /*1ab0*/  @!P4 LDG.E.64 R36, [R24.64] ;  /* 0x000000121824c981 */ /* 0x000362000c1e1b00 */
[----:B------:R-:W-:Y:S02]  /*1ac0*/  @!P4 IADD3.X R27, R27, c[0x0][0x17c], RZ, P3, !PT ;  /* 0x00005f001b1bca10 */ /* 0x000fe40001ffe4ff */
[----:B------:R-:W-:Y:S02]  /*1ad0*/  @!P6 IADD3.X R33, R75, c[0x0][0x184], RZ, P5, !PT ;  /* 0x000061004b21ea10 */ /* 0x000fe40002ffe4ff */
[----:B0-----:R-:W-:Y:S02]  /*1ae0*/  @!P6 IADD3 R56, P0, R3, c[0x0][0x178], RZ ;  /* 0x00005e000338ea10 */ /* 0x001fe40007f1e0ff */
[----:B------:R-:W-:Y:S01]  /*1af0*/  MOV R3, R76 ;  /* 0x0000004c00037202 */ /* 0x000fe20000000f00 */
[----:B------:R0:W5:Y:S01]  /*1b00*/  @!P6 LDG.E.64 R34, [R32.64] ;  /* 0x000000122022e981 */ /* 0x000162000c1e1b00 */
[----:B------:R-:W-:Y:S01]  /*1b10*/  @!P2 IADD3 R76, P3, R74, c[0x0][0x180], RZ ;  /* 0x000060004a4caa10 */ /* 0x000fe20007f7e0ff */
[----:B-1----:R-:W-:Y:S01]  /*1b20*/  CS2R R24, SRZ ;  /* 0x0000000000187805 */ /* 0x002fe2000001ff00 */
[----:B------:R-:W-:-:S02]  /*1b30*/  @!P6 IADD3.X R57, R75, c[0x0][0x17c], RZ, P0, !PT ;  /* 0x00005f004b39ea10 */ /* 0x000fc400007fe4ff */
[----:B------:R-:W-:-:S03]  /*1b40*/  @!P2 IADD3.X R77, R3, c[0x0][0x184], RZ, P3, !PT ;  /* 0x00006100034daa10 */ /* 0x000fc60001ffe4ff */
[----:B------:R1:W5:Y:S01]  /*1b50*/  @!P6 LDG.E.64 R24, [R56.64] ;  /* 0x000000123818e981 */ /* 0x000362000c1e1b00 */
[----:B0-----:R-:W-:-:S06]  /*1b60*/  CS2R R32, SRZ ;  /* 0x0000000000207805 */ /* 0x001fcc000001ff00 */
[----:B------:R0:W5:Y:S04]  /*1b70*/  @!P2 LDG.E.64 R32, [R76.64] ;  /* 0x000000124c20a981 */ /* 0x000168000c1e1b00 */
[----:B-1----:R0:W5:Y:S01]  /*1b80*/  LDL.LU.64 R56, [R1+0x40] ;  /* 0x0000400001387983 */ /* 0x0021620000300a00 */
[----:B------:R-:W-:-:S06]  /*1b90*/  CS2R R22, SRZ ;  /* 0x0000000000167805 */ /* 0x000fcc000001ff00 */
[----:B------:R1:W5:Y:S01]  /*1ba0*/  @!P4 LDG.E.64 R22, [R26.64] ;  /* 0x000000121a16c981 */ /* 0x000362000c1e1b00 */
[----:B------:R-:W-:-:S04]  /*1bb0*/  @!P2 IADD3 R74, P4, R74, c[0x0][0x178], RZ ;  /* 0x00005e004a4aaa10 */ /* 0x000fc80007f9e0ff */
[----:B------:R-:W-:Y:S01]  /*1bc0*/  @!P2 IADD3.X R75, R3, c[0x0][0x17c], RZ, P4, !PT ;  /* 0x00005f00034baa10 */ /* 0x000fe200027fe4ff */
[----:B------:R-:W-:Y:S01]  /*1bd0*/  UMOV UR25, 0x3f800000 ;  /* 0x3f80000000197882 */ /* 0x000fe20000000000 */
[----:B-1----:R-:W-:Y:S01]  /*1be0*/  CS2R R26, SRZ ;  /* 0x00000000001a7805 */ /* 0x002fe2000001ff00 */
[----:B---3--:R-:W1:Y:S01]  /*1bf0*/  R2UR UR6, R30 ;  /* 0x000000001e0673c2 */ /* 0x008e6200000e0000 */
[----:B------:R-:W-:Y:S04]  /*1c00*/  BSSY B0, `(.L_x_2166) ;  /* 0x000001c000007945 */ /* 0x000fe80003800000 */
[----:B------:R4:W5:Y:S01]  /*1c10*/  @!P2 LDG.E.64 R26, [R74.64] ;  /* 0x000000124a1aa981 */ /* 0x000962000c1e1b00 */
[----:B-1----:R-:W-:-:S05]  /*1c20*/  MOV R3, UR6 ;  /* 0x0000000600037c02 */ /* 0x002fca0008000f00 */
[----:B------:R-:W-:-:S05]  /*1c30*/  FFMA.FTZ R3, -R3, UR6, R31 ;  /* 0x0000000603037c23 */ /* 0x000fca000801011f */
[----:B------:R-:W-:-:S13]  /*1c40*/  FSETP.GTU.FTZ.AND P0, PT, R3, RZ, PT ;  /* 0x000000ff0300720b */ /* 0x000fda0003f1c000 */
[----:B------:R-:W-:Y:S01]  /*1c50*/  VOTEU.ANY UP0, P0 ;  /* 0x00000000003f7886 */ /* 0x000fe20000000100 */
[----:B------:R-:W-:-:S13]  /*1c60*/  PLOP3.LUT P0, PT, PT, PT, UP0, 0x80, 0x0 ;  /* 0x000000000000781c */ /* 0x000fda0003f0f008 */
[----:B------:R-:W-:-:S06]  /*1c70*/  @P0 FADD.FTZ R3, R3, c[0x0][0x1a0] ;  /* 0x0000680003030621 */ /* 0x000fcc0000010000 */
[----:B------:R-:W1:Y:S02]  /*1c80*/  @P0 MUFU.RSQ R3, R3 ;  /* 0x0000000300030308 */ /* 0x000e640000001400 */
[----:B-1----:R1:W2:Y:S01]  /*1c90*/  @P0 R2UR UR5, R3 ;  /* 0x00000000030503c2 */ /* 0x0022a200000e0000 */
[----:B------:R-:W-:Y:S01]  /*1ca0*/  ISETP.GT.U32.AND P0, PT, R0, 0x29f, PT ;  /* 0x0000029f0000780c */ /* 0x000fe20003f04070 */
[----:B------:R-:W-:Y:S01]  /*1cb0*/  CS2R R30, SRZ ;  /* 0x00000000001e7805 */ /* 0x000fe2000001ff00 */
[----:B------:R-:W-:Y:S01]  /*1cc0*/  ISETP.NE.AND P5, PT, RZ, UR21, PT ;  /* 0x00000015ff007c0c */ /* 0x000fe2000bfa5270 */
[----:B----4-:R-:W-:Y:S02]  /*1cd0*/  FADD.FTZ R74, R28, -UR6 ;  /* 0x800000061c4a7e21 */ /* 0x010fe40008010000 */
[----:B-1----:R-:W-:Y:S02]  /*1ce0*/  FADD.FTZ R3, R29, -UR6 ;  /* 0x800000061d037e21 */ /* 0x002fe40008010000 */
[----:B------:R-:W-:Y:S01]  /*1cf0*/  CS2R R28, SRZ ;  /* 0x00000000001c7805 */ /* 0x000fe2000001ff00 */
[----:B--2---:R-:W-:-:S05]  /*1d00*/  @UP0 UMOV UR25, UR5 ;  /* 0x0000000500190c82 */ /* 0x004fca0008000000 */
[----:B------:R-:W-:Y:S05]  /*1d10*/  @P0 BRA `(.L_x_2167) ;  /* 0x000000a000000947 */ /* 0x000fea0003800000 */
[----:B0-----:R-:W2:Y:S01]  /*1d20*/  LDL R77, [R1+0x34] ;  /* 0x00003400014d7983 */ /* 0x001ea20000100800 */
[----:B------:R-:W-:Y:S02]  /*1d30*/  ISETP.NE.AND P0, PT, RZ, UR21, PT ;  /* 0x00000015ff007c0c */ /* 0x000fe4000bf05270 */
[----:B--2---:R-:W-:-:S04]  /*1d40*/  IADD3 R75, R77, UR22, RZ ;  /* 0x000000164d4b7c10 */ /* 0x004fc8000fffe0ff */
[----:B------:R-:W-:-:S07]  /*1d50*/  SHF.R.S32.HI R29, RZ, 0x1f, R75 ;  /* 0x0000001fff1d7819 */ /* 0x000fce000001144b */
[----:B------:R-:W-:-:S04]  /*1d60*/  @P0 LEA R28, P2, R75, c[0x0][0x190], 0x2 ;  /* 0x000064004b1c0a11 */ /* 0x000fc800078410ff */
[----:B------:R-:W-:-:S05]  /*1d70*/  @P0 LEA.HI.X R29, R75, c[0x0][0x194], R29, 0x2, P2 ;  /* 0x000065004b1d0a11 */ /* 0x000fca00010f141d */
[----:B------:R0:W5:Y:S02]  /*1d80*/  @P0 LDG.E.64 R30, [R28.64] ;  /* 0x000000121c1e0981 */ /* 0x000164000c1e1b00 */
[----:B0-----:R-:W-:-:S10]  /*1d90*/  HFMA2.MMA R28, -RZ, RZ, 0, 2.384185791015625e-07 ;  /* 0x00000004ff1c7435 */ /* 0x001fd400000001ff */
[----:B------:R-:W-:-:S06]  /*1da0*/  IMAD.WIDE R28, R75, R28, c[0x0][0x188] ;  /* 0x000062004b1c7625 */ /* 0x000fcc00078e021c */
[----:B------:R-:W5:Y:S02]  /*1db0*/  LDG.E.64 R28, [R28.64] ;  /* 0x000000121c1c7981 */ /* 0x000f64000c1e1b00 */
.L_x_2167:
[----:B0-----:R-:W-:Y:S05]  /*1dc0*/  BSYNC B0 ;  /* 0x0000000000007941 */ /* 0x001fea0003800000 */
.L_x_2166:
[----:B------:R-:W-:Y:S01]  /*1dd0*/  FMUL.FTZ R77, R74, UR25 ;  /* 0x000000194a4d7c20 */ /* 0x000fe20008410000 */
[----:B-----5:R-:W-:Y:S01]  /*1de0*/  MOV R76, R52 ;  /* 0x00000034004c7202 */ /* 0x020fe20000000f00 */
[----:B------:R-:W-:Y:S01]  /*1df0*/  FMUL.FTZ R3, R3, UR25 ;  /* 0x0000001903037c20 */ /* 0x000fe20008410000 */
[----:B------:R-:W-:Y:S02]  /*1e00*/  MOV R75, R53 ;  /* 0x00000035004b7202 */ /* 0x000fe40000000f00 */
[----:B------:R0:W-:Y:S04]  /*1e10*/  STL [R1+0x30], R77 ;  /* 0x0000304d01007387 */ /* 0x0001e80000100800 */
[----:B------:R0:W-:Y:S01]  /*1e20*/  STL [R1+0x24], R3 ;  /* 0x0000240301007387 */ /* 0x0001e20000100800 */
[----:B------:R-:W-:Y:S05]  /*1e30*/  @!P5 BRA `(.L_x_2168) ;  /* 0x000001400000d947 */ /* 0x000fea0003800000 */
[----:B------:R-:W-:Y:S01]  /*1e40*/  MOV R76, R3 ;  /* 0x00000003004c7202 */ /* 0x000fe20000000f00 */
[----:B0-----:R-:W-:-:S04]  /*1e50*/  FFMA.FTZ R3, R77, R28, R30 ;  /* 0x0000001c4d037223 */ /* 0x001fc8000001001e */
[----:B------:R-:W-:-:S06]  /*1e60*/  FMUL.FTZ R74, R3, -1.4426950216293334961 ;  /* 0xbfb8aa3b034a7820 */ /* 0x000fcc0000410000 */
[----:B------:R-:W0:Y:S02]  /*1e70*/  MUFU.EX2 R74, R74 ;  /* 0x0000004a004a7308 */ /* 0x000e240000000800 */
[----:B0-----:R-:W-:-:S06]  /*1e80*/  FADD.FTZ R74, R74, 1 ;  /* 0x3f8000004a4a7421 */ /* 0x001fcc0000010000 */
[----:B------:R-:W0:Y:S02]  /*1e90*/  MUFU.RCP R74, R74 ;  /* 0x0000004a004a7308 */ /* 0x000e240000001000 */
[----:B0-----:R-:W-:Y:S02]  /*1ea0*/  FADD.FTZ R75, -R74, 1 ;  /* 0x3f8000004a4b7421 */ /* 0x001fe40000010100 */
[----:B------:R-:W-:Y:S02]  /*1eb0*/  FMUL.FTZ R74, R52, R74 ;  /* 0x0000004a344a7220 */ /* 0x000fe40000410000 */
[----:B------:R-:W-:Y:S01]  /*1ec0*/  FFMA.FTZ R75, R3, R75, 1 ;  /* 0x3f800000034b7423 */ /* 0x000fe2000001004b */
[----:B------:R-:W-:-:S03]  /*1ed0*/  MOV R3, R76 ;  /* 0x0000004c00037202 */ /* 0x000fc60000000f00 */
        /* <DEDUP_REMOVED lines=10> */
.L_x_2168:
[----:B------:R1:W-:Y:S04]  /*1f80*/  STL [R1+0x40], R0 ;  /* 0x0000400001007387 */ /* 0x0003e80000100800 */
[----:B-1----:R-:W2:Y:S01]  /*1f90*/  LDL R0, [R1+0x24] ;  /* 0x0000240001007983 */ /* 0x002ea20000100800 */
[----:B------:R-:W-:Y:S02]  /*1fa0*/  FMUL.FTZ R74, R76, R28 ;  /* 0x0000001c4c4a7220 */ /* 0x000fe40000410000 */
[----:B0-----:R-:W-:Y:S02]  /*1fb0*/  FMUL.FTZ R3, R75, R29 ;  /* 0x0000001d4b037220 */ /* 0x001fe40000410000 */
[----:B------:R-:W-:Y:S02]  /*1fc0*/  FFMA.FTZ R77, R77, R74, RZ ;  /* 0x0000004a4d4d7223 */ /* 0x000fe400000100ff */
[----:B------:R-:W-:-:S02]  /*1fd0*/  FADD.FTZ R74, RZ, R74 ;  /* 0x0000004aff4a7221 */ /* 0x000fc40000010000 */
[----:B--2---:R-:W-:Y:S02]  /*1fe0*/  FFMA.FTZ R77, R0, R3, R77 ;  /* 0x00000003004d7223 */ /* 0x004fe4000001004d */
[----:B------:R0:W5:Y:S04]  /*1ff0*/  LDL.LU R0, [R1+0x40] ;  /* 0x0000400001007983 */ /* 0x0001680000300800 */
[----:B------:R1:W-:Y:S04]  /*2000*/  STL [R1], R77 ;  /* 0x0000004d01007387 */ /* 0x0003e80000100800 */
[----:B-1----:R-:W2:Y:S01]  /*2010*/  LDL R77, [R1+0x30] ;  /* 0x00003000014d7983 */ /* 0x002ea20000100800 */
[----:B------:R-:W-:-:S02]  /*2020*/  FADD.FTZ R56, R56, -UR6 ;  /* 0x8000000638387e21 */ /* 0x000fc40008010000 */
[----:B------:R-:W-:Y:S02]  /*2030*/  FADD.FTZ R3, R3, R74 ;  /* 0x0000004a03037221 */ /* 0x000fe40000010000 */
[----:B------:R-:W-:Y:S02]  /*2040*/  FMUL.FTZ R56, R56, UR25 ;  /* 0x0000001938387c20 */ /* 0x000fe40008410000 */
[----:B------:R-:W-:Y:S01]  /*2050*/  FADD.FTZ R74, R57, -UR6 ;  /* 0x80000006394a7e21 */ /* 0x000fe20008010000 */
[----:B------:R1:W-:Y:S01]  /*2060*/  STL [R1+0x8], R3 ;  /* 0x0000080301007387 */ /* 0x0003e20000100800 */
[----:B------:R-:W-:-:S03]  /*2070*/  MOV R57, R51 ;  /* 0x0000003300397202 */ /* 0x000fc60000000f00 */
[----:B------:R2:W-:Y:S01]  /*2080*/  STL [R1+0x2c], R56 ;  /* 0x00002c3801007387 */ /* 0x0005e20000100800 */
[----:B-1----:R-:W-:Y:S01]  /*2090*/  MOV R3, R50 ;  /* 0x0000003200037202 */ /* 0x002fe20000000f00 */
[----:B--2---:R-:W-:Y:S02]  /*20a0*/  FFMA.FTZ R56, R77, R76, RZ ;  /* 0x0000004c4d387223 */ /* 0x004fe400000100ff */
[----:B------:R-:W-:-:S05]  /*20b0*/  FMUL.FTZ R77, R74, UR25 ;  /* 0x000000194a4d7c20 */ /* 0x000fca0008410000 */
[----:B------:R0:W-:Y:S01]  /*20c0*/  STL [R1+0x28], R77 ;  /* 0x0000284d01007387 */ /* 0x0001e20000100800 */
[----:B------:R-:W-:Y:S05]  /*20d0*/  @!P5 BRA `(.L_x_2169) ;  /* 0x000001300000d947 */ /* 0x000fea0003800000 */
[----:B------:R-:W2:Y:S02]  /*20e0*/  LDL R74, [R1+0x2c] ;  /* 0x00002c00014a7983 */ /* 0x000ea40000100800 */
[----:B--2---:R-:W-:-:S04]  /*20f0*/  FFMA.FTZ R3, R74, R28, R30 ;  /* 0x0000001c4a037223 */ /* 0x004fc8000001001e */
[----:B------:R-:W-:-:S06]  /*2100*/  FMUL.FTZ R57, R3, -1.4426950216293334961 ;  /* 0xbfb8aa3b03397820 */ /* 0x000fcc0000410000 */
[----:B------:R-:W1:Y:S02]  /*2110*/  MUFU.EX2 R57, R57 ;  /* 0x0000003900397308 */ /* 0x000e640000000800 */
[----:B-1----:R-:W-:-:S06]  /*2120*/  FADD.FTZ R57, R57, 1 ;  /* 0x3f80000039397421 */ /* 0x002fcc0000010000 */
[----:B------:R-:W1:Y:S02]  /*2130*/  MUFU.RCP R57, R57 ;  /* 0x0000003900397308 */ /* 0x000e640000001000 */
[----:B-1----:R-:W-:Y:S02]  /*2140*/  FADD.FTZ R74, -R57, 1 ;  /* 0x3f800000394a7421 */ /* 0x002fe40000010100 */
[----:B------:R-:W-:Y:S02]  /*2150*/  FMUL.FTZ R57, R50, R57 ;  /* 0x0000003932397220 */ /* 0x000fe40000410000 */
[----:B------:R-:W-:-:S04]  /*2160*/  FFMA.FTZ R3, R3, R74, 1 ;  /* 0x3f80000003037423 */ /* 0x000fc8000001004a */
[----:B------:R-:W-:Y:S02]  /*2170*/  FMUL.FTZ R3, R57, R3 ;  /* 0x0000000339037220 */ /* 0x000fe40000410000 */
[----:B------:R-:W-:-:S04]  /*2180*/  FFMA.FTZ R57, R77, R29, R31 ;  /* 0x0000001d4d397223 */ /* 0x000fc8000001001f */
[----:B------:R-:W-:-:S06]  /*2190*/  FMUL.FTZ R74, R57, -1.4426950216293334961 ;  /* 0xbfb8aa3b394a7820 */ /* 0x000fcc0000410000 */
[----:B------:R-:W1:Y:S02]  /*21a0*/  MUFU.EX2 R74, R74 ;  /* 0x0000004a004a7308 */ /* 0x000e640000000800 */
[----:B-1----:R-:W-:-:S06]  /*21b0*/  FADD.FTZ R74, R74, 1 ;  /* 0x3f8000004a4a7421 */ /* 0x002fcc0000010000 */
[----:B------:R-:W1:Y:S02]  /*21c0*/  MUFU.RCP R74, R74 ;  /* 0x0000004a004a7308 */ /* 0x000e640000001000 */
[----:B01----:R-:W-:Y:S02]  /*21d0*/  FADD.FTZ R77, -R74, 1 ;  /* 0x3f8000004a4d7421 */ /* 0x003fe40000010100 */
[----:B------:R-:W-:Y:S02]  /*21e0*/  FMUL.FTZ R74, R51, R74 ;  /* 0x0000004a334a7220 */ /* 0x000fe40000410000 */
[----:B------:R-:W-:-:S04]  /*21f0*/  FFMA.FTZ R57, R57, R77, 1 ;  /* 0x3f80000039397423 */ /* 0x000fc8000001004d */
[----:B------:R-:W-:Y:S02]  /*2200*/  FMUL.FTZ R57, R74, R57 ;  /* 0x000000394a397220 */ /* 0x000fe40000410000 */
.L_x_2169:
[----:B------:R-:W2:Y:S04]  /*2210*/  LDL.LU R74, [R1] ;  /* 0x00000000014a7983 */ /* 0x000ea80000300800 */
[----:B------:R1:W-:Y:S04]  /*2220*/  STL [R1+0x48], R4 ;  /* 0x0000480401007387 */ /* 0x0003e80000100800 */
[----:B-1----:R-:W3:Y:S01]  /*2230*/  LDL R4, [R1+0x2c] ;  /* 0x00002c0001047983 */ /* 0x002ee20000100800 */
[----:B------:R-:W-:-:S03]  /*2240*/  FADD.FTZ R76, RZ, R76 ;  /* 0x0000004cff4c7221 */ /* 0x000fc60000010000 */
[----:B------:R-:W-:Y:S04]  /*2250*/  STL [R1+0x44], R2 ;  /* 0x0000440201007387 */ /* 0x000fe80000100800 */
[----:B0-----:R-:W4:Y:S04]  /*2260*/  LDL R77, [R1+0x24] ;  /* 0x00002400014d7983 */ /* 0x001f280000100800 */
[----:B-----5:R0:W-:Y:S04]  /*2270*/  STL [R1+0x40], R0 ;  /* 0x0000400001007387 */ /* 0x0201e80000100800 */
[----:B0-----:R-:W4:Y:S01]  /*2280*/  LDL R0, [R1+0x28] ;  /* 0x0000280001007983 */ /* 0x001f220000100800 */
[----:B--2---:R-:W-:Y:S01]  /*2290*/  MOV R2, R74 ;  /* 0x0000004a00027202 */ /* 0x004fe20000000f00 */
[----:B------:R-:W-:-:S02]  /*22a0*/  FMUL.FTZ R74, R3, R28 ;  /* 0x0000001c034a7220 */ /* 0x000fc40000410000 */
[----:B---3--:R-:W-:Y:S02]  /*22b0*/  FFMA.FTZ R56, R4, R3, R56 ;  /* 0x0000000304387223 */ /* 0x008fe40000010038 */
[----:B------:R-:W-:-:S03]  /*22c0*/  FADD.FTZ R3, R76, R3 ;  /* 0x000000034c037221 */ /* 0x000fc60000010000 */
[----:B------:R0:W-:Y:S02]  /*22d0*/  STL [R1+0x4], R56 ;  /* 0x0000043801007387 */ /* 0x0001e40000100800 */
[----:B0-----:R-:W-:Y:S02]  /*22e0*/  MOV R56, R4 ;  /* 0x0000000400387202 */ /* 0x001fe40000000f00 */
[----:B------:R0:W5:Y:S04]  /*22f0*/  LDL.LU R4, [R1+0x48] ;  /* 0x0000480001047983 */ /* 0x0001680000300800 */
[----:B------:R-:W2:Y:S01]  /*2300*/  LDL.LU R76, [R1+0x8] ;  /* 0x00000800014c7983 */ /* 0x000ea20000300800 */
[----:B------:R-:W-:Y:S02]  /*2310*/  FFMA.FTZ R56, R56, R74, R2 ;  /* 0x0000004a38387223 */ /* 0x000fe40000010002 */
[----:B------:R-:W-:Y:S01]  /*2320*/  FADD.FTZ R58, R58, -UR6 ;  /* 0x800000063a3a7e21 */ /* 0x000fe20008010000 */
[----:B------:R0:W5:Y:S03]  /*2330*/  LDL.LU R2, [R1+0x44] ;  /* 0x0000440001027983 */ /* 0x0001660000300800 */
[----:B------:R-:W-:-:S02]  /*2340*/  FMUL.FTZ R58, R58, UR25 ;  /* 0x000000193a3a7c20 */ /* 0x000fc40008410000 */
[----:B--2---:R-:W-:Y:S02]  /*2350*/  FADD.FTZ R74, R76, R74 ;  /* 0x0000004a4c4a7221 */ /* 0x004fe40000010000 */
[----:B----4-:R-:W-:Y:S02]  /*2360*/  FFMA.FTZ R76, R77, R75, RZ ;  /* 0x0000004b4d4c7223 */ /* 0x010fe400000100ff */
[----:B------:R-:W-:-:S04]  /*2370*/  FMUL.FTZ R77, R57, R29 ;  /* 0x0000001d394d7220 */ /* 0x000fc80000410000 */
[----:B------:R-:W-:Y:S02]  /*2380*/  FFMA.FTZ R56, R0, R77, R56 ;  /* 0x0000004d00387223 */ /* 0x000fe40000010038 */
[----:B------:R-:W-:Y:S02]  /*2390*/  FADD.FTZ R74, R77, R74 ;  /* 0x0000004a4d4a7221 */ /* 0x000fe40000010000 */
[----:B------:R-:W-:-:S04]  /*23a0*/  FADD.FTZ R77, R59, -UR6 ;  /* 0x800000063b4d7e21 */ /* 0x000fc80008010000 */
[----:B------:R-:W-:Y:S02]  /*23b0*/  FMUL.FTZ R77, R77, UR25 ;  /* 0x000000194d4d7c20 */ /* 0x000fe40008410000 */
[----:B------:R-:W-:Y:S02]  /*23c0*/  FFMA.FTZ R76, R0, R57, R76 ;  /* 0x00000039004c7223 */ /* 0x000fe4000001004c */
[----:B------:R0:W5:Y:S04]  /*23d0*/  LDL.LU R0, [R1+0x40] ;  /* 0x0000400001007983 */ /* 0x0001680000300800 */
[----:B------:R0:W-:Y:S04]  /*23e0*/  STL [R1+0x1c], R77 ;  /* 0x00001c4d01007387 */ /* 0x0001e80000100800 */
[----:B------:R0:W-:Y:S01]  /*23f0*/  STL [R1+0x20], R58 ;  /* 0x0000203a01007387 */ /* 0x0001e20000100800 */
[----:B------:R-:W-:Y:S01]  /*2400*/  FADD.FTZ R75, RZ, R75 ;  /* 0x0000004bff4b7221 */ /* 0x000fe20000010000 */
[----:B------:R-:W-:-:S03]  /*2410*/  MOV R59, R49 ;  /* 0x00000031003b7202 */ /* 0x000fc60000000f00 */
[----:B------:R-:W-:Y:S01]  /*2420*/  FADD.FTZ R75, R75, R57 ;  /* 0x000000394b4b7221 */ /* 0x000fe20000010000 */
[----:B------:R-:W-:Y:S01]  /*2430*/  MOV R57, R48 ;  /* 0x0000003000397202 */ /* 0x000fe20000000f00 */
[----:B------:R-:W-:Y:S05]  /*2440*/  @!P5 BRA `(.L_x_2170) ;  /* 0x000001200000d947 */ /* 0x000fea0003800000 */
[----:B------:R-:W-:-:S04]  /*2450*/  FFMA.FTZ R57, R58, R28, R30 ;  /* 0x0000001c3a397223 */ /* 0x000fc8000001001e */
[----:B0-----:R-:W-:-:S06]  /*2460*/  FMUL.FTZ R58, R57, -1.4426950216293334961 ;  /* 0xbfb8aa3b393a7820 */ /* 0x001fcc0000410000 */
        /* <DEDUP_REMOVED lines=16> */
.L_x_2170:
[----:B-----5:R1:W-:Y:S04]  /*2570*/  STL [R1+0x44], R2 ;  /* 0x0000440201007387 */ /* 0x0203e80000100800 */
[----:B-1----:R-:W2:Y:S04]  /*2580*/  LDL.LU R2, [R1+0x4] ;  /* 0x0000040001027983 */ /* 0x002ea80000300800 */
[----:B------:R1:W-:Y:S04]  /*2590*/  STL [R1+0x40], R0 ;  /* 0x0000400001007387 */ /* 0x0003e80000100800 */
[----:B0-----:R-:W3:Y:S04]  /*25a0*/  LDL R77, [R1+0x1c] ;  /* 0x00001c00014d7983 */ /* 0x001ee80000100800 */
[----:B-1----:R-:W4:Y:S01]  /*25b0*/  LDL R0, [R1+0x20] ;  /* 0x0000200001007983 */ /* 0x002f220000100800 */
[----:B------:R-:W-:-:S02]  /*25c0*/  FMUL.FTZ R58, R57, R28 ;  /* 0x0000001c393a7220 */ /* 0x000fc40000410000 */
[----:B------:R-:W-:Y:S02]  /*25d0*/  FADD.FTZ R75, R75, R59 ;  /* 0x0000003b4b4b7221 */ /* 0x000fe40000010000 */
[----:B------:R-:W-:Y:S02]  /*25e0*/  FADD.FTZ R74, R74, R58 ;  /* 0x0000003a4a4a7221 */ /* 0x000fe40000010000 */
[----:B------:R-:W-:Y:S02]  /*25f0*/  FADD.FTZ R61, R61, -UR6 ;  /* 0x800000063d3d7e21 */ /* 0x000fe40008010000 */
[----:B------:R-:W-:Y:S02]  /*2600*/  FADD.FTZ R3, R3, R57 ;  /* 0x0000003903037221 */ /* 0x000fe40000010000 */
[----:B---3--:R-:W-:Y:S02]  /*2610*/  FFMA.FTZ R76, R77, R59, R76 ;  /* 0x0000003b4d4c7223 */ /* 0x008fe4000001004c */
[----:B----4-:R-:W-:-:S02]  /*2620*/  FFMA.FTZ R56, R0, R58, R56 ;  /* 0x0000003a00387223 */ /* 0x010fc40000010038 */
[----:B------:R-:W-:Y:S02]  /*2630*/  FMUL.FTZ R58, R59, R29 ;  /* 0x0000001d3b3a7220 */ /* 0x000fe40000410000 */
[----:B------:R-:W-:Y:S02]  /*2640*/  FADD.FTZ R59, R60, -UR6 ;  /* 0x800000063c3b7e21 */ /* 0x000fe40008010000 */
[----:B------:R-:W-:Y:S02]  /*2650*/  FFMA.FTZ R56, R77, R58, R56 ;  /* 0x0000003a4d387223 */ /* 0x000fe40000010038 */
[----:B------:R-:W-:Y:S02]  /*2660*/  FMUL.FTZ R77, R61, UR25 ;  /* 0x000000193d4d7c20 */ /* 0x000fe40008410000 */
[----:B------:R-:W-:Y:S02]  /*2670*/  FMUL.FTZ R59, R59, UR25 ;  /* 0x000000193b3b7c20 */ /* 0x000fe40008410000 */
[----:B--2---:R-:W-:-:S02]  /*2680*/  FFMA.FTZ R57, R0, R57, R2 ;  /* 0x0000003900397223 */ /* 0x004fc40000010002 */
[----:B------:R0:W5:Y:S04]  /*2690*/  LDL.LU R2, [R1+0x44] ;  /* 0x0000440001027983 */ /* 0x0001680000300800 */
[----:B------:R0:W5:Y:S04]  /*26a0*/  LDL.LU R0, [R1+0x40] ;  /* 0x0000400001007983 */ /* 0x0001680000300800 */
[----:B------:R0:W-:Y:S04]  /*26b0*/  STL [R1+0x14], R77 ;  /* 0x0000144d01007387 */ /* 0x0001e80000100800 */
[----:B------:R0:W-:Y:S01]  /*26c0*/  STL [R1+0x18], R59 ;  /* 0x0000183b01007387 */ /* 0x0001e20000100800 */
[----:B------:R-:W-:Y:S01]  /*26d0*/  FADD.FTZ R74, R58, R74 ;  /* 0x0000004a3a4a7221 */ /* 0x000fe20000010000 */
[----:B------:R-:W-:-:S02]  /*26e0*/  MOV R60, R46 ;  /* 0x0000002e003c7202 */ /* 0x000fc40000000f00 */
        /* <DEDUP_REMOVED lines=20> */
.L_x_2171:
[----:B------:R-:W2:Y:S01]  /*2830*/  LDL R61, [R1+0x18] ;  /* 0x00001800013d7983 */ /* 0x000ea20000100800 */
[----:B0-----:R-:W-:Y:S02]  /*2840*/  FMUL.FTZ R59, R60, R28 ;  /* 0x0000001c3c3b7220 */ /* 0x001fe40000410000 */
[----:B------:R-:W-:Y:S02]  /*2850*/  FADD.FTZ R63, R63, -UR6 ;  /* 0x800000063f3f7e21 */ /* 0x000fe40008010000 */
[----:B------:R-:W-:Y:S02]  /*2860*/  FADD.FTZ R74, R74, R59 ;  /* 0x0000003b4a4a7221 */ /* 0x000fe40000010000 */
[----:B------:R-:W-:Y:S02]  /*2870*/  FADD.FTZ R62, R62, -UR6 ;  /* 0x800000063e3e7e21 */ /* 0x000fe40008010000 */
[----:B------:R-:W-:Y:S02]  /*2880*/  FFMA.FTZ R76, R77, R58, R76 ;  /* 0x0000003a4d4c7223 */ /* 0x000fe4000001004c */
[----:B------:R-:W-:-:S02]  /*2890*/  FMUL.FTZ R62, R62, UR25 ;  /* 0x000000193e3e7c20 */ /* 0x000fc40008410000 */
[----:B------:R-:W-:Y:S02]  /*28a0*/  FADD.FTZ R3, R3, R60 ;  /* 0x0000003c03037221 */ /* 0x000fe40000010000 */
[----:B------:R-:W-:Y:S02]  /*28b0*/  FADD.FTZ R75, R75, R58 ;  /* 0x0000003a4b4b7221 */ /* 0x000fe40000010000 */
[C---:B--2---:R-:W-:Y:S02]  /*28c0*/  FFMA.FTZ R56, R61.reuse, R59, R56 ;  /* 0x0000003b3d387223 */ /* 0x044fe40000010038 */
[----:B------:R-:W-:Y:S01]  /*28d0*/  FMUL.FTZ R59, R58, R29 ;  /* 0x0000001d3a3b7220 */ /* 0x000fe20000410000 */
[----:B------:R-:W-:Y:S01]  /*28e0*/  MOV R58, R45 ;  /* 0x0000002d003a7202 */ /* 0x000fe20000000f00 */
[----:B------:R-:W-:Y:S01]  /*28f0*/  FFMA.FTZ R57, R61, R60, R57 ;  /* 0x0000003c3d397223 */ /* 0x000fe20000010039 */
[----:B------:R-:W-:Y:S01]  /*2900*/  MOV R60, R44 ;  /* 0x0000002c003c7202 */ /* 0x000fe20000000f00 */
[----:B------:R-:W-:-:S02]  /*2910*/  FFMA.FTZ R56, R77, R59, R56 ;  /* 0x0000003b4d387223 */ /* 0x000fc40000010038 */
[----:B------:R-:W-:Y:S02]  /*2920*/  FMUL.FTZ R77, R63, UR25 ;  /* 0x000000193f4d7c20 */ /* 0x000fe40008410000 */
[----:B------:R-:W-:-:S03]  /*2930*/  FADD.FTZ R74, R59, R74 ;  /* 0x0000004a3b4a7221 */ /* 0x000fc60000010000 */
[----:B------:R0:W-:Y:S04]  /*2940*/  STL [R1], R77 ;  /* 0x0000004d01007387 */ /* 0x0001e80000100800 */
[----:B------:R0:W-:Y:S01]  /*2950*/  STL [R1+0x4], R62 ;  /* 0x0000043e01007387 */ /* 0x0001e20000100800 */
[----:B------:R-:W-:Y:S05]  /*2960*/  @!P5 BRA `(.L_x_2172) ;  /* 0x000001200000d947 */ /* 0x000fea0003800000 */
[----:B------:R-:W-:-:S04]  /*2970*/  FFMA.FTZ R58, R62, R28, R30 ;  /* 0x0000001c3e3a7223 */ /* 0x000fc8000001001e */
[----:B------:R-:W-:-:S06]  /*2980*/  FMUL.FTZ R59, R58, -1.4426950216293334961 ;  /* 0xbfb8aa3b3a3b7820 */ /* 0x000fcc0000410000 */
[----:B------:R-:W1:Y:S02]  /*2990*/  MUFU.EX2 R59, R59 ;  /* 0x0000003b003b7308 */ /* 0x000e640000000800 */
[----:B-1----:R-:W-:-:S06]  /*29a0*/  FADD.FTZ R59, R59, 1 ;  /* 0x3f8000003b3b7421 */ /* 0x002fcc0000010000 */
[----:B------:R-:W1:Y:S02]  /*29b0*/  MUFU.RCP R59, R59 ;  /* 0x0000003b003b7308 */ /* 0x000e640000001000 */
[----:B-1----:R-:W-:Y:S02]  /*29c0*/  FADD.FTZ R60, -R59, 1 ;  /* 0x3f8000003b3c7421 */ /* 0x002fe40000010100 */
[----:B------:R-:W-:Y:S02]  /*29d0*/  FMUL.FTZ R59, R44, R59 ;  /* 0x0000003b2c3b7220 */ /* 0x000fe40000410000 */
[----:B------:R-:W-:Y:S02]  /*29e0*/  FFMA.FTZ R60, R58, R60, 1 ;  /* 0x3f8000003a3c7423 */ /* 0x000fe4000001003c */
[----:B------:R-:W-:Y:S02]  /*29f0*/  FFMA.FTZ R58, R77, R29, R31 ;  /* 0x0000001d4d3a7223 */ /* 0x000fe4000001001f */
[----:B------:R-:W-:-:S02]  /*2a00*/  FMUL.FTZ R60, R59, R60 ;  /* 0x0000003c3b3c7220 */ /* 0x000fc40000410000 */
        /* <DEDUP_REMOVED lines=8> */
.L_x_2172:
[----:B------:R-:W-:Y:S02]  /*2a90*/  FMUL.FTZ R59, R60, R28 ;  /* 0x0000001c3c3b7220 */ /* 0x000fe40000410000 */
[----:B------:R-:W-:Y:S02]  /*2aa0*/  FADD.FTZ R65, R65, -UR6 ;  /* 0x8000000641417e21 */ /* 0x000fe40008010000 */
[----:B------:R-:W-:Y:S02]  /*2ab0*/  FADD.FTZ R64, R64, -UR6 ;  /* 0x8000000640407e21 */ /* 0x000fe40008010000 */
[C---:B------:R-:W-:Y:S02]  /*2ac0*/  FFMA.FTZ R57, R62.reuse, R60, R57 ;  /* 0x0000003c3e397223 */ /* 0x040fe40000010039 */
[----:B------:R-:W-:Y:S02]  /*2ad0*/  FFMA.FTZ R56, R62, R59, R56 ;  /* 0x0000003b3e387223 */ /* 0x000fe40000010038 */
[----:B0-----:R-:W-:-:S02]  /*2ae0*/  FMUL.FTZ R62, R65, UR25 ;  /* 0x00000019413e7c20 */ /* 0x001fc40008410000 */
[----:B------:R-:W-:Y:S02]  /*2af0*/  FMUL.FTZ R63, R64, UR25 ;  /* 0x00000019403f7c20 */ /* 0x000fe40008410000 */
[----:B------:R-:W-:Y:S01]  /*2b00*/  FADD.FTZ R74, R74, R59 ;  /* 0x0000003b4a4a7221 */ /* 0x000fe20000010000 */
[----:B------:R0:W-:Y:S01]  /*2b10*/  STL [R1+0xc], R62 ;  /* 0x00000c3e01007387 */ /* 0x0001e20000100800 */
[----:B------:R-:W-:Y:S02]  /*2b20*/  FMUL.FTZ R59, R58, R29 ;  /* 0x0000001d3a3b7220 */ /* 0x000fe40000410000 */
[----:B------:R-:W-:Y:S01]  /*2b30*/  FADD.FTZ R3, R3, R60 ;  /* 0x0000003c03037221 */ /* 0x000fe20000010000 */
[----:B------:R0:W-:Y:S01]  /*2b40*/  STL [R1+0x10], R63 ;  /* 0x0000103f01007387 */ /* 0x0001e20000100800 */
[----:B------:R-:W-:Y:S01]  /*2b50*/  FADD.FTZ R75, R75, R58 ;  /* 0x0000003a4b4b7221 */ /* 0x000fe20000010000 */
[----:B------:R-:W-:Y:S01]  /*2b60*/  MOV R60, R42 ;  /* 0x0000002a003c7202 */ /* 0x000fe20000000f00 */
[C---:B------:R-:W-:Y:S01]  /*2b70*/  FFMA.FTZ R76, R77.reuse, R58, R76 ;  /* 0x0000003a4d4c7223 */ /* 0x040fe2000001004c */
[----:B------:R-:W-:Y:S01]  /*2b80*/  MOV R58, R43 ;  /* 0x0000002b003a7202 */ /* 0x000fe20000000f00 */
[----:B------:R-:W-:-:S02]  /*2b90*/  FFMA.FTZ R56, R77, R59, R56 ;  /* 0x0000003b4d387223 */ /* 0x000fc40000010038 */
[----:B------:R-:W-:Y:S01]  /*2ba0*/  FADD.FTZ R74, R59, R74 ;  /* 0x0000004a3b4a7221 */ /* 0x000fe20000010000 */
        /* <DEDUP_REMOVED lines=19> */
.L_x_2173:
[----:B------:R-:W-:Y:S01]  /*2ce0*/  FMUL.FTZ R59, R60, R28 ;  /* 0x0000001c3c3b7220 */ /* 0x000fe20000410000 */
[----:B------:R-:W-:Y:S01]  /*2cf0*/  MOV R61, R8 ;  /* 0x00000008003d7202 */ /* 0x000fe20000000f00 */
[----:B------:R-:W-:Y:S02]  /*2d00*/  FADD.FTZ R66, R66, -UR6 ;  /* 0x8000000642427e21 */ /* 0x000fe40008010000 */
[C---:B------:R-:W-:Y:S02]  /*2d10*/  FFMA.FTZ R57, R63.reuse, R60, R57 ;  /* 0x0000003c3f397223 */ /* 0x040fe40000010039 */
[----:B------:R-:W-:Y:S02]  /*2d20*/  FFMA.FTZ R56, R63, R59, R56 ;  /* 0x0000003b3f387223 */ /* 0x000fe40000010038 */
[----:B0-----:R-:W-:Y:S02]  /*2d30*/  FMUL.FTZ R63, R66, UR25 ;  /* 0x00000019423f7c20 */ /* 0x001fe40008410000 */
[----:B------:R-:W-:-:S02]  /*2d40*/  FADD.FTZ R74, R74, R59 ;  /* 0x0000003b4a4a7221 */ /* 0x000fc40000010000 */
[----:B------:R-:W-:Y:S01]  /*2d50*/  FMUL.FTZ R59, R58, R29 ;  /* 0x0000001d3a3b7220 */ /* 0x000fe20000410000 */
[----:B------:R0:W-:Y:S01]  /*2d60*/  STL [R1+0x8], R63 ;  /* 0x0000083f01007387 */ /* 0x0001e20000100800 */
[----:B------:R-:W-:Y:S02]  /*2d70*/  FADD.FTZ R67, R67, -UR6 ;  /* 0x8000000643437e21 */ /* 0x000fe40008010000 */
[----:B------:R-:W-:Y:S02]  /*2d80*/  FADD.FTZ R75, R75, R58 ;  /* 0x0000003a4b4b7221 */ /* 0x000fe40000010000 */
[C---:B------:R-:W-:Y:S02]  /*2d90*/  FFMA.FTZ R58, R62.reuse, R58, R76 ;  /* 0x0000003a3e3a7223 */ /* 0x040fe4000001004c */
[----:B------:R-:W-:Y:S02]  /*2da0*/  FFMA.FTZ R56, R62, R59, R56 ;  /* 0x0000003b3e387223 */ /* 0x000fe40000010038 */
[----:B------:R-:W-:Y:S01]  /*2db0*/  FADD.FTZ R74, R59, R74 ;  /* 0x0000004a3b4a7221 */ /* 0x000fe20000010000 */
[----:B------:R-:W-:Y:S01]  /*2dc0*/  MOV R59, R9 ;  /* 0x00000009003b7202 */ /* 0x000fe20000000f00 */
[----:B------:R-:W-:-:S02]  /*2dd0*/  FADD.FTZ R3, R3, R60 ;  /* 0x0000003c03037221 */ /* 0x000fc40000010000 */
[----:B------:R-:W-:Y:S01]  /*2de0*/  FMUL.FTZ R76, R67, UR25 ;  /* 0x00000019434c7c20 */ /* 0x000fe20008410000 */
[----:B------:R-:W-:Y:S05]  /*2df0*/  @!P5 BRA `(.L_x_2174) ;  /* 0x000001200000d947 */ /* 0x000fea0003800000 */
[----:B0-----:R-:W-:-:S04]  /*2e00*/  FFMA.FTZ R59, R63, R28, R30 ;  /* 0x0000001c3f3b7223 */ /* 0x001fc8000001001e */
        /* <DEDUP_REMOVED lines=17> */
.L_x_2174:
[----:B0-----:R-:W-:Y:S02]  /*2f20*/  FMUL.FTZ R60, R61, R28 ;  /* 0x0000001c3d3c7220 */ /* 0x001fe40000410000 */
[----:B------:R-:W-:Y:S02]  /*2f30*/  FADD.FTZ R3, R3, R61 ;  /* 0x0000003d03037221 */ /* 0x000fe40000010000 */
[C---:B------:R-:W-:Y:S02]  /*2f40*/  FFMA.FTZ R57, R63.reuse, R61, R57 ;  /* 0x0000003d3f397223 */ /* 0x040fe40000010039 */
[----:B------:R-:W-:Y:S01]  /*2f50*/  FFMA.FTZ R56, R63, R60, R56 ;  /* 0x0000003c3f387223 */ /* 0x000fe20000010038 */
[----:B------:R-:W-:Y:S01]  /*2f60*/  MOV R63, R10 ;  /* 0x0000000a003f7202 */ /* 0x000fe20000000f00 */
[----:B------:R-:W-:Y:S02]  /*2f70*/  FMUL.FTZ R61, R59, R29 ;  /* 0x0000001d3b3d7220 */ /* 0x000fe40000410000 */
[----:B------:R-:W-:-:S02]  /*2f80*/  FADD.FTZ R74, R74, R60 ;  /* 0x0000003c4a4a7221 */ /* 0x000fc40000010000 */
[----:B------:R-:W-:Y:S02]  /*2f90*/  FADD.FTZ R68, R68, -UR6 ;  /* 0x8000000644447e21 */ /* 0x000fe40008010000 */
[----:B------:R-:W-:Y:S02]  /*2fa0*/  FADD.FTZ R69, R69, -UR6 ;  /* 0x8000000645457e21 */ /* 0x000fe40008010000 */
[C---:B------:R-:W-:Y:S02]  /*2fb0*/  FFMA.FTZ R56, R76.reuse, R61, R56 ;  /* 0x0000003d4c387223 */ /* 0x040fe40000010038 */
[----:B------:R-:W-:Y:S02]  /*2fc0*/  FADD.FTZ R60, R75, R59 ;  /* 0x0000003b4b3c7221 */ /* 0x000fe40000010000 */
[----:B------:R-:W-:Y:S01]  /*2fd0*/  FFMA.FTZ R58, R76, R59, R58 ;  /* 0x0000003b4c3a7223 */ /* 0x000fe2000001003a */
[----:B------:R-:W-:Y:S01]  /*2fe0*/  MOV R59, R11 ;  /* 0x0000000b003b7202 */ /* 0x000fe20000000f00 */
[----:B------:R-:W-:-:S02]  /*2ff0*/  FADD.FTZ R61, R61, R74 ;  /* 0x0000004a3d3d7221 */ /* 0x000fc40000010000 */
        /* <DEDUP_REMOVED lines=21> */
.L_x_2175:
[----:B------:R-:W-:Y:S02]  /*3150*/  FMUL.FTZ R62, R63, R28 ;  /* 0x0000001c3f3e7220 */ /* 0x000fe40000410000 */
[----:B------:R-:W-:Y:S02]  /*3160*/  FADD.FTZ R69, R70, -UR6 ;  /* 0x8000000646457e21 */ /* 0x000fe40008010000 */
[----:B------:R-:W-:Y:S02]  /*3170*/  FFMA.FTZ R56, R75, R62, R56 ;  /* 0x0000003e4b387223 */ /* 0x000fe40000010038 */
[----:B------:R-:W-:Y:S02]  /*3180*/  FADD.FTZ R61, R61, R62 ;  /* 0x0000003e3d3d7221 */ /* 0x000fe40000010000 */
[----:B------:R-:W-:Y:S02]  /*3190*/  FMUL.FTZ R62, R59, R29 ;  /* 0x0000001d3b3e7220 */ /* 0x000fe40000410000 */
[----:B------:R-:W-:-:S02]  /*31a0*/  FADD.FTZ R68, R71, -UR6 ;  /* 0x8000000647447e21 */ /* 0x000fc40008010000 */
[----:B------:R-:W-:Y:S02]  /*31b0*/  FADD.FTZ R3, R3, R63 ;  /* 0x0000003f03037221 */ /* 0x000fe40000010000 */
[----:B------:R-:W-:Y:S01]  /*31c0*/  FFMA.FTZ R57, R75, R63, R57 ;  /* 0x0000003f4b397223 */ /* 0x000fe20000010039 */
[----:B------:R-:W-:Y:S01]  /*31d0*/  MOV R63, R12 ;  /* 0x0000000c003f7202 */ /* 0x000fe20000000f00 */
[----:B------:R-:W-:Y:S02]  /*31e0*/  FADD.FTZ R60, R60, R59 ;  /* 0x0000003b3c3c7221 */ /* 0x000fe40000010000 */
[C---:B------:R-:W-:Y:S01]  /*31f0*/  FFMA.FTZ R58, R74.reuse, R59, R58 ;  /* 0x0000003b4a3a7223 */ /* 0x040fe2000001003a */
[----:B------:R-:W-:Y:S01]  /*3200*/  MOV R59, R13 ;  /* 0x0000000d003b7202 */ /* 0x000fe20000000f00 */
[----:B------:R-:W-:Y:S02]  /*3210*/  FFMA.FTZ R56, R74, R62, R56 ;  /* 0x0000003e4a387223 */ /* 0x000fe40000010038 */
        /* <DEDUP_REMOVED lines=22> */
.L_x_2176:
        /* <DEDUP_REMOVED lines=35> */
.L_x_2177:
[----:B------:R-:W-:Y:S02]  /*35b0*/  FMUL.FTZ R62, R63, R28 ;  /* 0x0000001c3f3e7220 */ /* 0x000fe40000410000 */
[----:B------:R-:W-:Y:S01]  /*35c0*/  FADD.FTZ R65, R54, -UR6 ;  /* 0x8000000636417e21 */ /* 0x000fe20008010000 */
[----:B------:R-:W-:Y:S01]  /*35d0*/  MOV R54, R17 ;  /* 0x0000001100367202 */ /* 0x000fe20000000f00 */
[----:B------:R-:W-:Y:S02]  /*35e0*/  FFMA.FTZ R56, R67, R62, R56 ;  /* 0x0000003e43387223 */ /* 0x000fe40000010038 */
[----:B------:R-:W-:Y:S02]  /*35f0*/  FADD.FTZ R61, R61, R62 ;  /* 0x0000003e3d3d7221 */ /* 0x000fe40000010000 */
[----:B------:R-:W-:Y:S02]  /*3600*/  FMUL.FTZ R62, R59, R29 ;  /* 0x0000001d3b3e7220 */ /* 0x000fe40000410000 */
[----:B------:R-:W-:-:S02]  /*3610*/  FADD.FTZ R55, R55, -UR6 ;  /* 0x8000000637377e21 */ /* 0x000fc40008010000 */
[----:B------:R-:W-:Y:S02]  /*3620*/  FADD.FTZ R60, R60, R59 ;  /* 0x0000003b3c3c7221 */ /* 0x000fe40000010000 */
[C---:B------:R-:W-:Y:S01]  /*3630*/  FFMA.FTZ R58, R66.reuse, R59, R58 ;  /* 0x0000003b423a7223 */ /* 0x040fe2000001003a */
[----:B------:R-:W-:Y:S01]  /*3640*/  MOV R59, R16 ;  /* 0x00000010003b7202 */ /* 0x000fe20000000f00 */
[----:B------:R-:W-:Y:S02]  /*3650*/  FADD.FTZ R3, R3, R63 ;  /* 0x0000003f03037221 */ /* 0x000fe40000010000 */
[----:B------:R-:W-:Y:S02]  /*3660*/  FFMA.FTZ R57, R67, R63, R57 ;  /* 0x0000003f43397223 */ /* 0x000fe40000010039 */
        /* <DEDUP_REMOVED lines=23> */
.L_x_2178:
[----:B------:R-:W-:Y:S02]  /*37e0*/  FMUL.FTZ R55, R59, R28 ;  /* 0x0000001c3b377220 */ /* 0x000fe40000410000 */
[----:B------:R-:W-:Y:S02]  /*37f0*/  FADD.FTZ R40, R40, -UR6 ;  /* 0x8000000628287e21 */ /* 0x000fe40008010000 */
[----:B------:R-:W-:Y:S02]  /*3800*/  FFMA.FTZ R56, R65, R55, R56 ;  /* 0x0000003741387223 */ /* 0x000fe40000010038 */
[----:B------:R-:W-:Y:S02]  /*3810*/  FADD.FTZ R61, R61, R55 ;  /* 0x000000373d3d7221 */ /* 0x000fe40000010000 */
[----:B------:R-:W-:Y:S02]  /*3820*/  FMUL.FTZ R55, R54, R29 ;  /* 0x0000001d36377220 */ /* 0x000fe40000410000 */
[----:B------:R-:W-:Y:S01]  /*3830*/  FADD.FTZ R62, R41, -UR6 ;  /* 0x80000006293e7e21 */ /* 0x000fe20008010000 */
[----:B------:R-:W-:Y:S01]  /*3840*/  MOV R41, R18 ;  /* 0x0000001200297202 */ /* 0x000fe20000000f00 */
[----:B------:R-:W-:-:S02]  /*3850*/  FADD.FTZ R60, R60, R54 ;  /* 0x000000363c3c7221 */ /* 0x000fc40000010000 */
[C---:B------:R-:W-:Y:S01]  /*3860*/  FFMA.FTZ R58, R64.reuse, R54, R58 ;  /* 0x00000036403a7223 */ /* 0x040fe2000001003a */
[----:B------:R-:W-:Y:S01]  /*3870*/  MOV R54, R19 ;  /* 0x0000001300367202 */ /* 0x000fe20000000f00 */
[----:B------:R-:W-:Y:S02]  /*3880*/  FADD.FTZ R3, R3, R59 ;  /* 0x0000003b03037221 */ /* 0x000fe40000010000 */
[----:B------:R-:W-:Y:S02]  /*3890*/  FFMA.FTZ R57, R65, R59, R57 ;  /* 0x0000003b41397223 */ /* 0x000fe40000010039 */
[----:B------:R-:W-:Y:S02]  /*38a0*/  FFMA.FTZ R56, R64, R55, R56 ;  /* 0x0000003740387223 */ /* 0x000fe40000010038 */
[----:B------:R-:W-:Y:S02]  /*38b0*/  FADD.FTZ R61, R55, R61 ;  /* 0x0000003d373d7221 */ /* 0x000fe40000010000 */
        /* <DEDUP_REMOVED lines=21> */
.L_x_2179:
[----:B------:R-:W-:Y:S02]  /*3a10*/  FMUL.FTZ R40, R41, R28 ;  /* 0x0000001c29287220 */ /* 0x000fe40000410000 */
[----:B------:R-:W-:Y:S02]  /*3a20*/  FMUL.FTZ R55, R54, R29 ;  /* 0x0000001d36377220 */ /* 0x000fe40000410000 */
[----:B------:R-:W-:Y:S02]  /*3a30*/  FADD.FTZ R61, R61, R40 ;  /* 0x000000283d3d7221 */ /* 0x000fe40000010000 */
[----:B------:R-:W-:Y:S02]  /*3a40*/  FADD.FTZ R70, R3, R41 ;  /* 0x0000002903467221 */ /* 0x000fe40000010000 */
[----:B------:R-:W-:Y:S02]  /*3a50*/  FFMA.FTZ R56, R63, R40, R56 ;  /* 0x000000283f387223 */ /* 0x000fe40000010038 */
[----:B------:R-:W-:-:S02]  /*3a60*/  FADD.FTZ R40, R60, R54 ;  /* 0x000000363c287221 */ /* 0x000fc40000010000 */
[----:B------:R-:W-:Y:S02]  /*3a70*/  FFMA.FTZ R3, R62, R54, R58 ;  /* 0x000000363e037223 */ /* 0x000fe4000001003a */
[----:B------:R-:W-:Y:S02]  /*3a80*/  FADD.FTZ R54, R55, R61 ;  /* 0x0000003d37367221 */ /* 0x000fe40000010000 */
[----:B------:R-:W-:Y:S01]  /*3a90*/  FADD.FTZ R61, R38, -UR6 ;  /* 0x80000006263d7e21 */ /* 0x000fe20008010000 */
[----:B------:R-:W-:Y:S01]  /*3aa0*/  MOV R38, R21 ;  /* 0x0000001500267202 */ /* 0x000fe20000000f00 */
[----:B------:R-:W-:Y:S01]  /*3ab0*/  FADD.FTZ R60, R39, -UR6 ;  /* 0x80000006273c7e21 */ /* 0x000fe20008010000 */
[----:B------:R-:W-:Y:S01]  /*3ac0*/  MOV R39, R20 ;  /* 0x0000001400277202 */ /* 0x000fe20000000f00 */
[----:B------:R-:W-:Y:S02]  /*3ad0*/  FFMA.FTZ R41, R63, R41, R57 ;  /* 0x000000293f297223 */ /* 0x000fe40000010039 */
[----:B------:R-:W-:-:S02]  /*3ae0*/  FFMA.FTZ R56, R62, R55, R56 ;  /* 0x000000373e387223 */ /* 0x000fc40000010038 */
        /* <DEDUP_REMOVED lines=21> */
.L_x_2180:
[----:B------:R-:W-:Y:S01]  /*3c40*/  FMUL.FTZ R55, R39, R28 ;  /* 0x0000001c27377220 */ /* 0x000fe20000410000 */
[----:B------:R-:W-:Y:S01]  /*3c50*/  MOV R71, R22 ;  /* 0x0000001600477202 */ /* 0x000fe20000000f00 */
[----:B------:R-:W-:Y:S02]  /*3c60*/  FADD.FTZ R37, R37, -UR6 ;  /* 0x8000000625257e21 */ /* 0x000fe40008010000 */
[----:B------:R-:W-:Y:S02]  /*3c70*/  FFMA.FTZ R56, R61, R55, R56 ;  /* 0x000000373d387223 */ /* 0x000fe40000010038 */
[----:B------:R-:W-:Y:S02]  /*3c80*/  FADD.FTZ R54, R54, R55 ;  /* 0x0000003736367221 */ /* 0x000fe40000010000 */
[----:B------:R-:W-:Y:S02]  /*3c90*/  FMUL.FTZ R55, R38, R29 ;  /* 0x0000001d26377220 */ /* 0x000fe40000410000 */
[----:B------:R-:W-:-:S02]  /*3ca0*/  FADD.FTZ R59, R36, -UR6 ;  /* 0x80000006243b7e21 */ /* 0x000fc40008010000 */
[----:B------:R-:W-:Y:S01]  /*3cb0*/  FMUL.FTZ R58, R37, UR25 ;  /* 0x00000019253a7c20 */ /* 0x000fe20008410000 */
[----:B------:R-:W-:Y:S01]  /*3cc0*/  MOV R37, R23 ;  /* 0x0000001700257202 */ /* 0x000fe20000000f00 */
[----:B------:R-:W-:Y:S02]  /*3cd0*/  FFMA.FTZ R36, R60, R55, R56 ;  /* 0x000000373c247223 */ /* 0x000fe40000010038 */
[----:B------:R-:W-:Y:S02]  /*3ce0*/  FADD.FTZ R54, R55, R54 ;  /* 0x0000003637367221 */ /* 0x000fe40000010000 */
        /* <DEDUP_REMOVED lines=20> */
.L_x_2181:
[----:B------:R-:W-:Y:S01]  /*3e30*/  FMUL.FTZ R55, R71, R28 ;  /* 0x0000001c47377220 */ /* 0x000fe20000410000 */
[----:B------:R-:W-:Y:S01]  /*3e40*/  MOV R73, R24 ;  /* 0x0000001800497202 */ /* 0x000fe20000000f00 */
[----:B------:R-:W-:Y:S02]  /*3e50*/  FMUL.FTZ R56, R37, R29 ;  /* 0x0000001d25387220 */ /* 0x000fe40000410000 */
[----:B------:R-:W-:Y:S02]  /*3e60*/  FFMA.FTZ R36, R59, R55, R36 ;  /* 0x000000373b247223 */ /* 0x000fe40000010024 */
[----:B------:R-:W-:Y:S02]  /*3e70*/  FADD.FTZ R54, R54, R55 ;  /* 0x0000003736367221 */ /* 0x000fe40000010000 */
[----:B------:R-:W-:Y:S02]  /*3e80*/  FADD.FTZ R34, R34, -UR6 ;  /* 0x8000000622227e21 */ /* 0x000fe40008010000 */
[----:B------:R-:W-:-:S02]  /*3e90*/  FADD.FTZ R35, R35, -UR6 ;  /* 0x8000000623237e21 */ /* 0x000fc40008010000 */
[----:B------:R-:W-:Y:S02]  /*3ea0*/  FFMA.FTZ R36, R58, R56, R36 ;  /* 0x000000383a247223 */ /* 0x000fe40000010024 */
[----:B------:R-:W-:Y:S02]  /*3eb0*/  FADD.FTZ R56, R56, R54 ;  /* 0x0000003638387221 */ /* 0x000fe40000010000 */
[----:B------:R-:W-:Y:S01]  /*3ec0*/  FMUL.FTZ R55, R34, UR25 ;  /* 0x0000001922377c20 */ /* 0x000fe20008410000 */
[----:B------:R-:W-:Y:S01]  /*3ed0*/  MOV R34, R25 ;  /* 0x0000001900227202 */ /* 0x000fe20000000f00 */
        /* <DEDUP_REMOVED lines=20> */
.L_x_2182:
[----:B------:R-:W-:Y:S02]  /*4020*/  FMUL.FTZ R35, R73, R28 ;  /* 0x0000001c49237220 */ /* 0x000fe40000410000 */
[----:B------:R-:W-:Y:S02]  /*4030*/  FMUL.FTZ R72, R34, R29 ;  /* 0x0000001d22487220 */ /* 0x000fe40000410000 */
[----:B------:R-:W-:Y:S02]  /*4040*/  FFMA.FTZ R36, R55, R35, R36 ;  /* 0x0000002337247223 */ /* 0x000fe40000010024 */
[----:B------:R-:W-:Y:S01]  /*4050*/  FADD.FTZ R56, R56, R35 ;  /* 0x0000002338387221 */ /* 0x000fe20000010000 */
[----:B------:R-:W-:Y:S01]  /*4060*/  MOV R35, R27 ;  /* 0x0000001b00237202 */ /* 0x000fe20000000f00 */
        /* <DEDUP_REMOVED lines=26> */
.L_x_2183:
[----:B-----5:R0:W-:Y:S01]  /*4210*/  STL [R1+0x40], R2 ;  /* 0x0000400201007387 */ /* 0x0201e20000100800 */
[----:B------:R-:W-:Y:S02]  /*4220*/  FMUL.FTZ R32, R33, R28 ;  /* 0x0000001c21207220 */ /* 0x000fe40000410000 */
[----:B------:R-:W-:Y:S02]  /*4230*/  FMUL.FTZ R77, R35, R29 ;  /* 0x0000001d234d7220 */ /* 0x000fe40000410000 */
[----:B------:R-:W-:Y:S02]  /*4240*/  FFMA.FTZ R36, R57, R32, R36 ;  /* 0x0000002039247223 */ /* 0x000fe40000010024 */
[----:B------:R-:W-:Y:S02]  /*4250*/  FADD.FTZ R32, R72, R32 ;  /* 0x0000002048207221 */ /* 0x000fe40000010000 */
[----:B------:R-:W-:Y:S01]  /*4260*/  FFMA.FTZ R72, R56, R77, R36 ;  /* 0x0000004d38487223 */ /* 0x000fe20000010024 */
[----:B0-----:R-:W0:Y:S01]  /*4270*/  S2R R2, SR_LANEID ;  /* 0x0000000000027919 */ /* 0x001e220000000000 */
[----:B------:R-:W-:-:S02]  /*4280*/  FADD.FTZ R36, R77, R32 ;  /* 0x000000204d247221 */ /* 0x000fc40000010000 */
[----:B------:R-:W-:Y:S01]  /*4290*/  FADD.FTZ R70, R70, R39 ;  /* 0x0000002746467221 */ /* 0x000fe20000010000 */
[----:B------:R-:W1:Y:S01]  /*42a0*/  SHFL.DOWN PT, R32, R72, 0x1, 0x1f ;  /* 0x08201f0048207f89 */ /* 0x000e6200000e0000 */
[----:B------:R-:W-:-:S03]  /*42b0*/  FFMA.FTZ R41, R61, R39, R41 ;  /* 0x000000273d297223 */ /* 0x000fc60000010029 */
[----:B------:R-:W2:Y:S04]  /*42c0*/  SHFL.DOWN PT, R77, R36, 0x1, 0x1f ;  /* 0x08201f00244d7f89 */ /* 0x000ea800000e0000 */
[----:B------:R-:W3:Y:S01]  /*42d0*/  LDL R39, [R1+0x38] ;  /* 0x0000380001277983 */ /* 0x000ee20000100800 */
        /* <DEDUP_REMOVED lines=18> */
[----:B------:R-:W-:Y:S02]  /*4400*/  ISETP.GT.AND P0, PT, R2, 0xf, PT ;  /* 0x0000000f0200780c */ /* 0x000fe40003f04270 */
[----:B------:R-:W0:Y:S04]  /*4410*/  SHFL.DOWN PT, R32, R72, 0x10, 0x1f ;  /* 0x0a001f0048207f89 */ /* 0x000e2800000e0000 */
[----:B------:R1:W5:Y:S01]  /*4420*/  LDL.LU R2, [R1+0x40] ;  /* 0x0000400001027983 */ /* 0x0003620000300800 */
[----:B------:R-:W-:Y:S02]  /*4430*/  FADD.FTZ R40, R40, R38 ;  /* 0x0000002628287221 */ /* 0x000fe40000010000 */
[----:B------:R-:W-:Y:S01]  /*4440*/  FFMA.FTZ R3, R60, R38, R3 ;  /* 0x000000263c037223 */ /* 0x000fe20000010003 */
[----:B------:R-:W2:Y:S04]  /*4450*/  SHFL.DOWN PT, R77, R36, 0x10, 0x1f ;  /* 0x0a001f00244d7f89 */ /* 0x000ea800000e0000 */
[----:B------:R-:W4:Y:S01]  /*4460*/  S2R R38, SR_LANEID ;  /* 0x0000000000267919 */ /* 0x000f220000000000 */
[----:B------:R-:W-:-:S02]  /*4470*/  FADD.FTZ R70, R70, R71 ;  /* 0x0000004746467221 */ /* 0x000fc40000010000 */
[----:B------:R-:W-:Y:S02]  /*4480*/  FFMA.FTZ R41, R59, R71, R41 ;  /* 0x000000473b297223 */ /* 0x000fe40000010029 */
[----:B------:R-:W-:Y:S02]  /*4490*/  FFMA.FTZ R3, R58, R37, R3 ;  /* 0x000000253a037223 */ /* 0x000fe40000010003 */
[----:B------:R-:W-:Y:S01]  /*44a0*/  FADD.FTZ R40, R40, R37 ;  /* 0x0000002528287221 */ /* 0x000fe20000010000 */
[----:B------:R-:W-:Y:S01]  /*44b0*/  ISETP.NE.AND P2, PT, R0, RZ, PT ;  /* 0x000000ff0000720c */ /* 0x000fe20003f45270 */
[----:B------:R-:W-:Y:S02]  /*44c0*/  FADD.FTZ R70, R70, R73 ;  /* 0x0000004946467221 */ /* 0x000fe40000010000 */
[----:B0-----:R-:W-:Y:S02]  /*44d0*/  @!P0 FADD.FTZ R72, R72, R32 ;  /* 0x0000002048488221 */ /* 0x001fe40000010000 */
[----:B------:R-:W-:-:S02]  /*44e0*/  FFMA.FTZ R41, R55, R73, R41 ;  /* 0x0000004937297223 */ /* 0x000fc40000010029 */
[----:B------:R-:W-:Y:S02]  /*44f0*/  FFMA.FTZ R3, R54, R34, R3 ;  /* 0x0000002236037223 */ /* 0x000fe40000010003 */
[----:B--2---:R-:W-:Y:S01]  /*4500*/  @!P0 FADD.FTZ R36, R36, R77 ;  /* 0x0000004d24248221 */ /* 0x004fe20000010000 */
[----:B----4-:R-:W-:Y:S01]  /*4510*/  ISETP.NE.AND P0, PT, R38, RZ, PT ;  /* 0x000000ff2600720c */ /* 0x010fe20003f05270 */
[----:B------:R-:W-:Y:S02]  /*4520*/  FADD.FTZ R40, R40, R34 ;  /* 0x0000002228287221 */ /* 0x000fe40000010000 */
[----:B------:R-:W-:Y:S02]  /*4530*/  FFMA.FTZ R32, R57, R33, R41 ;  /* 0x0000002139207223 */ /* 0x000fe40000010029 */
[----:B------:R-:W-:Y:S02]  /*4540*/  FADD.FTZ R34, R70, R33 ;  /* 0x0000002146227221 */ /* 0x000fe40000010000 */
[----:B------:R-:W-:Y:S01]  /*4550*/  FFMA.FTZ R33, R56, R35, R3 ;  /* 0x0000002338217223 */ /* 0x000fe20000010003 */
[----:B------:R-:W-:Y:S01]  /*4560*/  MOV R41, R36 ;  /* 0x0000002400297202 */ /* 0x000fe20000000f00 */
[----:B------:R-:W-:Y:S01]  /*4570*/  FADD.FTZ R35, R40, R35 ;  /* 0x0000002328237221 */ /* 0x000fe20000010000 */
[----:B------:R-:W-:Y:S01]  /*4580*/  MOV R40, R72 ;  /* 0x0000004800287202 */ /* 0x000fe20000000f00 */
[----:B------:R-:W-:Y:S01]  /*4590*/  UMOV UR23, 0x4 ;  /* 0x0000000400177882 */ /* 0x000fe20000000000 */
[----:B------:R-:W-:Y:S02]  /*45a0*/  BSSY B0, `(.L_x_2184) ;  /* 0x000003a000007945 */ /* 0x000fe40003800000 */
[----:B------:R1:W-:Y:S01]  /*45b0*/  STS.128 [R0.X16+0xd0], R32 ;  /* 0x0000d02000007388 */ /* 0x0003e2000000cc00 */
[----:B------:R-:W-:Y:S01]  /*45c0*/  ULDC UR22, c[0x0][0xc] ;  /* 0x0000030000167ab9 */ /* 0x000fe20000000800 */
[----:B------:R-:W-:-:S02]  /*45d0*/  ISETP.GT.U32.AND P3, PT, R0, 0x29, PT ;  /* 0x000000290000780c */ /* 0x000fc40003f64070 */
[----:B------:R-:W-:Y:S01]  /*45e0*/  SHF.L.U32 R3, R0, 0x4, RZ ;  /* 0x0000000400037819 */ /* 0x000fe200000006ff */
[----:B---3--:R1:W-:Y:S04]  /*45f0*/  @!P0 STS.64 [R39.X8+0x18], R40 ;  /* 0x0000182827008388 */ /* 0x0083e80000008a00 */
        /* <DEDUP_REMOVED lines=52> */
.L_x_2185:
[----:B------:R-:W-:Y:S05]  /*4940*/  BSYNC B0 ;  /* 0x0000000000007941 */ /* 0x000fea0003800000 */
.L_x_2184:
        /* <DEDUP_REMOVED lines=78> */
.L_x_2187:
[----:B------:R-:W-:Y:S05]  /*4e30*/  BSYNC B0 ;  /* 0x0000000000007941 */ /* 0x000fea0003800000 */
.L_x_2186:
        /* <DEDUP_REMOVED lines=9> */
[----:B-1----:R-:W-:Y:S02]  /*4ed0*/  IADD3.X R39, R37, UR11, RZ, P0, !PT ;  /* 0x0000000b25277c10 */ /* 0x002fe400087fe4ff */
[----:B------:R-:W-:-:S03]  /*4ee0*/  MOV R3, UR12 ;  /* 0x0000000c00037c02 */ /* 0x000fc60008000f00 */
[----:B------:R0:W-:Y:S02]  /*4ef0*/  RED.E.ADD.F32.FTZ.RN.STRONG.GPU [R38.64], R33 ;  /* 0x000000212600798e */ /* 0x0001e4000c10e792 */
[----:B0-----:R-:W-:Y:S02]  /*4f00*/  MOV R33, c[0x0][0x1d8] ;  /* 0x0000760000217a02 */ /* 0x001fe40000000f00 */
[----:B------:R-:W-:Y:S02]  /*4f10*/  MOV R38, c[0x0][0x1dc] ;  /* 0x0000770000267a02 */ /* 0x000fe40000000f00 */
[-C--:B------:R-:W-:Y:S02]  /*4f20*/  LEA R32, P0, R33, R36.reuse, 0x2 ;  /* 0x0000002421207211 */ /* 0x080fe400078010ff */
[----:B------:R-:W-:Y:S02]  /*4f30*/  LEA R36, P3, R3, R36, 0x2 ;  /* 0x0000002403247211 */ /* 0x000fe400078610ff */
[----:B------:R-:W-:-:S02]  /*4f40*/  LEA.HI.X R33, R33, R37, R38, 0x2, P0 ;  /* 0x0000002521217211 */ /* 0x000fc400000f1426 */
[----:B------:R-:W-:-:S03]  /*4f50*/  IADD3.X R37, R37, UR13, RZ, P3, !PT ;  /* 0x0000000d25257c10 */ /* 0x000fc60009ffe4ff */
[----:B------:R0:W-:Y:S04]  /*4f60*/  RED.E.ADD.F32.FTZ.RN.STRONG.GPU [R32.64], R34 ;  /* 0x000000222000798e */ /* 0x0001e8000c10e792 */
[----:B------:R0:W-:Y:S02]  /*4f70*/  RED.E.ADD.F32.FTZ.RN.STRONG.GPU [R36.64], R35 ;  /* 0x000000232400798e */ /* 0x0001e4000c10e792 */
.L_x_2189:
[----:B------:R-:W-:Y:S05]  /*4f80*/  BSYNC B0 ;  /* 0x0000000000007941 */ /* 0x000fea0003800000 */
.L_x_2188:
        /* <DEDUP_REMOVED lines=41> */
.L_x_2192:
[----:B------:R-:W-:Y:S02]  /*5220*/  MOV R32, UR16 ;  /* 0x0000001000207c02 */ /* 0x000fe40008000f00 */
[----:B------:R-:W-:-:S05]  /*5230*/  MOV R33, UR17 ;  /* 0x0000001100217c02 */ /* 0x000fca0008000f00 */
[----:B------:R-:W2:Y:S01]  /*5240*/  LDG.E.STRONG.GPU R32, [R32.64] ;  /* 0x0000001220207981 */ /* 0x000ea2000c1ef900 */
[----:B------:R-:W-:Y:S01]  /*5250*/  YIELD ;  /* 0x0000000000007946 */ /* 0x000fe20003800000 */
[----:B--2---:R-:W-:Y:S01]  /*5260*/  ISETP.NE.AND P0, PT, R32, R3, PT ;  /* 0x000000032000720c */ /* 0x004fe20003f05270 */
[----:B------:R-:W-:-:S12]  /*5270*/  CCTL.IVALL ;  /* 0x00000000ff00798f */ /* 0x000fd80002000000 */
[----:B------:R-:W-:Y:S05]  /*5280*/  @P0 BRA `(.L_x_2192) ;  /* 0xffffff9000000947 */ /* 0x000fea000383ffff */
.L_x_2191:
        /* <DEDUP_REMOVED lines=20> */
.L_x_2196:
        /* <DEDUP_REMOVED lines=8> */
[----:B------:R-:W-:Y:S02]  /*5450*/  IADD3 R3, R3, 0x2, RZ ;  /* 0x0000000203037810 */ /* 0x000fe40007ffe0ff */
[----:B------:R-:W-:Y:S02]  /*5460*/  IADD3 R34, R34, 0x1, RZ ;  /* 0x0000000122227810 */ /* 0x000fe40007ffe0ff */
[----:B------:R-:W-:Y:S02]  /*5470*/  ISETP.EQ.OR P4, PT, R3, UR20, P2 ;  /* 0x0000001403007c0c */ /* 0x000fe40009782670 */
[----:B------:R-:W-:Y:S02]  /*5480*/  ISETP.EQ.OR P3, PT, R34, UR20, P2 ;  /* 0x0000001422007c0c */ /* 0x000fe40009762670 */
[----:B------:R-:W-:-:S11]  /*5490*/  MOV R35, c[0x0][0x10] ;  /* 0x0000040000237a02 */ /* 0x000fd60000000f00 */
[----:B------:R-:W-:Y:S01]  /*54a0*/  @!P3 IMAD R34, R34, R35, UR24 ;  /* 0x000000182222be24 */ /* 0x000fe2000f8e0223 */
[----:B------:R-:W-:-:S10]  /*54b0*/  HFMA2.MMA R35, -RZ, RZ, 0, 4.76837158203125e-07 ;  /* 0x00000008ff237435 */ /* 0x000fd400000001ff */
[----:B------:R-:W-:-:S06]  /*54c0*/  @!P3 IMAD.WIDE.U32 R34, R34, R35, UR6 ;  /* 0x000000062222be25 */ /* 0x000fcc000f8e0023 */
[----:B------:R-:W3:Y:S01]  /*54d0*/  @!P3 LDG.E.64 R34, [R34.64] ;  /* 0x000000122222b981 */ /* 0x000ee2000c1e1b00 */
[----:B------:R-:W-:Y:S01]  /*54e0*/  HFMA2.MMA R37, -RZ, RZ, 0, 4.76837158203125e-07 ;  /* 0x00000008ff257435 */ /* 0x000fe200000001ff */
[----:B------:R-:W-:Y:S01]  /*54f0*/  MOV R36, c[0x0][0x10] ;  /* 0x0000040000247a02 */ /* 0x000fe20000000f00 */
[----:B--2---:R-:W-:Y:S01]  /*5500*/  @!P6 FADD.FTZ R40, R40, R32 ;  /* 0x000000202828e221 */ /* 0x004fe20000010000 */
[----:B------:R-:W-:Y:S01]  /*5510*/  MOV R32, c[0x0][0x10] ;  /* 0x0000040000207a02 */ /* 0x000fe20000000f00 */
[----:B------:R-:W-:Y:S01]  /*5520*/  @!P6 FADD.FTZ R41, R41, R33 ;  /* 0x000000212929e221 */ /* 0x000fe20000010000 */
[----:B------:R-:W-:-:S03]  /*5530*/  MOV R33, UR5 ;  /* 0x0000000500217c02 */ /* 0x000fc60008000f00 */
[----:B------:R-:W-:Y:S01]  /*5540*/  @!P4 IMAD R32, R3, R32, UR24 ;  /* 0x000000180320ce24 */ /* 0x000fe2000f8e0220 */
[----:B------:R-:W-:Y:S02]  /*5550*/  IADD3 R3, R33, 0x3, RZ ;  /* 0x0000000321037810 */ /* 0x000fe40007ffe0ff */
[----:B------:R-:W-:Y:S02]  /*5560*/  MOV R33, 0x8 ;  /* 0x0000000800217802 */ /* 0x000fe40000000f00 */
[----:B------:R-:W-:-:S03]  /*5570*/  ISETP.EQ.OR P6, PT, R3, UR20, P2 ;  /* 0x0000001403007c0c */ /* 0x000fc600097c2670 */
[----:B------:R-:W-:-:S06]  /*5580*/  @!P4 IMAD.WIDE.U32 R32, R32, R33, UR6 ;  /* 0x000000062020ce25 */ /* 0x000fcc000f8e0021 */
[----:B------:R-:W2:Y:S04]  /*5590*/  @!P4 LDG.E.64 R32, [R32.64] ;  /* 0x000000122020c981 */ /* 0x000ea8000c1e1b00 */
[----:B------:R-:W-:-:S04]  /*55a0*/  @!P6 IMAD R36, R3, R36, UR24 ;  /* 0x000000180324ee24 */ /* 0x000fc8000f8e0224 */
[----:B------:R-:W-:-:S06]  /*55b0*/  @!P6 IMAD.WIDE.U32 R36, R36, R37, UR6 ;  /* 0x000000062424ee25 */ /* 0x000fcc000f8e0025 */
[----:B------:R-:W4:Y:S01]  /*55c0*/  @!P6 LDG.E.64 R36, [R36.64] ;  /* 0x000000122424e981 */ /* 0x000f22000c1e1b00 */
[----:B---3--:R-:W-:Y:S02]  /*55d0*/  @!P3 FADD.FTZ R40, R40, R34 ;  /* 0x000000222828b221 */ /* 0x008fe40000010000 */
[----:B------:R-:W-:Y:S01]  /*55e0*/  @!P3 FADD.FTZ R41, R41, R35 ;  /* 0x000000232929b221 */ /* 0x000fe20000010000 */
[----:B------:R-:W-:Y:S02]  /*55f0*/  MOV R3, UR5 ;  /* 0x0000000500037c02 */ /* 0x000fe40008000f00 */
[----:B------:R-:W-:Y:S02]  /*5600*/  MOV R35, c[0x0][0x10] ;  /* 0x0000040000237a02 */ /* 0x000fe40000000f00 */
[----:B------:R-:W-:Y:S02]  /*5610*/  IADD3 R3, R3, 0x6, RZ ;  /* 0x0000000603037810 */ /* 0x000fe40007ffe0ff */
[----:B------:R-:W-:Y:S01]  /*5620*/  MOV R34, c[0x0][0x10] ;  /* 0x0000040000227a02 */ /* 0x000fe20000000f00 */
[----:B--2---:R-:W-:Y:S01]  /*5630*/  @!P4 FADD.FTZ R40, R40, R32 ;  /* 0x000000202828c221 */ /* 0x004fe20000010000 */
[----:B------:R-:W-:Y:S01]  /*5640*/  MOV R32, UR5 ;  /* 0x0000000500207c02 */ /* 0x000fe20008000f00 */
[----:B------:R-:W-:-:S03]  /*5650*/  @!P4 FADD.FTZ R41, R41, R33 ;  /* 0x000000212929c221 */ /* 0x000fc60000010000 */
[----:B------:R-:W-:Y:S02]  /*5660*/  IADD3 R32, R32, 0x5, RZ ;  /* 0x0000000520207810 */ /* 0x000fe40007ffe0ff */
[----:B------:R-:W-:Y:S02]  /*5670*/  MOV R33, UR5 ;  /* 0x0000000500217c02 */ /* 0x000fe40008000f00 */
[----:B------:R-:W-:Y:S02]  /*5680*/  ISETP.EQ.OR P3, PT, R32, UR20, P2 ;  /* 0x0000001420007c0c */ /* 0x000fe40009762670 */
[----:B------:R-:W-:-:S04]  /*5690*/  IADD3 R33, R33, 0x4, RZ ;  /* 0x0000000421217810 */ /* 0x000fc80007ffe0ff */
[----:B------:R-:W-:Y:S01]  /*56a0*/  ISETP.EQ.OR P4, PT, R33, UR20, P2 ;  /* 0x0000001421007c0c */ /* 0x000fe20009782670 */
[----:B----4-:R-:W-:Y:S02]  /*56b0*/  @!P6 FADD.FTZ R40, R40, R36 ;  /* 0x000000242828e221 */ /* 0x010fe40000010000 */
[----:B------:R-:W-:Y:S01]  /*56c0*/  @!P6 FADD.FTZ R41, R41, R37 ;  /* 0x000000252929e221 */ /* 0x000fe20000010000 */
[----:B------:R-:W-:-:S03]  /*56d0*/  ISETP.EQ.OR P6, PT, R3, UR20, P2 ;  /* 0x0000001403007c0c */ /* 0x000fc600097c2670 */
[----:B------:R-:W-:Y:S01]  /*56e0*/  @!P3 IMAD R32, R32, R35, UR24 ;  /* 0x000000182020be24 */ /* 0x000fe2000f8e0223 */
[----:B------:R-:W-:Y:S01]  /*56f0*/  HFMA2.MMA R35, -RZ, RZ, 0, 4.76837158203125e-07 ;  /* 0x00000008ff237435 */ /* 0x000fe200000001ff */
[----:B------:R-:W-:Y:S01]  /*5700*/  MOV R36, c[0x0][0x10] ;  /* 0x0000040000247a02 */ /* 0x000fe20000000f00 */
[----:B------:R-:W-:-:S03]  /*5710*/  HFMA2.MMA R37, -RZ, RZ, 0, 4.76837158203125e-07 ;  /* 0x00000008ff257435 */ /* 0x000fc600000001ff */
[----:B------:R-:W-:Y:S01]  /*5720*/  @!P4 IMAD R34, R33, R34, UR24 ;  /* 0x000000182122ce24 */ /* 0x000fe2000f8e0222 */
[----:B------:R-:W-:-:S04]  /*5730*/  MOV R33, 0x8 ;  /* 0x0000000800217802 */ /* 0x000fc80000000f00 */
[----:B------:R-:W-:-:S04]  /*5740*/  @!P4 IMAD.WIDE.U32 R34, R34, R35, UR6 ;  /* 0x000000062222ce25 */ /* 0x000fc8000f8e0023 */
[----:B------:R-:W-:Y:S02]  /*5750*/  @!P3 IMAD.WIDE.U32 R32, R32, R33, UR6 ;  /* 0x000000062020be25 */ /* 0x000fe4000f8e0021 */
[----:B------:R-:W2:Y:S02]  /*5760*/  @!P4 LDG.E.64 R34, [R34.64] ;  /* 0x000000122222c981 */ /* 0x000ea4000c1e1b00 */
[----:B------:R-:W-:Y:S02]  /*5770*/  @!P6 IMAD R36, R3, R36, UR24 ;  /* 0x000000180324ee24 */ /* 0x000fe4000f8e0224 */
[----:B------:R-:W3:Y:S02]  /*5780*/  @!P3 LDG.E.64 R32, [R32.64] ;  /* 0x000000122020b981 */ /* 0x000ee4000c1e1b00 */
[----:B------:R-:W-:-:S06]  /*5790*/  @!P6 IMAD.WIDE.U32 R36, R36, R37, UR6 ;  /* 0x000000062424ee25 */ /* 0x000fcc000f8e0025 */
[----:B------:R-:W4:Y:S01]  /*57a0*/  @!P6 LDG.E.64 R36, [R36.64] ;  /* 0x000000122424e981 */ /* 0x000f22000c1e1b00 */
[----:B------:R-:W-:-:S04]  /*57b0*/  MOV R3, UR5 ;  /* 0x0000000500037c02 */ /* 0x000fc80008000f00 */
[----:B------:R-:W-:Y:S01]  /*57c0*/  IADD3 R3, R3, 0x7, RZ ;  /* 0x0000000703037810 */ /* 0x000fe20007ffe0ff */
[----:B--2---:R-:W-:Y:S02]  /*57d0*/  @!P4 FADD.FTZ R40, R40, R34 ;  /* 0x000000222828c221 */ /* 0x004fe40000010000 */
[----:B------:R-:W-:Y:S02]  /*57e0*/  @!P4 FADD.FTZ R41, R41, R35 ;  /* 0x000000232929c221 */ /* 0x000fe40000010000 */
[----:B---3--:R-:W-:Y:S01]  /*57f0*/  @!P3 FADD.FTZ R40, R40, R32 ;  /* 0x000000202828b221 */ /* 0x008fe20000010000 */
[----:B------:R-:W-:Y:S01]  /*5800*/  MOV R32, UR5 ;  /* 0x0000000500207c02 */ /* 0x000fe20008000f00 */
[----:B------:R-:W-:Y:S01]  /*5810*/  @!P3 FADD.FTZ R41, R41, R33 ;  /* 0x000000212929b221 */ /* 0x000fe20000010000 */
[----:B------:R-:W-:Y:S02]  /*5820*/  ISETP.EQ.OR P3, PT, R3, UR20, P2 ;  /* 0x0000001403007c0c */ /* 0x000fe40009762670 */
[----:B------:R-:W-:Y:S01]  /*5830*/  IADD3 R32, R32, 0x8, RZ ;  /* 0x0000000820207810 */ /* 0x000fe20007ffe0ff */
[----:B----4-:R-:W-:Y:S01]  /*5840*/  @!P6 FADD.FTZ R40, R40, R36 ;  /* 0x000000242828e221 */ /* 0x010fe20000010000 */
[----:B------:R-:W-:Y:S01]  /*5850*/  MOV R36, UR5 ;  /* 0x0000000500247c02 */ /* 0x000fe20008000f00 */
[----:B------:R-:W-:Y:S01]  /*5860*/  @!P6 FADD.FTZ R41, R41, R37 ;  /* 0x000000252929e221 */ /* 0x000fe20000010000 */
[----:B------:R-:W-:-:S02]  /*5870*/  ISETP.EQ.OR P6, PT, R32, UR20, P2 ;  /* 0x0000001420007c0c */ /* 0x000fc400097c2670 */
[----:B------:R-:W-:Y:S01]  /*5880*/  IADD3 R36, R36, 0x9, RZ ;  /* 0x0000000924247810 */ /* 0x000fe20007ffe0ff */
[----:B------:R-:W-:Y:S01]  /*5890*/  HFMA2.MMA R35, -RZ, RZ, 0, 4.76837158203125e-07 ;  /* 0x00000008ff237435 */ /* 0x000fe200000001ff */
[----:B------:R-:W-:Y:S02]  /*58a0*/  MOV R34, c[0x0][0x10] ;  /* 0x0000040000227a02 */ /* 0x000fe40000000f00 */
[----:B------:R-:W-:-:S03]  /*58b0*/  ISETP.EQ.OR P4, PT, R36, UR20, P2 ;  /* 0x0000001424007c0c */ /* 0x000fc60009782670 */
[----:B------:R-:W-:Y:S01]  /*58c0*/  @!P3 IMAD R34, R3, R34, UR24 ;  /* 0x000000180322be24 */ /* 0x000fe2000f8e0222 */
[----:B------:R-:W-:Y:S01]  /*58d0*/  MOV R3, c[0x0][0x10] ;  /* 0x0000040000037a02 */ /* 0x000fe20000000f00 */
[----:B------:R-:W-:Y:S01]  /*58e0*/  HFMA2.MMA R37, -RZ, RZ, 0, 4.76837158203125e-07 ;  /* 0x00000008ff257435 */ /* 0x000fe200000001ff */
[----:B------:R-:W-:Y:S01]  /*58f0*/  MOV R33, 0x8 ;  /* 0x0000000800217802 */ /* 0x000fe20000000f00 */
[----:B------:R-:W-:-:S04]  /*5900*/  @!P3 IMAD.WIDE.U32 R34, R34, R35, UR6 ;  /* 0x000000062222be25 */ /* 0x000fc8000f8e0023 */
[-C--:B------:R-:W-:Y:S02]  /*5910*/  @!P6 IMAD R32, R32, R3.reuse, UR24 ;  /* 0x000000182020ee24 */ /* 0x080fe4000f8e0203 */
[----:B------:R-:W-:Y:S01]  /*5920*/  @!P4 IMAD R36, R36, R3, UR24 ;  /* 0x000000182424ce24 */ /* 0x000fe2000f8e0203 */
[----:B------:R-:W2:Y:S01]  /*5930*/  @!P3 LDG.E.64 R34, [R34.64] ;  /* 0x000000122222b981 */ /* 0x000ea2000c1e1b00 */
[----:B------:R-:W-:-:S04]  /*5940*/  @!P6 IMAD.WIDE.U32 R32, R32, R33, UR6 ;  /* 0x000000062020ee25 */ /* 0x000fc8000f8e0021 */
[----:B------:R-:W-:Y:S02]  /*5950*/  @!P4 IMAD.WIDE.U32 R36, R36, R37, UR6 ;  /* 0x000000062424ce25 */ /* 0x000fe4000f8e0025 */
[----:B------:R-:W3:Y:S04]  /*5960*/  @!P6 LDG.E.64 R32, [R32.64] ;  /* 0x000000122020e981 */ /* 0x000ee8000c1e1b00 */
[----:B------:R-:W4:Y:S01]  /*5970*/  @!P4 LDG.E.64 R36, [R36.64] ;  /* 0x000000122424c981 */ /* 0x000f22000c1e1b00 */
[----:B--2---:R-:W-:Y:S02]  /*5980*/  @!P3 FADD.FTZ R40, R40, R34 ;  /* 0x000000222828b221 */ /* 0x004fe40000010000 */
[----:B------:R-:W-:Y:S02]  /*5990*/  @!P3 FADD.FTZ R41, R41, R35 ;  /* 0x000000232929b221 */ /* 0x000fe40000010000 */
[----:B---3--:R-:W-:-:S04]  /*59a0*/  @!P6 FADD.FTZ R40, R40, R32 ;  /* 0x000000202828e221 */ /* 0x008fc80000010000 */
[----:B----4-:R-:W-:Y:S01]  /*59b0*/  @!P4 FADD.FTZ R40, R40, R36 ;  /* 0x000000242828c221 */ /* 0x010fe20000010000 */
[----:B------:R-:W-:Y:S01]  /*59c0*/  MOV R36, UR5 ;  /* 0x0000000500247c02 */ /* 0x000fe20008000f00 */
[----:B------:R-:W-:-:S03]  /*59d0*/  @!P6 FADD.FTZ R41, R41, R33 ;  /* 0x000000212929e221 */ /* 0x000fc60000010000 */
[----:B------:R-:W-:Y:S01]  /*59e0*/  IADD3 R36, R36, 0xb, RZ ;  /* 0x0000000b24247810 */ /* 0x000fe20007ffe0ff */
[----:B------:R-:W-:Y:S01]  /*59f0*/  @!P4 FADD.FTZ R41, R41, R37 ;  /* 0x000000252929c221 */ /* 0x000fe20000010000 */
[----:B------:R-:W-:Y:S02]  /*5a00*/  MOV R32, UR5 ;  /* 0x0000000500207c02 */ /* 0x000fe40008000f00 */
[----:B------:R-:W-:Y:S02]  /*5a10*/  ISETP.EQ.OR P4, PT, R36, UR20, P2 ;  /* 0x0000001424007c0c */ /* 0x000fe40009782670 */
[----:B------:R-:W-:Y:S02]  /*5a20*/  IADD3 R32, R32, 0xa, RZ ;  /* 0x0000000a20207810 */ /* 0x000fe40007ffe0ff */
[----:B------:R-:W-:Y:S02]  /*5a30*/  MOV R34, UR5 ;  /* 0x0000000500227c02 */ /* 0x000fe40008000f00 */
[----:B------:R-:W-:-:S02]  /*5a40*/  ISETP.EQ.OR P6, PT, R32, UR20, P2 ;  /* 0x0000001420007c0c */ /* 0x000fc400097c2670 */
[----:B------:R-:W-:Y:S02]  /*5a50*/  MOV R33, c[0x0][0x10] ;  /* 0x0000040000217a02 */ /* 0x000fe40000000f00 */
[----:B------:R-:W-:-:S03]  /*5a60*/  IADD3 R34, R34, 0xc, RZ ;  /* 0x0000000c22227810 */ /* 0x000fc60007ffe0ff */
[----:B------:R-:W-:Y:S01]  /*5a70*/  @!P4 IMAD R36, R36, R33, UR24 ;  /* 0x000000182424ce24 */ /* 0x000fe2000f8e0221 */
[----:B------:R-:W-:Y:S01]  /*5a80*/  HFMA2.MMA R33, -RZ, RZ, 0, 4.76837158203125e-07 ;  /* 0x00000008ff217435 */ /* 0x000fe200000001ff */
[----:B------:R-:W-:Y:S01]  /*5a90*/  ISETP.EQ.OR P3, PT, R34, UR20, P2 ;  /* 0x0000001422007c0c */ /* 0x000fe20009762670 */
[----:B------:R-:W-:-:S03]  /*5aa0*/  HFMA2.MMA R35, -RZ, RZ, 0, 4.76837158203125e-07 ;  /* 0x00000008ff237435 */ /* 0x000fc600000001ff */
[----:B------:R-:W-:Y:S01]  /*5ab0*/  @!P6 IMAD R32, R32, R3, UR24 ;  /* 0x000000182020ee24 */ /* 0x000fe2000f8e0203 */
[----:B------:R-:W-:-:S04]  /*5ac0*/  MOV R37, 0x8 ;  /* 0x0000000800257802 */ /* 0x000fc80000000f00 */
[----:B------:R-:W-:-:S04]  /*5ad0*/  @!P6 IMAD.WIDE.U32 R32, R32, R33, UR6 ;  /* 0x000000062020ee25 */ /* 0x000fc8000f8e0021 */
[----:B------:R-:W-:Y:S02]  /*5ae0*/  @!P3 IMAD R34, R34, R3, UR24 ;  /* 0x000000182222be24 */ /* 0x000fe4000f8e0203 */
[----:B------:R-:W-:Y:S01]  /*5af0*/  @!P4 IMAD.WIDE.U32 R36, R36, R37, UR6 ;  /* 0x000000062424ce25 */ /* 0x000fe2000f8e0025 */
[----:B------:R-:W2:Y:S03]  /*5b00*/  @!P6 LDG.E.64 R32, [R32.64] ;  /* 0x000000122020e981 */ /* 0x000ea6000c1e1b00 */
[----:B------:R-:W-:Y:S02]  /*5b10*/  @!P3 IMAD.WIDE.U32 R34, R34, R35, UR6 ;  /* 0x000000062222be25 */ /* 0x000fe4000f8e0023 */
[----:B------:R-:W3:Y:S04]  /*5b20*/  @!P4 LDG.E.64 R36, [R36.64] ;  /* 0x000000122424c981 */ /* 0x000ee8000c1e1b00 */
[----:B------:R-:W4:Y:S01]  /*5b30*/  @!P3 LDG.E.64 R34, [R34.64] ;  /* 0x000000122222b981 */ /* 0x000f22000c1e1b00 */
[----:B------:R-:W-:Y:S01]  /*5b40*/  MOV R3, UR5 ;  /* 0x0000000500037c02 */ /* 0x000fe20008000f00 */
[----:B--2---:R-:W-:-:S04]  /*5b50*/  @!P6 FADD.FTZ R40, R40, R32 ;  /* 0x000000202828e221 */ /* 0x004fc80000010000 */
[----:B---3--:R-:W-:-:S04]  /*5b60*/  @!P4 FADD.FTZ R40, R40, R36 ;  /* 0x000000242828c221 */ /* 0x008fc80000010000 */
[----:B----4-:R-:W-:Y:S01]  /*5b70*/  @!P3 FADD.FTZ R40, R40, R34 ;  /* 0x000000222828b221 */ /* 0x010fe20000010000 */
[----:B------:R-:W-:Y:S01]  /*5b80*/  IADD3 R34, R3, 0xd, RZ ;  /* 0x0000000d03227810 */ /* 0x000fe20007ffe0ff */
[----:B------:R-:W-:-:S03]  /*5b90*/  @!P6 FADD.FTZ R41, R41, R33 ;  /* 0x000000212929e221 */ /* 0x000fc60000010000 */
[----:B------:R-:W-:Y:S01]  /*5ba0*/  ISETP.EQ.OR P6, PT, R34, UR20, P2 ;  /* 0x0000001422007c0c */ /* 0x000fe200097c2670 */
[----:B------:R-:W-:Y:S01]  /*5bb0*/  @!P4 FADD.FTZ R41, R41, R37 ;  /* 0x000000252929c221 */ /* 0x000fe20000010000 */
[----:B------:R-:W-:-:S03]  /*5bc0*/  MOV R32, UR5 ;  /* 0x0000000500207c02 */ /* 0x000fc60008000f00 */
[----:B------:R-:W-:Y:S01]  /*5bd0*/  @!P3 FADD.FTZ R41, R41, R35 ;  /* 0x000000232929b221 */ /* 0x000fe20000010000 */
[----:B------:R-:W-:Y:S01]  /*5be0*/  HFMA2.MMA R35, -RZ, RZ, 0, 4.76837158203125e-07 ;  /* 0x00000008ff237435 */ /* 0x000fe200000001ff */
[----:B------:R-:W-:Y:S02]  /*5bf0*/  IADD3 R32, R32, 0xe, RZ ;  /* 0x0000000e20207810 */ /* 0x000fe40007ffe0ff */
[----:B------:R-:W-:Y:S02]  /*5c00*/  MOV R36, UR5 ;  /* 0x0000000500247c02 */ /* 0x000fe40008000f00 */
[----:B------:R-:W-:Y:S02]  /*5c10*/  MOV R33, c[0x0][0x10] ;  /* 0x0000040000217a02 */ /* 0x000fe40000000f00 */
[----:B------:R-:W-:Y:S02]  /*5c20*/  ISETP.EQ.OR P4, PT, R32, UR20, P2 ;  /* 0x0000001420007c0c */ /* 0x000fe40009782670 */
[----:B------:R-:W-:Y:S01]  /*5c30*/  IADD3 R36, R36, 0xf, RZ ;  /* 0x0000000f24247810 */ /* 0x000fe20007ffe0ff */
[----:B------:R-:W-:-:S03]  /*5c40*/  @!P6 IMAD R34, R34, R33, UR24 ;  /* 0x000000182222ee24 */ /* 0x000fc6000f8e0221 */
[----:B------:R-:W-:Y:S01]  /*5c50*/  ISETP.EQ.OR P3, PT, R36, UR20, P2 ;  /* 0x0000001424007c0c */ /* 0x000fe20009762670 */
[----:B------:R-:W-:Y:S01]  /*5c60*/  @!P6 IMAD.WIDE.U32 R34, R34, R35, UR6 ;  /* 0x000000062222ee25 */ /* 0x000fe2000f8e0023 */
[----:B------:R-:W-:Y:S01]  /*5c70*/  MOV R3, c[0x0][0x10] ;  /* 0x0000040000037a02 */ /* 0x000fe20000000f00 */
[----:B------:R-:W-:Y:S01]  /*5c80*/  HFMA2.MMA R37, -RZ, RZ, 0, 4.76837158203125e-07 ;  /* 0x00000008ff257435 */ /* 0x000fe200000001ff */
[----:B------:R-:W-:-:S03]  /*5c90*/  MOV R33, 0x8 ;  /* 0x0000000800217802 */ /* 0x000fc60000000f00 */
[----:B------:R-:W2:Y:S01]  /*5ca0*/  @!P6 LDG.E.64 R34, [R34.64] ;  /* 0x000000122222e981 */ /* 0x000ea2000c1e1b00 */
[----:B------:R-:W-:-:S04]  /*5cb0*/  @!P4 IMAD R32, R32, R3, UR24 ;  /* 0x000000182020ce24 */ /* 0x000fc8000f8e0203 */
        /* <DEDUP_REMOVED lines=16> */
.L_x_2195:
[----:B------:R-:W-:-:S06]  /*5dc0*/  UISETP.GT.AND UP0, UPT, UR14, 0x4, UPT ;  /* 0x000000040e00788c */ /* 0x000fcc000bf04270 */
[----:B------:R-:W-:-:S13]  /*5dd0*/  PLOP3.LUT P3, PT, PT, PT, UP0, 0x80, 0x0 ;  /* 0x000000000000781c */ /* 0x000fda0003f6f008 */
[----:B------:R-:W-:Y:S05]  /*5de0*/  @!P3 BRA `(.L_x_2197) ;  /* 0x000005200000b947 */ /* 0x000fea0003800000 */
[----:B------:R-:W-:Y:S01]  /*5df0*/  MOV R3, UR5 ;  /* 0x0000000500037c02 */ /* 0x000fe20008000f00 */
[----:B01----:R-:W-:Y:S01]  /*5e00*/  HFMA2.MMA R35, -RZ, RZ, 0, 4.76837158203125e-07 ;  /* 0x00000008ff237435 */ /* 0x003fe200000001ff */
        /* <DEDUP_REMOVED lines=80> */
.L_x_2197:
[----:B01----:R-:W-:-:S13]  /*6310*/  ISETP.NE.OR P0, PT, RZ, UR14, P0 ;  /* 0x0000000eff007c0c */ /* 0x003fda0008705670 */
[----:B------:R-:W-:Y:S05]  /*6320*/  @!P0 BRA `(.L_x_2193) ;  /* 0x000002a000008947 */ /* 0x000fea0003800000 */
.L_x_2194:
        /* <DEDUP_REMOVED lines=42> */
.L_x_2193:
        /* <DEDUP_REMOVED lines=16> */
.L_x_2199:
[----:B------:R-:W-:Y:S05]  /*66d0*/  BSYNC B0 ;  /* 0x0000000000007941 */ /* 0x000fea0003800000 */
.L_x_2198:
        /* <DEDUP_REMOVED lines=23> */
[----:B------:R-:W-:Y:S02]  /*6850*/  @!P0 FADD.FTZ R41, R41, R33 ;  /* 0x0000002129298221 */ /* 0x000fe40000010000 */
.L_x_2190:
[----:B01----:R0:W5:Y:S04]  /*6860*/  LDL R35, [R1+0x30] ;  /* 0x0000300001237983 */ /* 0x0031680000100800 */
[----:B------:R0:W5:Y:S04]  /*6870*/  LDL R34, [R1+0x24] ;  /* 0x0000240001227983 */ /* 0x0001680000100800 */
[----:B------:R-:W-:Y:S04]  /*6880*/  @!P2 STS.64 [0xc8], R40 ;  /* 0x0000c828ff00a388 */ /* 0x000fe80000000a00 */
[----:B------:R-:W-:Y:S06]  /*6890*/  BAR.SYNC.DEFER_BLOCKING 0x0 ;  /* 0x0000000000007b1d */ /* 0x000fec0000010000 */
[----:B------:R-:W1:Y:S02]  /*68a0*/  LDS.64 R32, [0xc8] ;  /* 0x0000c800ff207984 */ /* 0x000e640000000a00 */
[----:B-1----:R-:W-:-:S02]  /*68b0*/  FMUL.FTZ R32, R32, c[0x0][0x20c] ;  /* 0x0000830020207a20 */ /* 0x002fc40000410000 */
[----:B------:R-:W-:Y:S02]  /*68c0*/  FMUL.FTZ R33, R33, c[0x0][0x20c] ;  /* 0x0000830021217a20 */ /* 0x000fe40000410000 */
[----:B------:R0:W1:Y:S08]  /*68d0*/  R2UR UR5, R32 ;  /* 0x00000000200573c2 */ /* 0x00007000000e0000 */
[----:B------:R0:W2:Y:S01]  /*68e0*/  R2UR UR6, R33 ;  /* 0x00000000210673c2 */ /* 0x0000a200000e0000 */
[----:B------:R-:W-:Y:S05]  /*68f0*/  @!P5 BRA `(.L_x_2200) ;  /* 0x000001200000d947 */ /* 0x000fea0003800000 */
[----:B-----5:R-:W-:-:S04]  /*6900*/  FFMA.FTZ R3, R35, R28, R30 ;  /* 0x0000001c23037223 */ /* 0x020fc8000001001e */
[----:B0-----:R-:W-:-:S06]  /*6910*/  FMUL.FTZ R32, R3, -1.4426950216293334961 ;  /* 0xbfb8aa3b03207820 */ /* 0x001fcc0000410000 */
        /* <DEDUP_REMOVED lines=16> */
.L_x_2200:
[----:B------:R-:W-:Y:S01]  /*6a20*/  BSSY B0, `(.L_x_2201) ;  /* 0x0000014000007945 */ /* 0x000fe20003800000 */
[----:B------:R-:W-:Y:S05]  /*6a30*/  @!P1 BRA `(.L_x_2202) ;  /* 0x0000012000009947 */ /* 0x000fea0003800000 */
[----:B-1----:R-:W-:Y:S02]  /*6a40*/  MOV R3, UR5 ;  /* 0x0000000500037c02 */ /* 0x002fe40008000f00 */
[----:B0----5:R-:W-:-:S03]  /*6a50*/  SHF.R.S32.HI R32, RZ, 0x1f, R2 ;  /* 0x0000001fff207819 */ /* 0x021fc60000011402 */
[----:B--2---:R-:W-:Y:S01]  /*6a60*/  FFMA.FTZ R3, R35, R3, UR6 ;  /* 0x0000000623037e23 */ /* 0x004fe20008010003 */
[----:B------:R-:W-:-:S03]  /*6a70*/  MOV R35, R7 ;  /* 0x0000000700237202 */ /* 0x000fc60000000f00 */
[----:B------:R-:W-:Y:S01]  /*6a80*/  FFMA.FTZ R52, R28, R52, -R3 ;  /* 0x000000341c347223 */ /* 0x000fe20000010803 */
[----:B------:R-:W-:-:S05]  /*6a90*/  MOV R3, UR5 ;  /* 0x0000000500037c02 */ /* 0x000fca0008000f00 */
[----:B------:R-:W-:Y:S01]  /*6aa0*/  FFMA.FTZ R3, R34, R3, UR6 ;  /* 0x0000000622037e23 */ /* 0x000fe20008010003 */
[----:B------:R-:W-:-:S03]  /*6ab0*/  MOV R34, R4 ;  /* 0x0000000400227202 */ /* 0x000fc60000000f00 */
[----:B------:R-:W-:Y:S02]  /*6ac0*/  FFMA.FTZ R53, R29, R53, -R3 ;  /* 0x000000351d357223 */ /* 0x000fe40000010803 */
[----:B------:R-:W-:Y:S02]  /*6ad0*/  IMAD R3, R32, c[0x0][0x1d8], RZ ;  /* 0x0000760020037a24 */ /* 0x000fe400078e02ff */
[----:B------:R-:W-:-:S04]  /*6ae0*/  IMAD.WIDE.U32 R34, R2, c[0x0][0x1d8], R34 ;  /* 0x0000760002227a25 */ /* 0x000fc800078e0022 */
[----:B------:R-:W-:Y:S01]  /*6af0*/  IMAD R3, R2, c[0x0][0x1dc], R3 ;  /* 0x0000770002037a24 */ /* 0x000fe200078e0203 */
[----:B------:R-:W-:-:S04]  /*6b00*/  LEA R32, P0, R34, c[0x0][0x160], 0x2 ;  /* 0x0000580022207a11 */ /* 0x000fc800078010ff */
[----:B------:R-:W-:Y:S01]  /*6b10*/  IADD3 R3, R35, R3, RZ ;  /* 0x0000000323037210 */ /* 0x000fe20007ffe0ff */
[----:B------:R-:W-:-:S03]  /*6b20*/  FMUL.FTZ R35, R53, UR25 ;  /* 0x0000001935237c20 */ /* 0x000fc60008410000 */
[----:B------:R-:W-:Y:S01]  /*6b30*/  LEA.HI.X R33, R34, c[0x0][0x164], R3, 0x2, P0 ;  /* 0x0000590022217a11 */ /* 0x000fe200000f1403 */
[----:B------:R-:W-:-:S05]  /*6b40*/  FMUL.FTZ R34, R52, UR25 ;  /* 0x0000001934227c20 */ /* 0x000fca0008410000 */
[----:B------:R0:W-:Y:S02]  /*6b50*/  STG.E.64 [R32.64], R34 ;  /* 0x0000002220007986 */ /* 0x0001e4000c101b12 */
.L_x_2202:
[----:B------:R-:W-:Y:S05]  /*6b60*/  BSYNC B0 ;  /* 0x0000000000007941 */ /* 0x000fea0003800000 */
.L_x_2201:
[----:B------:R3:W5:Y:S04]  /*6b70*/  LDL R36, [R1+0x2c] ;  /* 0x00002c0001247983 */ /* 0x0007680000100800 */
[----:B0----5:R3:W5:Y:S01]  /*6b80*/  LDL R35, [R1+0x28] ;  /* 0x0000280001237983 */ /* 0x0217620000100800 */
[C---:B------:R-:W-:Y:S02]  /*6b90*/  IADD3 R34, R2.reuse, 0x10, RZ ;  /* 0x0000001002227810 */ /* 0x040fe40007ffe0ff */
[----:B------:R-:W-:Y:S02]  /*6ba0*/  IADD3 R33, R2, 0x10, RZ ;  /* 0x0000001002217810 */ /* 0x000fe40007ffe0ff */
[----:B------:R-:W-:Y:S02]  /*6bb0*/  SHF.R.S32.HI R34, RZ, 0x1f, R34 ;  /* 0x0000001fff227819 */ /* 0x000fe40000011422 */
[----:B------:R-:W-:-:S04]  /*6bc0*/  ISETP.GE.U32.AND P0, PT, R33, c[0x0][0x1e0], PT ;  /* 0x0000780021007a0c */ /* 0x000fc80003f06070 */
[----:B------:R-:W-:-:S04]  /*6bd0*/  ISETP.GE.AND.EX P0, PT, R34, c[0x0][0x1e4], PT, P0 ;  /* 0x0000790022007a0c */ /* 0x000fc80003f06300 */
[----:B------:R-:W-:Y:S01]  /*6be0*/  ISETP.GT.U32.OR P0, PT, R0, 0x29f, P0 ;  /* 0x0000029f0000780c */ /* 0x000fe20000704470 */
[----:B------:R-:W-:Y:S11]  /*6bf0*/  @!P5 BRA `(.L_x_2203) ;  /* 0x000001200000d947 */ /* 0x000ff60003800000 */
[----:B---3--:R-:W-:-:S04]  /*6c00*/  FFMA.FTZ R3, R36, R28, R30 ;  /* 0x0000001c24037223 */ /* 0x008fc8000001001e */
[----:B------:R-:W-:-:S06]  /*6c10*/  FMUL.FTZ R32, R3, -1.4426950216293334961 ;  /* 0xbfb8aa3b03207820 */ /* 0x000fcc0000410000 */
[----:B------:R-:W0:Y:S02]  /*6c20*/  MUFU.EX2 R32, R32 ;  /* 0x0000002000207308 */ /* 0x000e240000000800 */
[----:B0-----:R-:W-:-:S06]  /*6c30*/  FADD.FTZ R32, R32, 1 ;  /* 0x3f80000020207421 */ /* 0x001fcc0000010000 */
[----:B------:R-:W0:Y:S02]  /*6c40*/  MUFU.RCP R32, R32 ;  /* 0x0000002000207308 */ /* 0x000e240000001000 */
[----:B0-----:R-:W-:Y:S02]  /*6c50*/  FMUL.FTZ R50, R50, R32 ;  /* 0x0000002032327220 */ /* 0x001fe40000410000 */
[----:B------:R-:W-:-:S04]  /*6c60*/  FADD.FTZ R32, -R32, 1 ;  /* 0x3f80000020207421 */ /* 0x000fc80000010100 */
[----:B------:R-:W-:Y:S02]  /*6c70*/  FFMA.FTZ R32, R3, R32, 1 ;  /* 0x3f80000003207423 */ /* 0x000fe40000010020 */
[----:B-----5:R-:W-:Y:S02]  /*6c80*/  FFMA.FTZ R3, R35, R29, R31 ;  /* 0x0000001d23037223 */ /* 0x020fe4000001001f */
        /* <DEDUP_REMOVED lines=9> */
.L_x_2203:
[----:B---3--:R-:W-:Y:S01]  /*6d20*/  BSSY B0, `(.L_x_2204) ;  /* 0x0000013000007945 */ /* 0x008fe20003800000 */
[----:B------:R-:W-:Y:S05]  /*6d30*/  @P0 BRA `(.L_x_2205) ;  /* 0x0000011000000947 */ /* 0x000fea0003800000 */
[----:B-1----:R-:W-:-:S05]  /*6d40*/  MOV R3, UR5 ;  /* 0x0000000500037c02 */ /* 0x002fca0008000f00 */
[----:B--2---:R-:W-:-:S04]  /*6d50*/  FFMA.FTZ R3, R36, R3, UR6 ;  /* 0x0000000624037e23 */ /* 0x004fc80008010003 */
[----:B------:R-:W-:Y:S01]  /*6d60*/  FFMA.FTZ R50, R28, R50, -R3 ;  /* 0x000000321c327223 */ /* 0x000fe20000010803 */
[----:B------:R-:W-:-:S05]  /*6d70*/  MOV R3, UR5 ;  /* 0x0000000500037c02 */ /* 0x000fca0008000f00 */
[----:B-----5:R-:W-:Y:S01]  /*6d80*/  FFMA.FTZ R3, R35, R3, UR6 ;  /* 0x0000000623037e23 */ /* 0x020fe20008010003 */
[----:B------:R-:W-:-:S03]  /*6d90*/  MOV R35, R7 ;  /* 0x0000000700237202 */ /* 0x000fc60000000f00 */
[----:B------:R-:W-:Y:S02]  /*6da0*/  FFMA.FTZ R51, R29, R51, -R3 ;  /* 0x000000331d337223 */ /* 0x000fe40000010803 */
[----:B------:R-:W-:Y:S01]  /*6db0*/  IMAD R3, R34, c[0x0][0x1d8], RZ ;  /* 0x0000760022037a24 */ /* 0x000fe200078e02ff */
[----:B------:R-:W-:-:S03]  /*6dc0*/  MOV R34, R4 ;  /* 0x0000000400227202 */ /* 0x000fc60000000f00 */
[C---:B------:R-:W-:Y:S02]  /*6dd0*/  IMAD R3, R33.reuse, c[0x0][0x1dc], R3 ;  /* 0x0000770021037a24 */ /* 0x040fe400078e0203 */
[----:B------:R-:W-:-:S05]  /*6de0*/  IMAD.WIDE.U32 R34, R33, c[0x0][0x1d8], R34 ;  /* 0x0000760021227a25 */ /* 0x000fca00078e0022 */
[----:B------:R-:W-:Y:S01]  /*6df0*/  IADD3 R3, R35, R3, RZ ;  /* 0x0000000323037210 */ /* 0x000fe20007ffe0ff */
[----:B------:R-:W-:Y:S01]  /*6e00*/  FMUL.FTZ R35, R51, UR25 ;  /* 0x0000001933237c20 */ /* 0x000fe20008410000 */
[----:B------:R-:W-:-:S04]  /*6e10*/  LEA R32, P0, R34, c[0x0][0x160], 0x2 ;  /* 0x0000580022207a11 */ /* 0x000fc800078010ff */
[----:B------:R-:W-:Y:S01]  /*6e20*/  LEA.HI.X R33, R34, c[0x0][0x164], R3, 0x2, P0 ;  /* 0x0000590022217a11 */ /* 0x000fe200000f1403 */
[----:B------:R-:W-:-:S05]  /*6e30*/  FMUL.FTZ R34, R50, UR25 ;  /* 0x0000001932227c20 */ /* 0x000fca0008410000 */
[----:B------:R0:W-:Y:S03]  /*6e40*/  STG.E.64 [R32.64], R34 ;  /* 0x0000002220007986 */ /* 0x0001e6000c101b12 */
.L_x_2205:
[----:B------:R-:W-:Y:S05]  /*6e50*/  BSYNC B0 ;  /* 0x0000000000007941 */ /* 0x000fea0003800000 */
.L_x_2204:
[----:B------:R3:W5:Y:S04]  /*6e60*/  LDL R50, [R1+0x20] ;  /* 0x0000200001327983 */ /* 0x0007680000100800 */
[----:B0----5:R3:W5:Y:S01]  /*6e70*/  LDL R35, [R1+0x1c] ;  /* 0x00001c0001237983 */ /* 0x0217620000100800 */
[C---:B------:R-:W-:Y:S02]  /*6e80*/  IADD3 R33, R2.reuse, 0x20, RZ ;  /* 0x0000002002217810 */ /* 0x040fe40007ffe0ff */
[C---:B------:R-:W-:Y:S02]  /*6e90*/  IADD3 R39, R2.reuse, 0x30, RZ ;  /* 0x0000003002277810 */ /* 0x040fe40007ffe0ff */
[C---:B------:R-:W-:Y:S02]  /*6ea0*/  IADD3 R36, R2.reuse, 0x40, RZ ;  /* 0x0000004002247810 */ /* 0x040fe40007ffe0ff */
[----:B------:R-:W-:-:S02]  /*6eb0*/  IADD3 R37, R2, 0x40, RZ ;  /* 0x0000004002257810 */ /* 0x000fc40007ffe0ff */
[C---:B------:R-:W-:Y:S02]  /*6ec0*/  IADD3 R40, R2.reuse, 0x30, RZ ;  /* 0x0000003002287810 */ /* 0x040fe40007ffe0ff */
[----:B------:R-:W-:Y:S02]  /*6ed0*/  IADD3 R34, R2, 0x20, RZ ;  /* 0x0000002002227810 */ /* 0x000fe40007ffe0ff */
[----:B------:R-:W-:Y:S02]  /*6ee0*/  ISETP.GE.U32.AND P6, PT, R33, c[0x0][0x1e0], PT ;  /* 0x0000780021007a0c */ /* 0x000fe40003fc6070 */
[----:B------:R-:W-:Y:S02]  /*6ef0*/  ISETP.GE.U32.AND P0, PT, R39, c[0x0][0x1e0], PT ;  /* 0x0000780027007a0c */ /* 0x000fe40003f06070 */
[----:B------:R-:W-:Y:S02]  /*6f00*/  ISETP.GE.U32.AND P2, PT, R36, c[0x0][0x1e0], PT ;  /* 0x0000780024007a0c */ /* 0x000fe40003f46070 */
[----:B------:R-:W-:-:S02]  /*6f10*/  SHF.R.S32.HI R34, RZ, 0x1f, R34 ;  /* 0x0000001fff227819 */ /* 0x000fc40000011422 */
[----:B------:R-:W-:Y:S02]  /*6f20*/  SHF.R.S32.HI R40, RZ, 0x1f, R40 ;  /* 0x0000001fff287819 */ /* 0x000fe40000011428 */
[----:B------:R-:W-:Y:S02]  /*6f30*/  SHF.R.S32.HI R37, RZ, 0x1f, R37 ;  /* 0x0000001fff257819 */ /* 0x000fe40000011425 */
[C---:B------:R-:W-:Y:S02]  /*6f40*/  IADD3 R41, R2.reuse, 0x50, RZ ;  /* 0x0000005002297810 */ /* 0x040fe40007ffe0ff */
[----:B------:R-:W-:Y:S02]  /*6f50*/  IADD3 R38, R2, 0x60, RZ ;  /* 0x0000006002267810 */ /* 0x000fe40007ffe0ff */
[----:B------:R-:W-:Y:S02]  /*6f60*/  ISETP.GE.AND.EX P6, PT, R34, c[0x0][0x1e4], PT, P6 ;  /* 0x0000790022007a0c */ /* 0x000fe40003fc6360 */
[----:B------:R-:W-:-:S02]  /*6f70*/  ISETP.GE.AND.EX P0, PT, R40, c[0x0][0x1e4], PT, P0 ;  /* 0x0000790028007a0c */ /* 0x000fc40003f06300 */
[----:B------:R-:W-:Y:S02]  /*6f80*/  ISETP.GE.AND.EX P2, PT, R37, c[0x0][0x1e4], PT, P2 ;  /* 0x0000790025007a0c */ /* 0x000fe40003f46320 */
[----:B------:R-:W-:Y:S02]  /*6f90*/  ISETP.GE.U32.AND P3, PT, R41, c[0x0][0x1e0], PT ;  /* 0x0000780029007a0c */ /* 0x000fe40003f66070 */
[----:B------:R-:W-:Y:S02]  /*6fa0*/  ISETP.GE.U32.AND P4, PT, R38, c[0x0][0x1e0], PT ;  /* 0x0000780026007a0c */ /* 0x000fe40003f86070 */
[C---:B------:R-:W-:Y:S02]  /*6fb0*/  ISETP.GT.U32.OR P6, PT, R0.reuse, 0x29f, P6 ;  /* 0x0000029f0000780c */ /* 0x040fe400037c4470 */
[C---:B------:R-:W-:Y:S02]  /*6fc0*/  ISETP.GT.U32.OR P0, PT, R0.reuse, 0x29f, P0 ;  /* 0x0000029f0000780c */ /* 0x040fe40000704470 */
[----:B------:R-:W-:Y:S01]  /*6fd0*/  ISETP.GT.U32.OR P2, PT, R0, 0x29f, P2 ;  /* 0x0000029f0000780c */ /* 0x000fe20001744470 */
[----:B------:R-:W-:Y:S07]  /*6fe0*/  @!P5 BRA `(.L_x_2206) ;  /* 0x000001200000d947 */ /* 0x000fee0003800000 */
        /* <DEDUP_REMOVED lines=18> */
.L_x_2206:
        /* <DEDUP_REMOVED lines=19> */
.L_x_2208:
[----:B------:R-:W-:Y:S05]  /*7240*/  BSYNC B0 ;  /* 0x0000000000007941 */ /* 0x000fea0003800000 */
.L_x_2207:
[----:B------:R-:W-:Y:S05]  /*7250*/  @!P5 BRA `(.L_x_2209) ;  /* 0x000001400000d947 */ /* 0x000fea0003800000 */
[----:B------:R-:W3:Y:S04]  /*7260*/  LDL R3, [R1+0x18] ;  /* 0x0000180001037983 */ /* 0x000ee80000100800 */
[----:B0-----:R-:W4:Y:S01]  /*7270*/  LDL R33, [R1+0x14] ;  /* 0x0000140001217983 */ /* 0x001f220000100800 */
        /* <DEDUP_REMOVED lines=8> */
[----:B----4-:R-:W-:Y:S02]  /*7300*/  FFMA.FTZ R3, R33, R29, R31 ;  /* 0x0000001d21037223 */ /* 0x010fe4000001001f */
        /* <DEDUP_REMOVED lines=9> */
.L_x_2209:
[----:B------:R-:W-:Y:S01]  /*73a0*/  BSSY B0, `(.L_x_2210) ;  /* 0x0000015000007945 */ /* 0x000fe20003800000 */
[----:B------:R-:W-:Y:S05]  /*73b0*/  @P0 BRA `(.L_x_2211) ;  /* 0x0000013000000947 */ /* 0x000fea0003800000 */
[----:B0-----:R-:W3:Y:S04]  /*73c0*/  LDL.LU R33, [R1+0x18] ;  /* 0x0000180001217983 */ /* 0x001ee80000300800 */
[----:B------:R-:W4:Y:S01]  /*73d0*/  LDL.LU R32, [R1+0x14] ;  /* 0x0000140001207983 */ /* 0x000f220000300800 */
[----:B-1----:R-:W-:Y:S02]  /*73e0*/  MOV R3, UR5 ;  /* 0x0000000500037c02 */ /* 0x002fe40008000f00 */
[----:B------:R-:W-:Y:S02]  /*73f0*/  MOV R34, R4 ;  /* 0x0000000400227202 */ /* 0x000fe40000000f00 */
[----:B-----5:R-:W-:-:S05]  /*7400*/  MOV R35, R7 ;  /* 0x0000000700237202 */ /* 0x020fca0000000f00 */
[----:B------:R-:W-:-:S04]  /*7410*/  IMAD.WIDE.U32 R34, R39, c[0x0][0x1d8], R34 ;  /* 0x0000760027227a25 */ /* 0x000fc800078e0022 */
[----:B--23--:R-:W-:-:S04]  /*7420*/  FFMA.FTZ R3, R33, R3, UR6 ;  /* 0x0000000621037e23 */ /* 0x00cfc80008010003 */
[----:B------:R-:W-:Y:S01]  /*7430*/  FFMA.FTZ R46, R28, R46, -R3 ;  /* 0x0000002e1c2e7223 */ /* 0x000fe20000010803 */
[----:B------:R-:W-:-:S05]  /*7440*/  MOV R3, UR5 ;  /* 0x0000000500037c02 */ /* 0x000fca0008000f00 */
[----:B----4-:R-:W-:Y:S01]  /*7450*/  FFMA.FTZ R3, R32, R3, UR6 ;  /* 0x0000000620037e23 */ /* 0x010fe20008010003 */
[----:B------:R-:W-:-:S03]  /*7460*/  LEA R32, P0, R34, c[0x0][0x160], 0x2 ;  /* 0x0000580022207a11 */ /* 0x000fc600078010ff */
[----:B------:R-:W-:Y:S02]  /*7470*/  FFMA.FTZ R47, R29, R47, -R3 ;  /* 0x0000002f1d2f7223 */ /* 0x000fe40000010803 */
[----:B------:R-:W-:-:S04]  /*7480*/  IMAD R3, R40, c[0x0][0x1d8], RZ ;  /* 0x0000760028037a24 */ /* 0x000fc800078e02ff */
[----:B------:R-:W-:-:S05]  /*7490*/  IMAD R3, R39, c[0x0][0x1dc], R3 ;  /* 0x0000770027037a24 */ /* 0x000fca00078e0203 */
[----:B------:R-:W-:Y:S01]  /*74a0*/  IADD3 R3, R35, R3, RZ ;  /* 0x0000000323037210 */ /* 0x000fe20007ffe0ff */
[----:B------:R-:W-:-:S03]  /*74b0*/  FMUL.FTZ R35, R47, UR25 ;  /* 0x000000192f237c20 */ /* 0x000fc60008410000 */
[----:B------:R-:W-:Y:S01]  /*74c0*/  LEA.HI.X R33, R34, c[0x0][0x164], R3, 0x2, P0 ;  /* 0x0000590022217a11 */ /* 0x000fe200000f1403 */
[----:B------:R-:W-:-:S05]  /*74d0*/  FMUL.FTZ R34, R46, UR25 ;  /* 0x000000192e227c20 */ /* 0x000fca0008410000 */
[----:B------:R0:W-:Y:S02]  /*74e0*/  STG.E.64 [R32.64], R34 ;  /* 0x0000002220007986 */ /* 0x0001e4000c101b12 */
.L_x_2211:
[----:B------:R-:W-:Y:S05]  /*74f0*/  BSYNC B0 ;  /* 0x0000000000007941 */ /* 0x000fea0003800000 */
.L_x_2210:
[----:B------:R-:W-:Y:S05]  /*7500*/  @!P5 BRA `(.L_x_2212) ;  /* 0x000001400000d947 */ /* 0x000fea0003800000 */
[----:B------:R-:W3:Y:S04]  /*7510*/  LDL R3, [R1+0x4] ;  /* 0x0000040001037983 */ /* 0x000ee80000100800 */
[----:B0-----:R-:W4:Y:S01]  /*7520*/  LDL R33, [R1] ;  /* 0x0000000001217983 */ /* 0x001f220000100800 */
        /* <DEDUP_REMOVED lines=18> */
.L_x_2212:
[----:B------:R-:W-:Y:S01]  /*7650*/  BSSY B0, `(.L_x_2213) ;  /* 0x0000015000007945 */ /* 0x000fe20003800000 */
[----:B------:R-:W-:Y:S05]  /*7660*/  @P2 BRA `(.L_x_2214) ;  /* 0x0000013000002947 */ /* 0x000fea0003800000 */
[----:B0-----:R-:W3:Y:S04]  /*7670*/  LDL.LU R33, [R1+0x4] ;  /* 0x0000040001217983 */ /* 0x001ee80000300800 */
[----:B------:R-:W4:Y:S01]  /*7680*/  LDL.LU R32, [R1] ;  /* 0x0000000001207983 */ /* 0x000f220000300800 */
        /* <DEDUP_REMOVED lines=17> */
.L_x_2214:
[----:B------:R-:W-:Y:S05]  /*77a0*/  BSYNC B0 ;  /* 0x0000000000007941 */ /* 0x000fea0003800000 */
.L_x_2213:
[----:B0----5:R0:W5:Y:S04]  /*77b0*/  LDL R35, [R1+0x10] ;  /* 0x0000100001237983 */ /* 0x0211680000100800 */
[----:B------:R0:W5:Y:S01]  /*77c0*/  LDL R34, [R1+0xc] ;  /* 0x00000c0001227983 */ /* 0x0001620000100800 */
[C---:B------:R-:W-:Y:S02]  /*77d0*/  IADD3 R36, R2.reuse, 0x70, RZ ;  /* 0x0000007002247810 */ /* 0x040fe40007ffe0ff */
[C---:B------:R-:W-:Y:S02]  /*77e0*/  IADD3 R37, R2.reuse, 0x70, RZ ;  /* 0x0000007002257810 */ /* 0x040fe40007ffe0ff */
[C---:B------:R-:W-:Y:S02]  /*77f0*/  IADD3 R39, R2.reuse, 0x60, RZ ;  /* 0x0000006002277810 */ /* 0x040fe40007ffe0ff */
[----:B------:R-:W-:-:S02]  /*7800*/  IADD3 R33, R2, 0x50, RZ ;  /* 0x0000005002217810 */ /* 0x000fc40007ffe0ff */
[----:B------:R-:W-:Y:S02]  /*7810*/  ISETP.GE.U32.AND P0, PT, R36, c[0x0][0x1e0], PT ;  /* 0x0000780024007a0c */ /* 0x000fe40003f06070 */
[----:B------:R-:W-:Y:S02]  /*7820*/  SHF.R.S32.HI R33, RZ, 0x1f, R33 ;  /* 0x0000001fff217819 */ /* 0x000fe40000011421 */
[----:B------:R-:W-:Y:S02]  /*7830*/  SHF.R.S32.HI R39, RZ, 0x1f, R39 ;  /* 0x0000001fff277819 */ /* 0x000fe40000011427 */
[----:B------:R-:W-:Y:S02]  /*7840*/  SHF.R.S32.HI R37, RZ, 0x1f, R37 ;  /* 0x0000001fff257819 */ /* 0x000fe40000011425 */
[C---:B------:R-:W-:Y:S02]  /*7850*/  IADD3 R44, R2.reuse, 0x80, RZ ;  /* 0x00000080022c7810 */ /* 0x040fe40007ffe0ff */
[----:B------:R-:W-:-:S02]  /*7860*/  IADD3 R40, R2, 0x90, RZ ;  /* 0x0000009002287810 */ /* 0x000fc40007ffe0ff */
[----:B------:R-:W-:Y:S02]  /*7870*/  ISETP.GE.AND.EX P3, PT, R33, c[0x0][0x1e4], PT, P3 ;  /* 0x0000790021007a0c */ /* 0x000fe40003f66330 */
[----:B------:R-:W-:Y:S02]  /*7880*/  ISETP.GE.AND.EX P4, PT, R39, c[0x0][0x1e4], PT, P4 ;  /* 0x0000790027007a0c */ /* 0x000fe40003f86340 */
[----:B------:R-:W-:Y:S02]  /*7890*/  ISETP.GE.AND.EX P6, PT, R37, c[0x0][0x1e4], PT, P0 ;  /* 0x0000790025007a0c */ /* 0x000fe40003fc6300 */
[----:B------:R-:W-:Y:S02]  /*78a0*/  ISETP.GE.U32.AND P2, PT, R44, c[0x0][0x1e0], PT ;  /* 0x000078002c007a0c */ /* 0x000fe40003f46070 */
[----:B------:R-:W-:Y:S02]  /*78b0*/  ISETP.GE.U32.AND P0, PT, R40, c[0x0][0x1e0], PT ;  /* 0x0000780028007a0c */ /* 0x000fe40003f06070 */
[----:B------:R-:W-:-:S02]  /*78c0*/  ISETP.GT.U32.OR P3, PT, R0, 0x29f, P3 ;  /* 0x0000029f0000780c */ /* 0x000fc40001f64470 */
[C---:B------:R-:W-:Y:S02]  /*78d0*/  ISETP.GT.U32.OR P4, PT, R0.reuse, 0x29f, P4 ;  /* 0x0000029f0000780c */ /* 0x040fe40002784470 */
[----:B------:R-:W-:Y:S01]  /*78e0*/  ISETP.GT.U32.OR P6, PT, R0, 0x29f, P6 ;  /* 0x0000029f0000780c */ /* 0x000fe200037c4470 */
[----:B------:R-:W-:Y:S07]  /*78f0*/  @!P5 BRA `(.L_x_2215) ;  /* 0x000001200000d947 */ /* 0x000fee0003800000 */
[----:B0----5:R-:W-:-:S04]  /*7900*/  FFMA.FTZ R3, R35, R28, R30 ;  /* 0x0000001c23037223 */ /* 0x021fc8000001001e */
        /* <DEDUP_REMOVED lines=17> */
.L_x_2215:
[----:B0-----:R-:W-:Y:S01]  /*7a20*/  BSSY B0, `(.L_x_2216) ;  /* 0x0000013000007945 */ /* 0x001fe20003800000 */
[----:B------:R-:W-:Y:S05]  /*7a30*/  @P3 BRA `(.L_x_2217) ;  /* 0x0000011000003947 */ /* 0x000fea0003800000 */
[----:B-1----:R-:W-:-:S05]  /*7a40*/  MOV R3, UR5 ;  /* 0x0000000500037c02 */ /* 0x002fca0008000f00 */
[----:B--2--5:R-:W-:Y:S01]  /*7a50*/  FFMA.FTZ R3, R35, R3, UR6 ;  /* 0x0000000623037e23 */ /* 0x024fe20008010003 */
        /* <DEDUP_REMOVED lines=15> */
.L_x_2217:
[----:B------:R-:W-:Y:S05]  /*7b50*/  BSYNC B0 ;  /* 0x0000000000007941 */ /* 0x000fea0003800000 */
.L_x_2216:
[----:B------:R-:W-:Y:S05]  /*7b60*/  @!P5 BRA `(.L_x_2218) ;  /* 0x000001300000d947 */ /* 0x000fea0003800000 */
[----:B------:R-:W3:Y:S02]  /*7b70*/  LDL R3, [R1+0x8] ;  /* 0x0000080001037983 */ /* 0x000ee40000100800 */
[----:B---3--:R-:W-:-:S04]  /*7b80*/  FFMA.FTZ R3, R3, R28, R30 ;  /* 0x0000001c03037223 */ /* 0x008fc8000001001e */
        /* <DEDUP_REMOVED lines=17> */
.L_x_2218:
[----:B------:R-:W-:Y:S01]  /*7ca0*/  BSSY B0, `(.L_x_2219) ;  /* 0x0000014000007945 */ /* 0x000fe20003800000 */
[----:B------:R-:W-:Y:S05]  /*7cb0*/  @P4 BRA `(.L_x_2220) ;  /* 0x0000012000004947 */ /* 0x000fea0003800000 */
[----:B0-----:R-:W3:Y:S01]  /*7cc0*/  LDL.LU R32, [R1+0x8] ;  /* 0x0000080001207983 */ /* 0x001ee20000300800 */
[----:B-1----:R-:W-:Y:S02]  /*7cd0*/  MOV R3, UR5 ;  /* 0x0000000500037c02 */ /* 0x002fe40008000f00 */
[----:B------:R-:W-:-:S03]  /*7ce0*/  MOV R33, R7 ;  /* 0x0000000700217202 */ /* 0x000fc60000000f00 */
[----:B--23--:R-:W-:Y:S01]  /*7cf0*/  FFMA.FTZ R3, R32, R3, UR6 ;  /* 0x0000000620037e23 */ /* 0x00cfe20008010003 */
[----:B------:R-:W-:-:S03]  /*7d00*/  MOV R32, R4 ;  /* 0x0000000400207202 */ /* 0x000fc60000000f00 */
[----:B------:R-:W-:Y:S01]  /*7d10*/  FFMA.FTZ R3, R28, R8, -R3 ;  /* 0x000000081c037223 */ /* 0x000fe20000010803 */
[----:B------:R-:W-:Y:S01]  /*7d20*/  MOV R8, UR5 ;  /* 0x0000000500087c02 */ /* 0x000fe20008000f00 */
[----:B------:R-:W-:-:S04]  /*7d30*/  IMAD.WIDE.U32 R32, R38, c[0x0][0x1d8], R32 ;  /* 0x0000760026207a25 */ /* 0x000fc800078e0020 */
[----:B------:R-:W-:-:S04]  /*7d40*/  FFMA.FTZ R8, R76, R8, UR6 ;  /* 0x000000064c087e23 */ /* 0x000fc80008010008 */
[----:B-----5:R-:W-:Y:S02]  /*7d50*/  FFMA.FTZ R34, R29, R9, -R8 ;  /* 0x000000091d227223 */ /* 0x020fe40000010808 */
[----:B------:R-:W-:-:S04]  /*7d60*/  IMAD R8, R39, c[0x0][0x1d8], RZ ;  /* 0x0000760027087a24 */ /* 0x000fc800078e02ff */
[----:B------:R-:W-:-:S05]  /*7d70*/  IMAD R8, R38, c[0x0][0x1dc], R8 ;  /* 0x0000770026087a24 */ /* 0x000fca00078e0208 */
[----:B------:R-:W-:Y:S01]  /*7d80*/  IADD3 R9, R33, R8, RZ ;  /* 0x0000000821097210 */ /* 0x000fe20007ffe0ff */
[----:B------:R-:W-:Y:S01]  /*7d90*/  FMUL.FTZ R33, R34, UR25 ;  /* 0x0000001922217c20 */ /* 0x000fe20008410000 */
[----:B------:R-:W-:-:S04]  /*7da0*/  LEA R8, P3, R32, c[0x0][0x160], 0x2 ;  /* 0x0000580020087a11 */ /* 0x000fc800078610ff */
[----:B------:R-:W-:Y:S01]  /*7db0*/  LEA.HI.X R9, R32, c[0x0][0x164], R9, 0x2, P3 ;  /* 0x0000590020097a11 */ /* 0x000fe200018f1409 */
[----:B------:R-:W-:-:S05]  /*7dc0*/  FMUL.FTZ R32, R3, UR25 ;  /* 0x0000001903207c20 */ /* 0x000fca0008410000 */
[----:B------:R0:W-:Y:S03]  /*7dd0*/  STG.E.64 [R8.64], R32 ;  /* 0x0000002008007986 */ /* 0x0001e6000c101b12 */
.L_x_2220:
[----:B------:R-:W-:Y:S05]  /*7de0*/  BSYNC B0 ;  /* 0x0000000000007941 */ /* 0x000fea0003800000 */
.L_x_2219:
        /* <DEDUP_REMOVED lines=19> */
.L_x_2221:
[----:B------:R-:W-:Y:S01]  /*7f20*/  BSSY B0, `(.L_x_2222) ;  /* 0x0000013000007945 */ /* 0x000fe20003800000 */
[----:B------:R-:W-:Y:S05]  /*7f30*/  @P6 BRA `(.L_x_2223) ;  /* 0x0000011000006947 */ /* 0x000fea0003800000 */
[----:B01----:R-:W-:Y:S01]  /*7f40*/  MOV R8, UR5 ;  /* 0x0000000500087c02 */ /* 0x003fe20008000f00 */
        /* <DEDUP_REMOVED lines=10> */
[----:B------:R-:W-:Y:S02]  /*7ff0*/  IADD3 R33, R9, R33, RZ ;  /* 0x0000002109217210 */ /* 0x000fe40007ffe0ff */
[----:B------:R-:W-:Y:S01]  /*8000*/  LEA R10, P3, R8, c[0x0][0x160], 0x2 ;  /* 0x00005800080a7a11 */ /* 0x000fe200078610ff */
[----:B------:R-:W-:-:S03]  /*8010*/  FMUL.FTZ R9, R74, UR25 ;  /* 0x000000194a097c20 */ /* 0x000fc60008410000 */
[----:B------:R-:W-:Y:S01]  /*8020*/  LEA.HI.X R11, R8, c[0x0][0x164], R33, 0x2, P3 ;  /* 0x00005900080b7a11 */ /* 0x000fe200018f1421 */
[----:B------:R-:W-:-:S05]  /*8030*/  FMUL.FTZ R8, R3, UR25 ;  /* 0x0000001903087c20 */ /* 0x000fca0008410000 */
[----:B------:R0:W-:Y:S03]  /*8040*/  STG.E.64 [R10.64], R8 ;  /* 0x000000080a007986 */ /* 0x0001e6000c101b12 */
.L_x_2223:
[----:B------:R-:W-:Y:S05]  /*8050*/  BSYNC B0 ;  /* 0x0000000000007941 */ /* 0x000fea0003800000 */
.L_x_2222:
[C---:B0----5:R-:W-:Y:S02]  /*8060*/  IADD3 R35, R2.reuse, 0xa0, RZ ;  /* 0x000000a002237810 */ /* 0x061fe40007ffe0ff */
[C---:B------:R-:W-:Y:S02]  /*8070*/  IADD3 R38, R2.reuse, 0xa0, RZ ;  /* 0x000000a002267810 */ /* 0x040fe40007ffe0ff */
[C---:B------:R-:W-:Y:S02]  /*8080*/  IADD3 R41, R2.reuse, 0x90, RZ ;  /* 0x0000009002297810 */ /* 0x040fe40007ffe0ff */
[----:B------:R-:W-:Y:S02]  /*8090*/  IADD3 R42, R2, 0x80, RZ ;  /* 0x00000080022a7810 */ /* 0x000fe40007ffe0ff */
        /* <DEDUP_REMOVED lines=33> */
.L_x_2224:
[----:B------:R-:W-:Y:S01]  /*82b0*/  BSSY B0, `(.L_x_2225) ;  /* 0x0000013000007945 */ /* 0x000fe20003800000 */
[----:B------:R-:W-:Y:S05]  /*82c0*/  @P2 BRA `(.L_x_2226) ;  /* 0x0000011000002947 */ /* 0x000fea0003800000 */
[----:B-1----:R-:W-:Y:S01]  /*82d0*/  MOV R8, UR5 ;  /* 0x0000000500087c02 */ /* 0x002fe20008000f00 */
[----:B------:R-:W-:Y:S01]  /*82e0*/  IMAD R3, R42, c[0x0][0x1d8], RZ ;  /* 0x000076002a037a24 */ /* 0x000fe200078e02ff */
[----:B------:R-:W-:Y:S02]  /*82f0*/  MOV R9, R7 ;  /* 0x0000000700097202 */ /* 0x000fe40000000f00 */
[----:B------:R-:W-:Y:S01]  /*8300*/  MOV R11, UR5 ;  /* 0x00000005000b7c02 */ /* 0x000fe20008000f00 */
[----:B--2---:R-:W-:Y:S01]  /*8310*/  FFMA.FTZ R69, R69, R8, UR6 ;  /* 0x0000000645457e23 */ /* 0x004fe20008010008 */
[----:B------:R-:W-:Y:S01]  /*8320*/  MOV R8, R4 ;  /* 0x0000000400087202 */ /* 0x000fe20000000f00 */
[----:B------:R-:W-:-:S02]  /*8330*/  IMAD R3, R44, c[0x0][0x1dc], R3 ;  /* 0x000077002c037a24 */ /* 0x000fc400078e0203 */
[----:B------:R-:W-:Y:S02]  /*8340*/  FFMA.FTZ R68, R68, R11, UR6 ;  /* 0x0000000644447e23 */ /* 0x000fe4000801000b */
[----:B------:R-:W-:-:S04]  /*8350*/  IMAD.WIDE.U32 R8, R44, c[0x0][0x1d8], R8 ;  /* 0x000076002c087a25 */ /* 0x000fc800078e0008 */
[----:B------:R-:W-:Y:S01]  /*8360*/  FFMA.FTZ R69, R28, R12, -R69 ;  /* 0x0000000c1c457223 */ /* 0x000fe20000010845 */
[----:B------:R-:W-:Y:S01]  /*8370*/  IADD3 R3, R9, R3, RZ ;  /* 0x0000000309037210 */ /* 0x000fe20007ffe0ff */
[----:B------:R-:W-:Y:S01]  /*8380*/  FFMA.FTZ R9, R29, R13, -R68 ;  /* 0x0000000d1d097223 */ /* 0x000fe20000010844 */
[----:B------:R-:W-:-:S03]  /*8390*/  LEA R10, P2, R8, c[0x0][0x160], 0x2 ;  /* 0x00005800080a7a11 */ /* 0x000fc600078410ff */
[----:B------:R-:W-:Y:S01]  /*83a0*/  FMUL.FTZ R9, R9, UR25 ;  /* 0x0000001909097c20 */ /* 0x000fe20008410000 */
[----:B------:R-:W-:Y:S01]  /*83b0*/  LEA.HI.X R11, R8, c[0x0][0x164], R3, 0x2, P2 ;  /* 0x00005900080b7a11 */ /* 0x000fe200010f1403 */
[----:B------:R-:W-:-:S05]  /*83c0*/  FMUL.FTZ R8, R69, UR25 ;  /* 0x0000001945087c20 */ /* 0x000fca0008410000 */
[----:B------:R0:W-:Y:S03]  /*83d0*/  STG.E.64 [R10.64], R8 ;  /* 0x000000080a007986 */ /* 0x0001e6000c101b12 */
.L_x_2226:
[----:B------:R-:W-:Y:S05]  /*83e0*/  BSYNC B0 ;  /* 0x0000000000007941 */ /* 0x000fea0003800000 */
.L_x_2225:
[----:B------:R-:W-:Y:S05]  /*83f0*/  @!P5 BRA `(.L_x_2227) ;  /* 0x000001200000d947 */ /* 0x000fea0003800000 */
[----:B0-----:R-:W-:Y:S02]  /*8400*/  FFMA.FTZ R8, R67, R28, R30 ;  /* 0x0000001c43087223 */ /* 0x001fe4000001001e */
        /* <DEDUP_REMOVED lines=17> */
.L_x_2227:
[----:B------:R-:W-:Y:S01]  /*8520*/  BSSY B0, `(.L_x_2228) ;  /* 0x0000013000007945 */ /* 0x000fe20003800000 */
[----:B------:R-:W-:Y:S05]  /*8530*/  @P0 BRA `(.L_x_2229) ;  /* 0x0000011000000947 */ /* 0x000fea0003800000 */
[----:B0-----:R-:W-:Y:S01]  /*8540*/  MOV R8, R4 ;  /* 0x0000000400087202 */ /* 0x001fe20000000f00 */
[----:B------:R-:W-:Y:S01]  /*8550*/  IMAD R3, R41, c[0x0][0x1d8], RZ ;  /* 0x0000760029037a24 */ /* 0x000fe200078e02ff */
[----:B------:R-:W-:Y:S02]  /*8560*/  MOV R9, R7 ;  /* 0x0000000700097202 */ /* 0x000fe40000000f00 */
[----:B-1----:R-:W-:Y:S01]  /*8570*/  MOV R10, UR5 ;  /* 0x00000005000a7c02 */ /* 0x002fe20008000f00 */
[C---:B------:R-:W-:Y:S01]  /*8580*/  IMAD R3, R40.reuse, c[0x0][0x1dc], R3 ;  /* 0x0000770028037a24 */ /* 0x040fe200078e0203 */
[----:B------:R-:W-:Y:S01]  /*8590*/  MOV R11, UR5 ;  /* 0x00000005000b7c02 */ /* 0x000fe20008000f00 */
[----:B------:R-:W-:-:S04]  /*85a0*/  IMAD.WIDE.U32 R8, R40, c[0x0][0x1d8], R8 ;  /* 0x0000760028087a25 */ /* 0x000fc800078e0008 */
[----:B--2---:R-:W-:Y:S01]  /*85b0*/  FFMA.FTZ R67, R67, R10, UR6 ;  /* 0x0000000643437e23 */ /* 0x004fe2000801000a */
[----:B------:R-:W-:Y:S01]  /*85c0*/  IADD3 R3, R9, R3, RZ ;  /* 0x0000000309037210 */ /* 0x000fe20007ffe0ff */
[----:B------:R-:W-:Y:S01]  /*85d0*/  FFMA.FTZ R66, R66, R11, UR6 ;  /* 0x0000000642427e23 */ /* 0x000fe2000801000b */
[----:B------:R-:W-:Y:S01]  /*85e0*/  LEA R10, P0, R8, c[0x0][0x160], 0x2 ;  /* 0x00005800080a7a11 */ /* 0x000fe200078010ff */
[----:B------:R-:W-:Y:S02]  /*85f0*/  FFMA.FTZ R67, R28, R14, -R67 ;  /* 0x0000000e1c437223 */ /* 0x000fe40000010843 */
[----:B------:R-:W-:Y:S01]  /*8600*/  FFMA.FTZ R9, R29, R15, -R66 ;  /* 0x0000000f1d097223 */ /* 0x000fe20000010842 */
[----:B------:R-:W-:Y:S01]  /*8610*/  LEA.HI.X R11, R8, c[0x0][0x164], R3, 0x2, P0 ;  /* 0x00005900080b7a11 */ /* 0x000fe200000f1403 */
[----:B------:R-:W-:Y:S02]  /*8620*/  FMUL.FTZ R8, R67, UR25 ;  /* 0x0000001943087c20 */ /* 0x000fe40008410000 */
[----:B------:R-:W-:-:S05]  /*8630*/  FMUL.FTZ R9, R9, UR25 ;  /* 0x0000001909097c20 */ /* 0x000fca0008410000 */
[----:B------:R0:W-:Y:S02]  /*8640*/  STG.E.64 [R10.64], R8 ;  /* 0x000000080a007986 */ /* 0x0001e4000c101b12 */
.L_x_2229:
[----:B------:R-:W-:Y:S05]  /*8650*/  BSYNC B0 ;  /* 0x0000000000007941 */ /* 0x000fea0003800000 */
.L_x_2228:
[----:B------:R-:W-:Y:S05]  /*8660*/  @!P5 BRA `(.L_x_2230) ;  /* 0x000001200000d947 */ /* 0x000fea0003800000 */
[----:B------:R-:W-:Y:S02]  /*8670*/  FFMA.FTZ R3, R65, R28, R30 ;  /* 0x0000001c41037223 */ /* 0x000fe4000001001e */
[----:B0-----:R-:W-:Y:S02]  /*8680*/  FFMA.FTZ R8, R64, R29, R31 ;  /* 0x0000001d40087223 */ /* 0x001fe4000001001f */
        /* <DEDUP_REMOVED lines=16> */
.L_x_2230:
        /* <DEDUP_REMOVED lines=19> */
.L_x_2232:
[----:B------:R-:W-:Y:S05]  /*88c0*/  BSYNC B0 ;  /* 0x0000000000007941 */ /* 0x000fea0003800000 */
.L_x_2231:
        /* <DEDUP_REMOVED lines=8> */
[----:B------:R-:W-:Y:S02]  /*8950*/  SHF.R.S32.HI R40, RZ, 0x1f, R40 ;  /* 0x0000001fff287819 */ /* 0x000fe40000011428 */
[----:B------:R-:W-:Y:S02]  /*8960*/  ISETP.GE.U32.AND P0, PT, R35, c[0x0][0x1e0], PT ;  /* 0x0000780023007a0c */ /* 0x000fe40003f06070 */
[----:B------:R-:W-:Y:S02]  /*8970*/  ISETP.GE.U32.AND P2, PT, R33, c[0x0][0x1e0], PT ;  /* 0x0000780021007a0c */ /* 0x000fe40003f46070 */
[----:B------:R-:W-:-:S02]  /*8980*/  ISETP.GE.U32.AND P3, PT, R17, c[0x0][0x1e0], PT ;  /* 0x0000780011007a0c */ /* 0x000fc40003f66070 */
[----:B------:R-:W-:Y:S02]  /*8990*/  SHF.R.S32.HI R38, RZ, 0x1f, R38 ;  /* 0x0000001fff267819 */ /* 0x000fe40000011426 */
[----:B------:R-:W-:Y:S02]  /*89a0*/  SHF.R.S32.HI R36, RZ, 0x1f, R36 ;  /* 0x0000001fff247819 */ /* 0x000fe40000011424 */
[----:B------:R-:W-:Y:S02]  /*89b0*/  SHF.R.S32.HI R34, RZ, 0x1f, R34 ;  /* 0x0000001fff227819 */ /* 0x000fe40000011422 */
[----:B------:R-:W-:Y:S02]  /*89c0*/  SHF.R.S32.HI R32, RZ, 0x1f, R32 ;  /* 0x0000001fff207819 */ /* 0x000fe40000011420 */
[----:B------:R-:W-:Y:S02]  /*89d0*/  ISETP.GE.AND.EX P4, PT, R40, c[0x0][0x1e4], PT, P4 ;  /* 0x0000790028007a0c */ /* 0x000fe40003f86340 */
[----:B------:R-:W-:-:S02]  /*89e0*/  ISETP.GE.AND.EX P6, PT, R38, c[0x0][0x1e4], PT, P6 ;  /* 0x0000790026007a0c */ /* 0x000fc40003fc6360 */
[----:B------:R-:W-:Y:S02]  /*89f0*/  ISETP.GE.AND.EX P0, PT, R36, c[0x0][0x1e4], PT, P0 ;  /* 0x0000790024007a0c */ /* 0x000fe40003f06300 */
[----:B------:R-:W-:Y:S02]  /*8a00*/  ISETP.GE.AND.EX P2, PT, R34, c[0x0][0x1e4], PT, P2 ;  /* 0x0000790022007a0c */ /* 0x000fe40003f46320 */
[----:B------:R-:W-:Y:S02]  /*8a10*/  ISETP.GE.AND.EX P3, PT, R32, c[0x0][0x1e4], PT, P3 ;  /* 0x0000790020007a0c */ /* 0x000fe40003f66330 */
[C---:B------:R-:W-:Y:S02]  /*8a20*/  ISETP.GT.U32.OR P4, PT, R0.reuse, 0x29f, P4 ;  /* 0x0000029f0000780c */ /* 0x040fe40002784470 */
[C---:B------:R-:W-:Y:S02]  /*8a30*/  ISETP.GT.U32.OR P6, PT, R0.reuse, 0x29f, P6 ;  /* 0x0000029f0000780c */ /* 0x040fe400037c4470 */
[----:B------:R-:W-:-:S02]  /*8a40*/  ISETP.GT.U32.OR P0, PT, R0, 0x29f, P0 ;  /* 0x0000029f0000780c */ /* 0x000fc40000704470 */
[C---:B------:R-:W-:Y:S02]  /*8a50*/  ISETP.GT.U32.OR P2, PT, R0.reuse, 0x29f, P2 ;  /* 0x0000029f0000780c */ /* 0x040fe40001744470 */
[----:B------:R-:W-:Y:S01]  /*8a60*/  ISETP.GT.U32.OR P3, PT, R0, 0x29f, P3 ;  /* 0x0000029f0000780c */ /* 0x000fe20001f64470 */
[----:B------:R-:W-:Y:S06]  /*8a70*/  @!P5 BRA `(.L_x_2233) ;  /* 0x000001200000d947 */ /* 0x000fec0003800000 */
        /* <DEDUP_REMOVED lines=18> */
.L_x_2233:
        /* <DEDUP_REMOVED lines=19> */
.L_x_2235:
[----:B------:R-:W-:Y:S05]  /*8cd0*/  BSYNC B0 ;  /* 0x0000000000007941 */ /* 0x000fea0003800000 */
.L_x_2234:
        /* <DEDUP_REMOVED lines=19> */
.L_x_2236:
        /* <DEDUP_REMOVED lines=19> */
.L_x_2238:
[----:B------:R-:W-:Y:S05]  /*8f40*/  BSYNC B0 ;  /* 0x0000000000007941 */ /* 0x000fea0003800000 */
.L_x_2237:
        /* <DEDUP_REMOVED lines=19> */
.L_x_2239:
        /* <DEDUP_REMOVED lines=19> */
.L_x_2241:
[----:B------:R-:W-:Y:S05]  /*91b0*/  BSYNC B0 ;  /* 0x0000000000007941 */ /* 0x000fea0003800000 */
.L_x_2240:
        /* <DEDUP_REMOVED lines=19> */
.L_x_2242:
        /* <DEDUP_REMOVED lines=19> */
.L_x_2244:
[----:B------:R-:W-:Y:S05]  /*9420*/  BSYNC B0 ;  /* 0x0000000000007941 */ /* 0x000fea0003800000 */
.L_x_2243:
[----:B------:R-:W-:Y:S05]  /*9430*/  @!P5 BRA `(.L_x_2245) ;  /* 0x000001200000d947 */ /* 0x000fea0003800000 */
[----:B------:R-:W-:Y:S02]  /*9440*/  FFMA.FTZ R30, R57, R28, R30 ;  /* 0x0000001c391e7223 */ /* 0x000fe4000001001e */
[----:B------:R-:W-:Y:S02]  /*9450*/  FFMA.FTZ R31, R56, R29, R31 ;  /* 0x0000001d381f7223 */ /* 0x000fe4000001001f */
[----:B------:R-:W-:Y:S02]  /*9460*/  FMUL.FTZ R3, R30, -1.4426950216293334961 ;  /* 0xbfb8aa3b1e037820 */ /* 0x000fe40000410000 */
        /* <DEDUP_REMOVED lines=15> */
.L_x_2245:
[----:B------:R-:W-:Y:S01]  /*9560*/  BSSY B0, `(.L_x_2246) ;  /* 0x0000012000007945 */ /* 0x000fe20003800000 */
[----:B------:R-:W-:Y:S05]  /*9570*/  @P3 BRA `(.L_x_2247) ;  /* 0x0000010000003947 */ /* 0x000fea0003800000 */
[----:B------:R-:W-:Y:S01]  /*9580*/  MOV R5, R7 ;  /* 0x0000000700057202 */ /* 0x000fe20000000f00 */
[----:B------:R-:W-:Y:S01]  /*9590*/  IMAD R3, R32, c[0x0][0x1d8], RZ ;  /* 0x0000760020037a24 */ /* 0x000fe200078e02ff */
[----:B01----:R-:W-:Y:S02]  /*95a0*/  MOV R8, UR5 ;  /* 0x0000000500087c02 */ /* 0x003fe40008000f00 */
[----:B------:R-:W-:Y:S01]  /*95b0*/  MOV R9, UR5 ;  /* 0x0000000500097c02 */ /* 0x000fe20008000f00 */
[----:B------:R-:W-:-:S04]  /*95c0*/  IMAD.WIDE.U32 R6, R17, c[0x0][0x1d8], R4 ;  /* 0x0000760011067a25 */ /* 0x000fc800078e0004 */
[----:B------:R-:W-:Y:S01]  /*95d0*/  IMAD R3, R17, c[0x0][0x1dc], R3 ;  /* 0x0000770011037a24 */ /* 0x000fe200078e0203 */
[----:B------:R-:W-:Y:S01]  /*95e0*/  LEA R4, P0, R6, c[0x0][0x160], 0x2 ;  /* 0x0000580006047a11 */ /* 0x000fe200078010ff */
[----:B--2---:R-:W-:Y:S02]  /*95f0*/  FFMA.FTZ R57, R57, R8, UR6 ;  /* 0x0000000639397e23 */ /* 0x004fe40008010008 */
[----:B------:R-:W-:Y:S01]  /*9600*/  FFMA.FTZ R56, R56, R9, UR6 ;  /* 0x0000000638387e23 */ /* 0x000fe20008010009 */
[----:B------:R-:W-:Y:S01]  /*9610*/  IADD3 R3, R7, R3, RZ ;  /* 0x0000000307037210 */ /* 0x000fe20007ffe0ff */
[----:B------:R-:W-:Y:S02]  /*9620*/  FFMA.FTZ R57, R28, R26, -R57 ;  /* 0x0000001a1c397223 */ /* 0x000fe40000010839 */
[----:B------:R-:W-:Y:S01]  /*9630*/  FFMA.FTZ R56, R29, R27, -R56 ;  /* 0x0000001b1d387223 */ /* 0x000fe20000010838 */
[----:B------:R-:W-:Y:S01]  /*9640*/  LEA.HI.X R5, R6, c[0x0][0x164], R3, 0x2, P0 ;  /* 0x0000590006057a11 */ /* 0x000fe200000f1403 */
[----:B------:R-:W-:-:S02]  /*9650*/  FMUL.FTZ R6, R57, UR25 ;  /* 0x0000001939067c20 */ /* 0x000fc40008410000 */
[----:B------:R-:W-:-:S05]  /*9660*/  FMUL.FTZ R7, R56, UR25 ;  /* 0x0000001938077c20 */ /* 0x000fca0008410000 */
[----:B------:R0:W-:Y:S02]  /*9670*/  STG.E.64 [R4.64], R6 ;  /* 0x0000000604007986 */ /* 0x0001e4000c101b12 */
.L_x_2247:
[----:B------:R-:W-:Y:S05]  /*9680*/  BSYNC B0 ;  /* 0x0000000000007941 */ /* 0x000fea0003800000 */
.L_x_2246:
[----:B-1----:R-:W-:Y:S02]  /*9690*/  ULDC UR5, c[0x0][0x10] ;  /* 0x0000040000057ab9 */ /* 0x002fe40000000800 */
[----:B------:R-:W-:Y:S02]  /*96a0*/  UIADD3 UR9, UR9, UR5, URZ ;  /* 0x0000000509097290 */ /* 0x000fe4000fffe03f */
[----:B------:R-:W-:Y:S02]  /*96b0*/  UIADD3 UR4, UR4, 0x1, URZ ;  /* 0x0000000104047890 */ /* 0x000fe4000fffe03f */
[----:B------:R-:W-:-:S06]  /*96c0*/  UISETP.GE.AND UP0, UPT, UR9, UR8, UPT ;  /* 0x000000080900728c */ /* 0x000fcc000bf06270 */
[----:B------:R-:W-:-:S13]  /*96d0*/  PLOP3.LUT P0, PT, PT, PT, UP0, 0x80, 0x0 ;  /* 0x000000000000781c */ /* 0x000fda0003f0f008 */
[----:B------:R-:W-:Y:S01]  /*96e0*/  @P0 CALL.REL.NOINC `(.L_x_2165) ;  /* 0x0000001000000944 */ /* 0x000fe20003c00000 */
[----:B------:R-:W-:Y:S05]  /*96f0*/  BRA `(.L_x_2248) ;  /* 0xffff6cc000007947 */ /* 0x000fea000383ffff */
.L_x_2165:
        /* <DEDUP_REMOVED lines=18> */
.L_x_2250:
[----:B------:R-:W-:Y:S05]  /*9820*/  BSYNC B0 ;  /* 0x0000000000007941 */ /* 0x000fea0003800000 */
.L_x_2249:
        /* <DEDUP_REMOVED lines=11> */
.L_x_2252:
[----:B------:R-:W3:Y:S01]  /*98e0*/  LDG.E.STRONG.GPU R5, [R2.64] ;  /* 0x0000001202057981 */ /* 0x000ee2000c1ef900 */
[----:B------:R-:W-:Y:S01]  /*98f0*/  YIELD ;  /* 0x0000000000007946 */ /* 0x000fe20003800000 */
[----:B---3--:R-:W-:Y:S01]  /*9900*/  ISETP.NE.AND P0, PT, R5, R4, PT ;  /* 0x000000040500720c */ /* 0x008fe20003f05270 */
[----:B------:R-:W-:-:S12]  /*9910*/  CCTL.IVALL ;  /* 0x00000000ff00798f */ /* 0x000fd80002000000 */
[----:B------:R-:W-:Y:S05]  /*9920*/  @P0 BRA `(.L_x_2252) ;  /* 0xffffffb000000947 */ /* 0x000fea000383ffff */
.L_x_2251:
        /* <DEDUP_REMOVED lines=25> */
.L_x_2253:
        /* <DEDUP_REMOVED lines=23> */
.L_x_2254:
        /* <DEDUP_REMOVED lines=13> */
.L_x_5176:


//--------------------- .text._Z35group_norm_nhwc_bwd_one_pass_kernelI11Fp32IOFp32WLi512ELi84ELi672EEv26Group_norm_nhwc_bwd_params --------------------------
	.section	.text._Z35group_norm_nhwc_bwd_one_pass_kernelI11Fp32IOFp32WLi512ELi84ELi672EEv26Group_norm_nhwc_bwd_params,"ax",@progbits
	.sectioninfo	@"SHI_REGISTERS=32"
	.align	128
        .global         _Z35group_norm_nhwc_bwd_one_pass_kernelI11Fp32IOFp32WLi512ELi84ELi672EEv26Group_norm_nhwc_bwd_params
        .type           _Z35group_norm_nhwc_bwd_one_pass_kernelI11Fp32IOFp32WLi512ELi84ELi672EEv26Group_norm_nhwc_bwd_params,@function
        .size           _Z35group_norm_nhwc_bwd_one_pass_kernelI11Fp32IOFp32WLi512ELi84ELi672EEv26Group_norm_nhwc_bwd_params,(.L_x_5177 - _Z35group_norm_nhwc_bwd_one_pass_kernelI11Fp32IOFp32WLi512ELi84ELi672EEv26Group_norm_nhwc_bwd_params)
        .other          _Z35group_norm_nhwc_bwd_one_pass_kernelI11Fp32IOFp32WLi512ELi84ELi672EEv26Group_norm_nhwc_bwd_params,@"STO_CUDA_ENTRY STV_DEFAULT"
_Z35group_norm_nhwc_bwd_one_pass_kernelI11Fp32IOFp32WLi512ELi84ELi672EEv26Group_norm_nhwc_bwd_params:
.text._Z35group_norm_nhwc_bwd_one_pass_kernelI11Fp32IOFp32WLi512ELi84ELi672EEv26Group_norm_nhwc_bwd_params:
        /* <DEDUP_REMOVED lines=13> */
[----:B------:R-:W-:Y:S02]  /*00d0*/  UMOV UR13, 0x3 ;  /* 0x00000003000d7882 */ /* 0x000fe40000000000 */
        /* <DEDUP_REMOVED lines=8> */
[----:B------:R-:W-:Y:S01]  /*0160*/  IMAD R2, R5, -0x2a, R0 ;  /* 0xffffffd605027824 */ /* 0x000fe200078e0200 */
[----:B------:R-:W-:Y:S01]  /*0170*/  LEA.HI R3, R3, R0, RZ, 0x5 ;  /* 0x0000000003037211 */ /* 0x000fe200078f28ff */
[----:B------:R-:W-:Y:S02]  /*0180*/  UIADD3.X UR11, URZ, UR11, URZ, UP0, !UPT ;  /* 0x0000000b3f0b7290 */ /* 0x000fe400087fe43f */
[----:B------:R-:W-:Y:S01]  /*0190*/  ULEA.HI UR12, UP0, UR13, UR4, URZ, 0x1 ;  /* 0x000000040d0c7291 */ /* 0x000fe2000f81083f */
[----:B------:R-:W-:Y:S01]  /*01a0*/  SHF.R.S32.HI R3, RZ, 0x5, R3 ;  /* 0x00000005ff037819 */ /* 0x000fe20000011403 */
[----:B------:R-:W-:Y:S01]  /*01b0*/  USHF.R.S64 UR10, UR10, 0x1, UR11 ;  /* 0x000000010a0a7899 */ /* 0x000fe2000800100b */
[----:B------:R-:W-:Y:S01]  /*01c0*/  SHF.L.U32 R2, R2, 0x1, RZ ;  /* 0x0000000102027819 */ /* 0x000fe200000006ff */
[----:B------:R-:W-:Y:S01]  /*01d0*/  UIADD3.X UR13, URZ, UR13, URZ, UP0, !UPT ;  /* 0x0000000d3f0d7290 */ /* 0x000fe200087fe43f */
[----:B0-----:R-:W-:Y:S01]  /*01e0*/  MOV R16, UR20 ;  /* 0x0000001400107c02 */ /* 0x001fe20008000f00 */
[----:B------:R0:W-:Y:S01]  /*01f0*/  STL [R1+0x230], R3 ;  /* 0x0002300301007387 */ /* 0x0001e20000100800 */
[----:B------:R-:W-:-:S02]  /*0200*/  USHF.R.S32.HI UR11, URZ, 0x1, UR11 ;  /* 0x000000013f0b7899 */ /* 0x000fc4000801140b */
[----:B------:R-:W-:Y:S01]  /*0210*/  USHF.R.S64 UR12, UR12, 0x1, UR13 ;  /* 0x000000010c0c7899 */ /* 0x000fe2000800100d */
[----:B------:R-:W-:Y:S01]  /*0220*/  IMAD R16, R16, c[0x0][0x1fc], R5 ;  /* 0x00007f0010107a24 */ /* 0x000fe200078e0205 */
[----:B------:R1:W-:Y:S01]  /*0230*/  STL [R1+0x218], R2 ;  /* 0x0002180201007387 */ /* 0x0003e20000100800 */
[----:B------:R-:W-:Y:S02]  /*0240*/  USHF.R.S32.HI UR13, URZ, 0x1, UR13 ;  /* 0x000000013f0d7899 */ /* 0x000fe4000801140d */
[----:B------:R-:W-:Y:S01]  /*0250*/  ULDC.U8 UR21, c[0x0][0x1f4] ;  /* 0x00007d0000157ab9 */ /* 0x000fe20000000000 */
[C---:B------:R-:W-:Y:S01]  /*0260*/  ISETP.GE.U32.AND P1, PT, R16.reuse, c[0x0][0x1e0], PT ;  /* 0x0000780010007a0c */ /* 0x040fe20003f26070 */
[----:B------:R-:W-:Y:S01]  /*0270*/  USHF.L.U64.HI UR11, UR10, 0x2, UR11 ;  /* 0x000000020a0b7899 */ /* 0x000fe2000801020b */
[----:B0-----:R-:W-:Y:S01]  /*0280*/  SHF.R.S32.HI R3, RZ, 0x1f, R16 ;  /* 0x0000001fff037819 */ /* 0x001fe20000011410 */
[----:B------:R-:W-:Y:S01]  /*0290*/  USHF.L.U64.HI UR13, UR12, 0x2, UR13 ;  /* 0x000000020c0d7899 */ /* 0x000fe2000801020d */
[C---:B------:R-:W-:Y:S01]  /*02a0*/  IADD3 R4, R16.reuse, 0x20, RZ ;  /* 0x0000002010047810 */ /* 0x040fe20007ffe0ff */
[----:B------:R-:W-:Y:S01]  /*02b0*/  UMOV UR4, URZ ;  /* 0x0000003f00047c82 */ /* 0x000fe20008000000 */
[----:B-1----:R-:W-:-:S02]  /*02c0*/  IADD3 R2, R16, 0x30, RZ ;  /* 0x0000003010027810 */ /* 0x002fc40007ffe0ff */
[C---:B------:R-:W-:Y:S02]  /*02d0*/  IADD3 R2, R16.reuse, 0x60, RZ ;  /* 0x0000006010027810 */ /* 0x040fe40007ffe0ff */
[C---:B------:R-:W-:Y:S02]  /*02e0*/  IADD3 R2, R16.reuse, 0x90, RZ ;  /* 0x0000009010027810 */ /* 0x040fe40007ffe0ff */
[C---:B------:R-:W-:Y:S02]  /*02f0*/  IADD3 R2, R16.reuse, 0xc0, RZ ;  /* 0x000000c010027810 */ /* 0x040fe40007ffe0ff */
[C---:B------:R-:W-:Y:S02]  /*0300*/  IADD3 R2, R16.reuse, 0xf0, RZ ;  /* 0x000000f010027810 */ /* 0x040fe40007ffe0ff */
[C---:B------:R-:W-:Y:S02]  /*0310*/  IADD3 R2, R16.reuse, 0x120, RZ ;  /* 0x0000012010027810 */ /* 0x040fe40007ffe0ff */
[----:B------:R-:W-:-:S02]  /*0320*/  IADD3 R4, R16, 0x50, RZ ;  /* 0x0000005010047810 */ /* 0x000fc40007ffe0ff */
[C---:B------:R-:W-:Y:S02]  /*0330*/  IADD3 R2, R16.reuse, 0x150, RZ ;  /* 0x0000015010027810 */ /* 0x040fe40007ffe0ff */
        /* <DEDUP_REMOVED lines=8> */
[C---:B------:R-:W-:Y:S01]  /*03c0*/  IADD3 R2, R16.reuse, 0x1c0, RZ ;  /* 0x000001c010027810 */ /* 0x040fe20007ffe0ff */
[----:B------:R0:W-:Y:S01]  /*03d0*/  STL [R1+0x22c], R3 ;  /* 0x00022c0301007387 */ /* 0x0001e20000100800 */
[C---:B------:R-:W-:Y:S02]  /*03e0*/  IADD3 R4, R16.reuse, 0x110, RZ ;  /* 0x0000011010047810 */ /* 0x040fe40007ffe0ff */
[C---:B------:R-:W-:Y:S01]  /*03f0*/  IADD3 R4, R16.reuse, 0x140, RZ ;  /* 0x0000014010047810 */ /* 0x040fe20007ffe0ff */
[----:B------:R1:W-:Y:S01]  /*0400*/  STL [R1+0x228], R2 ;  /* 0x0002280201007387 */ /* 0x0003e20000100800 */
[----:B------:R-:W-:-:S02]  /*0410*/  IADD3 R4, R16, 0x170, RZ ;  /* 0x0000017010047810 */ /* 0x000fc40007ffe0ff */
[C---:B------:R-:W-:Y:S02]  /*0420*/  IADD3 R4, R16.reuse, 0x1d0, RZ ;  /* 0x000001d010047810 */ /* 0x040fe40007ffe0ff */
[C---:B------:R-:W-:Y:S02]  /*0430*/  IADD3 R5, R16.reuse, 0x10, RZ ;  /* 0x0000001010057810 */ /* 0x040fe40007ffe0ff */
[C---:B0-----:R-:W-:Y:S01]  /*0440*/  IADD3 R3, R16.reuse, 0x1e0, RZ ;  /* 0x000001e010037810 */ /* 0x041fe20007ffe0ff */
[----:B------:R0:W-:Y:S01]  /*0450*/  STL [R1+0x224], R4 ;  /* 0x0002240401007387 */ /* 0x0001e20000100800 */
[C---:B------:R-:W-:Y:S02]  /*0460*/  IADD3 R5, R16.reuse, 0x40, RZ ;  /* 0x0000004010057810 */ /* 0x040fe40007ffe0ff */
[C---:B-1----:R-:W-:Y:S01]  /*0470*/  IADD3 R2, R16.reuse, 0x1f0, RZ ;  /* 0x000001f010027810 */ /* 0x042fe20007ffe0ff */
[----:B------:R0:W-:Y:S01]  /*0480*/  STL [R1+0x220], R3 ;  /* 0x0002200301007387 */ /* 0x0001e20000100800 */
[----:B------:R-:W-:-:S02]  /*0490*/  IADD3 R5, R16, 0x70, RZ ;  /* 0x0000007010057810 */ /* 0x000fc40007ffe0ff */
[C---:B------:R-:W-:Y:S01]  /*04a0*/  IADD3 R5, R16.reuse, 0xa0, RZ ;  /* 0x000000a010057810 */ /* 0x040fe20007ffe0ff */
[----:B------:R0:W-:Y:S01]  /*04b0*/  STL [R1+0x21c], R2 ;  /* 0x00021c0201007387 */ /* 0x0001e20000100800 */
[C---:B------:R-:W-:Y:S02]  /*04c0*/  IADD3 R5, R16.reuse, 0xd0, RZ ;  /* 0x000000d010057810 */ /* 0x040fe40007ffe0ff */
[C---:B------:R-:W-:Y:S02]  /*04d0*/  IADD3 R5, R16.reuse, 0x100, RZ ;  /* 0x0000010010057810 */ /* 0x040fe40007ffe0ff */
[C---:B------:R-:W-:Y:S02]  /*04e0*/  IADD3 R5, R16.reuse, 0x130, RZ ;  /* 0x0000013010057810 */ /* 0x040fe40007ffe0ff */
[----:B------:R-:W-:Y:S02]  /*04f0*/  IADD3 R5, R16, 0x160, RZ ;  /* 0x0000016010057810 */ /* 0x000fe40007ffe0ff */
[----:B------:R-:W-:-:S04]  /*0500*/  ISETP.LT.U32.AND P1, PT, R0, 0x2a0, !P1 ;  /* 0x000002a00000780c */ /* 0x000fc80004f21070 */
.L_x_2402:
[----:B0-----:R-:W2:Y:S01]  /*0510*/  LDL R5, [R1+0x218] ;  /* 0x0002180001057983 */ /* 0x001ea20000100800 */
[----:B0-----:R-:W-:Y:S01]  /*0520*/  IABS R2, c[0x0][0x1f0] ;  /* 0x00007c0000027a13 */ /* 0x001fe20000000000 */
[----:B-1----:R-:W-:Y:S01]  /*0530*/  UMOV UR6, URZ ;  /* 0x0000003f00067c82 */ /* 0x002fe20008000000 */
[----:B------:R-:W-:Y:S01]  /*0540*/  IADD3 R6, R16, 0x10, RZ ;  /* 0x0000001010067810 */ /* 0x000fe20007ffe0ff */
[----:B------:R-:W-:Y:S01]  /*0550*/  UISETP.GE.AND UP4, UPT, UR9, URZ, UPT ;  /* 0x0000003f0900728c */ /* 0x000fe2000bf86270 */
[----:B------:R-:W0:Y:S01]  /*0560*/  R2UR UR16, R2 ;  /* 0x00000000021073c2 */ /* 0x000e2200000e0000 */
[----:B------:R-:W-:Y:S01]  /*0570*/  ULDC UR15, c[0x0][0x1f0] ;  /* 0x00007c00000f7ab9 */ /* 0x000fe20000000800 */
[----:B------:R-:W-:Y:S01]  /*0580*/  ISETP.GE.U32.AND P2, PT, R6, c[0x0][0x1e0], PT ;  /* 0x0000780006007a0c */ /* 0x000fe20003f46070 */
[----:B------:R-:W-:Y:S01]  /*0590*/  UISETP.NE.AND UP0, UPT, URZ, UR15, UPT ;  /* 0x0000000f3f00728c */ /* 0x000fe2000bf05270 */
[C---:B-----5:R-:W-:Y:S01]  /*05a0*/  IADD3 R14, R16.reuse, 0x20, RZ ;  /* 0x00000020100e7810 */ /* 0x060fe20007ffe0ff */
[----:B------:R-:W-:Y:S01]  /*05b0*/  CS2R R18, SRZ ;  /* 0x0000000000127805 */ /* 0x000fe2000001ff00 */
[----:B------:R-:W-:-:S02]  /*05c0*/  IADD3 R13, R16, 0x30, RZ ;  /* 0x00000030100d7810 */ /* 0x000fc40007ffe0ff */
[----:B------:R-:W-:Y:S02]  /*05d0*/  ISETP.GE.U32.AND P3, PT, R14, c[0x0][0x1e0], PT ;  /* 0x000078000e007a0c */ /* 0x000fe40003f66070 */
[----:B------:R-:W-:Y:S02]  /*05e0*/  SHF.R.S32.HI R9, RZ, 0x1f, R14 ;  /* 0x0000001fff097819 */ /* 0x000fe4000001140e */
[----:B------:R-:W-:Y:S02]  /*05f0*/  ISETP.GE.U32.AND P6, PT, R13, c[0x0][0x1e0], PT ;  /* 0x000078000d007a0c */ /* 0x000fe40003fc6070 */
[----:B------:R-:W-:Y:S02]  /*0600*/  ISETP.GE.AND.EX P3, PT, R9, c[0x0][0x1e4], PT, P3 ;  /* 0x0000790009007a0c */ /* 0x000fe40003f66330 */
[----:B------:R-:W-:Y:S02]  /*0610*/  SHF.R.S32.HI R8, RZ, 0x1f, R13 ;  /* 0x0000001fff087819 */ /* 0x000fe4000001140d */
[----:B------:R-:W-:-:S02]  /*0620*/  ISETP.GT.U32.OR P3, PT, R0, 0x29f, P3 ;  /* 0x0000029f0000780c */ /* 0x000fc40001f64470 */
[----:B------:R-:W-:Y:S02]  /*0630*/  ISETP.GE.AND.EX P6, PT, R8, c[0x0][0x1e4], PT, P6 ;  /* 0x0000790008007a0c */ /* 0x000fe40003fc6360 */
[----:B------:R-:W-:Y:S01]  /*0640*/  IADD3 R25, R16, 0x40, RZ ;  /* 0x0000004010197810 */ /* 0x000fe20007ffe0ff */
[----:B0-----:R-:W0:Y:S01]  /*0650*/  I2F.RP R2, UR16 ;  /* 0x0000001000027d06 */ /* 0x001e220008209400 */
[----:B------:R-:W-:Y:S02]  /*0660*/  ISETP.GT.U32.OR P6, PT, R0, 0x29f, P6 ;  /* 0x0000029f0000780c */ /* 0x000fe400037c4470 */
[----:B------:R-:W-:-:S11]  /*0670*/  IADD3 R22, R16, 0x50, RZ ;  /* 0x0000005010167810 */ /* 0x000fd60007ffe0ff */
[----:B------:R-:W-:Y:S01]  /*0680*/  @!P6 IMAD R12, R8, c[0x0][0x1d8], RZ ;  /* 0x00007600080cea24 */ /* 0x000fe200078e02ff */
[----:B0-----:R-:W0:Y:S03]  /*0690*/  MUFU.RCP R2, R2 ;  /* 0x0000000200027308 */ /* 0x001e260000001000 */
[----:B------:R-:W-:Y:S01]  /*06a0*/  @!P6 IMAD R12, R13, c[0x0][0x1dc], R12 ;  /* 0x000077000d0cea24 */ /* 0x000fe200078e020c */
[----:B0-----:R-:W-:-:S06]  /*06b0*/  IADD3 R2, R2, 0xffffffe, RZ ;  /* 0x0ffffffe02027810 */ /* 0x001fcc0007ffe0ff */
[----:B------:R-:W0:Y:S02]  /*06c0*/  F2I.FTZ.U32.TRUNC.NTZ R2, R2 ;  /* 0x0000000200027305 */ /* 0x000e24000021f000 */
[----:B0-----:R0:W1:Y:S02]  /*06d0*/  R2UR UR7, R2 ;  /* 0x00000000020773c2 */ /* 0x00106400000e0000 */
[----:B0-----:R-:W-:-:S06]  /*06e0*/  IABS R2, UR9 ;  /* 0x0000000900027c13 */ /* 0x001fcc0008000000 */
[----:B------:R-:W0:Y:S01]  /*06f0*/  R2UR UR14, R2 ;  /* 0x00000000020e73c2 */ /* 0x000e2200000e0000 */
[----:B-1----:R-:W-:-:S04]  /*0700*/  UIADD3 UR5, URZ, -UR7, URZ ;  /* 0x800000073f057290 */ /* 0x002fc8000fffe03f */
[----:B------:R-:W-:-:S04]  /*0710*/  UIMAD UR5, UR5, UR16, URZ ;  /* 0x00000010050572a4 */ /* 0x000fc8000f8e023f */
[----:B------:R-:W-:-:S04]  /*0720*/  UIMAD.WIDE.U32 UR6, UR7, UR5, UR6 ;  /* 0x00000005070672a5 */ /* 0x000fc8000f8e0006 */
[----:B0-----:R-:W-:-:S04]  /*0730*/  UIMAD.WIDE.U32 UR6, UR7, UR14, URZ ;  /* 0x0000000e070672a5 */ /* 0x001fc8000f8e003f */
[----:B------:R-:W-:-:S04]  /*0740*/  UIADD3 UR5, -UR7, URZ, URZ ;  /* 0x0000003f07057290 */ /* 0x000fc8000fffe13f */
[----:B------:R-:W-:Y:S02]  /*0750*/  UIMAD UR5, UR16, UR5, UR14 ;  /* 0x00000005100572a4 */ /* 0x000fe4000f8e020e */
[----:B------:R-:W-:Y:S02]  /*0760*/  ULOP3.LUT UR14, URZ, UR15, URZ, 0x33, !UPT ;  /* 0x0000000f3f0e7292 */ /* 0x000fe4000f8e333f */
[----:B------:R-:W-:-:S11]  /*0770*/  UISETP.GT.U32.AND UP2, UPT, UR16, UR5, UPT ;  /* 0x000000051000728c */ /* 0x000fd6000bf44070 */
[----:B------:R-:W-:Y:S02]  /*0780*/  @!UP2 UIADD3 UR5, UR5, -UR16, URZ ;  /* 0x800000100505a290 */ /* 0x000fe4000fffe03f */
[----:B------:R-:W-:Y:S02]  /*0790*/  @!UP2 UIADD3 UR7, UR7, 0x1, URZ ;  /* 0x000000010707a890 */ /* 0x000fe4000fffe03f */
[----:B------:R-:W-:Y:S02]  /*07a0*/  UIADD3 UR6, UR5, -UR16, URZ ;  /* 0x8000001005067290 */ /* 0x000fe4000fffe03f */
[----:B------:R-:W-:Y:S02]  /*07b0*/  UISETP.GT.U32.AND UP3, UPT, UR16, UR5, UPT ;  /* 0x000000051000728c */ /* 0x000fe4000bf64070 */
[----:B------:R-:W-:Y:S02]  /*07c0*/  UISETP.GE.U32.AND UP1, UPT, UR5, UR16, UPT ;  /* 0x000000100500728c */ /* 0x000fe4000bf26070 */
[----:B------:R-:W-:-:S02]  /*07d0*/  USEL UR5, UR6, UR5, !UP3 ;  /* 0x0000000506057287 */ /* 0x000fc4000d800000 */
[----:B------:R-:W-:Y:S02]  /*07e0*/  ULOP3.LUT UR6, UR9, UR15, URZ, 0x3c, !UPT ;  /* 0x0000000f09067292 */ /* 0x000fe4000f8e3c3f */
[----:B------:R-:W-:Y:S02]  /*07f0*/  @!UP4 UIADD3 UR5, -UR5, URZ, URZ ;  /* 0x0000003f0505c290 */ /* 0x000fe4000fffe13f */
[----:B------:R-:W-:Y:S02]  /*0800*/  UISETP.GE.AND UP2, UPT, UR6, URZ, UPT ;  /* 0x0000003f0600728c */ /* 0x000fe4000bf46270 */
[----:B------:R-:W-:Y:S02]  /*0810*/  USEL UR15, UR14, UR5, !UP0 ;  /* 0x000000050e0f7287 */ /* 0x000fe4000c000000 */
[----:B------:R-:W-:Y:S02]  /*0820*/  @UP1 UIADD3 UR7, UR7, 0x1, URZ ;  /* 0x0000000107071890 */ /* 0x000fe4000fffe03f */
[----:B------:R-:W-:-:S02]  /*0830*/  UIMAD UR22, UR15, 0x54, URZ ;  /* 0x000000540f1678a4 */ /* 0x000fc4000f8e023f */
[----:B------:R-:W-:-:S03]  /*0840*/  ULDC.64 UR16, c[0x0][0x1e8] ;  /* 0x00007a0000107ab9 */ /* 0x000fc60000000a00 */
[----:B------:R-:W-:Y:S01]  /*0850*/  @!UP2 UIADD3 UR7, -UR7, URZ, URZ ;  /* 0x0000003f0707a290 */ /* 0x000fe2000fffe13f */
[----:B------:R-:W-:-:S03]  /*0860*/  MOV R4, UR22 ;  /* 0x0000001600047c02 */ /* 0x000fc60008000f00 */
[----:B------:R-:W-:-:S04]  /*0870*/  USEL UR7, UR14, UR7, !UP0 ;  /* 0x000000070e077287 */ /* 0x000fc8000c000000 */
[----:B------:R-:W-:-:S04]  /*0880*/  USHF.R.S32.HI UR5, URZ, 0x1f, UR7 ;  /* 0x0000001f3f057899 */ /* 0x000fc80008011407 */
[----:B------:R-:W-:-:S04]  /*0890*/  UIMAD UR5, UR5, UR16, URZ ;  /* 0x00000010050572a4 */ /* 0x000fc8000f8e023f */
[----:B------:R-:W-:Y:S01]  /*08a0*/  UIMAD UR5, UR7, UR17, UR5 ;  /* 0x00000011070572a4 */ /* 0x000fe2000f8e0205 */
[----:B--2---:R-:W-:Y:S02]  /*08b0*/  SHF.R.S32.HI R3, RZ, 0x1f, R5 ;  /* 0x0000001fff037819 */ /* 0x004fe40000011405 */
[----:B------:R-:W-:Y:S02]  /*08c0*/  IADD3 R2, P0, R5, UR22, RZ ;  /* 0x0000001605027c10 */ /* 0x000fe4000ff1e0ff */
[----:B------:R-:W-:Y:S02]  /*08d0*/  SHF.R.S32.HI R5, RZ, 0x1f, R6 ;  /* 0x0000001fff057819 */ /* 0x000fe40000011406 */
[----:B------:R-:W-:Y:S02]  /*08e0*/  LEA.HI.X.SX32 R3, R4, R3, 0x1, P0 ;  /* 0x0000000304037211 */ /* 0x000fe400000f0eff */
[----:B------:R-:W-:Y:S02]  /*08f0*/  ISETP.GE.AND.EX P2, PT, R5, c[0x0][0x1e4], PT, P2 ;  /* 0x0000790005007a0c */ /* 0x000fe40003f46320 */
[----:B------:R-:W-:-:S02]  /*0900*/  MOV R4, UR7 ;  /* 0x0000000700047c02 */ /* 0x000fc40008000f00 */
[----:B------:R-:W-:-:S03]  /*0910*/  ISETP.GT.U32.OR P2, PT, R0, 0x29f, P2 ;  /* 0x0000029f0000780c */ /* 0x000fc60001744470 */
[----:B------:R-:W-:-:S05]  /*0920*/  IMAD.WIDE.U32 R2, R4, c[0x0][0x1e8], R2 ;  /* 0x00007a0004027a25 */ /* 0x000fca00078e0002 */
[-C--:B------:R-:W-:Y:S02]  /*0930*/  @!P3 MOV R10, R2.reuse ;  /* 0x00000002000ab202 */ /* 0x080fe40000000f00 */
[----:B------:R-:W-:-:S03]  /*0940*/  @!P6 MOV R8, R2 ;  /* 0x000000020008e202 */ /* 0x000fc60000000f00 */
[----:B------:R-:W-:Y:S01]  /*0950*/  @!P2 IMAD R15, R5, c[0x0][0x1d8], RZ ;  /* 0x00007600050faa24 */ /* 0x000fe200078e02ff */
[----:B------:R-:W-:Y:S02]  /*0960*/  IADD3 R5, R3, UR5, RZ ;  /* 0x0000000503057c10 */ /* 0x000fe4000fffe0ff */
[----:B------:R-:W-:Y:S01]  /*0970*/  @!P2 MOV R4, R2 ;  /* 0x000000020004a202 */ /* 0x000fe20000000f00 */
[----:B------:R-:W-:Y:S01]  /*0980*/  @!P2 IMAD R15, R6, c[0x0][0x1dc], R15 ;  /* 0x00007700060faa24 */ /* 0x000fe200078e020f */
[----:B------:R-:W-:-:S03]  /*0990*/  @!P3 MOV R11, R5 ;  /* 0x00000005000bb202 */ /* 0x000fc60000000f00 */
[----:B------:R-:W-:-:S04]  /*09a0*/  @!P2 IMAD.WIDE.U32 R6, R6, c[0x0][0x1d8], R4 ;  /* 0x000076000606aa25 */ /* 0x000fc800078e0004 */
[----:B------:R-:W-:Y:S01]  /*09b0*/  @!P3 IMAD.WIDE.U32 R10, R14, c[0x0][0x1d8], R10 ;  /* 0x000076000e0aba25 */ /* 0x000fe200078e000a */
[----:B------:R-:W-:Y:S02]  /*09c0*/  @!P2 IADD3 R15, R7, R15, RZ ;  /* 0x0000000f070fa210 */ /* 0x000fe40007ffe0ff */
[C---:B------:R-:W-:Y:S01]  /*09d0*/  @!P2 SHF.L.U32 R17, R6.reuse, 0x2, RZ ;  /* 0x000000020611a819 */ /* 0x040fe200000006ff */
[----:B------:R-:W-:Y:S01]  /*09e0*/  @!P3 IMAD R7, R9, c[0x0][0x1d8], RZ ;  /* 0x000076000907ba24 */ /* 0x000fe200078e02ff */
[----:B------:R-:W-:Y:S02]  /*09f0*/  @!P2 SHF.L.U64.HI R15, R6, 0x2, R15 ;  /* 0x00000002060fa819 */ /* 0x000fe4000001020f */
[----:B------:R-:W-:Y:S01]  /*0a00*/  @!P2 IADD3 R6, P0, R17, c[0x0][0x180], RZ ;  /* 0x000060001106aa10 */ /* 0x000fe20007f1e0ff */
[----:B------:R-:W-:Y:S01]  /*0a10*/  @!P3 IMAD R7, R14, c[0x0][0x1dc], R7 ;  /* 0x000077000e07ba24 */ /* 0x000fe200078e0207 */
[----:B------:R-:W-:Y:S02]  /*0a20*/  @!P6 MOV R9, R5 ;  /* 0x000000050009e202 */ /* 0x000fe40000000f00 */
[----:B------:R-:W-:-:S02]  /*0a30*/  ISETP.GE.U32.AND P5, PT, R25, c[0x0][0x1e0], PT ;  /* 0x0000780019007a0c */ /* 0x000fc40003fa6070 */
[----:B------:R-:W-:Y:S01]  /*0a40*/  @!P3 IADD3 R11, R11, R7, RZ ;  /* 0x000000070b0bb210 */ /* 0x000fe20007ffe0ff */
[----:B------:R-:W-:Y:S01]  /*0a50*/  @!P6 IMAD.WIDE.U32 R8, R13, c[0x0][0x1d8], R8 ;  /* 0x000076000d08ea25 */ /* 0x000fe200078e0008 */
[----:B------:R-:W-:Y:S01]  /*0a60*/  @!P2 IADD3.X R7, R15, c[0x0][0x184], RZ, P0, !PT ;  /* 0x000061000f07aa10 */ /* 0x000fe200007fe4ff */
[----:B------:R-:W-:Y:S01]  /*0a70*/  CS2R R20, SRZ ;  /* 0x0000000000147805 */ /* 0x000fe2000001ff00 */
[----:B------:R-:W-:Y:S02]  /*0a80*/  @!P3 SHF.L.U32 R14, R10, 0x2, RZ ;  /* 0x000000020a0eb819 */ /* 0x000fe400000006ff */
[----:B------:R-:W-:Y:S01]  /*0a90*/  @!P6 IADD3 R13, R9, R12, RZ ;  /* 0x0000000c090de210 */ /* 0x000fe20007ffe0ff */
[----:B------:R0:W2:Y:S01]  /*0aa0*/  @!P2 LDG.E.64 R18, [R6.64] ;  /* 0x000000120612a981 */ /* 0x0000a2000c1e1b00 */
[C---:B------:R-:W-:Y:S02]  /*0ab0*/  @!P6 SHF.L.U32 R12, R8.reuse, 0x2, RZ ;  /* 0x00000002080ce819 */ /* 0x040fe400000006ff */
[----:B------:R-:W-:-:S02]  /*0ac0*/  @!P6 SHF.L.U64.HI R13, R8, 0x2, R13 ;  /* 0x00000002080de819 */ /* 0x000fc4000001020d */
[----:B------:R-:W-:Y:S02]  /*0ad0*/  @!P2 IADD3 R8, P0, R17, c[0x0][0x178], RZ ;  /* 0x00005e001108aa10 */ /* 0x000fe40007f1e0ff */
[----:B------:R-:W-:Y:S02]  /*0ae0*/  @!P3 SHF.L.U64.HI R10, R10, 0x2, R11 ;  /* 0x000000020a0ab819 */ /* 0x000fe4000001020b */
[----:B------:R-:W-:Y:S02]  /*0af0*/  @!P2 IADD3.X R9, R15, c[0x0][0x17c], RZ, P0, !PT ;  /* 0x00005f000f09aa10 */ /* 0x000fe400007fe4ff */
[----:B------:R-:W-:Y:S02]  /*0b00*/  ISETP.GE.U32.AND P4, PT, R22, c[0x0][0x1e0], PT ;  /* 0x0000780016007a0c */ /* 0x000fe40003f86070 */
[----:B------:R-:W-:Y:S01]  /*0b10*/  SHF.R.S32.HI R11, RZ, 0x1f, R22 ;  /* 0x0000001fff0b7819 */ /* 0x000fe20000011416 */
[----:B------:R-:W3:Y:S01]  /*0b20*/  @!P2 LDG.E.64 R20, [R8.64] ;  /* 0x000000120814a981 */ /* 0x000ee2000c1e1b00 */
[----:B0-----:R-:W-:-:S02]  /*0b30*/  @!P3 IADD3 R6, P0, R14, c[0x0][0x180], RZ ;  /* 0x000060000e06ba10 */ /* 0x001fc40007f1e0ff */
[----:B------:R-:W-:Y:S02]  /*0b40*/  ISETP.GE.AND.EX P4, PT, R11, c[0x0][0x1e4], PT, P4 ;  /* 0x000079000b007a0c */ /* 0x000fe40003f86340 */
[----:B------:R-:W-:Y:S02]  /*0b50*/  @!P3 IADD3 R14, P2, R14, c[0x0][0x178], RZ ;  /* 0x00005e000e0eba10 */ /* 0x000fe40007f5e0ff */
[----:B------:R-:W-:Y:S02]  /*0b60*/  ISETP.GT.U32.OR P4, PT, R0, 0x29f, P4 ;  /* 0x0000029f0000780c */ /* 0x000fe40002784470 */
[C---:B------:R-:W-:Y:S02]  /*0b70*/  @!P3 IADD3.X R7, R10.reuse, c[0x0][0x184], RZ, P0, !PT ;  /* 0x000061000a07ba10 */ /* 0x040fe400007fe4ff */
[----:B------:R-:W-:-:S09]  /*0b80*/  @!P3 IADD3.X R15, R10, c[0x0][0x17c], RZ, P2, !PT ;  /* 0x00005f000a0fba10 */ /* 0x000fd200017fe4ff */
[----:B------:R-:W-:Y:S01]  /*0b90*/  @!P4 IMAD R17, R11, c[0x0][0x1d8], RZ ;  /* 0x000076000b11ca24 */ /* 0x000fe200078e02ff */
[----:B--2---:R0:W-:Y:S02]  /*0ba0*/  STL.64 [R1+0x18], R18 ;  /* 0x0000181201007387 */ /* 0x0041e40000100a00 */
[----:B0-----:R-:W-:-:S04]  /*0bb0*/  SHF.R.S32.HI R18, RZ, 0x1f, R25 ;  /* 0x0000001fff127819 */ /* 0x001fc80000011419 */
[----:B------:R-:W-:-:S04]  /*0bc0*/  ISETP.GE.AND.EX P5, PT, R18, c[0x0][0x1e4], PT, P5 ;  /* 0x0000790012007a0c */ /* 0x000fc80003fa6350 */
[----:B------:R-:W-:-:S13]  /*0bd0*/  ISETP.GT.U32.OR P5, PT, R0, 0x29f, P5 ;  /* 0x0000029f0000780c */ /* 0x000fda0002fa4470 */
[----:B------:R-:W-:Y:S01]  /*0be0*/  @!P5 IMAD R10, R18, c[0x0][0x1d8], RZ ;  /* 0x00007600120ada24 */ /* 0x000fe200078e02ff */
[----:B------:R-:W-:Y:S02]  /*0bf0*/  @!P5 MOV R18, R2 ;  /* 0x000000020012d202 */ /* 0x000fe40000000f00 */
[----:B------:R-:W-:Y:S01]  /*0c00*/  @!P5 MOV R19, R5 ;  /* 0x000000050013d202 */ /* 0x000fe20000000f00 */
[----:B------:R-:W-:-:S04]  /*0c10*/  @!P5 IMAD R10, R25, c[0x0][0x1dc], R10 ;  /* 0x00007700190ada24 */ /* 0x000fc800078e020a */
[----:B------:R-:W-:-:S05]  /*0c20*/  @!P5 IMAD.WIDE.U32 R18, R25, c[0x0][0x1d8], R18 ;  /* 0x000076001912da25 */ /* 0x000fca00078e0012 */
[----:B------:R-:W-:Y:S02]  /*0c30*/  @!P5 IADD3 R19, R19, R10, RZ ;  /* 0x0000000a1313d210 */ /* 0x000fe40007ffe0ff */
[----:B------:R-:W-:-:S06]  /*0c40*/  CS2R R10, SRZ ;  /* 0x00000000000a7805 */ /* 0x000fcc000001ff00 */
[----:B------:R-:W2:Y:S04]  /*0c50*/  @!P3 LDG.E.64 R10, [R6.64] ;  /* 0x00000012060ab981 */ /* 0x000ea8000c1e1b00 */
[----:B---3--:R0:W-:Y:S01]  /*0c60*/  STL.64 [R1+0xc8], R20 ;  /* 0x0000c81401007387 */ /* 0x0081e20000100a00 */
[C---:B------:R-:W-:Y:S02]  /*0c70*/  IADD3 R23, R16.reuse, 0x70, RZ ;  /* 0x0000007010177810 */ /* 0x040fe40007ffe0ff */
[----:B0-----:R-:W-:-:S04]  /*0c80*/  IADD3 R20, R16, 0x60, RZ ;  /* 0x0000006010147810 */ /* 0x001fc80007ffe0ff */
[----:B------:R-:W-:Y:S02]  /*0c90*/  ISETP.GE.U32.AND P0, PT, R20, c[0x0][0x1e0], PT ;  /* 0x0000780014007a0c */ /* 0x000fe40003f06070 */
[----:B------:R-:W-:Y:S01]  /*0ca0*/  SHF.R.S32.HI R24, RZ, 0x1f, R20 ;  /* 0x0000001fff187819 */ /* 0x000fe20000011414 */
[----:B--2---:R-:W-:Y:S04]  /*0cb0*/  STL [R1+0x240], R10 ;  /* 0x0002400a01007387 */ /* 0x004fe80000100800 */
[----:B------:R0:W-:Y:S02]  /*0cc0*/  STL [R1+0x234], R11 ;  /* 0x0002340b01007387 */ /* 0x0001e40000100800 */
[----:B0-----:R-:W-:-:S06]  /*0cd0*/  CS2R R10, SRZ ;  /* 0x00000000000a7805 */ /* 0x001fcc000001ff00 */
[----:B------:R0:W2:Y:S01]  /*0ce0*/  @!P3 LDG.E.64 R10, [R14.64] ;  /* 0x000000120e0ab981 */ /* 0x0000a2000c1e1b00 */
[----:B------:R-:W-:Y:S02]  /*0cf0*/  ISETP.GE.AND.EX P0, PT, R24, c[0x0][0x1e4], PT, P0 ;  /* 0x0000790018007a0c */ /* 0x000fe40003f06300 */
[----:B------:R-:W-:Y:S02]  /*0d00*/  ISETP.GE.U32.AND P2, PT, R23, c[0x0][0x1e0], PT ;  /* 0x0000780017007a0c */ /* 0x000fe40003f46070 */
[----:B------:R-:W-:Y:S02]  /*0d10*/  SHF.R.S32.HI R21, RZ, 0x1f, R23 ;  /* 0x0000001fff157819 */ /* 0x000fe40000011417 */
[----:B------:R-:W-:Y:S02]  /*0d20*/  @!P4 MOV R8, R2 ;  /* 0x000000020008c202 */ /* 0x000fe40000000f00 */
[----:B------:R-:W-:Y:S02]  /*0d30*/  @!P4 MOV R9, R5 ;  /* 0x000000050009c202 */ /* 0x000fe40000000f00 */
[----:B------:R-:W-:-:S02]  /*0d40*/  ISETP.GT.U32.OR P0, PT, R0, 0x29f, P0 ;  /* 0x0000029f0000780c */ /* 0x000fc40000704470 */
[----:B------:R-:W-:Y:S01]  /*0d50*/  ISETP.GE.AND.EX P2, PT, R21, c[0x0][0x1e4], PT, P2 ;  /* 0x0000790015007a0c */ /* 0x000fe20003f46320 */
[C---:B------:R-:W-:Y:S02]  /*0d60*/  @!P4 IMAD R17, R22.reuse, c[0x0][0x1dc], R17 ;  /* 0x000077001611ca24 */ /* 0x040fe400078e0211 */
[----:B------:R-:W-:Y:S01]  /*0d70*/  @!P4 IMAD.WIDE.U32 R8, R22, c[0x0][0x1d8], R8 ;  /* 0x000076001608ca25 */ /* 0x000fe200078e0008 */
[----:B------:R-:W-:-:S04]  /*0d80*/  ISETP.GT.U32.OR P2, PT, R0, 0x29f, P2 ;  /* 0x0000029f0000780c */ /* 0x000fc80001744470 */
[----:B------:R-:W-:Y:S02]  /*0d90*/  @!P4 IADD3 R9, R9, R17, RZ ;  /* 0x000000110909c210 */ /* 0x000fe40007ffe0ff */
[C---:B------:R-:W-:Y:S02]  /*0da0*/  @!P4 SHF.L.U32 R17, R8.reuse, 0x2, RZ ;  /* 0x000000020811c819 */ /* 0x040fe400000006ff */
[----:B------:R-:W-:Y:S01]  /*0db0*/  @!P4 SHF.L.U64.HI R9, R8, 0x2, R9 ;  /* 0x000000020809c819 */ /* 0x000fe20000010209 */
[----:B------:R-:W-:Y:S01]  /*0dc0*/  @!P0 IMAD R8, R24, c[0x0][0x1d8], RZ ;  /* 0x0000760018088a24 */ /* 0x000fe200078e02ff */
[----:B------:R-:W-:Y:S02]  /*0dd0*/  @!P0 MOV R6, R2 ;  /* 0x0000000200068202 */ /* 0x000fe40000000f00 */
[----:B------:R-:W-:Y:S01]  /*0de0*/  @!P0 MOV R7, R5 ;  /* 0x0000000500078202 */ /* 0x000fe20000000f00 */
[----:B------:R-:W-:Y:S01]  /*0df0*/  @!P0 IMAD R8, R20, c[0x0][0x1dc], R8 ;  /* 0x0000770014088a24 */ /* 0x000fe200078e0208 */
[----:B------:R-:W-:-:S02]  /*0e00*/  @!P5 SHF.L.U32 R22, R18, 0x2, RZ ;  /* 0x000000021216d819 */ /* 0x000fc400000006ff */
[----:B------:R-:W-:Y:S01]  /*0e10*/  @!P5 SHF.L.U64.HI R19, R18, 0x2, R19 ;  /* 0x000000021213d819 */ /* 0x000fe20000010213 */
[----:B------:R-:W-:Y:S01]  /*0e20*/  @!P2 IMAD R18, R21, c[0x0][0x1d8], RZ ;  /* 0x000076001512aa24 */ /* 0x000fe200078e02ff */
[----:B------:R-:W-:Y:S01]  /*0e30*/  @!P2 MOV R21, R5 ;  /* 0x000000050015a202 */ /* 0x000fe20000000f00 */
[----:B------:R-:W-:Y:S01]  /*0e40*/  @!P0 IMAD.WIDE.U32 R6, R20, c[0x0][0x1d8], R6 ;  /* 0x0000760014068a25 */ /* 0x000fe200078e0006 */
[----:B------:R-:W-:-:S03]  /*0e50*/  @!P2 MOV R20, R2 ;  /* 0x000000020014a202 */ /* 0x000fc60000000f00 */
[----:B0-----:R-:W-:Y:S01]  /*0e60*/  @!P2 IMAD R15, R23, c[0x0][0x1dc], R18 ;  /* 0x00007700170faa24 */ /* 0x001fe200078e0212 */
[----:B------:R-:W-:Y:S01]  /*0e70*/  @!P0 IADD3 R8, R7, R8, RZ ;  /* 0x0000000807088210 */ /* 0x000fe20007ffe0ff */
[----:B------:R-:W-:Y:S01]  /*0e80*/  @!P2 IMAD.WIDE.U32 R20, R23, c[0x0][0x1d8], R20 ;  /* 0x000076001714aa25 */ /* 0x000fe200078e0014 */
[----:B------:R-:W-:Y:S02]  /*0e90*/  @!P6 IADD3 R14, P3, R12, c[0x0][0x180], RZ ;  /* 0x000060000c0eea10 */ /* 0x000fe40007f7e0ff */
[C---:B------:R-:W-:Y:S02]  /*0ea0*/  @!P0 SHF.L.U32 R7, R6.reuse, 0x2, RZ ;  /* 0x0000000206078819 */ /* 0x040fe400000006ff */
[----:B------:R-:W-:Y:S02]  /*0eb0*/  @!P0 SHF.L.U64.HI R8, R6, 0x2, R8 ;  /* 0x0000000206088819 */ /* 0x000fe40000010208 */
[----:B------:R-:W-:Y:S02]  /*0ec0*/  @!P2 IADD3 R6, R21, R15, RZ ;  /* 0x0000000f1506a210 */ /* 0x000fe40007ffe0ff */
[----:B------:R-:W-:-:S02]  /*0ed0*/  @!P6 IADD3.X R15, R13, c[0x0][0x184], RZ, P3, !PT ;  /* 0x000061000d0fea10 */ /* 0x000fc40001ffe4ff */
[----:B------:R-:W-:Y:S01]  /*0ee0*/  @!P6 IADD3 R12, P3, R12, c[0x0][0x178], RZ ;  /* 0x00005e000c0cea10 */ /* 0x000fe20007f7e0ff */
[----:B------:R-:W-:-:S03]  /*0ef0*/  CS2R R26, SRZ ;  /* 0x00000000001a7805 */ /* 0x000fc6000001ff00 */
[----:B------:R-:W-:Y:S01]  /*0f00*/  @!P6 IADD3.X R13, R13, c[0x0][0x17c], RZ, P3, !PT ;  /* 0x00005f000d0dea10 */ /* 0x000fe20001ffe4ff */
[----:B------:R-:W-:-:S04]  /*0f10*/  CS2R R24, SRZ ;  /* 0x0000000000187805 */ /* 0x000fc8000001ff00 */
[----:B------:R0:W3:Y:S04]  /*0f20*/  @!P6 LDG.E.64 R26, [R12.64] ;  /* 0x000000120c1ae981 */ /* 0x0000e8000c1e1b00 */
[----:B--2---:R1:W-:Y:S02]  /*0f30*/  STL.64 [R1+0xd0], R10 ;  /* 0x0000d00a01007387 */ /* 0x0043e40000100a00 */
[----:B-1----:R-:W-:-:S06]  /*0f40*/  CS2R R10, SRZ ;  /* 0x00000000000a7805 */ /* 0x002fcc000001ff00 */
[----:B------:R1:W2:Y:S02]  /*0f50*/  @!P6 LDG.E.64 R10, [R14.64] ;  /* 0x000000120e0ae981 */ /* 0x0002a4000c1e1b00 */
[----:B-1----:R-:W-:-:S04]  /*0f60*/  @!P5 IADD3 R14, P3, R22, c[0x0][0x180], RZ ;  /* 0x00006000160eda10 */ /* 0x002fc80007f7e0ff */
[----:B------:R-:W-:-:S05]  /*0f70*/  @!P5 IADD3.X R15, R19, c[0x0][0x184], RZ, P3, !PT ;  /* 0x00006100130fda10 */ /* 0x000fca0001ffe4ff */
[----:B------:R1:W4:Y:S01]  /*0f80*/  @!P5 LDG.E.64 R24, [R14.64] ;  /* 0x000000120e18d981 */ /* 0x000322000c1e1b00 */
[C---:B------:R-:W-:Y:S02]  /*0f90*/  @!P2 SHF.L.U32 R18, R20.reuse, 0x2, RZ ;  /* 0x000000021412a819 */ /* 0x040fe400000006ff */
[----:B------:R-:W-:Y:S02]  /*0fa0*/  @!P2 SHF.L.U64.HI R6, R20, 0x2, R6 ;  /* 0x000000021406a819 */ /* 0x000fe40000010206 */
[----:B------:R-:W-:-:S04]  /*0fb0*/  @!P5 IADD3 R20, P3, R22, c[0x0][0x178], RZ ;  /* 0x00005e001614da10 */ /* 0x000fc80007f7e0ff */
[----:B------:R-:W-:Y:S02]  /*0fc0*/  @!P5 IADD3.X R21, R19, c[0x0][0x17c], RZ, P3, !PT ;  /* 0x00005f001315da10 */ /* 0x000fe40001ffe4ff */
[----:B0-----:R-:W-:-:S04]  /*0fd0*/  @!P4 IADD3 R12, P3, R17, c[0x0][0x180], RZ ;  /* 0x00006000110cca10 */ /* 0x001fc80007f7e0ff */
[----:B------:R-:W-:Y:S01]  /*0fe0*/  @!P4 IADD3.X R13, R9, c[0x0][0x184], RZ, P3, !PT ;  /* 0x00006100090dca10 */ /* 0x000fe20001ffe4ff */
[----:B------:R-:W-:Y:S01]  /*0ff0*/  CS2R R22, SRZ ;  /* 0x0000000000167805 */ /* 0x000fe2000001ff00 */
[----:B--2---:R0:W-:Y:S02]  /*1000*/  STL.64 [R1+0x20], R10 ;  /* 0x0000200a01007387 */ /* 0x0041e40000100a00 */
[----:B0-----:R-:W-:Y:S02]  /*1010*/  CS2R R10, SRZ ;  /* 0x00000000000a7805 */ /* 0x001fe4000001ff00 */
[----:B---3--:R0:W-:Y:S04]  /*1020*/  STL.64 [R1+0xd8], R26 ;  /* 0x0000d81a01007387 */ /* 0x0081e80000100a00 */
[----:B------:R2:W3:Y:S01]  /*1030*/  @!P5 LDG.E.64 R10, [R20.64] ;  /* 0x00000012140ad981 */ /* 0x0004e2000c1e1b00 */
[----:B-1----:R-:W-:-:S03]  /*1040*/  @!P4 IADD3 R14, P5, R17, c[0x0][0x178], RZ ;  /* 0x00005e00110eca10 */ /* 0x002fc60007fbe0ff */
[----:B----4-:R1:W-:Y:S01]  /*1050*/  STL.64 [R1+0x30], R24 ;  /* 0x0000301801007387 */ /* 0x0103e20000100a00 */
[----:B------:R-:W-:Y:S01]  /*1060*/  @!P4 IADD3.X R15, R9, c[0x0][0x17c], RZ, P5, !PT ;  /* 0x00005f00090fca10 */ /* 0x000fe20002ffe4ff */
[----:B0-----:R-:W-:-:S06]  /*1070*/  CS2R R26, SRZ ;  /* 0x00000000001a7805 */ /* 0x001fcc000001ff00 */
[----:B------:R0:W4:Y:S01]  /*1080*/  @!P4 LDG.E.64 R26, [R12.64] ;  /* 0x000000120c1ac981 */ /* 0x000122000c1e1b00 */
[----:B-1----:R-:W-:Y:S01]  /*1090*/  CS2R R24, SRZ ;  /* 0x0000000000187805 */ /* 0x002fe2000001ff00 */
[----:B--2---:R-:W-:-:S05]  /*10a0*/  @!P0 IADD3 R20, P6, R7, c[0x0][0x180], RZ ;  /* 0x0000600007148a10 */ /* 0x004fca0007fde0ff */
[----:B------:R1:W2:Y:S01]  /*10b0*/  @!P4 LDG.E.64 R24, [R14.64] ;  /* 0x000000120e18c981 */ /* 0x0002a2000c1e1b00 */
[----:B0-----:R-:W-:Y:S02]  /*10c0*/  @!P0 IADD3 R12, P4, R7, c[0x0][0x178], RZ ;  /* 0x00005e00070c8a10 */ /* 0x001fe40007f9e0ff */
[C---:B------:R-:W-:Y:S02]  /*10d0*/  @!P0 IADD3.X R21, R8.reuse, c[0x0][0x184], RZ, P6, !PT ;  /* 0x0000610008158a10 */ /* 0x040fe400037fe4ff */
[----:B------:R-:W-:-:S03]  /*10e0*/  @!P0 IADD3.X R13, R8, c[0x0][0x17c], RZ, P4, !PT ;  /* 0x00005f00080d8a10 */ /* 0x000fc600027fe4ff */
[----:B------:R-:W2:Y:S01]  /*10f0*/  @!P0 LDG.E.64 R22, [R20.64] ;  /* 0x0000001214168981 */ /* 0x000ea2000c1e1b00 */
[----:B-1----:R-:W-:-:S06]  /*1100*/  CS2R R14, SRZ ;  /* 0x00000000000e7805 */ /* 0x002fcc000001ff00 */
[----:B------:R-:W2:Y:S04]  /*1110*/  @!P0 LDG.E.64 R14, [R12.64] ;  /* 0x000000120c0e8981 */ /* 0x000ea8000c1e1b00 */
[----:B---3--:R0:W-:Y:S02]  /*1120*/  STL.64 [R1+0xe8], R10 ;  /* 0x0000e80a01007387 */ /* 0x0081e40000100a00 */
[----:B0-----:R-:W-:-:S04]  /*1130*/  IADD3 R11, R16, 0x80, RZ ;  /* 0x00000080100b7810 */ /* 0x001fc80007ffe0ff */
[----:B------:R-:W-:Y:S02]  /*1140*/  ISETP.GE.U32.AND P3, PT, R11, c[0x0][0x1e0], PT ;  /* 0x000078000b007a0c */ /* 0x000fe40003f66070 */
[----:B------:R-:W-:Y:S01]  /*1150*/  SHF.R.S32.HI R9, RZ, 0x1f, R11 ;  /* 0x0000001fff097819 */ /* 0x000fe2000001140b */
[----:B----4-:R-:W-:Y:S03]  /*1160*/  STL.64 [R1+0x38], R26 ;  /* 0x0000381a01007387 */ /* 0x010fe60000100a00 */
[----:B------:R-:W-:Y:S01]  /*1170*/  ISETP.GE.AND.EX P3, PT, R9, c[0x0][0x1e4], PT, P3 ;  /* 0x0000790009007a0c */ /* 0x000fe20003f66330 */
[----:B--2---:R0:W-:Y:S03]  /*1180*/  STL.64 [R1+0xf0], R24 ;  /* 0x0000f01801007387 */ /* 0x0041e60000100a00 */
[----:B------:R-:W-:-:S02]  /*1190*/  ISETP.GT.U32.OR P3, PT, R0, 0x29f, P3 ;  /* 0x0000029f0000780c */ /* 0x000fc40001f64470 */
[C---:B0-----:R-:W-:Y:S02]  /*11a0*/  IADD3 R25, R16.reuse, 0xa0, RZ ;  /* 0x000000a010197810 */ /* 0x041fe40007ffe0ff */
[----:B------:R-:W-:Y:S02]  /*11b0*/  IADD3 R24, R16, 0xb0, RZ ;  /* 0x000000b010187810 */ /* 0x000fe40007ffe0ff */
[----:B------:R-:W-:Y:S02]  /*11c0*/  ISETP.GE.U32.AND P6, PT, R25, c[0x0][0x1e0], PT ;  /* 0x0000780019007a0c */ /* 0x000fe40003fc6070 */
[----:B------:R-:W-:Y:S02]  /*11d0*/  ISETP.GE.U32.AND P4, PT, R24, c[0x0][0x1e0], PT ;  /* 0x0000780018007a0c */ /* 0x000fe40003f86070 */
[----:B------:R-:W-:Y:S02]  /*11e0*/  SHF.R.S32.HI R27, RZ, 0x1f, R25 ;  /* 0x0000001fff1b7819 */ /* 0x000fe40000011419 */
[----:B------:R-:W-:-:S02]  /*11f0*/  SHF.R.S32.HI R17, RZ, 0x1f, R24 ;  /* 0x0000001fff117819 */ /* 0x000fc40000011418 */
[----:B------:R-:W-:Y:S02]  /*1200*/  ISETP.GE.AND.EX P6, PT, R27, c[0x0][0x1e4], PT, P6 ;  /* 0x000079001b007a0c */ /* 0x000fe40003fc6360 */
[----:B------:R-:W-:Y:S01]  /*1210*/  ISETP.GE.AND.EX P0, PT, R17, c[0x0][0x1e4], PT, P4 ;  /* 0x0000790011007a0c */ /* 0x000fe20003f06340 */
[----:B------:R-:W-:Y:S01]  /*1220*/  STL.64 [R1+0x40], R22 ;  /* 0x0000401601007387 */ /* 0x000fe20000100a00 */
[C---:B------:R-:W-:Y:S02]  /*1230*/  ISETP.GT.U32.OR P6, PT, R0.reuse, 0x29f, P6 ;  /* 0x0000029f0000780c */ /* 0x040fe400037c4470 */
[----:B------:R-:W-:Y:S01]  /*1240*/  ISETP.GT.U32.OR P0, PT, R0, 0x29f, P0 ;  /* 0x0000029f0000780c */ /* 0x000fe20000704470 */
[----:B------:R0:W-:Y:S01]  /*1250*/  STL.64 [R1+0x108], R14 ;  /* 0x0001080e01007387 */ /* 0x0001e20000100a00 */
[----:B------:R-:W-:Y:S01]  /*1260*/  @!P3 IMAD R7, R9, c[0x0][0x1d8], RZ ;  /* 0x000076000907ba24 */ /* 0x000fe200078e02ff */
[----:B------:R-:W-:Y:S02]  /*1270*/  @!P3 MOV R8, R2 ;  /* 0x000000020008b202 */ /* 0x000fe40000000f00 */
[----:B------:R-:W-:Y:S01]  /*1280*/  @!P3 MOV R9, R5 ;  /* 0x000000050009b202 */ /* 0x000fe20000000f00 */
[----:B------:R-:W-:Y:S01]  /*1290*/  @!P3 IMAD R7, R11, c[0x0][0x1dc], R7 ;  /* 0x000077000b07ba24 */ /* 0x000fe200078e0207 */
[----:B0-----:R-:W-:-:S03]  /*12a0*/  @!P2 IADD3 R14, P4, R18, c[0x0][0x180], RZ ;  /* 0x00006000120eaa10 */ /* 0x001fc60007f9e0ff */
[----:B------:R-:W-:Y:S01]  /*12b0*/  @!P3 IMAD.WIDE.U32 R8, R11, c[0x0][0x1d8], R8 ;  /* 0x000076000b08ba25 */ /* 0x000fe200078e0008 */
[----:B------:R-:W-:Y:S02]  /*12c0*/  @!P2 IADD3.X R15, R6, c[0x0][0x184], RZ, P4, !PT ;  /* 0x00006100060faa10 */ /* 0x000fe400027fe4ff */
[----:B------:R-:W-:Y:S01]  /*12d0*/  @!P2 IADD3 R18, P4, R18, c[0x0][0x178], RZ ;  /* 0x00005e001212aa10 */ /* 0x000fe20007f9e0ff */
[----:B------:R-:W-:Y:S01]  /*12e0*/  @!P0 IMAD R17, R17, c[0x0][0x1d8], RZ ;  /* 0x0000760011118a24 */ /* 0x000fe200078e02ff */
[----:B------:R-:W-:Y:S02]  /*12f0*/  @!P6 MOV R12, R2 ;  /* 0x00000002000ce202 */ /* 0x000fe40000000f00 */
[----:B------:R-:W-:Y:S02]  /*1300*/  @!P2 IADD3.X R19, R6, c[0x0][0x17c], RZ, P4, !PT ;  /* 0x00005f000613aa10 */ /* 0x000fe400027fe4ff */
[----:B------:R-:W-:Y:S01]  /*1310*/  @!P3 IADD3 R6, R9, R7, RZ ;  /* 0x000000070906b210 */ /* 0x000fe20007ffe0ff */
[----:B------:R-:W-:Y:S01]  /*1320*/  @!P6 IMAD R7, R27, c[0x0][0x1d8], RZ ;  /* 0x000076001b07ea24 */ /* 0x000fe200078e02ff */
[----:B------:R-:W-:-:S02]  /*1330*/  @!P6 MOV R13, R5 ;  /* 0x00000005000de202 */ /* 0x000fc40000000f00 */
[----:B------:R-:W-:Y:S02]  /*1340*/  @!P0 MOV R20, R2 ;  /* 0x0000000200148202 */ /* 0x000fe40000000f00 */
[----:B------:R-:W-:Y:S01]  /*1350*/  @!P0 MOV R21, R5 ;  /* 0x0000000500158202 */ /* 0x000fe20000000f00 */
[C---:B------:R-:W-:Y:S02]  /*1360*/  @!P6 IMAD R7, R25.reuse, c[0x0][0x1dc], R7 ;  /* 0x000077001907ea24 */ /* 0x040fe400078e0207 */
[----:B------:R-:W-:-:S04]  /*1370*/  @!P6 IMAD.WIDE.U32 R12, R25, c[0x0][0x1d8], R12 ;  /* 0x00007600190cea25 */ /* 0x000fc800078e000c */
[C---:B------:R-:W-:Y:S02]  /*1380*/  @!P0 IMAD R17, R24.reuse, c[0x0][0x1dc], R17 ;  /* 0x0000770018118a24 */ /* 0x040fe400078e0211 */
[----:B------:R-:W-:Y:S02]  /*1390*/  @!P0 IMAD.WIDE.U32 R20, R24, c[0x0][0x1d8], R20 ;  /* 0x0000760018148a25 */ /* 0x000fe400078e0014 */
[----:B------:R-:W-:-:S06]  /*13a0*/  CS2R R24, SRZ ;  /* 0x0000000000187805 */ /* 0x000fcc000001ff00 */
[----:B------:R0:W2:Y:S01]  /*13b0*/  @!P2 LDG.E.64 R24, [R18.64] ;  /* 0x000000121218a981 */ /* 0x0000a2000c1e1b00 */
[----:B------:R-:W-:-:S04]  /*13c0*/  IADD3 R26, R16, 0x90, RZ ;  /* 0x00000090101a7810 */ /* 0x000fc80007ffe0ff */
[----:B------:R-:W-:Y:S02]  /*13d0*/  ISETP.GE.U32.AND P5, PT, R26, c[0x0][0x1e0], PT ;  /* 0x000078001a007a0c */ /* 0x000fe40003fa6070 */
[----:B------:R-:W-:-:S04]  /*13e0*/  SHF.R.S32.HI R23, RZ, 0x1f, R26 ;  /* 0x0000001fff177819 */ /* 0x000fc8000001141a */
[----:B------:R-:W-:-:S04]  /*13f0*/  ISETP.GE.AND.EX P5, PT, R23, c[0x0][0x1e4], PT, P5 ;  /* 0x0000790017007a0c */ /* 0x000fc80003fa6350 */
[----:B------:R-:W-:Y:S02]  /*1400*/  ISETP.GT.U32.OR P5, PT, R0, 0x29f, P5 ;  /* 0x0000029f0000780c */ /* 0x000fe40002fa4470 */
[----:B------:R-:W-:-:S04]  /*1410*/  IADD3 R10, R16, 0xc0, RZ ;  /* 0x000000c0100a7810 */ /* 0x000fc80007ffe0ff */
[----:B------:R-:W-:Y:S02]  /*1420*/  ISETP.GE.U32.AND P4, PT, R10, c[0x0][0x1e0], PT ;  /* 0x000078000a007a0c */ /* 0x000fe40003f86070 */
[----:B------:R-:W-:Y:S02]  /*1430*/  SHF.R.S32.HI R11, RZ, 0x1f, R10 ;  /* 0x0000001fff0b7819 */ /* 0x000fe4000001140a */
[C---:B------:R-:W-:Y:S02]  /*1440*/  @!P3 SHF.L.U32 R22, R8.reuse, 0x2, RZ ;  /* 0x000000020816b819 */ /* 0x040fe400000006ff */
[----:B------:R-:W-:Y:S01]  /*1450*/  @!P3 SHF.L.U64.HI R6, R8, 0x2, R6 ;  /* 0x000000020806b819 */ /* 0x000fe20000010206 */
[----:B------:R-:W-:Y:S01]  /*1460*/  @!P5 IMAD R23, R23, c[0x0][0x1d8], RZ ;  /* 0x000076001717da24 */ /* 0x000fe200078e02ff */
[----:B------:R-:W-:Y:S02]  /*1470*/  ISETP.GE.AND.EX P4, PT, R11, c[0x0][0x1e4], PT, P4 ;  /* 0x000079000b007a0c */ /* 0x000fe40003f86340 */
[----:B------:R-:W-:-:S02]  /*1480*/  @!P5 MOV R8, R2 ;  /* 0x000000020008d202 */ /* 0x000fc40000000f00 */
[----:B------:R-:W-:Y:S01]  /*1490*/  @!P5 MOV R9, R5 ;  /* 0x000000050009d202 */ /* 0x000fe20000000f00 */
[----:B------:R-:W-:Y:S01]  /*14a0*/  @!P5 IMAD R23, R26, c[0x0][0x1dc], R23 ;  /* 0x000077001a17da24 */ /* 0x000fe200078e0217 */
[----:B------:R-:W-:-:S03]  /*14b0*/  ISETP.GT.U32.OR P4, PT, R0, 0x29f, P4 ;  /* 0x0000029f0000780c */ /* 0x000fc60002784470 */
[----:B------:R-:W-:Y:S02]  /*14c0*/  @!P5 IMAD.WIDE.U32 R8, R26, c[0x0][0x1d8], R8 ;  /* 0x000076001a08da25 */ /* 0x000fe400078e0008 */
[----:B------:R-:W-:Y:S01]  /*14d0*/  CS2R R26, SRZ ;  /* 0x00000000001a7805 */ /* 0x000fe2000001ff00 */
[----:B------:R-:W-:-:S05]  /*14e0*/  @!P0 IADD3 R17, R21, R17, RZ ;  /* 0x0000001115118210 */ /* 0x000fca0007ffe0ff */
[----:B------:R1:W3:Y:S01]  /*14f0*/  @!P2 LDG.E.64 R26, [R14.64] ;  /* 0x000000120e1aa981 */ /* 0x0002e2000c1e1b00 */
[----:B------:R-:W-:Y:S01]  /*1500*/  @!P5 IADD3 R9, R9, R23, RZ ;  /* 0x000000170909d210 */ /* 0x000fe20007ffe0ff */
[----:B------:R-:W-:Y:S01]  /*1510*/  @!P4 IMAD R21, R11, c[0x0][0x1d8], RZ ;  /* 0x000076000b15ca24 */ /* 0x000fe200078e02ff */
[----:B0-----:R-:W-:Y:S02]  /*1520*/  @!P4 MOV R18, R2 ;  /* 0x000000020012c202 */ /* 0x001fe40000000f00 */
[----:B------:R-:W-:Y:S02]  /*1530*/  @!P4 MOV R19, R5 ;  /* 0x000000050013c202 */ /* 0x000fe40000000f00 */
[----:B-1----:R-:W-:Y:S02]  /*1540*/  @!P3 IADD3 R14, P2, R22, c[0x0][0x180], RZ ;  /* 0x00006000160eba10 */ /* 0x002fe40007f5e0ff */
[----:B------:R-:W-:Y:S02]  /*1550*/  @!P6 IADD3 R13, R13, R7, RZ ;  /* 0x000000070d0de210 */ /* 0x000fe40007ffe0ff */
[----:B------:R-:W-:-:S02]  /*1560*/  @!P3 IADD3.X R15, R6, c[0x0][0x184], RZ, P2, !PT ;  /* 0x00006100060fba10 */ /* 0x000fc400017fe4ff */
[C---:B------:R-:W-:Y:S02]  /*1570*/  @!P5 SHF.L.U32 R7, R8.reuse, 0x2, RZ ;  /* 0x000000020807d819 */ /* 0x040fe400000006ff */
[----:B------:R-:W-:Y:S01]  /*1580*/  @!P5 SHF.L.U64.HI R8, R8, 0x2, R9 ;  /* 0x000000020808d819 */ /* 0x000fe20000010209 */
[----:B------:R-:W-:Y:S01]  /*1590*/  @!P4 IMAD R21, R10, c[0x0][0x1dc], R21 ;  /* 0x000077000a15ca24 */ /* 0x000fe200078e0215 */
[----:B------:R-:W-:Y:S01]  /*15a0*/  @!P6 SHF.L.U32 R9, R12, 0x2, RZ ;  /* 0x000000020c09e819 */ /* 0x000fe200000006ff */
[----:B------:R-:W-:Y:S01]  /*15b0*/  @!P4 IMAD.WIDE.U32 R18, R10, c[0x0][0x1d8], R18 ;  /* 0x000076000a12ca25 */ /* 0x000fe200078e0012 */
[----:B------:R-:W-:Y:S02]  /*15c0*/  @!P6 SHF.L.U64.HI R12, R12, 0x2, R13 ;  /* 0x000000020c0ce819 */ /* 0x000fe4000001020d */
[C---:B------:R-:W-:Y:S02]  /*15d0*/  @!P0 SHF.L.U32 R13, R20.reuse, 0x2, RZ ;  /* 0x00000002140d8819 */ /* 0x040fe400000006ff */
[----:B------:R-:W-:-:S02]  /*15e0*/  @!P0 SHF.L.U64.HI R17, R20, 0x2, R17 ;  /* 0x0000000214118819 */ /* 0x000fc40000010211 */
[----:B------:R-:W-:Y:S01]  /*15f0*/  @!P3 IADD3 R20, P2, R22, c[0x0][0x178], RZ ;  /* 0x00005e001614ba10 */ /* 0x000fe20007f5e0ff */
[----:B------:R-:W-:Y:S01]  /*1600*/  CS2R R10, SRZ ;  /* 0x00000000000a7805 */ /* 0x000fe2000001ff00 */
[----:B------:R-:W-:Y:S02]  /*1610*/  @!P4 IADD3 R22, R19, R21, RZ ;  /* 0x000000151316c210 */ /* 0x000fe40007ffe0ff */
[----:B------:R-:W-:-:S05]  /*1620*/  @!P3 IADD3.X R21, R6, c[0x0][0x17c], RZ, P2, !PT ;  /* 0x00005f000615ba10 */ /* 0x000fca00017fe4ff */
[----:B------:R0:W4:Y:S04]  /*1630*/  @!P3 LDG.E.64 R10, [R20.64] ;  /* 0x00000012140ab981 */ /* 0x000128000c1e1b00 */
[----:B--2---:R1:W-:Y:S02]  /*1640*/  STL.64 [R1+0x110], R24 ;  /* 0x0001101801007387 */ /* 0x0043e40000100a00 */
[----:B-1----:R-:W-:-:S06]  /*1650*/  CS2R R24, SRZ ;  /* 0x0000000000187805 */ /* 0x002fcc000001ff00 */
[----:B------:R1:W2:Y:S02]  /*1660*/  @!P3 LDG.E.64 R24, [R14.64] ;  /* 0x000000120e18b981 */ /* 0x0002a4000c1e1b00 */
[----:B-1----:R-:W-:-:S04]  /*1670*/  @!P5 IADD3 R14, P3, R7, c[0x0][0x180], RZ ;  /* 0x00006000070eda10 */ /* 0x002fc80007f7e0ff */
[----:B------:R-:W-:Y:S02]  /*1680*/  @!P5 IADD3.X R15, R8, c[0x0][0x184], RZ, P3, !PT ;  /* 0x00006100080fda10 */ /* 0x000fe40001ffe4ff */
[----:B0-----:R-:W-:-:S04]  /*1690*/  @!P6 IADD3 R20, P3, R9, c[0x0][0x180], RZ ;  /* 0x000060000914ea10 */ /* 0x001fc80007f7e0ff */
[----:B------:R-:W-:Y:S01]  /*16a0*/  @!P6 IADD3.X R21, R12, c[0x0][0x184], RZ, P3, !PT ;  /* 0x000061000c15ea10 */ /* 0x000fe20001ffe4ff */
[----:B--2---:R0:W-:Y:S02]  /*16b0*/  STL.64 [R1+0x50], R24 ;  /* 0x0000501801007387 */ /* 0x0041e40000100a00 */
[----:B0-----:R-:W-:Y:S02]  /*16c0*/  CS2R R24, SRZ ;  /* 0x0000000000187805 */ /* 0x001fe4000001ff00 */
[----:B----4-:R0:W-:Y:S04]  /*16d0*/  STL.64 [R1+0x118], R10 ;  /* 0x0001180a01007387 */ /* 0x0101e80000100a00 */
[----:B------:R1:W2:Y:S01]  /*16e0*/  @!P5 LDG.E.64 R24, [R14.64] ;  /* 0x000000120e18d981 */ /* 0x0002a2000c1e1b00 */
[----:B0-----:R-:W-:-:S06]  /*16f0*/  CS2R R10, SRZ ;  /* 0x00000000000a7805 */ /* 0x001fcc000001ff00 */
[----:B------:R-:W4:Y:S01]  /*1700*/  @!P6 LDG.E.64 R10, [R20.64] ;  /* 0x00000012140ae981 */ /* 0x000f22000c1e1b00 */
[C---:B------:R-:W-:Y:S02]  /*1710*/  @!P4 SHF.L.U32 R6, R18.reuse, 0x2, RZ ;  /* 0x000000021206c819 */ /* 0x040fe400000006ff */
[----:B------:R-:W-:Y:S01]  /*1720*/  @!P4 SHF.L.U64.HI R22, R18, 0x2, R22 ;  /* 0x000000021216c819 */ /* 0x000fe20000010216 */
[----:B---3--:R0:W-:Y:S01]  /*1730*/  STL.64 [R1+0x48], R26 ;  /* 0x0000481a01007387 */ /* 0x0081e20000100a00 */
[----:B------:R-:W-:Y:S01]  /*1740*/  @!P5 IADD3 R18, P2, R7, c[0x0][0x178], RZ ;  /* 0x00005e000712da10 */ /* 0x000fe20007f5e0ff */
[----:B------:R-:W-:-:S03]  /*1750*/  CS2R R28, SRZ ;  /* 0x00000000001c7805 */ /* 0x000fc6000001ff00 */
[----:B------:R-:W-:-:S05]  /*1760*/  @!P5 IADD3.X R19, R8, c[0x0][0x17c], RZ, P2, !PT ;  /* 0x00005f000813da10 */ /* 0x000fca00017fe4ff */
[----:B------:R3:W3:Y:S01]  /*1770*/  @!P5 LDG.E.64 R28, [R18.64] ;  /* 0x00000012121cd981 */ /* 0x0006e2000c1e1b00 */
[----:B0-----:R-:W-:-:S04]  /*1780*/  IADD3 R26, R16, 0xd0, RZ ;  /* 0x000000d0101a7810 */ /* 0x001fc80007ffe0ff */
[----:B------:R-:W-:Y:S02]  /*1790*/  ISETP.GE.U32.AND P3, PT, R26, c[0x0][0x1e0], PT ;  /* 0x000078001a007a0c */ /* 0x000fe40003f66070 */
[----:B------:R-:W-:Y:S02]  /*17a0*/  SHF.R.S32.HI R7, RZ, 0x1f, R26 ;  /* 0x0000001fff077819 */ /* 0x000fe4000001141a */
[----:B------:R-:W-:Y:S02]  /*17b0*/  @!P6 IADD3 R8, P5, R9, c[0x0][0x178], RZ ;  /* 0x00005e000908ea10 */ /* 0x000fe40007fbe0ff */
[----:B------:R-:W-:Y:S02]  /*17c0*/  ISETP.GE.AND.EX P3, PT, R7, c[0x0][0x1e4], PT, P3 ;  /* 0x0000790007007a0c */ /* 0x000fe40003f66330 */
[----:B------:R-:W-:Y:S02]  /*17d0*/  @!P6 IADD3.X R9, R12, c[0x0][0x17c], RZ, P5, !PT ;  /* 0x00005f000c09ea10 */ /* 0x000fe40002ffe4ff */
[----:B------:R-:W-:-:S13]  /*17e0*/  ISETP.GT.U32.OR P3, PT, R0, 0x29f, P3 ;  /* 0x0000029f0000780c */ /* 0x000fda0001f64470 */
[----:B------:R-:W-:-:S04]  /*17f0*/  @!P3 IMAD R7, R7, c[0x0][0x1d8], RZ ;  /* 0x000076000707ba24 */ /* 0x000fc800078e02ff */
[----:B------:R-:W-:Y:S01]  /*1800*/  @!P3 IMAD R7, R26, c[0x0][0x1dc], R7 ;  /* 0x000077001a07ba24 */ /* 0x000fe200078e0207 */
[----:B-1----:R-:W-:-:S04]  /*1810*/  @!P0 IADD3 R14, P5, R13, c[0x0][0x180], RZ ;  /* 0x000060000d0e8a10 */ /* 0x002fc80007fbe0ff */
[----:B------:R-:W-:Y:S01]  /*1820*/  @!P0 IADD3.X R15, R17, c[0x0][0x184], RZ, P5, !PT ;  /* 0x00006100110f8a10 */ /* 0x000fe20002ffe4ff */
[----:B--2---:R0:W-:Y:S02]  /*1830*/  STL.64 [R1+0x58], R24 ;  /* 0x0000581801007387 */ /* 0x0041e40000100a00 */
[----:B0-----:R-:W-:-:S04]  /*1840*/  IADD3 R25, R16, 0xe0, RZ ;  /* 0x000000e010197810 */ /* 0x001fc80007ffe0ff */
[----:B------:R-:W-:Y:S02]  /*1850*/  ISETP.GE.U32.AND P2, PT, R25, c[0x0][0x1e0], PT ;  /* 0x0000780019007a0c */ /* 0x000fe40003f46070 */
[----:B------:R-:W-:Y:S01]  /*1860*/  SHF.R.S32.HI R27, RZ, 0x1f, R25 ;  /* 0x0000001fff1b7819 */ /* 0x000fe20000011419 */
[----:B----4-:R0:W-:Y:S03]  /*1870*/  STL.64 [R1+0x60], R10 ;  /* 0x0000600a01007387 */ /* 0x0101e60000100a00 */
[----:B------:R-:W-:-:S04]  /*1880*/  ISETP.GE.AND.EX P2, PT, R27, c[0x0][0x1e4], PT, P2 ;  /* 0x000079001b007a0c */ /* 0x000fc80003f46320 */
[----:B------:R-:W-:Y:S01]  /*1890*/  ISETP.GT.U32.OR P2, PT, R0, 0x29f, P2 ;  /* 0x0000029f0000780c */ /* 0x000fe20001744470 */
[----:B0-----:R-:W-:-:S06]  /*18a0*/  CS2R R10, SRZ ;  /* 0x00000000000a7805 */ /* 0x001fcc000001ff00 */
[----:B------:R0:W2:Y:S06]  /*18b0*/  @!P6 LDG.E.64 R10, [R8.64] ;  /* 0x00000012080ae981 */ /* 0x0000ac000c1e1b00 */
[-C--:B------:R-:W-:Y:S01]  /*18c0*/  @!P2 MOV R20, R2.reuse ;  /* 0x000000020014a202 */ /* 0x080fe20000000f00 */
[----:B------:R-:W-:Y:S01]  /*18d0*/  @!P2 IMAD R12, R27, c[0x0][0x1d8], RZ ;  /* 0x000076001b0caa24 */ /* 0x000fe200078e02ff */
[----:B------:R-:W-:Y:S02]  /*18e0*/  @!P2 MOV R21, R5 ;  /* 0x000000050015a202 */ /* 0x000fe40000000f00 */
[----:B0-----:R-:W-:-:S02]  /*18f0*/  @!P3 MOV R8, R2 ;  /* 0x000000020008b202 */ /* 0x001fc40000000f00 */
[----:B------:R-:W-:Y:S01]  /*1900*/  @!P3 MOV R9, R5 ;  /* 0x000000050009b202 */ /* 0x000fe20000000f00 */
[C---:B------:R-:W-:Y:S02]  /*1910*/  @!P2 IMAD R12, R25.reuse, c[0x0][0x1dc], R12 ;  /* 0x00007700190caa24 */ /* 0x040fe400078e020c */
[----:B------:R-:W-:-:S04]  /*1920*/  @!P2 IMAD.WIDE.U32 R20, R25, c[0x0][0x1d8], R20 ;  /* 0x000076001914aa25 */ /* 0x000fc800078e0014 */
[----:B------:R-:W-:Y:S01]  /*1930*/  @!P3 IMAD.WIDE.U32 R8, R26, c[0x0][0x1d8], R8 ;  /* 0x000076001a08ba25 */ /* 0x000fe200078e0008 */
[----:B---3--:R-:W-:-:S04]  /*1940*/  @!P0 IADD3 R18, P6, R13, c[0x0][0x178], RZ ;  /* 0x00005e000d128a10 */ /* 0x008fc80007fde0ff */
[----:B------:R-:W-:Y:S02]  /*1950*/  @!P3 IADD3 R7, R9, R7, RZ ;  /* 0x000000070907b210 */ /* 0x000fe40007ffe0ff */
[----:B------:R-:W-:Y:S02]  /*1960*/  @!P2 IADD3 R9, R21, R12, RZ ;  /* 0x0000000c1509a210 */ /* 0x000fe40007ffe0ff */
[C---:B------:R-:W-:Y:S02]  /*1970*/  @!P3 SHF.L.U32 R12, R8.reuse, 0x2, RZ ;  /* 0x00000002080cb819 */ /* 0x040fe400000006ff */
[----:B------:R-:W-:Y:S02]  /*1980*/  @!P3 SHF.L.U64.HI R7, R8, 0x2, R7 ;  /* 0x000000020807b819 */ /* 0x000fe40000010207 */
[C---:B------:R-:W-:Y:S02]  /*1990*/  @!P2 SHF.L.U32 R8, R20.reuse, 0x2, RZ ;  /* 0x000000021408a819 */ /* 0x040fe400000006ff */
[----:B------:R-:W-:-:S02]  /*19a0*/  @!P2 SHF.L.U64.HI R9, R20, 0x2, R9 ;  /* 0x000000021409a819 */ /* 0x000fc40000010209 */
[----:B------:R-:W-:Y:S01]  /*19b0*/  CS2R R20, SRZ ;  /* 0x0000000000147805 */ /* 0x000fe2000001ff00 */
[----:B------:R-:W-:-:S05]  /*19c0*/  @!P0 IADD3.X R19, R17, c[0x0][0x17c], RZ, P6, !PT ;  /* 0x00005f0011138a10 */ /* 0x000fca00037fe4ff */
[----:B------:R0:W3:Y:S01]  /*19d0*/  @!P0 LDG.E.64 R20, [R18.64] ;  /* 0x0000001212148981 */ /* 0x0000e2000c1e1b00 */
[----:B------:R-:W-:-:S06]  /*19e0*/  CS2R R26, SRZ ;  /* 0x00000000001a7805 */ /* 0x000fcc000001ff00 */
[----:B------:R1:W4:Y:S04]  /*19f0*/  @!P0 LDG.E.64 R26, [R14.64] ;  /* 0x000000120e1a8981 */ /* 0x000328000c1e1b00 */
[----:B--2---:R2:W-:Y:S02]  /*1a00*/  STL.64 [R1+0x130], R10 ;  /* 0x0001300a01007387 */ /* 0x0045e40000100a00 */
[C---:B--2---:R-:W-:Y:S02]  /*1a10*/  IADD3 R11, R16.reuse, 0xf0, RZ ;  /* 0x000000f0100b7810 */ /* 0x044fe40007ffe0ff */
[----:B------:R-:W-:Y:S02]  /*1a20*/  IADD3 R10, R16, 0x100, RZ ;  /* 0x00000100100a7810 */ /* 0x000fe40007ffe0ff */
[----:B------:R-:W-:-:S02]  /*1a30*/  ISETP.GE.U32.AND P5, PT, R11, c[0x0][0x1e0], PT ;  /* 0x000078000b007a0c */ /* 0x000fc40003fa6070 */
[----:B------:R-:W-:Y:S02]  /*1a40*/  SHF.R.S32.HI R23, RZ, 0x1f, R11 ;  /* 0x0000001fff177819 */ /* 0x000fe4000001140b */
[----:B------:R-:W-:Y:S02]  /*1a50*/  ISETP.GE.U32.AND P6, PT, R10, c[0x0][0x1e0], PT ;  /* 0x000078000a007a0c */ /* 0x000fe40003fc6070 */
[----:B------:R-:W-:Y:S02]  /*1a60*/  SHF.R.S32.HI R24, RZ, 0x1f, R10 ;  /* 0x0000001fff187819 */ /* 0x000fe4000001140a */
[----:B------:R-:W-:Y:S02]  /*1a70*/  ISETP.GE.AND.EX P5, PT, R23, c[0x0][0x1e4], PT, P5 ;  /* 0x0000790017007a0c */ /* 0x000fe40003fa6350 */
[----:B------:R-:W-:Y:S02]  /*1a80*/  ISETP.GE.AND.EX P6, PT, R24, c[0x0][0x1e4], PT, P6 ;  /* 0x0000790018007a0c */ /* 0x000fe40003fc6360 */
[----:B------:R-:W-:-:S02]  /*1a90*/  ISETP.GT.U32.OR P5, PT, R0, 0x29f, P5 ;  /* 0x0000029f0000780c */ /* 0x000fc40002fa4470 */
[----:B------:R-:W-:Y:S01]  /*1aa0*/  ISETP.GT.U32.OR P6, PT, R0, 0x29f, P6 ;  /* 0x0000029f0000780c */ /* 0x000fe200037c4470 */
[----:B------:R-:W-:Y:S10]  /*1ab0*/  STL.64 [R1+0x128], R28 ;  /* 0x0001281c01007387 */ /* 0x000ff40000100a00 */
[-C--:B-1----:R-:W-:Y:S01]  /*1ac0*/  @!P5 MOV R14, R2.reuse ;  /* 0x00000002000ed202 */ /* 0x082fe20000000f00 */
[----:B------:R-:W-:Y:S01]  /*1ad0*/  @!P5 IMAD R23, R23, c[0x0][0x1d8], RZ ;  /* 0x000076001717da24 */ /* 0x000fe200078e02ff */
[----:B------:R-:W-:Y:S01]  /*1ae0*/  @!P5 MOV R15, R5 ;  /* 0x00000005000fd202 */ /* 0x000fe20000000f00 */
[----:B------:R-:W-:Y:S01]  /*1af0*/  @!P6 IMAD R17, R24, c[0x0][0x1d8], RZ ;  /* 0x000076001811ea24 */ /* 0x000fe200078e02ff */
[----:B0-----:R-:W-:-:S02]  /*1b00*/  @!P6 MOV R18, R2 ;  /* 0x000000020012e202 */ /* 0x001fc40000000f00 */
[----:B------:R-:W-:Y:S01]  /*1b10*/  @!P6 MOV R19, R5 ;  /* 0x000000050013e202 */ /* 0x000fe20000000f00 */
[----:B---3--:R0:W-:Y:S01]  /*1b20*/  STL.64 [R1+0x138], R20 ;  /* 0x0001381401007387 */ /* 0x0081e20000100a00 */
[C---:B------:R-:W-:Y:S02]  /*1b30*/  @!P5 IMAD R23, R11.reuse, c[0x0][0x1dc], R23 ;  /* 0x000077000b17da24 */ /* 0x040fe400078e0217 */
[----:B------:R-:W-:-:S04]  /*1b40*/  @!P5 IMAD.WIDE.U32 R14, R11, c[0x0][0x1d8], R14 ;  /* 0x000076000b0eda25 */ /* 0x000fc800078e000e */
[C---:B------:R-:W-:Y:S02]  /*1b50*/  @!P6 IMAD R17, R10.reuse, c[0x0][0x1dc], R17 ;  /* 0x000077000a11ea24 */ /* 0x040fe400078e0211 */
[----:B------:R-:W-:Y:S01]  /*1b60*/  @!P6 IMAD.WIDE.U32 R18, R10, c[0x0][0x1d8], R18 ;  /* 0x000076000a12ea25 */ /* 0x000fe200078e0012 */
[----:B0-----:R-:W-:Y:S01]  /*1b70*/  @!P4 IADD3 R20, P0, R6, c[0x0][0x180], RZ ;  /* 0x000060000614ca10 */ /* 0x001fe20007f1e0ff */
[----:B------:R-:W-:Y:S01]  /*1b80*/  CS2R R10, SRZ ;  /* 0x00000000000a7805 */ /* 0x000fe2000001ff00 */
[----:B------:R-:W-:Y:S02]  /*1b90*/  @!P5 IADD3 R23, R15, R23, RZ ;  /* 0x000000170f17d210 */ /* 0x000fe40007ffe0ff */
[----:B------:R-:W-:Y:S02]  /*1ba0*/  @!P4 IADD3.X R21, R22, c[0x0][0x184], RZ, P0, !PT ;  /* 0x000061001615ca10 */ /* 0x000fe400007fe4ff */
[C---:B------:R-:W-:Y:S02]  /*1bb0*/  @!P5 SHF.L.U32 R13, R14.reuse, 0x2, RZ ;  /* 0x000000020e0dd819 */ /* 0x040fe400000006ff */
[----:B------:R-:W-:Y:S01]  /*1bc0*/  @!P5 SHF.L.U64.HI R23, R14, 0x2, R23 ;  /* 0x000000020e17d819 */ /* 0x000fe20000010217 */
[----:B------:R0:W2:Y:S01]  /*1bd0*/  @!P4 LDG.E.64 R10, [R20.64] ;  /* 0x00000012140ac981 */ /* 0x0000a2000c1e1b00 */
[----:B------:R-:W-:-:S02]  /*1be0*/  @!P6 IADD3 R15, R19, R17, RZ ;  /* 0x00000011130fe210 */ /* 0x000fc40007ffe0ff */
[----:B------:R-:W-:Y:S02]  /*1bf0*/  @!P4 IADD3 R14, P0, R6, c[0x0][0x178], RZ ;  /* 0x00005e00060eca10 */ /* 0x000fe40007f1e0ff */
[C---:B------:R-:W-:Y:S02]  /*1c00*/  @!P6 SHF.L.U64.HI R6, R18.reuse, 0x2, R15 ;  /* 0x000000021206e819 */ /* 0x040fe4000001020f */
[----:B------:R-:W-:Y:S02]  /*1c10*/  @!P6 SHF.L.U32 R17, R18, 0x2, RZ ;  /* 0x000000021211e819 */ /* 0x000fe400000006ff */
[----:B------:R-:W-:Y:S01]  /*1c20*/  @!P4 IADD3.X R15, R22, c[0x0][0x17c], RZ, P0, !PT ;  /* 0x00005f00160fca10 */ /* 0x000fe200007fe4ff */
[----:B----4-:R1:W-:Y:S01]  /*1c30*/  STL.64 [R1+0x70], R26 ;  /* 0x0000701a01007387 */ /* 0x0103e20000100a00 */
[----:B------:R-:W-:Y:S01]  /*1c40*/  @!P3 IADD3 R18, P0, R12, c[0x0][0x180], RZ ;  /* 0x000060000c12ba10 */ /* 0x000fe20007f1e0ff */
[----:B------:R-:W-:-:S03]  /*1c50*/  CS2R R24, SRZ ;  /* 0x0000000000187805 */ /* 0x000fc6000001ff00 */
[----:B------:R-:W-:-:S05]  /*1c60*/  @!P3 IADD3.X R19, R7, c[0x0][0x184], RZ, P0, !PT ;  /* 0x000061000713ba10 */ /* 0x000fca00007fe4ff */
[----:B------:R3:W4:Y:S01]  /*1c70*/  @!P3 LDG.E.64 R24, [R18.64] ;  /* 0x000000121218b981 */ /* 0x000722000c1e1b00 */
[----:B-1----:R-:W-:-:S06]  /*1c80*/  CS2R R26, SRZ ;  /* 0x00000000001a7805 */ /* 0x002fcc000001ff00 */
[----:B------:R1:W4:Y:S01]  /*1c90*/  @!P4 LDG.E.64 R26, [R14.64] ;  /* 0x000000120e1ac981 */ /* 0x000322000c1e1b00 */
[----:B0-----:R-:W-:-:S04]  /*1ca0*/  @!P3 IADD3 R20, P0, R12, c[0x0][0x178], RZ ;  /* 0x00005e000c14ba10 */ /* 0x001fc80007f1e0ff */
[----:B------:R-:W-:Y:S02]  /*1cb0*/  @!P3 IADD3.X R21, R7, c[0x0][0x17c], RZ, P0, !PT ;  /* 0x00005f000715ba10 */ /* 0x000fe400007fe4ff */
[----:B---3--:R-:W-:Y:S02]  /*1cc0*/  @!P5 IADD3 R18, P4, R13, c[0x0][0x180], RZ ;  /* 0x000060000d12da10 */ /* 0x008fe40007f9e0ff */
[----:B-1----:R-:W-:Y:S02]  /*1cd0*/  @!P2 IADD3 R14, P0, R8, c[0x0][0x180], RZ ;  /* 0x00006000080eaa10 */ /* 0x002fe40007f1e0ff */
[----:B------:R-:W-:Y:S02]  /*1ce0*/  @!P5 IADD3.X R19, R23, c[0x0][0x184], RZ, P4, !PT ;  /* 0x000061001713da10 */ /* 0x000fe400027fe4ff */
[----:B------:R-:W-:Y:S01]  /*1cf0*/  @!P2 IADD3.X R15, R9, c[0x0][0x184], RZ, P0, !PT ;  /* 0x00006100090faa10 */ /* 0x000fe200007fe4ff */
[----:B------:R-:W-:-:S06]  /*1d00*/  CS2R R28, SRZ ;  /* 0x00000000001c7805 */ /* 0x000fcc000001ff00 */
[----:B------:R0:W3:Y:S04]  /*1d10*/  @!P2 LDG.E.64 R28, [R14.64] ;  /* 0x000000120e1ca981 */ /* 0x0000e8000c1e1b00 */
[----:B--2---:R1:W-:Y:S02]  /*1d20*/  STL.64 [R1+0x78], R10 ;  /* 0x0000780a01007387 */ /* 0x0043e40000100a00 */
[----:B-1----:R-:W-:-:S06]  /*1d30*/  CS2R R10, SRZ ;  /* 0x00000000000a7805 */ /* 0x002fcc000001ff00 */
[----:B------:R1:W2:Y:S01]  /*1d40*/  @!P3 LDG.E.64 R10, [R20.64] ;  /* 0x00000012140ab981 */ /* 0x0002a2000c1e1b00 */
[----:B------:R-:W-:-:S03]  /*1d50*/  @!P2 IADD3 R8, P3, R8, c[0x0][0x178], RZ ;  /* 0x00005e000808aa10 */ /* 0x000fc60007f7e0ff */
[----:B----4-:R4:W-:Y:S04]  /*1d60*/  STL.64 [R1+0x140], R26 ;  /* 0x0001401a01007387 */ /* 0x0109e80000100a00 */
[----:B------:R0:W-:Y:S01]  /*1d70*/  STL.64 [R1+0x80], R24 ;  /* 0x0000801801007387 */ /* 0x0001e20000100a00 */
[----:B------:R-:W-:Y:S01]  /*1d80*/  @!P2 IADD3.X R9, R9, c[0x0][0x17c], RZ, P3, !PT ;  /* 0x00005f000909aa10 */ /* 0x000fe20001ffe4ff */
[----:B----4-:R-:W-:Y:S01]  /*1d90*/  CS2R R26, SRZ ;  /* 0x00000000001a7805 */ /* 0x010fe2000001ff00 */
[----:B0-----:R-:W-:-:S05]  /*1da0*/  CS2R R24, SRZ ;  /* 0x0000000000187805 */ /* 0x001fca000001ff00 */
[----:B------:R0:W4:Y:S04]  /*1db0*/  @!P2 LDG.E.64 R26, [R8.64] ;  /* 0x00000012081aa981 */ /* 0x000128000c1e1b00 */
[----:B------:R-:W3:Y:S01]  /*1dc0*/  @!P5 LDG.E.64 R24, [R18.64] ;  /* 0x000000121218d981 */ /* 0x000ee2000c1e1b00 */
[----:B-1----:R-:W-:Y:S01]  /*1dd0*/  CS2R R20, SRZ ;  /* 0x0000000000147805 */ /* 0x002fe2000001ff00 */
[----:B0-----:R-:W-:-:S04]  /*1de0*/  @!P5 IADD3 R8, P0, R13, c[0x0][0x178], RZ ;  /* 0x00005e000d08da10 */ /* 0x001fc80007f1e0ff */
[----:B------:R-:W-:-:S05]  /*1df0*/  @!P5 IADD3.X R9, R23, c[0x0][0x17c], RZ, P0, !PT ;  /* 0x00005f001709da10 */ /* 0x000fca00007fe4ff */
[----:B------:R0:W4:Y:S01]  /*1e00*/  @!P5 LDG.E.64 R20, [R8.64] ;  /* 0x000000120814d981 */ /* 0x000122000c1e1b00 */
[C---:B------:R-:W-:Y:S02]  /*1e10*/  IADD3 R12, R16.reuse, 0x120, RZ ;  /* 0x00000120100c7810 */ /* 0x040fe40007ffe0ff */
[----:B------:R-:W-:Y:S02]  /*1e20*/  IADD3 R22, R16, 0x130, RZ ;  /* 0x0000013010167810 */ /* 0x000fe40007ffe0ff */
[----:B------:R-:W-:Y:S02]  /*1e30*/  ISETP.GE.U32.AND P3, PT, R12, c[0x0][0x1e0], PT ;  /* 0x000078000c007a0c */ /* 0x000fe40003f66070 */
[----:B------:R-:W-:Y:S02]  /*1e40*/  ISETP.GE.U32.AND P4, PT, R22, c[0x0][0x1e0], PT ;  /* 0x0000780016007a0c */ /* 0x000fe40003f86070 */
[----:B------:R-:W-:-:S04]  /*1e50*/  SHF.R.S32.HI R15, RZ, 0x1f, R22 ;  /* 0x0000001fff0f7819 */ /* 0x000fc80000011416 */
[----:B------:R-:W-:-:S04]  /*1e60*/  ISETP.GE.AND.EX P4, PT, R15, c[0x0][0x1e4], PT, P4 ;  /* 0x000079000f007a0c */ /* 0x000fc80003f86340 */
[----:B------:R-:W-:-:S13]  /*1e70*/  ISETP.GT.U32.OR P4, PT, R0, 0x29f, P4 ;  /* 0x0000029f0000780c */ /* 0x000fda0002784470 */
[----:B------:R-:W-:Y:S01]  /*1e80*/  @!P4 MOV R13, R5 ;  /* 0x00000005000dc202 */ /* 0x000fe20000000f00 */
[----:B------:R-:W-:-:S04]  /*1e90*/  @!P4 IMAD R15, R15, c[0x0][0x1d8], RZ ;  /* 0x000076000f0fca24 */ /* 0x000fc800078e02ff */
[----:B------:R-:W-:Y:S01]  /*1ea0*/  @!P4 IMAD R15, R22, c[0x0][0x1dc], R15 ;  /* 0x00007700160fca24 */ /* 0x000fe200078e020f */
[----:B--2---:R1:W-:Y:S02]  /*1eb0*/  STL.64 [R1+0x150], R10 ;  /* 0x0001500a01007387 */ /* 0x0043e40000100a00 */
[----:B-1----:R-:W-:-:S04]  /*1ec0*/  IADD3 R11, R16, 0x110, RZ ;  /* 0x00000110100b7810 */ /* 0x002fc80007ffe0ff */
[----:B------:R-:W-:Y:S02]  /*1ed0*/  ISETP.GE.U32.AND P2, PT, R11, c[0x0][0x1e0], PT ;  /* 0x000078000b007a0c */ /* 0x000fe40003f46070 */
[----:B------:R-:W-:-:S04]  /*1ee0*/  SHF.R.S32.HI R7, RZ, 0x1f, R11 ;  /* 0x0000001fff077819 */ /* 0x000fc8000001140b */
[----:B------:R-:W-:-:S04]  /*1ef0*/  ISETP.GE.AND.EX P2, PT, R7, c[0x0][0x1e4], PT, P2 ;  /* 0x0000790007007a0c */ /* 0x000fc80003f46320 */
[----:B------:R-:W-:Y:S01]  /*1f00*/  ISETP.GT.U32.OR P2, PT, R0, 0x29f, P2 ;  /* 0x0000029f0000780c */ /* 0x000fe20001744470 */
[----:B---3--:R1:W-:Y:S04]  /*1f10*/  STL.64 [R1+0x98], R24 ;  /* 0x0000981801007387 */ /* 0x0083e80000100a00 */
[----:B----4-:R2:W-:Y:S01]  /*1f20*/  STL.64 [R1+0x158], R26 ;  /* 0x0001581a01007387 */ /* 0x0105e20000100a00 */
[----:B-1----:R-:W-:Y:S02]  /*1f30*/  IADD3 R24, R16, 0x140, RZ ;  /* 0x0000014010187810 */ /* 0x002fe40007ffe0ff */
[----:B--2---:R-:W-:Y:S02]  /*1f40*/  SHF.R.S32.HI R26, RZ, 0x1f, R12 ;  /* 0x0000001fff1a7819 */ /* 0x004fe4000001140c */
[----:B------:R-:W-:-:S02]  /*1f50*/  ISETP.GE.U32.AND P0, PT, R24, c[0x0][0x1e0], PT ;  /* 0x0000780018007a0c */ /* 0x000fc40003f06070 */
[----:B------:R-:W-:Y:S02]  /*1f60*/  SHF.R.S32.HI R25, RZ, 0x1f, R24 ;  /* 0x0000001fff197819 */ /* 0x000fe40000011418 */
[----:B------:R-:W-:Y:S02]  /*1f70*/  ISETP.GE.AND.EX P3, PT, R26, c[0x0][0x1e4], PT, P3 ;  /* 0x000079001a007a0c */ /* 0x000fe40003f66330 */
[----:B------:R-:W-:Y:S01]  /*1f80*/  ISETP.GE.AND.EX P5, PT, R25, c[0x0][0x1e4], PT, P0 ;  /* 0x0000790019007a0c */ /* 0x000fe20003fa6300 */
[----:B------:R-:W-:Y:S01]  /*1f90*/  @!P2 IMAD R7, R7, c[0x0][0x1d8], RZ ;  /* 0x000076000707aa24 */ /* 0x000fe200078e02ff */
[----:B------:R-:W-:Y:S02]  /*1fa0*/  @!P6 IADD3 R18, P0, R17, c[0x0][0x180], RZ ;  /* 0x000060001112ea10 */ /* 0x000fe40007f1e0ff */
[----:B0-----:R-:W-:Y:S02]  /*1fb0*/  @!P2 MOV R8, R2 ;  /* 0x000000020008a202 */ /* 0x001fe40000000f00 */
[----:B------:R-:W-:Y:S01]  /*1fc0*/  @!P2 MOV R9, R5 ;  /* 0x000000050009a202 */ /* 0x000fe20000000f00 */
[----:B------:R-:W-:Y:S01]  /*1fd0*/  STL.64 [R1+0x88], R28 ;  /* 0x0000881c01007387 */ /* 0x000fe20000100a00 */
[----:B------:R-:W-:Y:S01]  /*1fe0*/  ISETP.GT.U32.OR P3, PT, R0, 0x29f, P3 ;  /* 0x0000029f0000780c */ /* 0x000fe20001f64470 */
[C---:B------:R-:W-:Y:S01]  /*1ff0*/  @!P2 IMAD R7, R11.reuse, c[0x0][0x1dc], R7 ;  /* 0x000077000b07aa24 */ /* 0x040fe200078e0207 */
[----:B------:R-:W-:Y:S01]  /*2000*/  @!P6 IADD3.X R19, R6, c[0x0][0x184], RZ, P0, !PT ;  /* 0x000061000613ea10 */ /* 0x000fe200007fe4ff */
[----:B------:R0:W-:Y:S01]  /*2010*/  STL.64 [R1+0x170], R20 ;  /* 0x0001701401007387 */ /* 0x0001e20000100a00 */
[----:B------:R-:W-:Y:S01]  /*2020*/  @!P2 IMAD.WIDE.U32 R8, R11, c[0x0][0x1d8], R8 ;  /* 0x000076000b08aa25 */ /* 0x000fe200078e0008 */
[----:B------:R-:W-:-:S02]  /*2030*/  ISETP.GT.U32.OR P5, PT, R0, 0x29f, P5 ;  /* 0x0000029f0000780c */ /* 0x000fc40002fa4470 */
[----:B0-----:R-:W-:-:S04]  /*2040*/  @!P6 IADD3 R20, P0, R17, c[0x0][0x178], RZ ;  /* 0x00005e001114ea10 */ /* 0x001fc80007f1e0ff */
[----:B------:R-:W-:Y:S02]  /*2050*/  @!P6 IADD3.X R21, R6, c[0x0][0x17c], RZ, P0, !PT ;  /* 0x00005f000615ea10 */ /* 0x000fe400007fe4ff */
[----:B------:R-:W-:Y:S02]  /*2060*/  @!P2 IADD3 R6, R9, R7, RZ ;  /* 0x000000070906a210 */ /* 0x000fe40007ffe0ff */
[C---:B------:R-:W-:Y:S02]  /*2070*/  @!P2 SHF.L.U32 R14, R8.reuse, 0x2, RZ ;  /* 0x00000002080ea819 */ /* 0x040fe400000006ff */
[----:B------:R-:W-:Y:S01]  /*2080*/  @!P2 SHF.L.U64.HI R6, R8, 0x2, R6 ;  /* 0x000000020806a819 */ /* 0x000fe20000010206 */
[----:B------:R-:W-:Y:S01]  /*2090*/  @!P3 IMAD R7, R26, c[0x0][0x1d8], RZ ;  /* 0x000076001a07ba24 */ /* 0x000fe200078e02ff */
[----:B------:R-:W-:Y:S02]  /*20a0*/  @!P3 MOV R8, R2 ;  /* 0x000000020008b202 */ /* 0x000fe40000000f00 */
[----:B------:R-:W-:Y:S01]  /*20b0*/  @!P3 MOV R9, R5 ;  /* 0x000000050009b202 */ /* 0x000fe20000000f00 */
[----:B------:R-:W-:-:S04]  /*20c0*/  @!P3 IMAD R7, R12, c[0x0][0x1dc], R7 ;  /* 0x000077000c07ba24 */ /* 0x000fc800078e0207 */
[----:B------:R-:W-:Y:S01]  /*20d0*/  @!P3 IMAD.WIDE.U32 R8, R12, c[0x0][0x1d8], R8 ;  /* 0x000076000c08ba25 */ /* 0x000fe200078e0008 */
[-C--:B------:R-:W-:Y:S02]  /*20e0*/  @!P4 MOV R12, R2.reuse ;  /* 0x00000002000cc202 */ /* 0x080fe40000000f00 */
[----:B------:R-:W-:Y:S01]  /*20f0*/  @!P5 MOV R23, R5 ;  /* 0x000000050017d202 */ /* 0x000fe20000000f00 */
[----:B------:R-:W-:Y:S02]  /*2100*/  @!P5 IMAD R17, R25, c[0x0][0x1d8], RZ ;  /* 0x000076001911da24 */ /* 0x000fe400078e02ff */
[----:B------:R-:W-:Y:S01]  /*2110*/  @!P4 IMAD.WIDE.U32 R12, R22, c[0x0][0x1d8], R12 ;  /* 0x00007600160cca25 */ /* 0x000fe200078e000c */
[----:B------:R-:W-:-:S03]  /*2120*/  @!P5 MOV R22, R2 ;  /* 0x000000020016d202 */ /* 0x000fc60000000f00 */
[C---:B------:R-:W-:Y:S02]  /*2130*/  @!P5 IMAD R17, R24.reuse, c[0x0][0x1dc], R17 ;  /* 0x000077001811da24 */ /* 0x040fe400078e0211 */
[----:B------:R-:W-:Y:S02]  /*2140*/  @!P5 IMAD.WIDE.U32 R22, R24, c[0x0][0x1d8], R22 ;  /* 0x000076001816da25 */ /* 0x000fe400078e0016 */
[----:B------:R-:W-:-:S06]  /*2150*/  CS2R R24, SRZ ;  /* 0x0000000000187805 */ /* 0x000fcc000001ff00 */
[----:B------:R0:W2:Y:S01]  /*2160*/  @!P6 LDG.E.64 R24, [R20.64] ;  /* 0x000000121418e981 */ /* 0x0000a2000c1e1b00 */
[----:B------:R-:W-:-:S04]  /*2170*/  IADD3 R10, R16, 0x150, RZ ;  /* 0x00000150100a7810 */ /* 0x000fc80007ffe0ff */
[----:B------:R-:W-:Y:S02]  /*2180*/  ISETP.GE.U32.AND P0, PT, R10, c[0x0][0x1e0], PT ;  /* 0x000078000a007a0c */ /* 0x000fe40003f06070 */
[----:B------:R-:W-:-:S04]  /*2190*/  SHF.R.S32.HI R11, RZ, 0x1f, R10 ;  /* 0x0000001fff0b7819 */ /* 0x000fc8000001140a */
[----:B------:R-:W-:Y:S01]  /*21a0*/  ISETP.GE.AND.EX P0, PT, R11, c[0x0][0x1e4], PT, P0 ;  /* 0x000079000b007a0c */ /* 0x000fe20003f06300 */
[----:B------:R-:W-:-:S03]  /*21b0*/  CS2R R26, SRZ ;  /* 0x00000000001a7805 */ /* 0x000fc6000001ff00 */
[----:B------:R-:W-:Y:S02]  /*21c0*/  ISETP.GT.U32.OR P0, PT, R0, 0x29f, P0 ;  /* 0x0000029f0000780c */ /* 0x000fe40000704470 */
[----:B------:R-:W-:Y:S01]  /*21d0*/  @!P3 IADD3 R7, R9, R7, RZ ;  /* 0x000000070907b210 */ /* 0x000fe20007ffe0ff */
[----:B------:R1:W3:Y:S01]  /*21e0*/  @!P6 LDG.E.64 R26, [R18.64] ;  /* 0x00000012121ae981 */ /* 0x0002e2000c1e1b00 */
[----:B------:R-:W-:Y:S02]  /*21f0*/  @!P4 IADD3 R9, R13, R15, RZ ;  /* 0x0000000f0d09c210 */ /* 0x000fe40007ffe0ff */
[----:B------:R-:W-:Y:S02]  /*2200*/  @!P5 IADD3 R13, R23, R17, RZ ;  /* 0x00000011170dd210 */ /* 0x000fe40007ffe0ff */
[C---:B------:R-:W-:Y:S02]  /*2210*/  @!P3 SHF.L.U32 R15, R8.reuse, 0x2, RZ ;  /* 0x00000002080fb819 */ /* 0x040fe400000006ff */
[----:B------:R-:W-:-:S02]  /*2220*/  @!P3 SHF.L.U64.HI R7, R8, 0x2, R7 ;  /* 0x000000020807b819 */ /* 0x000fc40000010207 */
[----:B-1----:R-:W-:Y:S02]  /*2230*/  @!P2 IADD3 R18, P6, R14, c[0x0][0x180], RZ ;  /* 0x000060000e12aa10 */ /* 0x002fe40007fde0ff */
[C---:B------:R-:W-:Y:S02]  /*2240*/  @!P4 SHF.L.U32 R8, R12.reuse, 0x2, RZ ;  /* 0x000000020c08c819 */ /* 0x040fe400000006ff */
[----:B------:R-:W-:Y:S02]  /*2250*/  @!P4 SHF.L.U64.HI R9, R12, 0x2, R9 ;  /* 0x000000020c09c819 */ /* 0x000fe40000010209 */
[----:B------:R-:W-:Y:S02]  /*2260*/  @!P2 IADD3.X R19, R6, c[0x0][0x184], RZ, P6, !PT ;  /* 0x000061000613aa10 */ /* 0x000fe400037fe4ff */
[C---:B------:R-:W-:Y:S02]  /*2270*/  @!P5 SHF.L.U32 R12, R22.reuse, 0x2, RZ ;  /* 0x00000002160cd819 */ /* 0x040fe400000006ff */
[----:B------:R-:W-:Y:S01]  /*2280*/  @!P5 SHF.L.U64.HI R13, R22, 0x2, R13 ;  /* 0x00000002160dd819 */ /* 0x000fe2000001020d */
[----:B------:R-:W-:Y:S01]  /*2290*/  @!P0 IMAD R17, R11, c[0x0][0x1d8], RZ ;  /* 0x000076000b118a24 */ /* 0x000fe200078e02ff */
[----:B------:R-:W-:-:S02]  /*22a0*/  @!P0 MOV R22, R2 ;  /* 0x0000000200168202 */ /* 0x000fc40000000f00 */
[----:B------:R-:W-:Y:S02]  /*22b0*/  @!P0 MOV R23, R5 ;  /* 0x0000000500178202 */ /* 0x000fe40000000f00 */
[----:B0-----:R-:W-:Y:S01]  /*22c0*/  @!P2 IADD3 R20, P6, R14, c[0x0][0x178], RZ ;  /* 0x00005e000e14aa10 */ /* 0x001fe20007fde0ff */
[C---:B------:R-:W-:Y:S02]  /*22d0*/  @!P0 IMAD R17, R10.reuse, c[0x0][0x1dc], R17 ;  /* 0x000077000a118a24 */ /* 0x040fe400078e0211 */
[----:B------:R-:W-:Y:S01]  /*22e0*/  @!P0 IMAD.WIDE.U32 R22, R10, c[0x0][0x1d8], R22 ;  /* 0x000076000a168a25 */ /* 0x000fe200078e0016 */
[----:B------:R-:W-:Y:S01]  /*22f0*/  @!P2 IADD3.X R21, R6, c[0x0][0x17c], RZ, P6, !PT ;  /* 0x00005f000615aa10 */ /* 0x000fe200037fe4ff */
[----:B------:R-:W-:-:S06]  /*2300*/  CS2R R10, SRZ ;  /* 0x00000000000a7805 */ /* 0x000fcc000001ff00 */
[----:B------:R0:W4:Y:S04]  /*2310*/  @!P2 LDG.E.64 R10, [R20.64] ;  /* 0x00000012140aa981 */ /* 0x000128000c1e1b00 */
[----:B--2---:R1:W-:Y:S02]  /*2320*/  STL.64 [R1+0x168], R24 ;  /* 0x0001681801007387 */ /* 0x0043e40000100a00 */
[----:B-1----:R-:W-:-:S06]  /*2330*/  CS2R R24, SRZ ;  /* 0x0000000000187805 */ /* 0x002fcc000001ff00 */
[----:B------:R1:W2:Y:S01]  /*2340*/  @!P2 LDG.E.64 R24, [R18.64] ;  /* 0x000000121218a981 */ /* 0x0002a2000c1e1b00 */
[----:B0-----:R-:W-:-:S03]  /*2350*/  @!P3 IADD3 R20, P2, R15, c[0x0][0x178], RZ ;  /* 0x00005e000f14ba10 */ /* 0x001fc60007f5e0ff */
[----:B---3--:R-:W-:Y:S01]  /*2360*/  STL.64 [R1+0xa0], R26 ;  /* 0x0000a01a01007387 */ /* 0x008fe20000100a00 */
[----:B------:R-:W-:Y:S02]  /*2370*/  @!P0 IADD3 R17, R23, R17, RZ ;  /* 0x0000001117118210 */ /* 0x000fe40007ffe0ff */
[----:B------:R-:W-:Y:S02]  /*2380*/  @!P3 IADD3.X R21, R7, c[0x0][0x17c], RZ, P2, !PT ;  /* 0x00005f000715ba10 */ /* 0x000fe400017fe4ff */
[----:B-1----:R-:W-:Y:S02]  /*2390*/  @!P3 IADD3 R18, P6, R15, c[0x0][0x180], RZ ;  /* 0x000060000f12ba10 */ /* 0x002fe40007fde0ff */
[C---:B------:R-:W-:Y:S02]  /*23a0*/  @!P0 SHF.L.U32 R14, R22.reuse, 0x2, RZ ;  /* 0x00000002160e8819 */ /* 0x040fe400000006ff */
[----:B------:R-:W-:Y:S02]  /*23b0*/  @!P0 SHF.L.U64.HI R6, R22, 0x2, R17 ;  /* 0x0000000216068819 */ /* 0x000fe40000010211 */
[----:B------:R-:W-:-:S02]  /*23c0*/  @!P3 IADD3.X R19, R7, c[0x0][0x184], RZ, P6, !PT ;  /* 0x000061000713ba10 */ /* 0x000fc400037fe4ff */
[----:B------:R-:W-:-:S04]  /*23d0*/  @!P4 IADD3 R22, P6, R8, c[0x0][0x180], RZ ;  /* 0x000060000816ca10 */ /* 0x000fc80007fde0ff */
[----:B------:R-:W-:Y:S01]  /*23e0*/  @!P4 IADD3.X R23, R9, c[0x0][0x184], RZ, P6, !PT ;  /* 0x000061000917ca10 */ /* 0x000fe200037fe4ff */
[----:B--2---:R0:W-:Y:S04]  /*23f0*/  STL.64 [R1+0xa8], R24 ;  /* 0x0000a81801007387 */ /* 0x0041e80000100a00 */
[----:B----4-:R1:W-:Y:S01]  /*2400*/  STL.64 [R1+0x178], R10 ;  /* 0x0001780a01007387 */ /* 0x0103e20000100a00 */
[----:B0-----:R-:W-:-:S06]  /*2410*/  CS2R R24, SRZ ;  /* 0x0000000000187805 */ /* 0x001fcc000001ff00 */
[----:B------:R0:W2:Y:S01]  /*2420*/  @!P3 LDG.E.64 R24, [R20.64] ;  /* 0x000000121418b981 */ /* 0x0000a2000c1e1b00 */
[----:B-1----:R-:W-:-:S06]  /*2430*/  CS2R R10, SRZ ;  /* 0x00000000000a7805 */ /* 0x002fcc000001ff00 */
[----:B------:R-:W3:Y:S01]  /*2440*/  @!P4 LDG.E.64 R10, [R22.64] ;  /* 0x00000012160ac981 */ /* 0x000ee2000c1e1b00 */
[----:B------:R-:W-:-:S06]  /*2450*/  CS2R R26, SRZ ;  /* 0x00000000001a7805 */ /* 0x000fcc000001ff00 */
[----:B------:R1:W4:Y:S02]  /*2460*/  @!P3 LDG.E.64 R26, [R18.64] ;  /* 0x00000012121ab981 */ /* 0x000324000c1e1b00 */
[----:B-1----:R-:W-:-:S04]  /*2470*/  @!P4 IADD3 R18, P2, R8, c[0x0][0x178], RZ ;  /* 0x00005e000812ca10 */ /* 0x002fc80007f5e0ff */
[----:B------:R-:W-:Y:S02]  /*2480*/  @!P4 IADD3.X R19, R9, c[0x0][0x17c], RZ, P2, !PT ;  /* 0x00005f000913ca10 */ /* 0x000fe400017fe4ff */
[C---:B------:R-:W-:Y:S02]  /*2490*/  @!P5 IADD3 R8, P3, R12.reuse, c[0x0][0x180], RZ ;  /* 0x000060000c08da10 */ /* 0x040fe40007f7e0ff */
[----:B------:R-:W-:Y:S02]  /*24a0*/  @!P5 IADD3 R12, P6, R12, c[0x0][0x178], RZ ;  /* 0x00005e000c0cda10 */ /* 0x000fe40007fde0ff */
[C---:B------:R-:W-:Y:S02]  /*24b0*/  @!P5 IADD3.X R9, R13.reuse, c[0x0][0x184], RZ, P3, !PT ;  /* 0x000061000d09da10 */ /* 0x040fe40001ffe4ff */
[----:B------:R-:W-:Y:S01]  /*24c0*/  @!P5 IADD3.X R13, R13, c[0x0][0x17c], RZ, P6, !PT ;  /* 0x00005f000d0dda10 */ /* 0x000fe200037fe4ff */
[----:B0-----:R-:W-:-:S06]  /*24d0*/  CS2R R20, SRZ ;  /* 0x0000000000147805 */ /* 0x001fcc000001ff00 */
[----:B------:R0:W4:Y:S04]  /*24e0*/  @!P5 LDG.E.64 R20, [R8.64] ;  /* 0x000000120814d981 */ /* 0x000128000c1e1b00 */
[----:B--2---:R1:W-:Y:S02]  /*24f0*/  STL.64 [R1+0x180], R24 ;  /* 0x0001801801007387 */ /* 0x0043e40000100a00 */
[----:B-1----:R-:W-:Y:S02]  /*2500*/  CS2R R24, SRZ ;  /* 0x0000000000187805 */ /* 0x002fe4000001ff00 */
[----:B---3--:R1:W-:Y:S04]  /*2510*/  STL.64 [R1+0xe0], R10 ;  /* 0x0000e00a01007387 */ /* 0x0083e80000100a00 */
[----:B------:R2:W3:Y:S01]  /*2520*/  @!P4 LDG.E.64 R24, [R18.64] ;  /* 0x000000121218c981 */ /* 0x0004e2000c1e1b00 */
[----:B-1----:R-:W-:-:S06]  /*2530*/  CS2R R10, SRZ ;  /* 0x00000000000a7805 */ /* 0x002fcc000001ff00 */
[----:B------:R1:W3:Y:S01]  /*2540*/  @!P5 LDG.E.64 R10, [R12.64] ;  /* 0x000000120c0ad981 */ /* 0x0002e2000c1e1b00 */
[----:B------:R-:W-:-:S03]  /*2550*/  IADD3 R28, R16, 0x160, RZ ;  /* 0x00000160101c7810 */ /* 0x000fc60007ffe0ff */
[----:B----4-:R4:W-:Y:S01]  /*2560*/  STL.64 [R1+0xc0], R26 ;  /* 0x0000c01a01007387 */ /* 0x0109e20000100a00 */
[----:B------:R-:W-:Y:S02]  /*2570*/  ISETP.GE.U32.AND P4, PT, R28, c[0x0][0x1e0], PT ;  /* 0x000078001c007a0c */ /* 0x000fe40003f86070 */
[----:B0-----:R-:W-:Y:S02]  /*2580*/  SHF.R.S32.HI R9, RZ, 0x1f, R28 ;  /* 0x0000001fff097819 */ /* 0x001fe4000001141c */
[----:B----4-:R-:W-:Y:S02]  /*2590*/  IADD3 R27, R16, 0x170, RZ ;  /* 0x00000170101b7810 */ /* 0x010fe40007ffe0ff */
[----:B------:R-:W-:Y:S02]  /*25a0*/  ISETP.GE.AND.EX P4, PT, R9, c[0x0][0x1e4], PT, P4 ;  /* 0x0000790009007a0c */ /* 0x000fe40003f86340 */
[----:B------:R-:W-:Y:S02]  /*25b0*/  ISETP.GE.U32.AND P3, PT, R27, c[0x0][0x1e0], PT ;  /* 0x000078001b007a0c */ /* 0x000fe40003f66070 */
[----:B------:R-:W-:-:S02]  /*25c0*/  SHF.R.S32.HI R8, RZ, 0x1f, R27 ;  /* 0x0000001fff087819 */ /* 0x000fc4000001141b */
[----:B-1----:R-:W-:Y:S02]  /*25d0*/  @!P0 IADD3 R12, P5, R14, c[0x0][0x180], RZ ;  /* 0x000060000e0c8a10 */ /* 0x002fe40007fbe0ff */
[----:B------:R-:W-:Y:S02]  /*25e0*/  ISETP.GE.AND.EX P3, PT, R8, c[0x0][0x1e4], PT, P3 ;  /* 0x0000790008007a0c */ /* 0x000fe40003f66330 */
[----:B------:R-:W-:Y:S02]  /*25f0*/  ISETP.GT.U32.OR P4, PT, R0, 0x29f, P4 ;  /* 0x0000029f0000780c */ /* 0x000fe40002784470 */
[----:B------:R-:W-:Y:S02]  /*2600*/  @!P0 IADD3.X R13, R6, c[0x0][0x184], RZ, P5, !PT ;  /* 0x00006100060d8a10 */ /* 0x000fe40002ffe4ff */
[----:B------:R-:W-:Y:S02]  /*2610*/  ISETP.GT.U32.OR P3, PT, R0, 0x29f, P3 ;  /* 0x0000029f0000780c */ /* 0x000fe40001f64470 */
[----:B------:R-:W-:-:S02]  /*2620*/  @!P0 IADD3 R14, P5, R14, c[0x0][0x178], RZ ;  /* 0x00005e000e0e8a10 */ /* 0x000fc40007fbe0ff */
[C---:B------:R-:W-:Y:S02]  /*2630*/  IADD3 R29, R16.reuse, 0x190, RZ ;  /* 0x00000190101d7810 */ /* 0x040fe40007ffe0ff */
[----:B------:R-:W-:Y:S02]  /*2640*/  IADD3 R26, R16, 0x1a0, RZ ;  /* 0x000001a0101a7810 */ /* 0x000fe40007ffe0ff */
[----:B------:R-:W-:Y:S02]  /*2650*/  @!P0 IADD3.X R15, R6, c[0x0][0x17c], RZ, P5, !PT ;  /* 0x00005f00060f8a10 */ /* 0x000fe40002ffe4ff */
[----:B------:R-:W-:Y:S02]  /*2660*/  ISETP.GE.U32.AND P6, PT, R29, c[0x0][0x1e0], PT ;  /* 0x000078001d007a0c */ /* 0x000fe40003fc6070 */
[----:B------:R-:W-:Y:S01]  /*2670*/  ISETP.GE.U32.AND P5, PT, R26, c[0x0][0x1e0], PT ;  /* 0x000078001a007a0c */ /* 0x000fe20003fa6070 */
[----:B------:R-:W-:Y:S01]  /*2680*/  @!P4 IMAD R17, R9, c[0x0][0x1d8], RZ ;  /* 0x000076000911ca24 */ /* 0x000fe200078e02ff */
[----:B--2---:R-:W-:-:S02]  /*2690*/  @!P4 MOV R18, R2 ;  /* 0x000000020012c202 */ /* 0x004fc40000000f00 */
[-C--:B------:R-:W-:Y:S01]  /*26a0*/  @!P4 MOV R19, R5.reuse ;  /* 0x000000050013c202 */ /* 0x080fe20000000f00 */
[----:B------:R-:W-:Y:S01]  /*26b0*/  @!P3 IMAD R6, R8, c[0x0][0x1d8], RZ ;  /* 0x000076000806ba24 */ /* 0x000fe200078e02ff */
[----:B------:R-:W-:Y:S02]  /*26c0*/  @!P3 MOV R8, R2 ;  /* 0x000000020008b202 */ /* 0x000fe40000000f00 */
[----:B------:R-:W-:Y:S01]  /*26d0*/  @!P3 MOV R9, R5 ;  /* 0x000000050009b202 */ /* 0x000fe20000000f00 */
[C---:B------:R-:W-:Y:S02]  /*26e0*/  @!P4 IMAD R17, R28.reuse, c[0x0][0x1dc], R17 ;  /* 0x000077001c11ca24 */ /* 0x040fe400078e0211 */
[----:B------:R-:W-:-:S04]  /*26f0*/  @!P4 IMAD.WIDE.U32 R18, R28, c[0x0][0x1d8], R18 ;  /* 0x000076001c12ca25 */ /* 0x000fc800078e0012 */
[C---:B------:R-:W-:Y:S02]  /*2700*/  @!P3 IMAD R6, R27.reuse, c[0x0][0x1dc], R6 ;  /* 0x000077001b06ba24 */ /* 0x040fe400078e0206 */
[----:B------:R-:W-:Y:S01]  /*2710*/  @!P3 IMAD.WIDE.U32 R8, R27, c[0x0][0x1d8], R8 ;  /* 0x000076001b08ba25 */ /* 0x000fe200078e0008 */
[----:B------:R-:W-:Y:S02]  /*2720*/  @!P4 IADD3 R19, R19, R17, RZ ;  /* 0x000000111313c210 */ /* 0x000fe40007ffe0ff */
[C---:B------:R-:W-:Y:S02]  /*2730*/  @!P4 SHF.L.U32 R17, R18.reuse, 0x2, RZ ;  /* 0x000000021211c819 */ /* 0x040fe400000006ff */
[----:B------:R-:W-:Y:S02]  /*2740*/  @!P3 IADD3 R9, R9, R6, RZ ;  /* 0x000000060909b210 */ /* 0x000fe40007ffe0ff */
[----:B------:R-:W-:Y:S01]  /*2750*/  @!P4 SHF.L.U64.HI R6, R18, 0x2, R19 ;  /* 0x000000021206c819 */ /* 0x000fe20000010213 */
[----:B---3--:R0:W-:Y:S02]  /*2760*/  STL.64 [R1+0x198], R24 ;  /* 0x0001981801007387 */ /* 0x0081e40000100a00 */
[----:B0-----:R-:W-:-:S04]  /*2770*/  IADD3 R25, R16, 0x180, RZ ;  /* 0x0000018010197810 */ /* 0x001fc80007ffe0ff */
[----:B------:R-:W-:Y:S02]  /*2780*/  ISETP.GE.U32.AND P2, PT, R25, c[0x0][0x1e0], PT ;  /* 0x0000780019007a0c */ /* 0x000fe40003f46070 */
[----:B------:R-:W-:Y:S01]  /*2790*/  SHF.R.S32.HI R7, RZ, 0x1f, R25 ;  /* 0x0000001fff077819 */ /* 0x000fe20000011419 */
[----:B------:R0:W-:Y:S03]  /*27a0*/  STL.64 [R1+0x1a8], R10 ;  /* 0x0001a80a01007387 */ /* 0x0001e60000100a00 */
[----:B------:R-:W-:-:S04]  /*27b0*/  ISETP.GE.AND.EX P2, PT, R7, c[0x0][0x1e4], PT, P2 ;  /* 0x0000790007007a0c */ /* 0x000fc80003f46320 */
[----:B------:R-:W-:Y:S02]  /*27c0*/  ISETP.GT.U32.OR P2, PT, R0, 0x29f, P2 ;  /* 0x0000029f0000780c */ /* 0x000fe40001744470 */
[----:B0-----:R-:W-:Y:S02]  /*27d0*/  SHF.R.S32.HI R10, RZ, 0x1f, R16 ;  /* 0x0000001fff0a7819 */ /* 0x001fe40000011410 */
[----:B------:R-:W-:-:S03]  /*27e0*/  SHF.R.S32.HI R11, RZ, 0x1f, R29 ;  /* 0x0000001fff0b7819 */ /* 0x000fc6000001141d */
[----:B------:R-:W-:Y:S01]  /*27f0*/  @P1 IMAD R24, R10, c[0x0][0x1d8], RZ ;  /* 0x000076000a181a24 */ /* 0x000fe200078e02ff */
[----:B------:R-:W-:Y:S02]  /*2800*/  SHF.R.S32.HI R10, RZ, 0x1f, R26 ;  /* 0x0000001fff0a7819 */ /* 0x000fe4000001141a */
[----:B------:R-:W-:Y:S02]  /*2810*/  ISETP.GE.AND.EX P6, PT, R11, c[0x0][0x1e4], PT, P6 ;  /* 0x000079000b007a0c */ /* 0x000fe40003fc6360 */
[----:B------:R-:W-:Y:S02]  /*2820*/  ISETP.GE.AND.EX P5, PT, R10, c[0x0][0x1e4], PT, P5 ;  /* 0x000079000a007a0c */ /* 0x000fe40003fa6350 */
[C---:B------:R-:W-:Y:S02]  /*2830*/  ISETP.GT.U32.OR P6, PT, R0.reuse, 0x29f, P6 ;  /* 0x0000029f0000780c */ /* 0x040fe400037c4470 */
[----:B------:R-:W-:Y:S01]  /*2840*/  ISETP.GT.U32.OR P5, PT, R0, 0x29f, P5 ;  /* 0x0000029f0000780c */ /* 0x000fe20002fa4470 */
[----:B------:R-:W-:Y:S01]  /*2850*/  @!P2 IMAD R7, R7, c[0x0][0x1d8], RZ ;  /* 0x000076000707aa24 */ /* 0x000fe200078e02ff */
[----:B------:R-:W-:-:S02]  /*2860*/  @!P2 MOV R22, R2 ;  /* 0x000000020016a202 */ /* 0x000fc40000000f00 */
[----:B------:R-:W-:Y:S01]  /*2870*/  @!P2 MOV R23, R5 ;  /* 0x000000050017a202 */ /* 0x000fe20000000f00 */
[----:B------:R0:W-:Y:S01]  /*2880*/  STL.64 [R1+0xf8], R20 ;  /* 0x0000f81401007387 */ /* 0x0001e20000100a00 */
[----:B------:R-:W-:-:S03]  /*2890*/  @!P2 IMAD R7, R25, c[0x0][0x1dc], R7 ;  /* 0x000077001907aa24 */ /* 0x000fc600078e0207 */
[----:B------:R-:W-:Y:S01]  /*28a0*/  @!P2 IMAD.WIDE.U32 R22, R25, c[0x0][0x1d8], R22 ;  /* 0x000076001916aa25 */ /* 0x000fe200078e0016 */
[----:B------:R1:W-:Y:S01]  /*28b0*/  STL [R1+0x244], R16 ;  /* 0x0002441001007387 */ /* 0x0003e20000100800 */
[----:B0-----:R-:W-:Y:S02]  /*28c0*/  @P1 MOV R20, R2 ;  /* 0x0000000200141202 */ /* 0x001fe40000000f00 */
[----:B------:R-:W-:Y:S01]  /*28d0*/  @P1 MOV R21, R5 ;  /* 0x0000000500151202 */ /* 0x000fe20000000f00 */
[C---:B------:R-:W-:Y:S01]  /*28e0*/  @P1 IMAD R24, R16.reuse, c[0x0][0x1dc], R24 ;  /* 0x0000770010181a24 */ /* 0x040fe200078e0218 */
[----:B------:R-:W-:Y:S01]  /*28f0*/  @!P2 IADD3 R18, R23, R7, RZ ;  /* 0x000000071712a210 */ /* 0x000fe20007ffe0ff */
[----:B------:R-:W-:Y:S02]  /*2900*/  @!P6 IMAD R23, R11, c[0x0][0x1d8], RZ ;  /* 0x000076000b17ea24 */ /* 0x000fe400078e02ff */
[----:B------:R-:W-:Y:S01]  /*2910*/  @P1 IMAD.WIDE.U32 R20, R16, c[0x0][0x1d8], R20 ;  /* 0x0000760010141a25 */ /* 0x000fe200078e0014 */
[----:B-1----:R-:W-:-:S02]  /*2920*/  MOV R16, R29 ;  /* 0x0000001d00107202 */ /* 0x002fc40000000f00 */
[----:B------:R-:W-:Y:S01]  /*2930*/  CS2R R28, SRZ ;  /* 0x00000000001c7805 */ /* 0x000fe2000001ff00 */
[----:B------:R-:W-:Y:S02]  /*2940*/  @!P5 IMAD R25, R10, c[0x0][0x1d8], RZ ;  /* 0x000076000a19da24 */ /* 0x000fe400078e02ff */
[----:B------:R-:W-:-:S03]  /*2950*/  CS2R R10, SRZ ;  /* 0x00000000000a7805 */ /* 0x000fc6000001ff00 */
[----:B------:R0:W2:Y:S04]  /*2960*/  @!P0 LDG.E.64 R28, [R12.64] ;  /* 0x000000120c1c8981 */ /* 0x0000a8000c1e1b00 */
[----:B------:R1:W3:Y:S01]  /*2970*/  @!P0 LDG.E.64 R10, [R14.64] ;  /* 0x000000120e0a8981 */ /* 0x0002e2000c1e1b00 */
[----:B0-----:R-:W-:-:S04]  /*2980*/  @!P4 IADD3 R12, P0, R17, c[0x0][0x180], RZ ;  /* 0x00006000110cca10 */ /* 0x001fc80007f1e0ff */
[----:B------:R-:W-:Y:S02]  /*2990*/  @!P4 IADD3.X R13, R6, c[0x0][0x184], RZ, P0, !PT ;  /* 0x00006100060dca10 */ /* 0x000fe400007fe4ff */
[----:B-1----:R-:W-:-:S04]  /*29a0*/  @!P4 IADD3 R14, P0, R17, c[0x0][0x178], RZ ;  /* 0x00005e00110eca10 */ /* 0x002fc80007f1e0ff */
[----:B------:R-:W-:Y:S01]  /*29b0*/  @!P4 IADD3.X R15, R6, c[0x0][0x17c], RZ, P0, !PT ;  /* 0x00005f00060fca10 */ /* 0x000fe200007fe4ff */
[----:B--2---:R-:W-:Y:S04]  /*29c0*/  STL.64 [R1+0x100], R28 ;  /* 0x0001001c01007387 */ /* 0x004fe80000100a00 */
[----:B---3--:R0:W-:Y:S02]  /*29d0*/  STL.64 [R1+0x1a0], R10 ;  /* 0x0001a00a01007387 */ /* 0x0081e40000100a00 */
[----:B0-----:R-:W-:-:S06]  /*29e0*/  CS2R R10, SRZ ;  /* 0x00000000000a7805 */ /* 0x001fcc000001ff00 */
[----:B------:R-:W2:Y:S01]  /*29f0*/  @!P4 LDG.E.64 R10, [R14.64] ;  /* 0x000000120e0ac981 */ /* 0x000ea2000c1e1b00 */
[----:B------:R-:W-:Y:S01]  /*2a00*/  CS2R R28, SRZ ;  /* 0x00000000001c7805 */ /* 0x000fe2000001ff00 */
[C---:B------:R-:W-:Y:S02]  /*2a10*/  @!P3 SHF.L.U32 R7, R8.reuse, 0x2, RZ ;  /* 0x000000020807b819 */ /* 0x040fe400000006ff */
[----:B------:R-:W-:-:S03]  /*2a20*/  @!P3 SHF.L.U64.HI R8, R8, 0x2, R9 ;  /* 0x000000020808b819 */ /* 0x000fc60000010209 */
[----:B------:R0:W3:Y:S02]  /*2a30*/  @!P4 LDG.E.64 R28, [R12.64] ;  /* 0x000000120c1cc981 */ /* 0x0000e4000c1e1b00 */
[----:B0-----:R-:W-:-:S04]  /*2a40*/  @!P3 IADD3 R12, P4, R7, c[0x0][0x178], RZ ;  /* 0x00005e00070cba10 */ /* 0x001fc80007f9e0ff */
[----:B------:R-:W-:Y:S01]  /*2a50*/  @!P3 IADD3.X R13, R8, c[0x0][0x17c], RZ, P4, !PT ;  /* 0x00005f00080dba10 */ /* 0x000fe200027fe4ff */
[----:B--2---:R0:W-:Y:S02]  /*2a60*/  STL.64 [R1+0xb0], R10 ;  /* 0x0000b00a01007387 */ /* 0x0041e40000100a00 */
[----:B0-----:R-:W-:-:S06]  /*2a70*/  CS2R R10, SRZ ;  /* 0x00000000000a7805 */ /* 0x001fcc000001ff00 */
[----:B------:R-:W2:Y:S01]  /*2a80*/  @!P3 LDG.E.64 R10, [R12.64] ;  /* 0x000000120c0ab981 */ /* 0x000ea2000c1e1b00 */
[----:B------:R-:W-:Y:S02]  /*2a90*/  @P1 IADD3 R27, R21, R24, RZ ;  /* 0x00000018151b1210 */ /* 0x000fe40007ffe0ff */
[C---:B------:R-:W-:Y:S02]  /*2aa0*/  @P1 SHF.L.U32 R24, R20.reuse, 0x2, RZ ;  /* 0x0000000214181819 */ /* 0x040fe400000006ff */
[----:B------:R-:W-:Y:S02]  /*2ab0*/  @P1 SHF.L.U64.HI R27, R20, 0x2, R27 ;  /* 0x00000002141b1819 */ /* 0x000fe4000001021b */
[----:B------:R-:W-:Y:S02]  /*2ac0*/  @!P6 MOV R20, R2 ;  /* 0x000000020014e202 */ /* 0x000fe40000000f00 */
[----:B------:R-:W-:Y:S02]  /*2ad0*/  @!P6 MOV R21, R5 ;  /* 0x000000050015e202 */ /* 0x000fe40000000f00 */
[----:B------:R-:W-:Y:S01]  /*2ae0*/  @!P3 IADD3 R6, P0, R7, c[0x0][0x180], RZ ;  /* 0x000060000706ba10 */ /* 0x000fe20007f1e0ff */
[----:B------:R-:W-:-:S02]  /*2af0*/  @!P6 IMAD R23, R16, c[0x0][0x1dc], R23 ;  /* 0x000077001017ea24 */ /* 0x000fc400078e0217 */
[----:B------:R-:W-:Y:S01]  /*2b00*/  @!P6 IMAD.WIDE.U32 R20, R16, c[0x0][0x1d8], R20 ;  /* 0x000076001014ea25 */ /* 0x000fe200078e0014 */
[----:B------:R-:W-:Y:S01]  /*2b10*/  @!P3 IADD3.X R7, R8, c[0x0][0x184], RZ, P0, !PT ;  /* 0x000061000807ba10 */ /* 0x000fe200007fe4ff */
[----:B------:R-:W-:Y:S01]  /*2b20*/  CS2R R16, SRZ ;  /* 0x0000000000107805 */ /* 0x000fe2000001ff00 */
[C---:B------:R-:W-:Y:S02]  /*2b30*/  @!P2 SHF.L.U32 R9, R22.reuse, 0x2, RZ ;  /* 0x000000021609a819 */ /* 0x040fe400000006ff */
[----:B------:R-:W-:-:S03]  /*2b40*/  @!P2 SHF.L.U64.HI R22, R22, 0x2, R18 ;  /* 0x000000021616a819 */ /* 0x000fc60000010212 */
[----:B------:R0:W4:Y:S01]  /*2b50*/  @!P3 LDG.E.64 R16, [R6.64] ;  /* 0x000000120610b981 */ /* 0x000122000c1e1b00 */
[C---:B------:R-:W-:Y:S01]  /*2b60*/  @!P2 IADD3 R8, P3, R9.reuse, c[0x0][0x178], RZ ;  /* 0x00005e000908aa10 */ /* 0x040fe20007f7e0ff */
[----:B------:R-:W-:Y:S01]  /*2b70*/  CS2R R14, SRZ ;  /* 0x00000000000e7805 */ /* 0x000fe2000001ff00 */
[----:B0-----:R-:W-:Y:S02]  /*2b80*/  @!P2 IADD3 R6, P0, R9, c[0x0][0x180], RZ ;  /* 0x000060000906aa10 */ /* 0x001fe40007f1e0ff */
[C---:B------:R-:W-:Y:S02]  /*2b90*/  @!P2 IADD3.X R9, R22.reuse, c[0x0][0x17c], RZ, P3, !PT ;  /* 0x00005f001609aa10 */ /* 0x040fe40001ffe4ff */
[----:B------:R-:W-:-:S03]  /*2ba0*/  @!P2 IADD3.X R7, R22, c[0x0][0x184], RZ, P0, !PT ;  /* 0x000061001607aa10 */ /* 0x000fc600007fe4ff */
[----:B------:R0:W3:Y:S04]  /*2bb0*/  @!P2 LDG.E.64 R14, [R8.64] ;  /* 0x00000012080ea981 */ /* 0x0000e8000c1e1b00 */
[----:B--2---:R1:W-:Y:S02]  /*2bc0*/  STL.64 [R1+0xb8], R10 ;  /* 0x0000b80a01007387 */ /* 0x0043e40000100a00 */
[----:B-1----:R-:W-:-:S06]  /*2bd0*/  CS2R R10, SRZ ;  /* 0x00000000000a7805 */ /* 0x002fcc000001ff00 */
[----:B------:R1:W2:Y:S01]  /*2be0*/  @!P2 LDG.E.64 R10, [R6.64] ;  /* 0x00000012060aa981 */ /* 0x0002a2000c1e1b00 */
[----:B------:R-:W-:Y:S02]  /*2bf0*/  @!P6 IADD3 R23, R21, R23, RZ ;  /* 0x000000171517e210 */ /* 0x000fe40007ffe0ff */
[C---:B------:R-:W-:Y:S02]  /*2c00*/  @!P6 SHF.L.U32 R21, R20.reuse, 0x2, RZ ;  /* 0x000000021415e819 */ /* 0x040fe400000006ff */
[----:B------:R-:W-:Y:S02]  /*2c10*/  @!P6 SHF.L.U64.HI R20, R20, 0x2, R23 ;  /* 0x000000021414e819 */ /* 0x000fe40000010217 */
[----:B-1----:R-:W-:-:S04]  /*2c20*/  @!P6 IADD3 R6, P0, R21, c[0x0][0x180], RZ ;  /* 0x000060001506ea10 */ /* 0x002fc80007f1e0ff */
[----:B------:R-:W-:Y:S02]  /*2c30*/  @!P6 IADD3.X R7, R20, c[0x0][0x184], RZ, P0, !PT ;  /* 0x000061001407ea10 */ /* 0x000fe400007fe4ff */
[----:B0-----:R-:W-:Y:S01]  /*2c40*/  @!P6 IADD3 R8, P2, R21, c[0x0][0x178], RZ ;  /* 0x00005e001508ea10 */ /* 0x001fe20007f5e0ff */
[----:B------:R-:W-:-:S03]  /*2c50*/  CS2R R12, SRZ ;  /* 0x00000000000c7805 */ /* 0x000fc6000001ff00 */
[----:B------:R-:W-:-:S05]  /*2c60*/  @!P6 IADD3.X R9, R20, c[0x0][0x17c], RZ, P2, !PT ;  /* 0x00005f001409ea10 */ /* 0x000fca00017fe4ff */
[----:B------:R-:W4:Y:S04]  /*2c70*/  @!P6 LDG.E.64 R12, [R8.64] ;  /* 0x00000012080ce981 */ /* 0x000f28000c1e1b00 */
[----:B--2---:R0:W-:Y:S04]  /*2c80*/  STL.64 [R1+0x160], R10 ;  /* 0x0001600a01007387 */ /* 0x0041e80000100a00 */
[----:B0-----:R-:W2:Y:S04]  /*2c90*/  LDL R10, [R1+0x22c] ;  /* 0x00022c00010a7983 */ /* 0x001ea80000100800 */
[----:B---3--:R0:W-:Y:S04]  /*2ca0*/  STL.64 [R1+0x1b8], R14 ;  /* 0x0001b80e01007387 */ /* 0x0081e80000100a00 */
[----:B0-----:R-:W3:Y:S04]  /*2cb0*/  LDL R15, [R1+0x228] ;  /* 0x00022800010f7983 */ /* 0x001ee80000100800 */
[----:B------:R-:W2:Y:S04]  /*2cc0*/  LDL R14, [R1+0x224] ;  /* 0x00022400010e7983 */ /* 0x000ea80000100800 */
[----:B----4-:R0:W-:Y:S02]  /*2cd0*/  STL.64 [R1+0x148], R16 ;  /* 0x0001481001007387 */ /* 0x0101e40000100a00 */
[----:B0-----:R-:W-:-:S06]  /*2ce0*/  CS2R R16, SRZ ;  /* 0x0000000000107805 */ /* 0x001fcc000001ff00 */
[----:B------:R-:W4:Y:S01]  /*2cf0*/  @!P6 LDG.E.64 R16, [R6.64] ;  /* 0x000000120610e981 */ /* 0x000f22000c1e1b00 */
[----:B------:R-:W-:-:S04]  /*2d00*/  @P1 IADD3 R22, P0, R24, c[0x0][0x180], RZ ;  /* 0x0000600018161a10 */ /* 0x000fc80007f1e0ff */
[----:B------:R-:W-:Y:S01]  /*2d10*/  @P1 IADD3.X R23, R27, c[0x0][0x184], RZ, P0, !PT ;  /* 0x000061001b171a10 */ /* 0x000fe200007fe4ff */
[----:B------:R-:W-:Y:S01]  /*2d20*/  STL.64 [R1+0x120], R28 ;  /* 0x0001201c01007387 */ /* 0x000fe20000100a00 */
[----:B------:R-:W-:Y:S02]  /*2d30*/  UMOV UR5, 0x8 ;  /* 0x0000000800057882 */ /* 0x000fe40000000000 */
[----:B------:R-:W-:Y:S02]  /*2d40*/  ULDC.64 UR6, c[0x0][0x198] ;  /* 0x0000660000067ab9 */ /* 0x000fe40000000a00 */
[----:B------:R-:W-:Y:S01]  /*2d50*/  UIMAD.WIDE UR6, UR9, UR5, UR6 ;  /* 0x00000005090672a5 */ /* 0x000fe2000f8e0206 */
[----:B------:R-:W-:Y:S02]  /*2d60*/  @!P5 MOV R18, R2 ;  /* 0x000000020012d202 */ /* 0x000fe40000000f00 */
[----:B------:R-:W-:Y:S01]  /*2d70*/  @!P5 MOV R19, R5 ;  /* 0x000000050013d202 */ /* 0x000fe20000000f00 */
[----:B----4-:R0:W-:Y:S04]  /*2d80*/  STL.64 [R1+0x190], R16 ;  /* 0x0001901001007387 */ /* 0x0101e80000100a00 */
[----:B0-----:R-:W4:Y:S04]  /*2d90*/  LDL R16, [R1+0x21c] ;  /* 0x00021c0001107983 */ /* 0x001f280000100800 */
[----:B------:R0:W-:Y:S04]  /*2da0*/  STL [R1+0x248], R23 ;  /* 0x0002481701007387 */ /* 0x0001e80000100800 */
[----:B0-----:R-:W3:Y:S04]  /*2db0*/  LDL R23, [R1+0x220] ;  /* 0x0002200001177983 */ /* 0x001ee80000100800 */
[----:B------:R0:W-:Y:S02]  /*2dc0*/  STL.64 [R1+0x1c0], R12 ;  /* 0x0001c00c01007387 */ /* 0x0001e40000100a00 */
[----:B0-----:R-:W-:-:S02]  /*2dd0*/  MOV R12, UR6 ;  /* 0x00000006000c7c02 */ /* 0x001fc40008000f00 */
[----:B------:R-:W-:-:S06]  /*2de0*/  MOV R13, UR7 ;  /* 0x00000007000d7c02 */ /* 0x000fcc0008000f00 */
[----:B------:R-:W3:Y:S01]  /*2df0*/  LDG.E.64 R12, [R12.64] ;  /* 0x000000120c0c7981 */ /* 0x000ee2000c1e1b00 */
[----:B--2---:R-:W-:Y:S01]  /*2e00*/  ISETP.GE.U32.AND P3, PT, R10, c[0x0][0x1e0], PT ;  /* 0x000078000a007a0c */ /* 0x004fe20003f66070 */
[C---:B------:R-:W-:Y:S01]  /*2e10*/  @!P5 IMAD R25, R26.reuse, c[0x0][0x1dc], R25 ;  /* 0x000077001a19da24 */ /* 0x040fe200078e0219 */
[----:B------:R-:W-:Y:S01]  /*2e20*/  SHF.R.S32.HI R6, RZ, 0x1f, R10 ;  /* 0x0000001fff067819 */ /* 0x000fe2000001140a */
[----:B------:R-:W-:-:S03]  /*2e30*/  @!P5 IMAD.WIDE.U32 R18, R26, c[0x0][0x1d8], R18 ;  /* 0x000076001a12da25 */ /* 0x000fc600078e0012 */
[----:B------:R-:W-:Y:S02]  /*2e40*/  ISETP.GE.AND.EX P3, PT, R6, c[0x0][0x1e4], PT, P3 ;  /* 0x0000790006007a0c */ /* 0x000fe40003f66330 */
[----:B------:R-:W-:Y:S02]  /*2e50*/  @!P5 IADD3 R25, R19, R25, RZ ;  /* 0x000000191319d210 */ /* 0x000fe40007ffe0ff */
[----:B------:R-:W-:Y:S02]  /*2e60*/  @!P5 SHF.L.U32 R19, R18, 0x2, RZ ;  /* 0x000000021213d819 */ /* 0x000fe400000006ff */
[----:B------:R-:W-:Y:S02]  /*2e70*/  ISETP.GT.U32.OR P3, PT, R0, 0x29f, P3 ;  /* 0x0000029f0000780c */ /* 0x000fe40001f64470 */
[----:B------:R-:W-:Y:S02]  /*2e80*/  @!P5 SHF.L.U64.HI R26, R18, 0x2, R25 ;  /* 0x00000002121ad819 */ /* 0x000fe40000010219 */
[----:B------:R-:W-:-:S02]  /*2e90*/  @!P5 IADD3 R20, P0, R19, c[0x0][0x180], RZ ;  /* 0x000060001314da10 */ /* 0x000fc40007f1e0ff */
[----:B------:R-:W-:Y:S02]  /*2ea0*/  @!P5 IADD3 R18, P6, R19, c[0x0][0x178], RZ ;  /* 0x00005e001312da10 */ /* 0x000fe40007fde0ff */
[C---:B------:R-:W-:Y:S02]  /*2eb0*/  @!P5 IADD3.X R21, R26.reuse, c[0x0][0x184], RZ, P0, !PT ;  /* 0x000061001a15da10 */ /* 0x040fe400007fe4ff */
[----:B------:R-:W-:-:S03]  /*2ec0*/  @!P5 IADD3.X R19, R26, c[0x0][0x17c], RZ, P6, !PT ;  /* 0x00005f001a13da10 */ /* 0x000fc600037fe4ff */
[----:B------:R-:W-:Y:S01]  /*2ed0*/  @!P3 IMAD R8, R6, c[0x0][0x1d8], RZ ;  /* 0x000076000608ba24 */ /* 0x000fe200078e02ff */
[----:B------:R-:W-:Y:S02]  /*2ee0*/  @!P3 MOV R6, R2 ;  /* 0x000000020006b202 */ /* 0x000fe40000000f00 */
[----:B------:R-:W-:Y:S01]  /*2ef0*/  @!P3 MOV R7, R5 ;  /* 0x000000050007b202 */ /* 0x000fe20000000f00 */
[----:B------:R-:W-:-:S04]  /*2f00*/  @!P3 IMAD R8, R10, c[0x0][0x1dc], R8 ;  /* 0x000077000a08ba24 */ /* 0x000fc800078e0208 */
[----:B------:R-:W-:-:S05]  /*2f10*/  @!P3 IMAD.WIDE.U32 R6, R10, c[0x0][0x1d8], R6 ;  /* 0x000076000a06ba25 */ /* 0x000fca00078e0006 */
[----:B------:R-:W-:Y:S02]  /*2f20*/  @!P3 IADD3 R8, R7, R8, RZ ;  /* 0x000000080708b210 */ /* 0x000fe40007ffe0ff */
[C---:B------:R-:W-:Y:S02]  /*2f30*/  @!P3 SHF.L.U32 R17, R6.reuse, 0x2, RZ ;  /* 0x000000020611b819 */ /* 0x040fe400000006ff */
[----:B------:R-:W-:Y:S02]  /*2f40*/  @!P3 SHF.L.U64.HI R10, R6, 0x2, R8 ;  /* 0x00000002060ab819 */ /* 0x000fe40000010208 */
[----:B----4-:R-:W-:Y:S02]  /*2f50*/  ISETP.GE.U32.AND P6, PT, R16, c[0x0][0x1e0], PT ;  /* 0x0000780010007a0c */ /* 0x010fe40003fc6070 */
[----:B------:R-:W-:-:S04]  /*2f60*/  SHF.R.S32.HI R11, RZ, 0x1f, R16 ;  /* 0x0000001fff0b7819 */ /* 0x000fc80000011410 */
[----:B------:R-:W-:Y:S02]  /*2f70*/  ISETP.GE.AND.EX P6, PT, R11, c[0x0][0x1e4], PT, P6 ;  /* 0x000079000b007a0c */ /* 0x000fe40003fc6360 */
[----:B---3--:R-:W-:Y:S02]  /*2f80*/  ISETP.GE.U32.AND P0, PT, R23, c[0x0][0x1e0], PT ;  /* 0x0000780017007a0c */ /* 0x008fe40003f06070 */
[----:B------:R-:W-:-:S04]  /*2f90*/  SHF.R.S32.HI R9, RZ, 0x1f, R23 ;  /* 0x0000001fff097819 */ /* 0x000fc80000011417 */
[----:B------:R-:W-:Y:S02]  /*2fa0*/  ISETP.GE.AND.EX P0, PT, R9, c[0x0][0x1e4], PT, P0 ;  /* 0x0000790009007a0c */ /* 0x000fe40003f06300 */
[C---:B------:R-:W-:Y:S02]  /*2fb0*/  ISETP.GT.U32.OR P6, PT, R0.reuse, 0x29f, P6 ;  /* 0x0000029f0000780c */ /* 0x040fe400037c4470 */
[----:B------:R-:W-:-:S11]  /*2fc0*/  ISETP.GT.U32.OR P0, PT, R0, 0x29f, P0 ;  /* 0x0000029f0000780c */ /* 0x000fd60000704470 */
[----:B------:R-:W-:Y:S02]  /*2fd0*/  @!P6 IMAD R6, R11, c[0x0][0x1d8], RZ ;  /* 0x000076000b06ea24 */ /* 0x000fe400078e02ff */
[----:B------:R-:W-:Y:S01]  /*2fe0*/  @!P0 IMAD R7, R9, c[0x0][0x1d8], RZ ;  /* 0x0000760009078a24 */ /* 0x000fe200078e02ff */
[----:B------:R0:W-:Y:S01]  /*2ff0*/  STL.64 [R1+0x238], R12 ;  /* 0x0002380c01007387 */ /* 0x0001e20000100a00 */
[----:B------:R-:W-:Y:S01]  /*3000*/  @!P6 IMAD R11, R16, c[0x0][0x1dc], R6 ;  /* 0x00007700100bea24 */ /* 0x000fe200078e0206 */
[----:B------:R-:W-:Y:S01]  /*3010*/  @!P0 MOV R6, R2 ;  /* 0x0000000200068202 */ /* 0x000fe20000000f00 */
[----:B0-----:R-:W-:Y:S01]  /*3020*/  @!P0 IMAD R12, R23, c[0x0][0x1dc], R7 ;  /* 0x00007700170c8a24 */ /* 0x001fe200078e0207 */
[----:B------:R-:W-:-:S05]  /*3030*/  @!P0 MOV R7, R5 ;  /* 0x0000000500078202 */ /* 0x000fca0000000f00 */
[----:B------:R-:W-:Y:S02]  /*3040*/  @!P0 IMAD.WIDE.U32 R6, R23, c[0x0][0x1d8], R6 ;  /* 0x0000760017068a25 */ /* 0x000fe400078e0006 */
[----:B------:R-:W2:Y:S01]  /*3050*/  LDL.LU R23, [R1+0x248] ;  /* 0x0002480001177983 */ /* 0x000ea20000300800 */
[----:B------:R-:W-:Y:S02]  /*3060*/  @P1 IADD3 R24, P2, R24, c[0x0][0x178], RZ ;  /* 0x00005e0018181a10 */ /* 0x000fe40007f5e0ff */
[----:B------:R-:W-:Y:S02]  /*3070*/  ISETP.GE.U32.AND P4, PT, R15, c[0x0][0x1e0], PT ;  /* 0x000078000f007a0c */ /* 0x000fe40003f86070 */
[----:B------:R-:W-:Y:S02]  /*3080*/  @P1 IADD3.X R25, R27, c[0x0][0x17c], RZ, P2, !PT ;  /* 0x00005f001b191a10 */ /* 0x000fe400017fe4ff */
[----:B------:R-:W-:Y:S02]  /*3090*/  ISETP.GE.U32.AND P2, PT, R14, c[0x0][0x1e0], PT ;  /* 0x000078000e007a0c */ /* 0x000fe40003f46070 */
[----:B------:R-:W-:-:S02]  /*30a0*/  SHF.R.S32.HI R28, RZ, 0x1f, R15 ;  /* 0x0000001fff1c7819 */ /* 0x000fc4000001140f */
[----:B------:R-:W-:Y:S02]  /*30b0*/  SHF.R.S32.HI R29, RZ, 0x1f, R14 ;  /* 0x0000001fff1d7819 */ /* 0x000fe4000001140e */
[----:B------:R-:W-:Y:S02]  /*30c0*/  ISETP.GE.AND.EX P4, PT, R28, c[0x0][0x1e4], PT, P4 ;  /* 0x000079001c007a0c */ /* 0x000fe40003f86340 */
[----:B------:R-:W-:Y:S02]  /*30d0*/  ISETP.GE.AND.EX P2, PT, R29, c[0x0][0x1e4], PT, P2 ;  /* 0x000079001d007a0c */ /* 0x000fe40003f46320 */
[C---:B------:R-:W-:Y:S02]  /*30e0*/  ISETP.GT.U32.OR P4, PT, R0.reuse, 0x29f, P4 ;  /* 0x0000029f0000780c */ /* 0x040fe40002784470 */
[----:B------:R-:W-:-:S11]  /*30f0*/  ISETP.GT.U32.OR P2, PT, R0, 0x29f, P2 ;  /* 0x0000029f0000780c */ /* 0x000fd60001744470 */
[-C--:B------:R-:W-:Y:S01]  /*3100*/  @!P4 MOV R8, R2.reuse ;  /* 0x000000020008c202 */ /* 0x080fe20000000f00 */
[----:B------:R-:W-:Y:S01]  /*3110*/  @!P4 IMAD R28, R28, c[0x0][0x1d8], RZ ;  /* 0x000076001c1cca24 */ /* 0x000fe200078e02ff */
[-C--:B------:R-:W-:Y:S01]  /*3120*/  @!P4 MOV R9, R5.reuse ;  /* 0x000000050009c202 */ /* 0x080fe20000000f00 */
[----:B------:R-:W-:Y:S01]  /*3130*/  @!P2 IMAD R29, R29, c[0x0][0x1d8], RZ ;  /* 0x000076001d1daa24 */ /* 0x000fe200078e02ff */
[----:B------:R-:W-:Y:S02]  /*3140*/  @!P2 MOV R26, R2 ;  /* 0x00000002001aa202 */ /* 0x000fe40000000f00 */
[-C--:B------:R-:W-:Y:S01]  /*3150*/  @!P2 MOV R27, R5.reuse ;  /* 0x00000005001ba202 */ /* 0x080fe20000000f00 */
[C---:B------:R-:W-:Y:S02]  /*3160*/  @!P4 IMAD R28, R15.reuse, c[0x0][0x1dc], R28 ;  /* 0x000077000f1cca24 */ /* 0x040fe400078e021c */
[----:B------:R-:W-:Y:S02]  /*3170*/  @!P2 IMAD R29, R14, c[0x0][0x1dc], R29 ;  /* 0x000077000e1daa24 */ /* 0x000fe400078e021d */
[----:B------:R-:W-:Y:S01]  /*3180*/  @!P4 IMAD.WIDE.U32 R8, R15, c[0x0][0x1d8], R8 ;  /* 0x000076000f08ca25 */ /* 0x000fe200078e0008 */
[----:B------:R-:W-:-:S03]  /*3190*/  @!P6 MOV R15, R5 ;  /* 0x00000005000fe202 */ /* 0x000fc60000000f00 */
[----:B------:R-:W-:Y:S01]  /*31a0*/  @!P2 IMAD.WIDE.U32 R26, R14, c[0x0][0x1d8], R26 ;  /* 0x000076000e1aaa25 */ /* 0x000fe200078e001a */
[----:B------:R-:W-:Y:S02]  /*31b0*/  @!P6 MOV R14, R2 ;  /* 0x00000002000ee202 */ /* 0x000fe40000000f00 */
[----:B------:R-:W-:-:S03]  /*31c0*/  @!P4 IADD3 R28, R9, R28, RZ ;  /* 0x0000001c091cc210 */ /* 0x000fc60007ffe0ff */
[----:B------:R-:W-:Y:S01]  /*31d0*/  @!P6 IMAD.WIDE.U32 R14, R16, c[0x0][0x1d8], R14 ;  /* 0x00007600100eea25 */ /* 0x000fe200078e000e */
[----:B------:R-:W-:Y:S02]  /*31e0*/  @!P2 IADD3 R29, R27, R29, RZ ;  /* 0x0000001d1b1da210 */ /* 0x000fe40007ffe0ff */
[----:B------:R-:W-:Y:S02]  /*31f0*/  @!P0 IADD3 R27, R7, R12, RZ ;  /* 0x0000000c071b8210 */ /* 0x000fe40007ffe0ff */
[----:B------:R-:W-:Y:S02]  /*3200*/  @!P6 IADD3 R15, R15, R11, RZ ;  /* 0x0000000b0f0fe210 */ /* 0x000fe40007ffe0ff */
[----:B------:R-:W-:Y:S02]  /*3210*/  @!P4 SHF.L.U32 R9, R8, 0x2, RZ ;  /* 0x000000020809c819 */ /* 0x000fe400000006ff */
[----:B------:R-:W-:Y:S01]  /*3220*/  @!P2 SHF.L.U64.HI R12, R26, 0x2, R29 ;  /* 0x000000021a0ca819 */ /* 0x000fe2000001021d */
[----:B------:R-:W-:Y:S01]  /*3230*/  HFMA2.MMA R29, -RZ, RZ, 0, 0 ;  /* 0x00000000ff1d7435 */ /* 0x000fe200000001ff */
[----:B------:R-:W-:-:S02]  /*3240*/  @!P4 SHF.L.U64.HI R8, R8, 0x2, R28 ;  /* 0x000000020808c819 */ /* 0x000fc4000001021c */
[----:B------:R-:W-:Y:S02]  /*3250*/  @!P2 SHF.L.U32 R28, R26, 0x2, RZ ;  /* 0x000000021a1ca819 */ /* 0x000fe400000006ff */
[C---:B------:R-:W-:Y:S02]  /*3260*/  @!P0 SHF.L.U32 R7, R6.reuse, 0x2, RZ ;  /* 0x0000000206078819 */ /* 0x040fe400000006ff */
[----:B------:R-:W-:Y:S02]  /*3270*/  @!P0 SHF.L.U64.HI R11, R6, 0x2, R27 ;  /* 0x00000002060b8819 */ /* 0x000fe4000001021b */
[C---:B------:R-:W-:Y:S02]  /*3280*/  @!P6 SHF.L.U32 R26, R14.reuse, 0x2, RZ ;  /* 0x000000020e1ae819 */ /* 0x040fe400000006ff */
[----:B------:R-:W-:Y:S02]  /*3290*/  @!P6 SHF.L.U64.HI R6, R14, 0x2, R15 ;  /* 0x000000020e06e819 */ /* 0x000fe4000001020f */
[----:B------:R-:W-:Y:S01]  /*32a0*/  CS2R R14, SRZ ;  /* 0x00000000000e7805 */ /* 0x000fe2000001ff00 */
[----:B------:R-:W-:-:S02]  /*32b0*/  MOV R16, RZ ;  /* 0x000000ff00107202 */ /* 0x000fc40000000f00 */
[----:B------:R-:W-:Y:S02]  /*32c0*/  MOV R27, R12 ;  /* 0x0000000c001b7202 */ /* 0x000fe40000000f00 */
[----:B------:R-:W-:-:S06]  /*32d0*/  CS2R R12, SRZ ;  /* 0x00000000000c7805 */ /* 0x000fcc000001ff00 */
[----:B------:R0:W3:Y:S04]  /*32e0*/  @!P5 LDG.E.64 R12, [R18.64] ;  /* 0x00000012120cd981 */ /* 0x0000e8000c1e1b00 */
[----:B--2---:R1:W2:Y:S02]  /*32f0*/  @P1 LDG.E.64 R14, [R22.64] ;  /* 0x00000012160e1981 */ /* 0x0042a4000c1e1b00 */
[----:B-1----:R-:W-:Y:S02]  /*3300*/  MOV R22, R16 ;  /* 0x0000001000167202 */ /* 0x002fe40000000f00 */
[----:B------:R-:W-:-:S06]  /*3310*/  MOV R23, R29 ;  /* 0x0000001d00177202 */ /* 0x000fcc0000000f00 */
[----:B------:R-:W4:Y:S04]  /*3320*/  @!P5 LDG.E.64 R22, [R20.64] ;  /* 0x000000121416d981 */ /* 0x000f28000c1e1b00 */
[----:B------:R-:W-:Y:S04]  /*3330*/  STL [R1+0x18c], R29 ;  /* 0x00018c1d01007387 */ /* 0x000fe80000100800 */
[----:B------:R1:W-:Y:S04]  /*3340*/  STL [R1+0x188], R16 ;  /* 0x0001881001007387 */ /* 0x0003e80000100800 */
[----:B-1----:R1:W5:Y:S04]  /*3350*/  LDL.LU R16, [R1+0x244] ;  /* 0x0002440001107983 */ /* 0x0023680000300800 */
[----:B----4-:R4:W-:Y:S01]  /*3360*/  @!P5 STL.64 [R1+0x188], R22 ;  /* 0x000188160100d387 */ /* 0x0109e20000100a00 */
[----:B0-----:R-:W-:-:S03]  /*3370*/  @!P3 IADD3 R18, P5, R17, c[0x0][0x180], RZ ;  /* 0x000060001112ba10 */ /* 0x001fc60007fbe0ff */
[----:B---3--:R0:W-:Y:S01]  /*3380*/  STL.64 [R1+0x90], R12 ;  /* 0x0000900c01007387 */ /* 0x0081e20000100a00 */
[----:B------:R-:W-:Y:S02]  /*3390*/  @!P3 IADD3.X R19, R10, c[0x0][0x184], RZ, P5, !PT ;  /* 0x000061000a13ba10 */ /* 0x000fe40002ffe4ff */
[----:B------:R-:W-:-:S04]  /*33a0*/  @!P3 IADD3 R20, P5, R17, c[0x0][0x178], RZ ;  /* 0x00005e001114ba10 */ /* 0x000fc80007fbe0ff */
[----:B------:R-:W-:Y:S01]  /*33b0*/  @!P3 IADD3.X R21, R10, c[0x0][0x17c], RZ, P5, !PT ;  /* 0x00005f000a15ba10 */ /* 0x000fe20002ffe4ff */
[----:B----4-:R-:W-:Y:S01]  /*33c0*/  CS2R R22, SRZ ;  /* 0x0000000000167805 */ /* 0x010fe2000001ff00 */
[----:B0-----:R-:W-:Y:S01]  /*33d0*/  CS2R R12, SRZ ;  /* 0x00000000000c7805 */ /* 0x001fe2000001ff00 */
[----:B------:R-:W-:Y:S01]  /*33e0*/  MOV R17, R28 ;  /* 0x0000001c00117202 */ /* 0x000fe20000000f00 */
[----:B------:R-:W-:-:S03]  /*33f0*/  HFMA2.MMA R28, -RZ, RZ, 0, 0 ;  /* 0x00000000ff1c7435 */ /* 0x000fc600000001ff */
[----:B------:R0:W3:Y:S04]  /*3400*/  @!P3 LDG.E.64 R22, [R20.64] ;  /* 0x000000121416b981 */ /* 0x0000e8000c1e1b00 */
[----:B------:R4:W2:Y:S04]  /*3410*/  @P1 LDG.E.64 R12, [R24.64] ;  /* 0x00000012180c1981 */ /* 0x0008a8000c1e1b00 */
[----:B------:R1:W5:Y:S04]  /*3420*/  LDL.LU R10, [R1+0x240] ;  /* 0x00024000010a7983 */ /* 0x0003680000300800 */
[----:B------:R0:W3:Y:S01]  /*3430*/  @!P3 LDG.E.64 R28, [R18.64] ;  /* 0x00000012121cb981 */ /* 0x0000e2000c1e1b00 */
[----:B----4-:R-:W-:-:S02]  /*3440*/  MOV R24, R17 ;  /* 0x0000001100187202 */ /* 0x010fc40000000f00 */
[----:B------:R-:W-:Y:S02]  /*3450*/  MOV R25, R27 ;  /* 0x0000001b00197202 */ /* 0x000fe40000000f00 */
[----:B------:R-:W-:Y:S02]  /*3460*/  MOV R17, R26 ;  /* 0x0000001a00117202 */ /* 0x000fe40000000f00 */
[----:B------:R-:W-:Y:S01]  /*3470*/  CS2R R26, SRZ ;  /* 0x00000000001a7805 */ /* 0x000fe2000001ff00 */
[C---:B0-----:R-:W-:Y:S02]  /*3480*/  @!P4 IADD3 R18, P5, R9.reuse, c[0x0][0x180], RZ ;  /* 0x000060000912ca10 */ /* 0x041fe40007fbe0ff */
[----:B------:R-:W-:Y:S02]  /*3490*/  @!P4 IADD3 R20, P3, R9, c[0x0][0x178], RZ ;  /* 0x00005e000914ca10 */ /* 0x000fe40007f7e0ff */
[C---:B------:R-:W-:Y:S02]  /*34a0*/  @!P4 IADD3.X R19, R8.reuse, c[0x0][0x184], RZ, P5, !PT ;  /* 0x000061000813ca10 */ /* 0x040fe40002ffe4ff */
[----:B------:R-:W-:Y:S01]  /*34b0*/  @!P4 IADD3.X R21, R8, c[0x0][0x17c], RZ, P3, !PT ;  /* 0x00005f000815ca10 */ /* 0x000fe20001ffe4ff */
[----:B--2---:R0:W-:Y:S04]  /*34c0*/  STL.64 [R1+0x68], R12 ;  /* 0x0000680c01007387 */ /* 0x0041e80000100a00 */
[----:B0-----:R-:W2:Y:S04]  /*34d0*/  LDL.LU.64 R12, [R1+0x238] ;  /* 0x00023800010c7983 */ /* 0x001ea80000300a00 */
[----:B---3--:R0:W-:Y:S04]  /*34e0*/  STL.64 [R1+0x28], R22 ;  /* 0x0000281601007387 */ /* 0x0081e80000100a00 */
[----:B------:R-:W-:Y:S01]  /*34f0*/  STL.64 [R1+0x1b0], R28 ;  /* 0x0001b01c01007387 */ /* 0x000fe20000100a00 */
[----:B0-----:R-:W-:-:S03]  /*3500*/  HFMA2.MMA R22, -RZ, RZ, 0, 0 ;  /* 0x00000000ff167435 */ /* 0x001fc600000001ff */
[----:B------:R-:W-:Y:S04]  /*3510*/  STL [R1+0x1cc], R26 ;  /* 0x0001cc1a01007387 */ /* 0x000fe80000100800 */
[----:B------:R0:W-:Y:S03]  /*3520*/  STL [R1+0x1c8], R22 ;  /* 0x0001c81601007387 */ /* 0x0001e60000100800 */
[----:B------:R-:W-:-:S04]  /*3530*/  MOV R9, R22 ;  /* 0x0000001600097202 */ /* 0x000fc80000000f00 */
[----:B------:R-:W-:Y:S02]  /*3540*/  MOV R8, R9 ;  /* 0x0000000900087202 */ /* 0x000fe40000000f00 */
[----:B0-----:R-:W-:Y:S02]  /*3550*/  @!P2 IADD3 R22, P5, R24, c[0x0][0x180], RZ ;  /* 0x000060001816aa10 */ /* 0x001fe40007fbe0ff */
[----:B------:R-:W-:Y:S02]  /*3560*/  MOV R9, R26 ;  /* 0x0000001a00097202 */ /* 0x000fe40000000f00 */
[----:B------:R-:W-:-:S04]  /*3570*/  @!P2 IADD3.X R23, R25, c[0x0][0x184], RZ, P5, !PT ;  /* 0x000061001917aa10 */ /* 0x000fc80002ffe4ff */
[----:B------:R-:W3:Y:S04]  /*3580*/  @!P4 LDG.E.64 R8, [R18.64] ;  /* 0x000000121208c981 */ /* 0x000ee8000c1e1b00 */
[----:B------:R0:W4:Y:S01]  /*3590*/  @!P2 LDG.E.64 R26, [R22.64] ;  /* 0x00000012161aa981 */ /* 0x000122000c1e1b00 */
[----:B------:R-:W-:-:S06]  /*35a0*/  CS2R R28, SRZ ;  /* 0x00000000001c7805 */ /* 0x000fcc000001ff00 */
[----:B------:R1:W5:Y:S01]  /*35b0*/  @!P4 LDG.E.64 R28, [R20.64] ;  /* 0x00000012141cc981 */ /* 0x000362000c1e1b00 */
[----:B0-----:R-:W-:Y:S01]  /*35c0*/  HFMA2.MMA R23, -RZ, RZ, 0, 0 ;  /* 0x00000000ff177435 */ /* 0x001fe200000001ff */
[----:B------:R-:W-:Y:S02]  /*35d0*/  MOV R22, RZ ;  /* 0x000000ff00167202 */ /* 0x000fe40000000f00 */
[----:B----4-:R-:W-:Y:S04]  /*35e0*/  STL.64 [R1+0x1d0], R26 ;  /* 0x0001d01a01007387 */ /* 0x010fe80000100a00 */
[----:B---3--:R0:W-:Y:S02]  /*35f0*/  @!P4 STL.64 [R1+0x1c8], R8 ;  /* 0x0001c8080100c387 */ /* 0x0081e40000100a00 */
[----:B0-----:R-:W-:-:S04]  /*3600*/  @!P0 IADD3 R8, P4, R7, c[0x0][0x180], RZ ;  /* 0x0000600007088a10 */ /* 0x001fc80007f9e0ff */
[----:B------:R-:W-:-:S05]  /*3610*/  @!P0 IADD3.X R9, R11, c[0x0][0x184], RZ, P4, !PT ;  /* 0x000061000b098a10 */ /* 0x000fca00027fe4ff */
[----:B------:R0:W3:Y:S01]  /*3620*/  @!P0 LDG.E.64 R22, [R8.64] ;  /* 0x0000001208168981 */ /* 0x0000e2000c1e1b00 */
[----:B------:R-:W-:Y:S02]  /*3630*/  @!P2 IADD3 R18, P3, R24, c[0x0][0x178], RZ ;  /* 0x00005e001812aa10 */ /* 0x000fe40007f7e0ff */
[----:B-1----:R-:W-:Y:S02]  /*3640*/  @!P0 IADD3 R20, P5, R7, c[0x0][0x178], RZ ;  /* 0x00005e0007148a10 */ /* 0x002fe40007fbe0ff */
[----:B------:R-:W-:Y:S02]  /*3650*/  @!P2 IADD3.X R19, R25, c[0x0][0x17c], RZ, P3, !PT ;  /* 0x00005f001913aa10 */ /* 0x000fe40001ffe4ff */
[----:B------:R-:W-:Y:S01]  /*3660*/  CS2R R24, SRZ ;  /* 0x0000000000187805 */ /* 0x000fe2000001ff00 */
[----:B------:R-:W-:Y:S02]  /*3670*/  @!P0 IADD3.X R21, R11, c[0x0][0x17c], RZ, P5, !PT ;  /* 0x00005f000b158a10 */ /* 0x000fe40002ffe4ff */
[----:B------:R1:W5:Y:S04]  /*3680*/  LDL.LU R11, [R1+0x234] ;  /* 0x00023400010b7983 */ /* 0x0003680000300800 */
[----:B------:R4:W5:Y:S01]  /*3690*/  @!P0 LDG.E.64 R24, [R20.64] ;  /* 0x0000001214188981 */ /* 0x000962000c1e1b00 */
[----:B0-----:R-:W-:-:S04]  /*36a0*/  @!P6 IADD3 R8, P0, R17, c[0x0][0x180], RZ ;  /* 0x000060001108ea10 */ /* 0x001fc80007f1e0ff */
[----:B------:R-:W-:Y:S01]  /*36b0*/  @!P6 IADD3.X R9, R6, c[0x0][0x184], RZ, P0, !PT ;  /* 0x000061000609ea10 */ /* 0x000fe200007fe4ff */
[----:B------:R-:W-:-:S06]  /*36c0*/  CS2R R26, SRZ ;  /* 0x00000000001a7805 */ /* 0x000fcc000001ff00 */
[----:B------:R0:W5:Y:S01]  /*36d0*/  @!P2 LDG.E.64 R26, [R18.64] ;  /* 0x00000012121aa981 */ /* 0x000162000c1e1b00 */
[----:B----4-:R-:W-:-:S04]  /*36e0*/  @!P6 IADD3 R20, P2, R17, c[0x0][0x178], RZ ;  /* 0x00005e001114ea10 */ /* 0x010fc80007f5e0ff */
[----:B------:R-:W-:Y:S01]  /*36f0*/  @!P6 IADD3.X R21, R6, c[0x0][0x17c], RZ, P2, !PT ;  /* 0x00005f000615ea10 */ /* 0x000fe200017fe4ff */
[----:B0-----:R-:W-:-:S06]  /*3700*/  CS2R R18, SRZ ;  /* 0x0000000000127805 */ /* 0x001fcc000001ff00 */
[----:B------:R1:W5:Y:S01]  /*3710*/  @!P6 LDG.E.64 R18, [R20.64] ;  /* 0x000000121412e981 */ /* 0x000362000c1e1b00 */
[----:B--2---:R-:W0:Y:S03]  /*3720*/  R2UR UR6, R12 ;  /* 0x000000000c0673c2 */ /* 0x004e2600000e0000 */
[----:B---3--:R2:W-:Y:S02]  /*3730*/  STL.64 [R1], R22 ;  /* 0x0000001601007387 */ /* 0x0085e40000100a00 */
[----:B--2---:R-:W-:Y:S01]  /*3740*/  HFMA2.MMA R23, -RZ, RZ, 0, 0 ;  /* 0x00000000ff177435 */ /* 0x004fe200000001ff */
[----:B------:R-:W-:-:S09]  /*3750*/  MOV R22, RZ ;  /* 0x000000ff00167202 */ /* 0x000fd20000000f00 */
[----:B------:R2:W3:Y:S01]  /*3760*/  @!P6 LDG.E.64 R22, [R8.64] ;  /* 0x000000120816e981 */ /* 0x0004e2000c1e1b00 */
[----:B0-----:R-:W-:-:S05]  /*3770*/  MOV R6, UR6 ;  /* 0x0000000600067c02 */ /* 0x001fca0008000f00 */
[----:B------:R-:W-:-:S05]  /*3780*/  FFMA.FTZ R6, -R6, UR6, R13 ;  /* 0x0000000606067c23 */ /* 0x000fca000801010d */
[----:B------:R-:W-:-:S13]  /*3790*/  FSETP.GTU.FTZ.AND P0, PT, R6, RZ, PT ;  /* 0x000000ff0600720b */ /* 0x000fda0003f1c000 */
[----:B------:R-:W-:Y:S01]  /*37a0*/  VOTEU.ANY UP0, P0 ;  /* 0x00000000003f7886 */ /* 0x000fe20000000100 */
[----:B------:R-:W-:-:S13]  /*37b0*/  PLOP3.LUT P0, PT, PT, PT, UP0, 0x80, 0x0 ;  /* 0x000000000000781c */ /* 0x000fda0003f0f008 */
[----:B------:R-:W-:-:S06]  /*37c0*/  @P0 FADD.FTZ R6, R6, c[0x0][0x1a0] ;  /* 0x0000680006060621 */ /* 0x000fcc0000010000 */
[----:B------:R-:W0:Y:S02]  /*37d0*/  @P0 MUFU.RSQ R6, R6 ;  /* 0x0000000600060308 */ /* 0x000e240000001400 */
[----:B0-----:R0:W4:Y:S01]  /*37e0*/  @P0 R2UR UR5, R6 ;  /* 0x00000000060503c2 */ /* 0x00112200000e0000 */
[----:B------:R-:W-:Y:S01]  /*37f0*/  ISETP.GT.U32.AND P0, PT, R0, 0x29f, PT ;  /* 0x0000029f0000780c */ /* 0x000fe20003f04070 */
[----:B------:R-:W-:Y:S01]  /*3800*/  UMOV UR25, 0x3f800000 ;  /* 0x3f80000000197882 */ /* 0x000fe20000000000 */
[----:B------:R-:W-:Y:S01]  /*3810*/  BSSY B0, `(.L_x_2256) ;  /* 0x0000013000007945 */ /* 0x000fe20003800000 */
[----:B------:R-:W-:Y:S01]  /*3820*/  ISETP.NE.AND P5, PT, RZ, UR21, PT ;  /* 0x00000015ff007c0c */ /* 0x000fe2000bfa5270 */
[----:B------:R-:W-:Y:S01]  /*3830*/  FADD.FTZ R14, R14, -UR6 ;  /* 0x800000060e0e7e21 */ /* 0x000fe20008010000 */
[----:B--2---:R-:W-:Y:S01]  /*3840*/  CS2R R8, SRZ ;  /* 0x0000000000087805 */ /* 0x004fe2000001ff00 */
[----:B------:R-:W-:Y:S01]  /*3850*/  FADD.FTZ R12, R15, -UR6 ;  /* 0x800000060f0c7e21 */ /* 0x000fe20008010000 */
[----:B0-----:R-:W-:Y:S01]  /*3860*/  CS2R R6, SRZ ;  /* 0x0000000000067805 */ /* 0x001fe2000001ff00 */
[----:B----4-:R-:W-:Y:S01]  /*3870*/  @UP0 UMOV UR25, UR5 ;  /* 0x0000000500190c82 */ /* 0x010fe20008000000 */
[----:B---3--:R1:W-:Y:S04]  /*3880*/  STL.64 [R1+0x1d8], R22 ;  /* 0x0001d81601007387 */ /* 0x0083e80000100a00 */
[----:B------:R-:W-:Y:S05]  /*3890*/  @P0 BRA `(.L_x_2257) ;  /* 0x000000a000000947 */ /* 0x000fea0003800000 */
[----:B------:R-:W2:Y:S01]  /*38a0*/  LDL R17, [R1+0x218] ;  /* 0x0002180001117983 */ /* 0x000ea20000100800 */
[----:B------:R-:W-:-:S02]  /*38b0*/  ISETP.NE.AND P0, PT, RZ, UR21, PT ;  /* 0x00000015ff007c0c */ /* 0x000fc4000bf05270 */
[----:B--2---:R-:W-:-:S04]  /*38c0*/  IADD3 R13, R17, UR22, RZ ;  /* 0x00000016110d7c10 */ /* 0x004fc8000fffe0ff */
[----:B------:R-:W-:-:S07]  /*38d0*/  SHF.R.S32.HI R9, RZ, 0x1f, R13 ;  /* 0x0000001fff097819 */ /* 0x000fce000001140d */
[----:B------:R-:W-:-:S04]  /*38e0*/  @P0 LEA R8, P2, R13, c[0x0][0x190], 0x2 ;  /* 0x000064000d080a11 */ /* 0x000fc800078410ff */
[----:B------:R-:W-:-:S05]  /*38f0*/  @P0 LEA.HI.X R9, R13, c[0x0][0x194], R9, 0x2, P2 ;  /* 0x000065000d090a11 */ /* 0x000fca00010f1409 */
[----:B------:R0:W5:Y:S02]  /*3900*/  @P0 LDG.E.64 R6, [R8.64] ;  /* 0x0000001208060981 */ /* 0x000164000c1e1b00 */
[----:B0-----:R-:W-:-:S05]  /*3910*/  MOV R8, 0x4 ;  /* 0x0000000400087802 */ /* 0x001fca0000000f00 */
[----:B------:R-:W-:-:S06]  /*3920*/  IMAD.WIDE R8, R13, R8, c[0x0][0x188] ;  /* 0x000062000d087625 */ /* 0x000fcc00078e0208 */
[----:B------:R-:W5:Y:S02]  /*3930*/  LDG.E.64 R8, [R8.64] ;  /* 0x0000001208087981 */ /* 0x000f64000c1e1b00 */
.L_x_2257:
[----:B------:R-:W-:Y:S05]  /*3940*/  BSYNC B0 ;  /* 0x0000000000007941 */ /* 0x000fea0003800000 */
.L_x_2256:
[----:B-1----:R-:W2:Y:S04]  /*3950*/  LDL R20, [R1+0x68] ;  /* 0x0000680001147983 */ /* 0x002ea80000100800 */
[----:B------:R-:W3:Y:S01]  /*3960*/  LDL R17, [R1+0x6c] ;  /* 0x00006c0001117983 */ /* 0x000ee20000100800 */
[----:B------:R-:W-:Y:S02]  /*3970*/  FMUL.FTZ R23, R14, UR25 ;  /* 0x000000190e177c20 */ /* 0x000fe40008410000 */
[----:B------:R-:W-:-:S03]  /*3980*/  FMUL.FTZ R22, R12, UR25 ;  /* 0x000000190c167c20 */ /* 0x000fc60008410000 */
[----:B------:R0:W-:Y:S04]  /*3990*/  STL [R1+0x1e0], R23 ;  /* 0x0001e01701007387 */ /* 0x0001e80000100800 */
[----:B------:R0:W-:Y:S01]  /*39a0*/  STL [R1+0x1e4], R22 ;  /* 0x0001e41601007387 */ /* 0x0001e20000100800 */
[----:B--2---:R-:W-:Y:S02]  /*39b0*/  MOV R15, R20 ;  /* 0x00000014000f7202 */ /* 0x004fe40000000f00 */
[----:B---3--:R-:W-:Y:S01]  /*39c0*/  MOV R13, R17 ;  /* 0x00000011000d7202 */ /* 0x008fe20000000f00 */
[----:B------:R-:W-:Y:S05]  /*39d0*/  @!P5 BRA `(.L_x_2258) ;  /* 0x000001200000d947 */ /* 0x000fea0003800000 */
[----:B0----5:R-:W-:-:S04]  /*39e0*/  FFMA.FTZ R13, R23, R8, R6 ;  /* 0x00000008170d7223 */ /* 0x021fc80000010006 */
        /* <DEDUP_REMOVED lines=17> */
.L_x_2258:
[----:B0-----:R-:W2:Y:S04]  /*3b00*/  LDL.LU R21, [R1+0x18] ;  /* 0x0000180001157983 */ /* 0x001ea80000300800 */
[----:B------:R-:W3:Y:S01]  /*3b10*/  LDL.LU R20, [R1+0x1c] ;  /* 0x00001c0001147983 */ /* 0x000ee20000300800 */
[----:B-----5:R-:W-:Y:S02]  /*3b20*/  FMUL.FTZ R14, R15, R8 ;  /* 0x000000080f0e7220 */ /* 0x020fe40000410000 */
[----:B------:R-:W-:Y:S02]  /*3b30*/  FMUL.FTZ R17, R13, R9 ;  /* 0x000000090d117220 */ /* 0x000fe40000410000 */
[----:B------:R-:W-:Y:S02]  /*3b40*/  FFMA.FTZ R12, R23, R14, RZ ;  /* 0x0000000e170c7223 */ /* 0x000fe400000100ff */
[----:B------:R-:W-:-:S02]  /*3b50*/  FADD.FTZ R14, RZ, R14 ;  /* 0x0000000eff0e7221 */ /* 0x000fc40000010000 */
[----:B------:R-:W-:Y:S02]  /*3b60*/  FFMA.FTZ R12, R22, R17, R12 ;  /* 0x00000011160c7223 */ /* 0x000fe4000001000c */
[----:B------:R-:W-:Y:S02]  /*3b70*/  FADD.FTZ R14, R17, R14 ;  /* 0x0000000e110e7221 */ /* 0x000fe40000010000 */
[----:B--2---:R-:W-:Y:S02]  /*3b80*/  FADD.FTZ R17, R21, -UR6 ;  /* 0x8000000615117e21 */ /* 0x004fe40008010000 */
[----:B---3--:R-:W-:Y:S02]  /*3b90*/  FADD.FTZ R20, R20, -UR6 ;  /* 0x8000000614147e21 */ /* 0x008fe40008010000 */
[----:B------:R-:W-:Y:S02]  /*3ba0*/  FMUL.FTZ R21, R17, UR25 ;  /* 0x0000001911157c20 */ /* 0x000fe40008410000 */
[----:B------:R-:W-:Y:S01]  /*3bb0*/  FMUL.FTZ R22, R20, UR25 ;  /* 0x0000001914167c20 */ /* 0x000fe20008410000 */
[----:B------:R0:W5:Y:S04]  /*3bc0*/  LDL R17, [R1+0xcc] ;  /* 0x0000cc0001117983 */ /* 0x0001680000100800 */
[----:B------:R0:W5:Y:S04]  /*3bd0*/  LDL R20, [R1+0xc8] ;  /* 0x0000c80001147983 */ /* 0x0001680000100800 */
[----:B------:R0:W-:Y:S04]  /*3be0*/  STL [R1+0x1f0], R21 ;  /* 0x0001f01501007387 */ /* 0x0001e80000100800 */
[----:B------:R0:W-:Y:S01]  /*3bf0*/  STL [R1+0x200], R22 ;  /* 0x0002001601007387 */ /* 0x0001e20000100800 */
[----:B------:R-:W-:Y:S05]  /*3c00*/  @!P5 BRA `(.L_x_2259) ;  /* 0x000001400000d947 */ /* 0x000fea0003800000 */
[----:B-----5:R-:W-:-:S04]  /*3c10*/  FFMA.FTZ R20, R21, R8, R6 ;  /* 0x0000000815147223 */ /* 0x020fc80000010006 */
[----:B------:R-:W-:-:S06]  /*3c20*/  FMUL.FTZ R17, R20, -1.4426950216293334961 ;  /* 0xbfb8aa3b14117820 */ /* 0x000fcc0000410000 */
[----:B------:R-:W1:Y:S02]  /*3c30*/  MUFU.EX2 R17, R17 ;  /* 0x0000001100117308 */ /* 0x000e640000000800 */
[----:B-1----:R-:W-:-:S06]  /*3c40*/  FADD.FTZ R17, R17, 1 ;  /* 0x3f80000011117421 */ /* 0x002fcc0000010000 */
[----:B------:R-:W1:Y:S02]  /*3c50*/  MUFU.RCP R17, R17 ;  /* 0x0000001100117308 */ /* 0x000e640000001000 */
[----:B01----:R-:W-:-:S04]  /*3c60*/  FADD.FTZ R21, -R17, 1 ;  /* 0x3f80000011157421 */ /* 0x003fc80000010100 */
[----:B------:R-:W-:Y:S02]  /*3c70*/  FFMA.FTZ R20, R20, R21, 1 ;  /* 0x3f80000014147423 */ /* 0x000fe40000010015 */
[----:B------:R-:W2:Y:S02]  /*3c80*/  LDL R21, [R1+0xc8] ;  /* 0x0000c80001157983 */ /* 0x000ea40000100800 */
[----:B--2---:R-:W-:-:S04]  /*3c90*/  FMUL.FTZ R17, R21, R17 ;  /* 0x0000001115117220 */ /* 0x004fc80000410000 */
[----:B------:R-:W-:Y:S02]  /*3ca0*/  FMUL.FTZ R20, R17, R20 ;  /* 0x0000001411147220 */ /* 0x000fe40000410000 */
[----:B------:R-:W-:-:S04]  /*3cb0*/  FFMA.FTZ R17, R22, R9, R7 ;  /* 0x0000000916117223 */ /* 0x000fc80000010007 */
[----:B------:R-:W-:-:S06]  /*3cc0*/  FMUL.FTZ R21, R17, -1.4426950216293334961 ;  /* 0xbfb8aa3b11157820 */ /* 0x000fcc0000410000 */
[----:B------:R-:W0:Y:S02]  /*3cd0*/  MUFU.EX2 R21, R21 ;  /* 0x0000001500157308 */ /* 0x000e240000000800 */
[----:B0-----:R-:W-:-:S06]  /*3ce0*/  FADD.FTZ R21, R21, 1 ;  /* 0x3f80000015157421 */ /* 0x001fcc0000010000 */
[----:B------:R-:W0:Y:S02]  /*3cf0*/  MUFU.RCP R21, R21 ;  /* 0x0000001500157308 */ /* 0x000e240000001000 */
[----:B0-----:R-:W-:-:S04]  /*3d00*/  FADD.FTZ R22, -R21, 1 ;  /* 0x3f80000015167421 */ /* 0x001fc80000010100 */
[----:B------:R-:W-:Y:S02]  /*3d10*/  FFMA.FTZ R17, R17, R22, 1 ;  /* 0x3f80000011117423 */ /* 0x000fe40000010016 */
[----:B------:R-:W2:Y:S02]  /*3d20*/  LDL R22, [R1+0xcc] ;  /* 0x0000cc0001167983 */ /* 0x000ea40000100800 */
[----:B--2---:R-:W-:-:S04]  /*3d30*/  FMUL.FTZ R21, R22, R21 ;  /* 0x0000001516157220 */ /* 0x004fc80000410000 */
[----:B------:R-:W-:Y:S02]  /*3d40*/  FMUL.FTZ R17, R21, R17 ;  /* 0x0000001115117220 */ /* 0x000fe40000410000 */
.L_x_2259:
[----:B------:R1:W-:Y:S01]  /*3d50*/  STL [R1+0x238], R2 ;  /* 0x0002380201007387 */ /* 0x0003e20000100800 */
[----:B0-----:R-:W-:-:S03]  /*3d60*/  MOV R21, R23 ;  /* 0x0000001700157202 */ /* 0x001fc60000000f00 */
[----:B-1----:R-:W2:Y:S02]  /*3d70*/  LDL R2, [R1+0x1f0] ;  /* 0x0001f00001027983 */ /* 0x002ea40000100800 */
[----:B------:R-:W-:Y:S02]  /*3d80*/  FFMA.FTZ R21, R21, R15, RZ ;  /* 0x0000000f15157223 */ /* 0x000fe400000100ff */
[----:B------:R-:W-:Y:S01]  /*3d90*/  FADD.FTZ R22, RZ, R15 ;  /* 0x0000000fff167221 */ /* 0x000fe20000010000 */
[----:B------:R0:W-:Y:S01]  /*3da0*/  STL [R1+0x234], R0 ;  /* 0x0002340001007387 */ /* 0x0001e20000100800 */
[----:B-----5:R-:W-:Y:S02]  /*3db0*/  FMUL.FTZ R15, R20, R8 ;  /* 0x00000008140f7220 */ /* 0x020fe40000410000 */
[----:B------:R-:W-:Y:S01]  /*3dc0*/  FADD.FTZ R22, R22, R20 ;  /* 0x0000001416167221 */ /* 0x000fe20000010000 */
[----:B------:R-:W3:Y:S04]  /*3dd0*/  LDL R23, [R1+0xd4] ;  /* 0x0000d40001177983 */ /* 0x000ee80000100800 */
[----:B0-----:R-:W4:Y:S01]  /*3de0*/  LDL R0, [R1+0x200] ;  /* 0x0002000001007983 */ /* 0x001f220000100800 */
[----:B--2---:R-:W-:-:S03]  /*3df0*/  FFMA.FTZ R21, R2, R20, R21 ;  /* 0x0000001402157223 */ /* 0x004fc60000010015 */
[----:B------:R-:W2:Y:S01]  /*3e00*/  LDL R20, [R1+0x1e4] ;  /* 0x0001e40001147983 */ /* 0x000ea20000100800 */
[----:B------:R-:W-:Y:S02]  /*3e10*/  FFMA.FTZ R12, R2, R15, R12 ;  /* 0x0000000f020c7223 */ /* 0x000fe4000001000c */
[----:B------:R-:W-:Y:S01]  /*3e20*/  FADD.FTZ R14, R14, R15 ;  /* 0x0000000f0e0e7221 */ /* 0x000fe20000010000 */
[----:B------:R0:W5:Y:S01]  /*3e30*/  LDL.LU R2, [R1+0x238] ;  /* 0x0002380001027983 */ /* 0x0001620000300800 */
[----:B------:R-:W-:Y:S02]  /*3e40*/  FADD.FTZ R10, R10, -UR6 ;  /* 0x800000060a0a7e21 */ /* 0x000fe40008010000 */
[----:B------:R-:W-:Y:S02]  /*3e50*/  FADD.FTZ R11, R11, -UR6 ;  /* 0x800000060b0b7e21 */ /* 0x000fe40008010000 */
[----:B--2---:R-:W-:Y:S02]  /*3e60*/  FFMA.FTZ R15, R20, R13, RZ ;  /* 0x0000000d140f7223 */ /* 0x004fe400000100ff */
[----:B------:R-:W-:-:S02]  /*3e70*/  FADD.FTZ R20, RZ, R13 ;  /* 0x0000000dff147221 */ /* 0x000fc40000010000 */
[----:B------:R-:W-:Y:S02]  /*3e80*/  FMUL.FTZ R13, R17, R9 ;  /* 0x00000009110d7220 */ /* 0x000fe40000410000 */
[C---:B----4-:R-:W-:Y:S02]  /*3e90*/  FFMA.FTZ R15, R0.reuse, R17, R15 ;  /* 0x00000011000f7223 */ /* 0x050fe4000001000f */
[----:B------:R-:W-:Y:S02]  /*3ea0*/  FFMA.FTZ R12, R0, R13, R12 ;  /* 0x0000000d000c7223 */ /* 0x000fe4000001000c */
[----:B------:R-:W-:Y:S01]  /*3eb0*/  FADD.FTZ R14, R13, R14 ;  /* 0x0000000e0d0e7221 */ /* 0x000fe20000010000 */
[----:B------:R0:W5:Y:S01]  /*3ec0*/  LDL.LU R0, [R1+0x234] ;  /* 0x0002340001007983 */ /* 0x0001620000300800 */
[----:B------:R-:W-:Y:S02]  /*3ed0*/  FADD.FTZ R20, R20, R17 ;  /* 0x0000001114147221 */ /* 0x000fe40000010000 */
[----:B------:R-:W-:-:S02]  /*3ee0*/  FMUL.FTZ R13, R10, UR25 ;  /* 0x000000190a0d7c20 */ /* 0x000fc40008410000 */
[----:B------:R-:W-:Y:S01]  /*3ef0*/  FMUL.FTZ R17, R11, UR25 ;  /* 0x000000190b117c20 */ /* 0x000fe20008410000 */
[----:B------:R0:W5:Y:S04]  /*3f00*/  LDL R10, [R1+0xd0] ;  /* 0x0000d000010a7983 */ /* 0x0001680000100800 */
[----:B------:R0:W-:Y:S04]  /*3f10*/  STL [R1+0x1e8], R13 ;  /* 0x0001e80d01007387 */ /* 0x0001e80000100800 */
[----:B------:R0:W-:Y:S01]  /*3f20*/  STL [R1+0x1f8], R17 ;  /* 0x0001f81101007387 */ /* 0x0001e20000100800 */
[----:B---3--:R-:W-:Y:S01]  /*3f30*/  MOV R11, R23 ;  /* 0x00000017000b7202 */ /* 0x008fe20000000f00 */
[----:B------:R-:W-:Y:S05]  /*3f40*/  @!P5 BRA `(.L_x_2260) ;  /* 0x000001300000d947 */ /* 0x000fea0003800000 */
[----:B------:R-:W-:-:S04]  /*3f50*/  FFMA.FTZ R11, R13, R8, R6 ;  /* 0x000000080d0b7223 */ /* 0x000fc80000010006 */
[----:B-----5:R-:W-:-:S06]  /*3f60*/  FMUL.FTZ R10, R11, -1.4426950216293334961 ;  /* 0xbfb8aa3b0b0a7820 */ /* 0x020fcc0000410000 */
[----:B------:R-:W1:Y:S02]  /*3f70*/  MUFU.EX2 R10, R10 ;  /* 0x0000000a000a7308 */ /* 0x000e640000000800 */
[----:B-1----:R-:W-:-:S06]  /*3f80*/  FADD.FTZ R10, R10, 1 ;  /* 0x3f8000000a0a7421 */ /* 0x002fcc0000010000 */
[----:B------:R-:W1:Y:S02]  /*3f90*/  MUFU.RCP R10, R10 ;  /* 0x0000000a000a7308 */ /* 0x000e640000001000 */
[----:B01----:R-:W-:-:S04]  /*3fa0*/  FADD.FTZ R13, -R10, 1 ;  /* 0x3f8000000a0d7421 */ /* 0x003fc80000010100 */
[----:B------:R-:W-:Y:S02]  /*3fb0*/  FFMA.FTZ R13, R11, R13, 1 ;  /* 0x3f8000000b0d7423 */ /* 0x000fe4000001000d */
[----:B------:R-:W2:Y:S02]  /*3fc0*/  LDL R11, [R1+0xd0] ;  /* 0x0000d000010b7983 */ /* 0x000ea40000100800 */
[----:B--2---:R-:W-:Y:S02]  /*3fd0*/  FMUL.FTZ R10, R11, R10 ;  /* 0x0000000a0b0a7220 */ /* 0x004fe40000410000 */
        /* <DEDUP_REMOVED lines=10> */
.L_x_2260:
[----:B-----5:R1:W-:Y:S04]  /*4080*/  STL [R1+0x238], R2 ;  /* 0x0002380201007387 */ /* 0x0203e80000100800 */
[----:B-1----:R-:W2:Y:S04]  /*4090*/  LDL R2, [R1+0x1e8] ;  /* 0x0001e80001027983 */ /* 0x002ea80000100800 */
[----:B------:R1:W-:Y:S01]  /*40a0*/  STL [R1+0x234], R0 ;  /* 0x0002340001007387 */ /* 0x0003e20000100800 */
[----:B0-----:R-:W-:Y:S02]  /*40b0*/  FMUL.FTZ R13, R10, R8 ;  /* 0x000000080a0d7220 */ /* 0x001fe40000410000 */
[----:B------:R-:W-:Y:S01]  /*40c0*/  FADD.FTZ R22, R22, R10 ;  /* 0x0000000a16167221 */ /* 0x000fe20000010000 */
[----:B-1----:R-:W3:Y:S04]  /*40d0*/  LDL R0, [R1+0x1f8] ;  /* 0x0001f80001007983 */ /* 0x002ee80000100800 */
[----:B------:R-:W4:Y:S04]  /*40e0*/  LDL.LU R17, [R1+0x24] ;  /* 0x0000240001117983 */ /* 0x000f280000300800 */
[----:B------:R-:W3:Y:S01]  /*40f0*/  LDL R23, [R1+0xdc] ;  /* 0x0000dc0001177983 */ /* 0x000ee20000100800 */
[----:B--2---:R-:W-:-:S03]  /*4100*/  FFMA.FTZ R21, R2, R10, R21 ;  /* 0x0000000a02157223 */ /* 0x004fc60000010015 */
[----:B------:R0:W5:Y:S04]  /*4110*/  LDL.LU R2, [R1+0x238] ;  /* 0x0002380001027983 */ /* 0x0001680000300800 */
[----:B------:R-:W2:Y:S01]  /*4120*/  LDL R10, [R1+0x1e8] ;  /* 0x0001e800010a7983 */ /* 0x000ea20000100800 */
[----:B------:R-:W-:Y:S02]  /*4130*/  FADD.FTZ R14, R14, R13 ;  /* 0x0000000d0e0e7221 */ /* 0x000fe40000010000 */
[----:B--2---:R-:W-:Y:S02]  /*4140*/  FFMA.FTZ R12, R10, R13, R12 ;  /* 0x0000000d0a0c7223 */ /* 0x004fe4000001000c */
[----:B------:R-:W2:Y:S01]  /*4150*/  LDL.LU R13, [R1+0x20] ;  /* 0x00002000010d7983 */ /* 0x000ea20000300800 */
[----:B------:R-:W-:-:S02]  /*4160*/  FMUL.FTZ R10, R11, R9 ;  /* 0x000000090b0a7220 */ /* 0x000fc40000410000 */
[----:B------:R-:W-:Y:S02]  /*4170*/  FADD.FTZ R20, R20, R11 ;  /* 0x0000000b14147221 */ /* 0x000fe40000010000 */
[----:B---3--:R-:W-:Y:S02]  /*4180*/  FFMA.FTZ R12, R0, R10, R12 ;  /* 0x0000000a000c7223 */ /* 0x008fe4000001000c */
[----:B------:R-:W-:Y:S02]  /*4190*/  FADD.FTZ R14, R10, R14 ;  /* 0x0000000e0a0e7221 */ /* 0x000fe40000010000 */
[----:B------:R-:W-:Y:S02]  /*41a0*/  FFMA.FTZ R15, R0, R11, R15 ;  /* 0x0000000b000f7223 */ /* 0x000fe4000001000f */
[----:B----4-:R-:W-:Y:S01]  /*41b0*/  FADD.FTZ R11, R17, -UR6 ;  /* 0x80000006110b7e21 */ /* 0x010fe20008010000 */
[----:B------:R0:W5:Y:S03]  /*41c0*/  LDL.LU R0, [R1+0x234] ;  /* 0x0002340001007983 */ /* 0x0001660000300800 */
[----:B------:R-:W-:-:S02]  /*41d0*/  FMUL.FTZ R17, R11, UR25 ;  /* 0x000000190b117c20 */ /* 0x000fc40008410000 */
[----:B--2---:R-:W-:Y:S02]  /*41e0*/  FADD.FTZ R10, R13, -UR6 ;  /* 0x800000060d0a7e21 */ /* 0x004fe40008010000 */
[----:B------:R0:W5:Y:S02]  /*41f0*/  LDL R13, [R1+0xd8] ;  /* 0x0000d800010d7983 */ /* 0x0001640000100800 */
[----:B------:R-:W-:-:S05]  /*4200*/  FMUL.FTZ R10, R10, UR25 ;  /* 0x000000190a0a7c20 */ /* 0x000fca0008410000 */
[----:B------:R1:W-:Y:S04]  /*4210*/  STL [R1+0x1ec], R10 ;  /* 0x0001ec0a01007387 */ /* 0x0003e80000100800 */
[----:B------:R0:W-:Y:S01]  /*4220*/  STL [R1+0x1fc], R17 ;  /* 0x0001fc1101007387 */ /* 0x0001e20000100800 */
[----:B-1----:R-:W-:Y:S01]  /*4230*/  MOV R10, R23 ;  /* 0x00000017000a7202 */ /* 0x002fe20000000f00 */
[----:B------:R-:W-:Y:S05]  /*4240*/  @!P5 BRA `(.L_x_2261) ;  /* 0x000001400000d947 */ /* 0x000fea0003800000 */
[----:B------:R-:W2:Y:S02]  /*4250*/  LDL R11, [R1+0x1ec] ;  /* 0x0001ec00010b7983 */ /* 0x000ea40000100800 */
[----:B--2---:R-:W-:-:S04]  /*4260*/  FFMA.FTZ R11, R11, R8, R6 ;  /* 0x000000080b0b7223 */ /* 0x004fc80000010006 */
[----:B------:R-:W-:-:S06]  /*4270*/  FMUL.FTZ R10, R11, -1.4426950216293334961 ;  /* 0xbfb8aa3b0b0a7820 */ /* 0x000fcc0000410000 */
[----:B------:R-:W1:Y:S02]  /*4280*/  MUFU.EX2 R10, R10 ;  /* 0x0000000a000a7308 */ /* 0x000e640000000800 */
[----:B-1----:R-:W-:-:S06]  /*4290*/  FADD.FTZ R10, R10, 1 ;  /* 0x3f8000000a0a7421 */ /* 0x002fcc0000010000 */
[----:B------:R-:W1:Y:S02]  /*42a0*/  MUFU.RCP R10, R10 ;  /* 0x0000000a000a7308 */ /* 0x000e640000001000 */
[----:B-1---5:R-:W-:-:S04]  /*42b0*/  FADD.FTZ R13, -R10, 1 ;  /* 0x3f8000000a0d7421 */ /* 0x022fc80000010100 */
[----:B------:R-:W-:Y:S02]  /*42c0*/  FFMA.FTZ R13, R11, R13, 1 ;  /* 0x3f8000000b0d7423 */ /* 0x000fe4000001000d */
[----:B------:R-:W2:Y:S02]  /*42d0*/  LDL R11, [R1+0xd8] ;  /* 0x0000d800010b7983 */ /* 0x000ea40000100800 */
[----:B--2---:R-:W-:-:S04]  /*42e0*/  FMUL.FTZ R10, R11, R10 ;  /* 0x0000000a0b0a7220 */ /* 0x004fc80000410000 */
        /* <DEDUP_REMOVED lines=10> */
.L_x_2261:
[----:B-----5:R1:W-:Y:S04]  /*4390*/  STL [R1+0x238], R2 ;  /* 0x0002380201007387 */ /* 0x0203e80000100800 */
[----:B-1----:R-:W2:Y:S01]  /*43a0*/  LDL R2, [R1+0x1ec] ;  /* 0x0001ec0001027983 */ /* 0x002ea20000100800 */
[----:B------:R-:W-:-:S03]  /*43b0*/  FMUL.FTZ R11, R13, R8 ;  /* 0x000000080d0b7220 */ /* 0x000fc60000410000 */
[----:B------:R1:W-:Y:S01]  /*43c0*/  STL [R1+0x234], R0 ;  /* 0x0002340001007387 */ /* 0x0003e20000100800 */
[----:B------:R-:W-:-:S03]  /*43d0*/  FADD.FTZ R22, R22, R13 ;  /* 0x0000000d16167221 */ /* 0x000fc60000010000 */
[----:B-1----:R-:W3:Y:S04]  /*43e0*/  LDL R0, [R1+0x1fc] ;  /* 0x0001fc0001007983 */ /* 0x002ee80000100800 */
[----:B0-----:R-:W4:Y:S04]  /*43f0*/  LDL.LU R17, [R1+0x34] ;  /* 0x0000340001117983 */ /* 0x001f280000300800 */
[----:B------:R-:W4:Y:S01]  /*4400*/  LDL R23, [R1+0xec] ;  /* 0x0000ec0001177983 */ /* 0x000f220000100800 */
[----:B--2---:R-:W-:-:S03]  /*4410*/  FFMA.FTZ R21, R2, R13, R21 ;  /* 0x0000000d02157223 */ /* 0x004fc60000010015 */
[----:B------:R-:W2:Y:S01]  /*4420*/  LDL.LU R13, [R1+0x30] ;  /* 0x00003000010d7983 */ /* 0x000ea20000300800 */
[----:B------:R-:W-:Y:S02]  /*4430*/  FFMA.FTZ R12, R2, R11, R12 ;  /* 0x0000000b020c7223 */ /* 0x000fe4000001000c */
[----:B------:R-:W-:Y:S01]  /*4440*/  FADD.FTZ R14, R14, R11 ;  /* 0x0000000b0e0e7221 */ /* 0x000fe20000010000 */
[----:B------:R0:W5:Y:S01]  /*4450*/  LDL.LU R2, [R1+0x238] ;  /* 0x0002380001027983 */ /* 0x0001620000300800 */
[----:B------:R-:W-:Y:S02]  /*4460*/  FMUL.FTZ R11, R10, R9 ;  /* 0x000000090a0b7220 */ /* 0x000fe40000410000 */
[----:B------:R-:W-:Y:S02]  /*4470*/  FADD.FTZ R20, R20, R10 ;  /* 0x0000000a14147221 */ /* 0x000fe40000010000 */
[----:B------:R-:W-:Y:S02]  /*4480*/  FADD.FTZ R14, R11, R14 ;  /* 0x0000000e0b0e7221 */ /* 0x000fe40000010000 */
[----:B---3--:R-:W-:-:S02]  /*4490*/  FFMA.FTZ R15, R0, R10, R15 ;  /* 0x0000000a000f7223 */ /* 0x008fc4000001000f */
[----:B------:R-:W-:Y:S02]  /*44a0*/  FFMA.FTZ R12, R0, R11, R12 ;  /* 0x0000000b000c7223 */ /* 0x000fe4000001000c */
[----:B----4-:R-:W-:Y:S01]  /*44b0*/  FADD.FTZ R11, R17, -UR6 ;  /* 0x80000006110b7e21 */ /* 0x010fe20008010000 */
[----:B------:R0:W5:Y:S03]  /*44c0*/  LDL.LU R0, [R1+0x234] ;  /* 0x0002340001007983 */ /* 0x0001660000300800 */
[----:B------:R-:W-:Y:S02]  /*44d0*/  FMUL.FTZ R17, R11, UR25 ;  /* 0x000000190b117c20 */ /* 0x000fe40008410000 */
        /* <DEDUP_REMOVED lines=27> */
.L_x_2262:
        /* <DEDUP_REMOVED lines=48> */
.L_x_2263:
        /* <DEDUP_REMOVED lines=48> */
.L_x_2264:
        /* <DEDUP_REMOVED lines=48> */
.L_x_2265:
        /* <DEDUP_REMOVED lines=48> */
.L_x_2266:
        /* <DEDUP_REMOVED lines=48> */
.L_x_2267:
        /* <DEDUP_REMOVED lines=48> */
.L_x_2268:
        /* <DEDUP_REMOVED lines=48> */
.L_x_2269:
        /* <DEDUP_REMOVED lines=48> */
.L_x_2270:
        /* <DEDUP_REMOVED lines=48> */
.L_x_2271:
        /* <DEDUP_REMOVED lines=48> */
.L_x_2272:
        /* <DEDUP_REMOVED lines=48> */
.L_x_2273:
        /* <DEDUP_REMOVED lines=48> */
.L_x_2274:
        /* <DEDUP_REMOVED lines=48> */
.L_x_2275:
        /* <DEDUP_REMOVED lines=48> */
.L_x_2276:
        /* <DEDUP_REMOVED lines=48> */
.L_x_2277:
        /* <DEDUP_REMOVED lines=48> */
.L_x_2278:
        /* <DEDUP_REMOVED lines=48> */
.L_x_2279:
        /* <DEDUP_REMOVED lines=48> */
.L_x_2280:
        /* <DEDUP_REMOVED lines=48> */
.L_x_2281:
        /* <DEDUP_REMOVED lines=48> */
.L_x_2282:
        /* <DEDUP_REMOVED lines=48> */
.L_x_2283:
        /* <DEDUP_REMOVED lines=48> */
.L_x_2284:
        /* <DEDUP_REMOVED lines=48> */
.L_x_2285:
[----:B-----5:R1:W-:Y:S01]  /*8b90*/  STL [R1+0x234], R0 ;  /* 0x0002340001007387 */ /* 0x0203e20000100800 */
[----:B------:R-:W-:-:S03]  /*8ba0*/  FADD.FTZ R22, R22, R13 ;  /* 0x0000000d16167221 */ /* 0x000fc60000010000 */
[----:B-1----:R-:W2:Y:S04]  /*8bb0*/  LDL R0, [R1+0x194] ;  /* 0x0001940001007983 */ /* 0x002ea80000100800 */
[----:B------:R-:W3:Y:S04]  /*8bc0*/  LDL.LU R23, [R1+0x1c8] ;  /* 0x0001c80001177983 */ /* 0x000ee80000300800 */
[----:B0-----:R-:W4:Y:S01]  /*8bd0*/  LDL.LU R17, [R1+0x1cc] ;  /* 0x0001cc0001117983 */ /* 0x001f220000300800 */
[----:B------:R-:W-:-:S03]  /*8be0*/  FMUL.FTZ R11, R13, R8 ;  /* 0x000000080d0b7220 */ /* 0x000fc60000410000 */
[----:B------:R0:W-:Y:S04]  /*8bf0*/  STL [R1+0x8], R22 ;  /* 0x0000081601007387 */ /* 0x0001e80000100800 */
[----:B0-----:R-:W3:Y:S01]  /*8c00*/  LDL R22, [R1+0x18c] ;  /* 0x00018c0001167983 */ /* 0x001ee20000100800 */
[----:B------:R-:W-:Y:S02]  /*8c10*/  FADD.FTZ R14, R14, R11 ;  /* 0x0000000b0e0e7221 */ /* 0x000fe40000010000 */
[----:B------:R-:W-:Y:S02]  /*8c20*/  FADD.FTZ R20, R20, R10 ;  /* 0x0000000a14147221 */ /* 0x000fe40000010000 */
[C---:B--2---:R-:W-:Y:S02]  /*8c30*/  FFMA.FTZ R13, R0.reuse, R13, R21 ;  /* 0x0000000d000d7223 */ /* 0x044fe40000010015 */
[----:B------:R-:W-:-:S02]  /*8c40*/  FFMA.FTZ R12, R0, R11, R12 ;  /* 0x0000000b000c7223 */ /* 0x000fc4000001000c */
[----:B------:R-:W-:Y:S01]  /*8c50*/  FMUL.FTZ R11, R10, R9 ;  /* 0x000000090a0b7220 */ /* 0x000fe20000410000 */
[----:B------:R0:W5:Y:S03]  /*8c60*/  LDL.LU R0, [R1+0x234] ;  /* 0x0002340001007983 */ /* 0x0001660000300800 */
[----:B------:R-:W-:Y:S01]  /*8c70*/  FADD.FTZ R14, R11, R14 ;  /* 0x0000000e0b0e7221 */ /* 0x000fe20000010000 */
[----:B------:R3:W-:Y:S04]  /*8c80*/  STL [R1+0xc], R13 ;  /* 0x00000c0d01007387 */ /* 0x0007e80000100800 */
[----:B------:R1:W-:Y:S01]  /*8c90*/  STL [R1+0x10], R20 ;  /* 0x0000101401007387 */ /* 0x0003e20000100800 */
[----:B---3--:R-:W-:-:S02]  /*8ca0*/  FFMA.FTZ R13, R22, R10, R15 ;  /* 0x0000000a160d7223 */ /* 0x008fc4000001000f */
[----:B------:R-:W-:Y:S01]  /*8cb0*/  FFMA.FTZ R10, R22, R11, R12 ;  /* 0x0000000b160a7223 */ /* 0x000fe2000001000c */
[----:B------:R-:W-:Y:S01]  /*8cc0*/  MOV R22, R29 ;  /* 0x0000001d00167202 */ /* 0x000fe20000000f00 */
[----:B------:R-:W-:Y:S01]  /*8cd0*/  FADD.FTZ R11, R23, -UR6 ;  /* 0x80000006170b7e21 */ /* 0x000fe20008010000 */
[----:B------:R0:W-:Y:S01]  /*8ce0*/  STL [R1+0x18], R13 ;  /* 0x0000180d01007387 */ /* 0x0001e20000100800 */
[----:B----4-:R-:W-:Y:S02]  /*8cf0*/  FADD.FTZ R12, R17, -UR6 ;  /* 0x80000006110c7e21 */ /* 0x010fe40008010000 */
[----:B------:R-:W-:Y:S02]  /*8d00*/  FMUL.FTZ R21, R11, UR25 ;  /* 0x000000190b157c20 */ /* 0x000fe40008410000 */
[----:B-1----:R-:W-:Y:S01]  /*8d10*/  FMUL.FTZ R20, R12, UR25 ;  /* 0x000000190c147c20 */ /* 0x002fe20008410000 */
[----:B------:R-:W-:Y:S02]  /*8d20*/  MOV R12, R28 ;  /* 0x0000001c000c7202 */ /* 0x000fe40000000f00 */
[----:B------:R0:W-:Y:S04]  /*8d30*/  STL [R1+0x1b0], R21 ;  /* 0x0001b01501007387 */ /* 0x0001e80000100800 */
[----:B------:R0:W-:Y:S01]  /*8d40*/  STL [R1+0x160], R20 ;  /* 0x0001601401007387 */ /* 0x0001e20000100800 */
[----:B------:R-:W-:Y:S05]  /*8d50*/  @!P5 BRA `(.L_x_2286) ;  /* 0x000001200000d947 */ /* 0x000fea0003800000 */
        /* <DEDUP_REMOVED lines=18> */
.L_x_2286:
[----:B------:R-:W2:Y:S04]  /*8e80*/  LDL.LU R17, [R1+0x1d0] ;  /* 0x0001d00001117983 */ /* 0x000ea80000300800 */
[----:B------:R-:W3:Y:S01]  /*8e90*/  LDL.LU R15, [R1+0x1d4] ;  /* 0x0001d400010f7983 */ /* 0x000ee20000300800 */
[----:B------:R-:W-:Y:S02]  /*8ea0*/  FMUL.FTZ R11, R12, R8 ;  /* 0x000000080c0b7220 */ /* 0x000fe40000410000 */
[----:B0-----:R-:W-:Y:S02]  /*8eb0*/  FMUL.FTZ R13, R22, R9 ;  /* 0x00000009160d7220 */ /* 0x001fe40000410000 */
[----:B------:R-:W-:Y:S01]  /*8ec0*/  FFMA.FTZ R10, R21, R11, R10 ;  /* 0x0000000b150a7223 */ /* 0x000fe2000001000a */
[----:B------:R-:W-:Y:S01]  /*8ed0*/  MOV R21, R27 ;  /* 0x0000001b00157202 */ /* 0x000fe20000000f00 */
[----:B------:R-:W-:-:S02]  /*8ee0*/  FADD.FTZ R11, R14, R11 ;  /* 0x0000000b0e0b7221 */ /* 0x000fc40000010000 */
[----:B------:R-:W-:Y:S02]  /*8ef0*/  FFMA.FTZ R10, R20, R13, R10 ;  /* 0x0000000d140a7223 */ /* 0x000fe4000001000a */
[----:B------:R-:W-:Y:S02]  /*8f00*/  FADD.FTZ R11, R13, R11 ;  /* 0x0000000b0d0b7221 */ /* 0x000fe40000010000 */
[----:B--2---:R-:W-:Y:S02]  /*8f10*/  FADD.FTZ R13, R17, -UR6 ;  /* 0x80000006110d7e21 */ /* 0x004fe40008010000 */
[----:B---3--:R-:W-:Y:S02]  /*8f20*/  FADD.FTZ R14, R15, -UR6 ;  /* 0x800000060f0e7e21 */ /* 0x008fe40008010000 */
[----:B------:R-:W-:Y:S02]  /*8f30*/  FMUL.FTZ R23, R13, UR25 ;  /* 0x000000190d177c20 */ /* 0x000fe40008410000 */
[----:B------:R-:W-:Y:S01]  /*8f40*/  FMUL.FTZ R20, R14, UR25 ;  /* 0x000000190e147c20 */ /* 0x000fe20008410000 */
[----:B------:R-:W-:-:S02]  /*8f50*/  MOV R14, R26 ;  /* 0x0000001a000e7202 */ /* 0x000fc40000000f00 */
        /* <DEDUP_REMOVED lines=21> */
.L_x_2287:
[----:B------:R-:W2:Y:S04]  /*90b0*/  LDL.LU R17, [R1] ;  /* 0x0000000001117983 */ /* 0x000ea80000300800 */
[----:B------:R-:W3:Y:S01]  /*90c0*/  LDL.LU R15, [R1+0x4] ;  /* 0x00000400010f7983 */ /* 0x000ee20000300800 */
[----:B------:R-:W-:-:S04]  /*90d0*/  FMUL.FTZ R13, R14, R8 ;  /* 0x000000080e0d7220 */ /* 0x000fc80000410000 */
[----:B------:R-:W-:Y:S02]  /*90e0*/  FFMA.FTZ R10, R23, R13, R10 ;  /* 0x0000000d170a7223 */ /* 0x000fe4000001000a */
[----:B------:R-:W-:Y:S02]  /*90f0*/  FADD.FTZ R11, R11, R13 ;  /* 0x0000000d0b0b7221 */ /* 0x000fe40000010000 */
[----:B------:R-:W-:-:S04]  /*9100*/  FMUL.FTZ R13, R21, R9 ;  /* 0x00000009150d7220 */ /* 0x000fc80000410000 */
[----:B------:R-:W-:Y:S01]  /*9110*/  FFMA.FTZ R10, R20, R13, R10 ;  /* 0x0000000d140a7223 */ /* 0x000fe2000001000a */
[----:B0-----:R-:W-:Y:S01]  /*9120*/  MOV R20, R25 ;  /* 0x0000001900147202 */ /* 0x001fe20000000f00 */
[----:B------:R-:W-:Y:S02]  /*9130*/  FADD.FTZ R11, R13, R11 ;  /* 0x0000000b0d0b7221 */ /* 0x000fe40000010000 */
[----:B--2---:R-:W-:Y:S01]  /*9140*/  FADD.FTZ R13, R17, -UR6 ;  /* 0x80000006110d7e21 */ /* 0x004fe20008010000 */
[----:B------:R-:W-:Y:S01]  /*9150*/  MOV R17, R24 ;  /* 0x0000001800117202 */ /* 0x000fe20000000f00 */
[----:B---3--:R-:W-:Y:S02]  /*9160*/  FADD.FTZ R15, R15, -UR6 ;  /* 0x800000060f0f7e21 */ /* 0x008fe40008010000 */
[----:B------:R-:W-:Y:S02]  /*9170*/  FMUL.FTZ R23, R13, UR25 ;  /* 0x000000190d177c20 */ /* 0x000fe40008410000 */
[----:B------:R-:W-:-:S03]  /*9180*/  FMUL.FTZ R15, R15, UR25 ;  /* 0x000000190f0f7c20 */ /* 0x000fc60008410000 */
[----:B------:R0:W-:Y:S04]  /*9190*/  STL [R1+0x30], R23 ;  /* 0x0000301701007387 */ /* 0x0001e80000100800 */
[----:B------:R0:W-:Y:S01]  /*91a0*/  STL [R1+0x24], R15 ;  /* 0x0000240f01007387 */ /* 0x0001e20000100800 */
[----:B------:R-:W-:Y:S05]  /*91b0*/  @!P5 BRA `(.L_x_2288) ;  /* 0x000001300000d947 */ /* 0x000fea0003800000 */
[----:B------:R-:W-:Y:S01]  /*91c0*/  FFMA.FTZ R13, R23, R8, R6 ;  /* 0x00000008170d7223 */ /* 0x000fe20000010006 */
[----:B------:R-:W-:-:S03]  /*91d0*/  MOV R20, R15 ;  /* 0x0000000f00147202 */ /* 0x000fc60000000f00 */
        /* <DEDUP_REMOVED lines=17> */
.L_x_2288:
[----:B------:R1:W-:Y:S04]  /*92f0*/  STL [R1+0x238], R2 ;  /* 0x0002380201007387 */ /* 0x0003e80000100800 */
[----:B-----5:R2:W-:Y:S01]  /*9300*/  STL [R1+0x234], R0 ;  /* 0x0002340001007387 */ /* 0x0205e20000100800 */
[----:B-1----:R-:W-:-:S03]  /*9310*/  MOV R2, R23 ;  /* 0x0000001700027202 */ /* 0x002fc60000000f00 */
[----:B--2---:R-:W2:Y:S04]  /*9320*/  LDL R0, [R1+0x24] ;  /* 0x0000240001007983 */ /* 0x004ea80000100800 */
[----:B0-----:R-:W3:Y:S04]  /*9330*/  LDL.LU R23, [R1+0x1d8] ;  /* 0x0001d80001177983 */ /* 0x001ee80000300800 */
[----:B------:R-:W4:Y:S01]  /*9340*/  LDL.LU R15, [R1+0x1dc] ;  /* 0x0001dc00010f7983 */ /* 0x000f220000300800 */
[----:B------:R-:W-:-:S04]  /*9350*/  FMUL.FTZ R13, R17, R8 ;  /* 0x00000008110d7220 */ /* 0x000fc80000410000 */
[----:B------:R-:W-:Y:S02]  /*9360*/  FFMA.FTZ R10, R2, R13, R10 ;  /* 0x0000000d020a7223 */ /* 0x000fe4000001000a */
[----:B------:R-:W-:Y:S01]  /*9370*/  FADD.FTZ R11, R11, R13 ;  /* 0x0000000d0b0b7221 */ /* 0x000fe20000010000 */
[----:B------:R0:W5:Y:S01]  /*9380*/  LDL.LU R2, [R1+0x238] ;  /* 0x0002380001027983 */ /* 0x0001620000300800 */
[----:B------:R-:W-:-:S04]  /*9390*/  FMUL.FTZ R13, R20, R9 ;  /* 0x00000009140d7220 */ /* 0x000fc80000410000 */
[----:B--2---:R-:W-:Y:S02]  /*93a0*/  FFMA.FTZ R10, R0, R13, R10 ;  /* 0x0000000d000a7223 */ /* 0x004fe4000001000a */
[----:B------:R-:W-:Y:S01]  /*93b0*/  FADD.FTZ R13, R13, R11 ;  /* 0x0000000b0d0d7221 */ /* 0x000fe20000010000 */
[----:B------:R0:W5:Y:S01]  /*93c0*/  LDL.LU R0, [R1+0x234] ;  /* 0x0002340001007983 */ /* 0x0001620000300800 */
[----:B---3--:R-:W-:-:S03]  /*93d0*/  FADD.FTZ R11, R23, -UR6 ;  /* 0x80000006170b7e21 */ /* 0x008fc60008010000 */
[----:B------:R4:W-:Y:S01]  /*93e0*/  STL [R1], R13 ;  /* 0x0000000d01007387 */ /* 0x0009e20000100800 */
[----:B------:R-:W-:-:S05]  /*93f0*/  FMUL.FTZ R11, R11, UR25 ;  /* 0x000000190b0b7c20 */ /* 0x000fca0008410000 */
[----:B------:R0:W-:Y:S01]  /*9400*/  STL [R1+0x20], R11 ;  /* 0x0000200b01007387 */ /* 0x0001e20000100800 */
[----:B----4-:R-:W-:Y:S01]  /*9410*/  FADD.FTZ R13, R15, -UR6 ;  /* 0x800000060f0d7e21 */ /* 0x010fe20008010000 */
[----:B------:R-:W-:-:S03]  /*9420*/  MOV R15, R19 ;  /* 0x00000013000f7202 */ /* 0x000fc60000000f00 */
[----:B------:R-:W-:Y:S01]  /*9430*/  FMUL.FTZ R23, R13, UR25 ;  /* 0x000000190d177c20 */ /* 0x000fe20008410000 */
[----:B------:R-:W-:-:S04]  /*9440*/  MOV R13, R18 ;  /* 0x00000012000d7202 */ /* 0x000fc80000000f00 */
[----:B------:R0:W-:Y:S01]  /*9450*/  STL [R1+0x1c], R23 ;  /* 0x00001c1701007387 */ /* 0x0001e20000100800 */
        /* <DEDUP_REMOVED lines=19> */
.L_x_2289:
[----:B0-----:R-:W2:Y:S04]  /*9590*/  LDL.LU R23, [R1] ;  /* 0x0000000001177983 */ /* 0x001ea80000300800 */
[----:B------:R0:W-:Y:S04]  /*95a0*/  STL [R1+0x260], R26 ;  /* 0x0002601a01007387 */ /* 0x0001e80000100800 */
[----:B0-----:R-:W3:Y:S04]  /*95b0*/  LDL R26, [R1+0x20] ;  /* 0x00002000011a7983 */ /* 0x001ee80000100800 */
[----:B------:R-:W-:Y:S04]  /*95c0*/  STL [R1+0x25c], R25 ;  /* 0x00025c1901007387 */ /* 0x000fe80000100800 */
        /* <DEDUP_REMOVED lines=9> */
[----:B-----5:R0:W-:Y:S04]  /*9660*/  STL [R1+0x234], R2 ;  /* 0x0002340201007387 */ /* 0x0201e80000100800 */
[----:B0-----:R-:W4:Y:S01]  /*9670*/  LDL R2, [R1+0x1c] ;  /* 0x00001c0001027983 */ /* 0x001f220000100800 */
[----:B------:R-:W-:-:S03]  /*9680*/  FMUL.FTZ R11, R13, R8 ;  /* 0x000000080d0b7220 */ /* 0x000fc60000410000 */
[----:B------:R-:W0:Y:S04]  /*9690*/  S2R R19, SR_LANEID ;  /* 0x0000000000137919 */ /* 0x000e280000000000 */
[----:B------:R-:W4:Y:S01]  /*96a0*/  LDL.LU R16, [R1+0x8] ;  /* 0x0000080001107983 */ /* 0x000f220000300800 */
[----:B0-----:R-:W-:Y:S01]  /*96b0*/  ISETP.GT.AND P0, PT, R19, 0x1e, PT ;  /* 0x0000001e1300780c */ /* 0x001fe20003f04270 */
[----:B---3--:R-:W-:Y:S02]  /*96c0*/  FFMA.FTZ R10, R26, R11, R10 ;  /* 0x0000000b1a0a7223 */ /* 0x008fe4000001000a */
[----:B--2---:R-:W-:Y:S01]  /*96d0*/  FADD.FTZ R11, R23, R11 ;  /* 0x0000000b170b7221 */ /* 0x004fe20000010000 */
[----:B------:R-:W2:Y:S01]  /*96e0*/  LDL.LU R26, [R1+0xc] ;  /* 0x00000c00011a7983 */ /* 0x000ea20000300800 */
[----:B------:R-:W-:-:S03]  /*96f0*/  FMUL.FTZ R23, R15, R9 ;  /* 0x000000090f177220 */ /* 0x000fc60000410000 */
[----:B------:R-:W3:Y:S01]  /*9700*/  LDL.LU R25, [R1+0x18] ;  /* 0x0000180001197983 */ /* 0x000ee20000300800 */
[----:B------:R-:W-:-:S03]  /*9710*/  FADD.FTZ R11, R23, R11 ;  /* 0x0000000b170b7221 */ /* 0x000fc60000010000 */
[----:B------:R-:W3:Y:S04]  /*9720*/  LDL R24, [R1+0x160] ;  /* 0x0001600001187983 */ /* 0x000ee80000100800 */
[----:B------:R-:W2:Y:S04]  /*9730*/  LDL R18, [R1+0x38] ;  /* 0x0000380001127983 */ /* 0x000ea80000100800 */
[----:B------:R-:W2:Y:S04]  /*9740*/  LDL R7, [R1+0x34] ;  /* 0x0000340001077983 */ /* 0x000ea80000100800 */
[----:B------:R-:W2:Y:S04]  /*9750*/  LDL R6, [R1+0x30] ;  /* 0x0000300001067983 */ /* 0x000ea80000100800 */
[----:B------:R-:W2:Y:S01]  /*9760*/  LDL R5, [R1+0x24] ;  /* 0x0000240001057983 */ /* 0x000ea20000100800 */
[----:B----4-:R-:W-:-:S03]  /*9770*/  FFMA.FTZ R10, R2, R23, R10 ;  /* 0x00000017020a7223 */ /* 0x010fc6000001000a */
[----:B------:R-:W0:Y:S04]  /*9780*/  SHFL.DOWN PT, R23, R11, 0x1, 0x1f ;  /* 0x08201f000b177f89 */ /* 0x000e2800000e0000 */
[----:B------:R-:W1:Y:S01]  /*9790*/  SHFL.DOWN PT, R3, R10, 0x1, 0x1f ;  /* 0x08201f000a037f89 */ /* 0x000e6200000e0000 */
[----:B0-----:R-:W-:-:S05]  /*97a0*/  @!P0 FADD.FTZ R11, R11, R23 ;  /* 0x000000170b0b8221 */ /* 0x001fca0000010000 */
[----:B------:R-:W0:Y:S01]  /*97b0*/  SHFL.DOWN PT, R23, R11, 0x2, 0x1f ;  /* 0x08401f000b177f89 */ /* 0x000e2200000e0000 */
[----:B-1----:R-:W-:Y:S01]  /*97c0*/  @!P0 FADD.FTZ R10, R10, R3 ;  /* 0x000000030a0a8221 */ /* 0x002fe20000010000 */
[----:B------:R-:W-:-:S04]  /*97d0*/  ISETP.GT.AND P0, PT, R19, 0x1d, PT ;  /* 0x0000001d1300780c */ /* 0x000fc80003f04270 */
[----:B------:R-:W1:Y:S09]  /*97e0*/  SHFL.DOWN PT, R3, R10, 0x2, 0x1f ;  /* 0x08401f000a037f89 */ /* 0x000e7200000e0000 */
        /* <DEDUP_REMOVED lines=8> */
[----:B------:R-:W-:-:S13]  /*9870*/  ISETP.GT.AND P0, PT, R19, 0x17, PT ;  /* 0x000000171300780c */ /* 0x000fda0003f04270 */
[----:B0-----:R-:W-:Y:S02]  /*9880*/  @!P0 FADD.FTZ R11, R11, R23 ;  /* 0x000000170b0b8221 */ /* 0x001fe40000010000 */
[----:B------:R-:W2:Y:S01]  /*9890*/  LDL R23, [R1+0x1b0] ;  /* 0x0001b00001177983 */ /* 0x000ea20000100800 */
[----:B------:R-:W-:-:S03]  /*98a0*/  FADD.FTZ R16, R16, R12 ;  /* 0x0000000c10107221 */ /* 0x000fc60000010000 */
[----:B------:R-:W0:Y:S01]  /*98b0*/  SHFL.DOWN PT, R3, R10, 0x8, 0x1f ;  /* 0x09001f000a037f89 */ /* 0x000e2200000e0000 */
[----:B--2---:R-:W-:-:S03]  /*98c0*/  FFMA.FTZ R23, R23, R12, R26 ;  /* 0x0000000c17177223 */ /* 0x004fc6000001001a */
[----:B------:R1:W5:Y:S04]  /*98d0*/  LDL.LU R26, [R1+0x260] ;  /* 0x00026000011a7983 */ /* 0x0003680000300800 */
[----:B------:R-:W2:Y:S01]  /*98e0*/  LDL.LU R12, [R1+0x10] ;  /* 0x00001000010c7983 */ /* 0x000ea20000300800 */
[----:B0-----:R-:W-:Y:S01]  /*98f0*/  @!P0 FADD.FTZ R10, R10, R3 ;  /* 0x000000030a0a8221 */ /* 0x001fe20000010000 */
[----:B------:R-:W-:Y:S01]  /*9900*/  ISETP.GT.AND P0, PT, R19, 0xf, PT ;  /* 0x0000000f1300780c */ /* 0x000fe20003f04270 */
[----:B------:R-:W-:Y:S02]  /*9910*/  FFMA.FTZ R23, R18, R14, R23 ;  /* 0x0000000e12177223 */ /* 0x000fe40000010017 */
[----:B------:R-:W-:Y:S02]  /*9920*/  FADD.FTZ R14, R16, R14 ;  /* 0x0000000e100e7221 */ /* 0x000fe40000010000 */
[----:B------:R-:W-:-:S02]  /*9930*/  FFMA.FTZ R23, R6, R17, R23 ;  /* 0x0000001106177223 */ /* 0x000fc40000010017 */
[----:B------:R-:W-:Y:S01]  /*9940*/  FADD.FTZ R14, R14, R17 ;  /* 0x000000110e0e7221 */ /* 0x000fe20000010000 */
[----:B------:R-:W0:Y:S04]  /*9950*/  SHFL.DOWN PT, R4, R10, 0x10, 0x1f ;  /* 0x0a001f000a047f89 */ /* 0x000e2800000e0000 */
[----:B------:R-:W4:Y:S01]  /*9960*/  SHFL.DOWN PT, R3, R11, 0x10, 0x1f ;  /* 0x0a001f000b037f89 */ /* 0x000f2200000e0000 */
[----:B--2---:R-:W-:Y:S02]  /*9970*/  FADD.FTZ R12, R12, R22 ;  /* 0x000000160c0c7221 */ /* 0x004fe40000010000 */
[----:B---3--:R-:W-:Y:S02]  /*9980*/  FFMA.FTZ R22, R24, R22, R25 ;  /* 0x0000001618167223 */ /* 0x008fe40000010019 */
[----:B------:R1:W5:Y:S01]  /*9990*/  LDL.LU R25, [R1+0x25c] ;  /* 0x00025c0001197983 */ /* 0x0003620000300800 */
[----:B------:R-:W-:-:S03]  /*99a0*/  FADD.FTZ R12, R12, R21 ;  /* 0x000000150c0c7221 */ /* 0x000fc60000010000 */
[----:B------:R1:W5:Y:S01]  /*99b0*/  LDL.LU R24, [R1+0x258] ;  /* 0x0002580001187983 */ /* 0x0003620000300800 */
[----:B------:R-:W-:-:S03]  /*99c0*/  FFMA.FTZ R22, R7, R21, R22 ;  /* 0x0000001507167223 */ /* 0x000fc60000010016 */
[----:B------:R1:W5:Y:S04]  /*99d0*/  LDL.LU R19, [R1+0x254] ;  /* 0x0002540001137983 */ /* 0x0003680000300800 */
[----:B------:R1:W5:Y:S01]  /*99e0*/  LDL.LU R18, [R1+0x250] ;  /* 0x0002500001127983 */ /* 0x0003620000300800 */
[----:B------:R-:W-:-:S03]  /*99f0*/  FADD.FTZ R17, R12, R20 ;  /* 0x000000140c117221 */ /* 0x000fc60000010000 */
[----:B------:R1:W5:Y:S04]  /*9a00*/  LDL.LU R16, [R1+0x24c] ;  /* 0x00024c0001107983 */ /* 0x0003680000300800 */
[----:B------:R1:W5:Y:S04]  /*9a10*/  LDL.LU R7, [R1+0x248] ;  /* 0x0002480001077983 */ /* 0x0003680000300800 */
[----:B------:R-:W2:Y:S04]  /*9a20*/  LDL R21, [R1+0x230] ;  /* 0x0002300001157983 */ /* 0x000ea80000100800 */
[----:B------:R1:W5:Y:S04]  /*9a30*/  LDL.LU R6, [R1+0x244] ;  /* 0x0002440001067983 */ /* 0x0003680000300800 */
[----:B------:R-:W3:Y:S01]  /*9a40*/  LDL R12, [R1+0x20] ;  /* 0x00002000010c7983 */ /* 0x000ee20000100800 */
[----:B------:R-:W-:-:S02]  /*9a50*/  FFMA.FTZ R22, R5, R20, R22 ;  /* 0x0000001405167223 */ /* 0x000fc40000010016 */
[----:B0-----:R-:W-:Y:S01]  /*9a60*/  @!P0 FADD.FTZ R10, R10, R4 ;  /* 0x000000040a0a8221 */ /* 0x001fe20000010000 */
[----:B------:R1:W5:Y:S01]  /*9a70*/  LDL.LU R5, [R1+0x240] ;  /* 0x0002400001057983 */ /* 0x0003620000300800 */
[----:B------:R-:W-:Y:S02]  /*9a80*/  FADD.FTZ R14, R14, R13 ;  /* 0x0000000d0e0e7221 */ /* 0x000fe40000010000 */
[----:B----4-:R-:W-:Y:S01]  /*9a90*/  @!P0 FADD.FTZ R11, R11, R3 ;  /* 0x000000030b0b8221 */ /* 0x010fe20000010000 */
[----:B------:R1:W5:Y:S04]  /*9aa0*/  LDL.LU R4, [R1+0x23c] ;  /* 0x00023c0001047983 */ /* 0x0003680000300800 */
[----:B------:R1:W5:Y:S04]  /*9ab0*/  LDL.LU R3, [R1+0x238] ;  /* 0x0002380001037983 */ /* 0x0003680000300800 */
[----:B------:R-:W0:Y:S01]  /*9ac0*/  S2R R20, SR_LANEID ;  /* 0x0000000000147919 */ /* 0x000e220000000000 */
[----:B------:R-:W-:Y:S01]  /*9ad0*/  ISETP.NE.AND P2, PT, R0, RZ, PT ;  /* 0x000000ff0000720c */ /* 0x000fe20003f45270 */
[----:B---3--:R-:W-:-:S02]  /*9ae0*/  FFMA.FTZ R12, R12, R13, R23 ;  /* 0x0000000d0c0c7223 */ /* 0x008fc40000010017 */
[----:B------:R-:W-:Y:S02]  /*9af0*/  FFMA.FTZ R13, R2, R15, R22 ;  /* 0x0000000f020d7223 */ /* 0x000fe40000010016 */
[----:B------:R1:W5:Y:S01]  /*9b00*/  LDL.LU R2, [R1+0x234] ;  /* 0x0002340001027983 */ /* 0x0003620000300800 */
[----:B0-----:R-:W-:Y:S01]  /*9b10*/  ISETP.NE.AND P3, PT, R20, RZ, PT ;  /* 0x000000ff1400720c */ /* 0x001fe20003f65270 */
[----:B------:R-:W-:Y:S01]  /*9b20*/  FADD.FTZ R15, R17, R15 ;  /* 0x0000000f110f7221 */ /* 0x000fe20000010000 */
[----:B------:R-:W-:Y:S04]  /*9b30*/  BSSY B0, `(.L_x_2290) ;  /* 0x0000038000007945 */ /* 0x000fe80003800000 */
[----:B------:R1:W-:Y:S01]  /*9b40*/  STS.128 [R0.X16+0xd0], R12 ;  /* 0x0000d00c00007388 */ /* 0x0003e2000000cc00 */
[----:B------:R-:W-:-:S06]  /*9b50*/  ISETP.GT.U32.AND P0, PT, R0, 0x29, PT ;  /* 0x000000290000780c */ /* 0x000fcc0003f04070 */
        /* <DEDUP_REMOVED lines=53> */
.L_x_2291:
[----:B------:R-:W-:Y:S05]  /*9eb0*/  BSYNC B0 ;  /* 0x0000000000007941 */ /* 0x000fea0003800000 */
.L_x_2290:
[----:B------:R-:W-:Y:S01]  /*9ec0*/  BAR.SYNC.DEFER_BLOCKING 0x0 ;  /* 0x0000000000007b1d */ /* 0x000fe20000010000 */
[----:B------:R-:W-:-:S05]  /*9ed0*/  SHF.L.U32 R17, R0, 0x4, RZ ;  /* 0x0000000400117819 */ /* 0x000fca00000006ff */
[----:B------:R-:W-:Y:S01]  /*9ee0*/  BSSY B0, `(.L_x_2292) ;  /* 0x000004f000007945 */ /* 0x000fe20003800000 */
[----:B------:R-:W-:Y:S05]  /*9ef0*/  @P0 BRA `(.L_x_2293) ;  /* 0x000004d000000947 */ /* 0x000fea0003800000 */
[----:B-1----:R-:W0:Y:S02]  /*9f00*/  LDS.128 R20, [R17+0x370] ;  /* 0x0003700011147984 */ /* 0x002e240000000c00 */
[----:B0-----:R-:W-:Y:S02]  /*9f10*/  FADD.FTZ R12, R12, R20 ;  /* 0x000000140c0c7221 */ /* 0x001fe40000010000 */
[----:B------:R-:W-:Y:S01]  /*9f20*/  FADD.FTZ R20, R15, R23 ;  /* 0x000000170f147221 */ /* 0x000fe20000010000 */
[----:B------:R-:W-:Y:S01]  /*9f30*/  SHF.L.U32 R23, R0, 0x4, RZ ;  /* 0x0000000400177819 */ /* 0x000fe200000006ff */
[----:B------:R-:W-:Y:S01]  /*9f40*/  FADD.FTZ R17, R14, R22 ;  /* 0x000000160e117221 */ /* 0x000fe20000010000 */
[----:B------:R-:W-:Y:S01]  /*9f50*/  MOV R22, R12 ;  /* 0x0000000c00167202 */ /* 0x000fe20000000f00 */
        /* <DEDUP_REMOVED lines=71> */
.L_x_2293:
[----:B------:R-:W-:Y:S05]  /*a3d0*/  BSYNC B0 ;  /* 0x0000000000007941 */ /* 0x000fea0003800000 */
.L_x_2292:
[----:B------:R-:W-:Y:S01]  /*a3e0*/  UMOV UR23, 0x4 ;  /* 0x0000000400177882 */ /* 0x000fe20000000000 */
        /* <DEDUP_REMOVED lines=8> */
[----:B------:R0:W-:Y:S03]  /*a470*/  RED.E.ADD.F32.FTZ.RN.STRONG.GPU [R20.64], R12 ;  /* 0x0000000c1400798e */ /* 0x0001e6000c10e792 */
[----:B------:R-:W-:Y:S02]  /*a480*/  IADD3.X R23, R21, UR11, RZ, P0, !PT ;  /* 0x0000000b15177c10 */ /* 0x000fe400087fe4ff */
[----:B------:R-:W-:-:S03]  /*a490*/  MOV R17, c[0x0][0x1d8] ;  /* 0x0000760000117a02 */ /* 0x000fc60000000f00 */
[----:B------:R1:W-:Y:S01]  /*a4a0*/  RED.E.ADD.F32.FTZ.RN.STRONG.GPU [R22.64], R13 ;  /* 0x0000000d1600798e */ /* 0x0003e2000c10e792 */
[-C--:B0-----:R-:W-:Y:S02]  /*a4b0*/  LEA R12, P0, R17, R20.reuse, 0x2 ;  /* 0x00000014110c7211 */ /* 0x081fe400078010ff */
[----:B-1----:R-:W-:Y:S02]  /*a4c0*/  MOV R13, UR12 ;  /* 0x0000000c000d7c02 */ /* 0x002fe40008000f00 */
[----:B------:R-:W-:Y:S02]  /*a4d0*/  MOV R22, c[0x0][0x1dc] ;  /* 0x0000770000167a02 */ /* 0x000fe40000000f00 */
[----:B------:R-:W-:Y:S02]  /*a4e0*/  LEA R20, P3, R13, R20, 0x2 ;  /* 0x000000140d147211 */ /* 0x000fe400078610ff */
[----:B------:R-:W-:Y:S02]  /*a4f0*/  LEA.HI.X R13, R17, R21, R22, 0x2, P0 ;  /* 0x00000015110d7211 */ /* 0x000fe400000f1416 */
[----:B------:R-:W-:-:S03]  /*a500*/  IADD3.X R21, R21, UR13, RZ, P3, !PT ;  /* 0x0000000d15157c10 */ /* 0x000fc60009ffe4ff */
[----:B------:R0:W-:Y:S04]  /*a510*/  RED.E.ADD.F32.FTZ.RN.STRONG.GPU [R12.64], R14 ;  /* 0x0000000e0c00798e */ /* 0x0001e8000c10e792 */
[----:B------:R0:W-:Y:S02]  /*a520*/  RED.E.ADD.F32.FTZ.RN.STRONG.GPU [R20.64], R15 ;  /* 0x0000000f1400798e */ /* 0x0001e4000c10e792 */
.L_x_2295:
[----:B------:R-:W-:Y:S05]  /*a530*/  BSYNC B0 ;  /* 0x0000000000007941 */ /* 0x000fea0003800000 */
.L_x_2294:
[----:B------:R-:W-:Y:S02]  /*a540*/  ULDC UR22, c[0x0][0xc] ;  /* 0x0000030000167ab9 */ /* 0x000fe40000000800 */
        /* <DEDUP_REMOVED lines=41> */
.L_x_2298:
[----:B------:R-:W-:Y:S02]  /*a7e0*/  MOV R12, UR16 ;  /* 0x00000010000c7c02 */ /* 0x000fe40008000f00 */
[----:B------:R-:W-:-:S05]  /*a7f0*/  MOV R13, UR17 ;  /* 0x00000011000d7c02 */ /* 0x000fca0008000f00 */
[----:B------:R-:W2:Y:S01]  /*a800*/  LDG.E.STRONG.GPU R12, [R12.64] ;  /* 0x000000120c0c7981 */ /* 0x000ea2000c1ef900 */
[----:B------:R-:W-:Y:S01]  /*a810*/  YIELD ;  /* 0x0000000000007946 */ /* 0x000fe20003800000 */
[----:B--2---:R-:W-:Y:S01]  /*a820*/  ISETP.NE.AND P0, PT, R12, R14, PT ;  /* 0x0000000e0c00720c */ /* 0x004fe20003f05270 */
[----:B------:R-:W-:-:S12]  /*a830*/  CCTL.IVALL ;  /* 0x00000000ff00798f */ /* 0x000fd80002000000 */
[----:B------:R-:W-:Y:S05]  /*a840*/  @P0 BRA `(.L_x_2298) ;  /* 0xffffff9000000947 */ /* 0x000fea000383ffff */
.L_x_2297:
        /* <DEDUP_REMOVED lines=20> */
.L_x_2302:
[----:B01----:R-:W-:Y:S02]  /*a990*/  MOV R12, UR5 ;  /* 0x00000005000c7c02 */ /* 0x003fe40008000f00 */
        /* <DEDUP_REMOVED lines=12> */
[----:B------:R-:W-:Y:S01]  /*aa60*/  ISETP.EQ.OR P6, PT, R20, UR20, P2 ;  /* 0x0000001414007c0c */ /* 0x000fe200097c2670 */
[----:B------:R-:W-:Y:S01]  /*aa70*/  HFMA2.MMA R17, -RZ, RZ, 0, 4.76837158203125e-07 ;  /* 0x00000008ff117435 */ /* 0x000fe200000001ff */
[----:B------:R-:W-:Y:S01]  /*aa80*/  MOV R21, 0x8 ;  /* 0x0000000800157802 */ /* 0x000fe20000000f00 */
[----:B--2---:R-:W-:Y:S01]  /*aa90*/  @!P4 FADD.FTZ R10, R10, R12 ;  /* 0x0000000c0a0ac221 */ /* 0x004fe20000010000 */
[----:B------:R-:W-:Y:S01]  /*aaa0*/  MOV R12, c[0x0][0x10] ;  /* 0x00000400000c7a02 */ /* 0x000fe20000000f00 */
[----:B------:R-:W-:Y:S01]  /*aab0*/  @!P4 FADD.FTZ R11, R11, R13 ;  /* 0x0000000d0b0bc221 */ /* 0x000fe20000010000 */
[----:B------:R-:W-:-:S05]  /*aac0*/  MOV R13, c[0x0][0x10] ;  /* 0x00000400000d7a02 */ /* 0x000fca0000000f00 */
[----:B------:R-:W-:Y:S01]  /*aad0*/  @!P3 IMAD R14, R14, R12, UR24 ;  /* 0x000000180e0ebe24 */ /* 0x000fe2000f8e020c */
[----:B------:R-:W-:-:S03]  /*aae0*/  MOV R12, UR5 ;  /* 0x00000005000c7c02 */ /* 0x000fc60008000f00 */
[----:B------:R-:W-:Y:S01]  /*aaf0*/  @!P3 IMAD.WIDE.U32 R14, R14, R15, UR6 ;  /* 0x000000060e0ebe25 */ /* 0x000fe2000f8e000f */
[----:B------:R-:W-:-:S04]  /*ab00*/  IADD3 R12, R12, 0x2, RZ ;  /* 0x000000020c0c7810 */ /* 0x000fc80007ffe0ff */
[----:B------:R-:W-:Y:S01]  /*ab10*/  ISETP.EQ.OR P4, PT, R12, UR20, P2 ;  /* 0x000000140c007c0c */ /* 0x000fe20009782670 */
[----:B------:R-:W2:Y:S01]  /*ab20*/  @!P3 LDG.E.64 R14, [R14.64] ;  /* 0x000000120e0eb981 */ /* 0x000ea2000c1e1b00 */
[----:B------:R-:W-:-:S11]  /*ab30*/  @!P6 IMAD R20, R20, R13, UR24 ;  /* 0x000000181414ee24 */ /* 0x000fd6000f8e020d */
[----:B------:R-:W-:-:S04]  /*ab40*/  @!P4 IMAD R12, R12, R13, UR24 ;  /* 0x000000180c0cce24 */ /* 0x000fc8000f8e020d */
[----:B------:R-:W-:-:S06]  /*ab50*/  @!P4 IMAD.WIDE.U32 R12, R12, R17, UR6 ;  /* 0x000000060c0cce25 */ /* 0x000fcc000f8e0011 */
[----:B------:R-:W3:Y:S01]  /*ab60*/  @!P4 LDG.E.64 R12, [R12.64] ;  /* 0x000000120c0cc981 */ /* 0x000ee2000c1e1b00 */
[----:B------:R-:W-:-:S06]  /*ab70*/  @!P6 IMAD.WIDE.U32 R20, R20, R21, UR6 ;  /* 0x000000061414ee25 */ /* 0x000fcc000f8e0015 */
[----:B------:R-:W4:Y:S01]  /*ab80*/  @!P6 LDG.E.64 R20, [R20.64] ;  /* 0x000000121414e981 */ /* 0x000f22000c1e1b00 */
        /* <DEDUP_REMOVED lines=10> */
[----:B----4-:R-:W-:Y:S01]  /*ac30*/  @!P6 FADD.FTZ R10, R10, R20 ;  /* 0x000000140a0ae221 */ /* 0x010fe20000010000 */
[----:B------:R-:W-:Y:S02]  /*ac40*/  MOV R20, UR5 ;  /* 0x0000000500147c02 */ /* 0x000fe40008000f00 */
[----:B------:R-:W-:Y:S01]  /*ac50*/  IADD3 R12, R12, 0x5, RZ ;  /* 0x000000050c0c7810 */ /* 0x000fe20007ffe0ff */
[----:B------:R-:W-:Y:S01]  /*ac60*/  @!P4 FADD.FTZ R11, R11, R13 ;  /* 0x0000000d0b0bc221 */ /* 0x000fe20000010000 */
[----:B------:R-:W-:Y:S01]  /*ac70*/  IADD3 R20, R20, 0x6, RZ ;  /* 0x0000000614147810 */ /* 0x000fe20007ffe0ff */
[----:B------:R-:W-:Y:S01]  /*ac80*/  @!P3 IMAD.WIDE.U32 R14, R14, R15, UR6 ;  /* 0x000000060e0ebe25 */ /* 0x000fe2000f8e000f */
[----:B------:R-:W-:-:S03]  /*ac90*/  ISETP.EQ.OR P4, PT, R12, UR20, P2 ;  /* 0x000000140c007c0c */ /* 0x000fc60009782670 */
[----:B------:R-:W-:Y:S01]  /*aca0*/  @!P6 FADD.FTZ R11, R11, R21 ;  /* 0x000000150b0be221 */ /* 0x000fe20000010000 */
[----:B------:R-:W-:Y:S01]  /*acb0*/  ISETP.EQ.OR P6, PT, R20, UR20, P2 ;  /* 0x0000001414007c0c */ /* 0x000fe200097c2670 */
[----:B------:R-:W2:Y:S01]  /*acc0*/  @!P3 LDG.E.64 R14, [R14.64] ;  /* 0x000000120e0eb981 */ /* 0x000ea2000c1e1b00 */
[----:B------:R-:W-:Y:S01]  /*acd0*/  MOV R13, c[0x0][0x10] ;  /* 0x00000400000d7a02 */ /* 0x000fe20000000f00 */
[----:B------:R-:W-:-:S06]  /*ace0*/  HFMA2.MMA R21, -RZ, RZ, 0, 4.76837158203125e-07 ;  /* 0x00000008ff157435 */ /* 0x000fcc00000001ff */
[----:B------:R-:W-:-:S04]  /*acf0*/  @!P4 IMAD R12, R12, R13, UR24 ;  /* 0x000000180c0cce24 */ /* 0x000fc8000f8e020d */
[----:B------:R-:W-:Y:S02]  /*ad00*/  @!P6 IMAD R20, R20, R13, UR24 ;  /* 0x000000181414ee24 */ /* 0x000fe4000f8e020d */
        /* <DEDUP_REMOVED lines=11> */
[----:B------:R-:W-:Y:S01]  /*adc0*/  MOV R12, c[0x0][0x10] ;  /* 0x00000400000c7a02 */ /* 0x000fe20000000f00 */
[----:B------:R-:W-:-:S09]  /*add0*/  @!P4 FADD.FTZ R11, R11, R13 ;  /* 0x0000000d0b0bc221 */ /* 0x000fd20000010000 */
        /* <DEDUP_REMOVED lines=8> */
[----:B------:R-:W-:Y:S02]  /*ae60*/  ISETP.EQ.OR P6, PT, R12, UR20, P2 ;  /* 0x000000140c007c0c */ /* 0x000fe400097c2670 */
[----:B------:R-:W-:-:S02]  /*ae70*/  ISETP.EQ.OR P4, PT, R20, UR20, P2 ;  /* 0x0000001414007c0c */ /* 0x000fc40009782670 */
[----:B------:R-:W-:Y:S01]  /*ae80*/  MOV R13, c[0x0][0x10] ;  /* 0x00000400000d7a02 */ /* 0x000fe20000000f00 */
[----:B------:R-:W2:Y:S01]  /*ae90*/  @!P3 LDG.E.64 R14, [R14.64] ;  /* 0x000000120e0eb981 */ /* 0x000ea2000c1e1b00 */
[----:B------:R-:W-:-:S07]  /*aea0*/  HFMA2.MMA R21, -RZ, RZ, 0, 4.76837158203125e-07 ;  /* 0x00000008ff157435 */ /* 0x000fce00000001ff */
[-C--:B------:R-:W-:Y:S02]  /*aeb0*/  @!P6 IMAD R12, R12, R13.reuse, UR24 ;  /* 0x000000180c0cee24 */ /* 0x080fe4000f8e020d */
        /* <DEDUP_REMOVED lines=47> */
[----:B------:R-:W-:Y:S02]  /*b1b0*/  IADD3 R20, R20, 0xf, RZ ;  /* 0x0000000f14147810 */ /* 0x000fe40007ffe0ff */
[----:B------:R-:W-:Y:S01]  /*b1c0*/  ISETP.EQ.OR P6, PT, R12, UR20, P2 ;  /* 0x000000140c007c0c */ /* 0x000fe200097c2670 */
[----:B------:R-:W-:Y:S01]  /*b1d0*/  @!P4 FADD.FTZ R11, R11, R21 ;  /* 0x000000150b0bc221 */ /* 0x000fe20000010000 */
[----:B------:R-:W-:Y:S01]  /*b1e0*/  ISETP.EQ.OR P4, PT, R20, UR20, P2 ;  /* 0x0000001414007c0c */ /* 0x000fe20009782670 */
[----:B------:R-:W-:Y:S01]  /*b1f0*/  @!P3 IMAD.WIDE.U32 R14, R14, R15, UR6 ;  /* 0x000000060e0ebe25 */ /* 0x000fe2000f8e000f */
[----:B------:R-:W-:Y:S01]  /*b200*/  MOV R13, c[0x0][0x10] ;  /* 0x00000400000d7a02 */ /* 0x000fe20000000f00 */
[----:B------:R-:W-:-:S04]  /*b210*/  HFMA2.MMA R21, -RZ, RZ, 0, 4.76837158203125e-07 ;  /* 0x00000008ff157435 */ /* 0x000fc800000001ff */
[----:B------:R-:W2:Y:S04]  /*b220*/  @!P3 LDG.E.64 R14, [R14.64] ;  /* 0x000000120e0eb981 */ /* 0x000ea8000c1e1b00 */
[-C--:B------:R-:W-:Y:S02]  /*b230*/  @!P6 IMAD R12, R12, R13.reuse, UR24 ;  /* 0x000000180c0cee24 */ /* 0x080fe4000f8e020d */
        /* <DEDUP_REMOVED lines=16> */
.L_x_2301:
[----:B------:R-:W-:-:S06]  /*b340*/  UISETP.GT.AND UP0, UPT, UR14, 0x4, UPT ;  /* 0x000000040e00788c */ /* 0x000fcc000bf04270 */
[----:B------:R-:W-:-:S13]  /*b350*/  PLOP3.LUT P3, PT, PT, PT, UP0, 0x80, 0x0 ;  /* 0x000000000000781c */ /* 0x000fda0003f6f008 */
[----:B------:R-:W-:Y:S05]  /*b360*/  @!P3 BRA `(.L_x_2303) ;  /* 0x000005100000b947 */ /* 0x000fea0003800000 */
[----:B01----:R-:W-:Y:S02]  /*b370*/  MOV R12, UR5 ;  /* 0x00000005000c7c02 */ /* 0x003fe40008000f00 */
[----:B------:R-:W-:Y:S02]  /*b380*/  MOV R13, c[0x0][0x10] ;  /* 0x00000400000d7a02 */ /* 0x000fe40000000f00 */
[----:B------:R-:W-:Y:S02]  /*b390*/  ISETP.EQ.OR P0, PT, R12, UR20, P2 ;  /* 0x000000140c007c0c */ /* 0x000fe40009702670 */
[----:B------:R-:W-:Y:S02]  /*b3a0*/  MOV R14, UR5 ;  /* 0x00000005000e7c02 */ /* 0x000fe40008000f00 */
[----:B------:R-:W-:Y:S02]  /*b3b0*/  MOV R17, UR5 ;  /* 0x0000000500117c02 */ /* 0x000fe40008000f00 */
[----:B------:R-:W-:-:S07]  /*b3c0*/  IADD3 R14, R14, 0x1, RZ ;  /* 0x000000010e0e7810 */ /* 0x000fce0007ffe0ff */
[----:B------:R-:W-:Y:S01]  /*b3d0*/  @!P0 IMAD R12, R12, R13, UR24 ;  /* 0x000000180c0c8e24 */ /* 0x000fe2000f8e020d */
[----:B------:R-:W-:Y:S01]  /*b3e0*/  HFMA2.MMA R13, -RZ, RZ, 0, 4.76837158203125e-07 ;  /* 0x00000008ff0d7435 */ /* 0x000fe200000001ff */
[----:B------:R-:W-:Y:S02]  /*b3f0*/  IADD3 R17, R17, 0x3, RZ ;  /* 0x0000000311117810 */ /* 0x000fe40007ffe0ff */
[----:B------:R-:W-:-:S07]  /*b400*/  ISETP.EQ.OR P4, PT, R14, UR20, P2 ;  /* 0x000000140e007c0c */ /* 0x000fce0009782670 */
[----:B------:R-:W-:-:S06]  /*b410*/  @!P0 IMAD.WIDE.U32 R12, R12, R13, UR6 ;  /* 0x000000060c0c8e25 */ /* 0x000fcc000f8e000d */
[----:B------:R-:W2:Y:S01]  /*b420*/  @!P0 LDG.E.64 R12, [R12.64] ;  /* 0x000000120c0c8981 */ /* 0x000ea2000c1e1b00 */
[----:B------:R-:W-:Y:S02]  /*b430*/  ISETP.EQ.OR P3, PT, R17, UR20, P2 ;  /* 0x0000001411007c0c */ /* 0x000fe40009762670 */
[----:B------:R-:W-:Y:S02]  /*b440*/  MOV R22, c[0x0][0x10] ;  /* 0x0000040000167a02 */ /* 0x000fe40000000f00 */
[----:B------:R-:W-:-:S05]  /*b450*/  MOV R15, c[0x0][0x10] ;  /* 0x00000400000f7a02 */ /* 0x000fca0000000f00 */
[----:B------:R-:W-:Y:S01]  /*b460*/  @!P4 IMAD R14, R14, R15, UR24 ;  /* 0x000000180e0ece24 */ /* 0x000fe2000f8e020f */
[----:B------:R-:W-:-:S03]  /*b470*/  HFMA2.MMA R15, -RZ, RZ, 0, 4.76837158203125e-07 ;  /* 0x00000008ff0f7435 */ /* 0x000fc600000001ff */
[----:B------:R-:W-:Y:S01]  /*b480*/  @!P3 IMAD R22, R17, R22, UR24 ;  /* 0x000000181116be24 */ /* 0x000fe2000f8e0216 */
[----:B------:R-:W-:Y:S01]  /*b490*/  MOV R17, UR5 ;  /* 0x0000000500117c02 */ /* 0x000fe20008000f00 */
[----:B------:R-:W-:-:S03]  /*b4a0*/  HFMA2.MMA R21, -RZ, RZ, 0, 4.76837158203125e-07 ;  /* 0x00000008ff157435 */ /* 0x000fc600000001ff */
[----:B------:R-:W-:Y:S02]  /*b4b0*/  IADD3 R17, R17, 0x4, RZ ;  /* 0x0000000411117810 */ /* 0x000fe40007ffe0ff */
[----:B------:R-:W-:Y:S01]  /*b4c0*/  MOV R20, c[0x0][0x10] ;  /* 0x0000040000147a02 */ /* 0x000fe20000000f00 */
[----:B------:R-:W-:Y:S01]  /*b4d0*/  @!P4 IMAD.WIDE.U32 R14, R14, R15, UR6 ;  /* 0x000000060e0ece25 */ /* 0x000fe2000f8e000f */
[----:B------:R-:W-:-:S05]  /*b4e0*/  MOV R23, 0x8 ;  /* 0x0000000800177802 */ /* 0x000fca0000000f00 */
[----:B------:R-:W3:Y:S01]  /*b4f0*/  @!P4 LDG.E.64 R14, [R14.64] ;  /* 0x000000120e0ec981 */ /* 0x000ee2000c1e1b00 */
[----:B------:R-:W-:-:S06]  /*b500*/  @!P3 IMAD.WIDE.U32 R22, R22, R23, UR6 ;  /* 0x000000061616be25 */ /* 0x000fcc000f8e0017 */
[----:B------:R-:W4:Y:S01]  /*b510*/  @!P3 LDG.E.64 R22, [R22.64] ;  /* 0x000000121616b981 */ /* 0x000f22000c1e1b00 */
[----:B--2---:R-:W-:Y:S01]  /*b520*/  @!P0 FADD.FTZ R10, R10, R12 ;  /* 0x0000000c0a0a8221 */ /* 0x004fe20000010000 */
[----:B------:R-:W-:Y:S01]  /*b530*/  MOV R12, UR5 ;  /* 0x00000005000c7c02 */ /* 0x000fe20008000f00 */
[----:B------:R-:W-:Y:S01]  /*b540*/  @!P0 FADD.FTZ R11, R11, R13 ;  /* 0x0000000d0b0b8221 */ /* 0x000fe20000010000 */
[----:B------:R-:W-:Y:S02]  /*b550*/  ISETP.EQ.OR P0, PT, R17, UR20, P2 ;  /* 0x0000001411007c0c */ /* 0x000fe40009702670 */
[----:B------:R-:W-:-:S04]  /*b560*/  IADD3 R12, R12, 0x2, RZ ;  /* 0x000000020c0c7810 */ /* 0x000fc80007ffe0ff */
[----:B------:R-:W-:Y:S01]  /*b570*/  ISETP.EQ.OR P6, PT, R12, UR20, P2 ;  /* 0x000000140c007c0c */ /* 0x000fe200097c2670 */
[----:B------:R-:W-:-:S12]  /*b580*/  HFMA2.MMA R13, -RZ, RZ, 0, 4.76837158203125e-07 ;  /* 0x00000008ff0d7435 */ /* 0x000fd800000001ff */
[----:B------:R-:W-:Y:S01]  /*b590*/  @!P6 IMAD R20, R12, R20, UR24 ;  /* 0x000000180c14ee24 */ /* 0x000fe2000f8e0214 */
[----:B------:R-:W-:-:S03]  /*b5a0*/  MOV R12, c[0x0][0x10] ;  /* 0x00000400000c7a02 */ /* 0x000fc60000000f00 */
[----:B------:R-:W-:-:S04]  /*b5b0*/  @!P6 IMAD.WIDE.U32 R20, R20, R21, UR6 ;  /* 0x000000061414ee25 */ /* 0x000fc8000f8e0015 */
[----:B------:R-:W-:Y:S02]  /*b5c0*/  @!P0 IMAD R12, R17, R12, UR24 ;  /* 0x00000018110c8e24 */ /* 0x000fe4000f8e020c */
[----:B------:R-:W2:Y:S01]  /*b5d0*/  @!P6 LDG.E.64 R20, [R20.64] ;  /* 0x000000121414e981 */ /* 0x000ea2000c1e1b00 */
[----:B---3--:R-:W-:Y:S02]  /*b5e0*/  @!P4 FADD.FTZ R10, R10, R14 ;  /* 0x0000000e0a0ac221 */ /* 0x008fe40000010000 */
[----:B------:R-:W-:-:S06]  /*b5f0*/  @!P0 IMAD.WIDE.U32 R12, R12, R13, UR6 ;  /* 0x000000060c0c8e25 */ /* 0x000fcc000f8e000d */
[----:B------:R-:W3:Y:S01]  /*b600*/  @!P0 LDG.E.64 R12, [R12.64] ;  /* 0x000000120c0c8981 */ /* 0x000ee2000c1e1b00 */
[----:B------:R-:W-:Y:S01]  /*b610*/  IADD3 R14, R17, 0x1, RZ ;  /* 0x00000001110e7810 */ /* 0x000fe20007ffe0ff */
[----:B------:R-:W-:-:S03]  /*b620*/  @!P4 FADD.FTZ R11, R11, R15 ;  /* 0x0000000f0b0bc221 */ /* 0x000fc60000010000 */
[----:B------:R-:W-:Y:S02]  /*b630*/  ISETP.EQ.OR P4, PT, R14, UR20, P2 ;  /* 0x000000140e007c0c */ /* 0x000fe40009782670 */
[----:B------:R-:W-:Y:S01]  /*b640*/  MOV R15, c[0x0][0x10] ;  /* 0x00000400000f7a02 */ /* 0x000fe20000000f00 */
[----:B--2---:R-:W-:Y:S01]  /*b650*/  @!P6 FADD.FTZ R10, R10, R20 ;  /* 0x000000140a0ae221 */ /* 0x004fe20000010000 */
[----:B------:R-:W-:Y:S01]  /*b660*/  IADD3 R20, R17, 0x2, RZ ;  /* 0x0000000211147810 */ /* 0x000fe20007ffe0ff */
[----:B------:R-:W-:Y:S02]  /*b670*/  @!P6 FADD.FTZ R11, R11, R21 ;  /* 0x000000150b0be221 */ /* 0x000fe40000010000 */
[----:B----4-:R-:W-:Y:S01]  /*b680*/  @!P3 FADD.FTZ R10, R10, R22 ;  /* 0x000000160a0ab221 */ /* 0x010fe20000010000 */
[----:B------:R-:W-:-:S03]  /*b690*/  ISETP.EQ.OR P6, PT, R20, UR20, P2 ;  /* 0x0000001414007c0c */ /* 0x000fc600097c2670 */
[----:B---3--:R-:W-:Y:S01]  /*b6a0*/  @!P0 FADD.FTZ R10, R10, R12 ;  /* 0x0000000c0a0a8221 */ /* 0x008fe20000010000 */
[----:B------:R-:W-:Y:S01]  /*b6b0*/  MOV R12, c[0x0][0x10] ;  /* 0x00000400000c7a02 */ /* 0x000fe20000000f00 */
[----:B------:R-:W-:-:S04]  /*b6c0*/  @!P3 FADD.FTZ R11, R11, R23 ;  /* 0x000000170b0bb221 */ /* 0x000fc80000010000 */
[----:B------:R-:W-:Y:S01]  /*b6d0*/  @!P4 IMAD R14, R14, R12, UR24 ;  /* 0x000000180e0ece24 */ /* 0x000fe2000f8e020c */
[----:B------:R-:W-:-:S03]  /*b6e0*/  IADD3 R12, R17, 0x3, RZ ;  /* 0x00000003110c7810 */ /* 0x000fc60007ffe0ff */
[----:B------:R-:W-:Y:S01]  /*b6f0*/  @!P6 IMAD R20, R20, R15, UR24 ;  /* 0x000000181414ee24 */ /* 0x000fe2000f8e020f */
[----:B------:R-:W-:Y:S01]  /*b700*/  HFMA2.MMA R15, -RZ, RZ, 0, 4.76837158203125e-07 ;  /* 0x00000008ff0f7435 */ /* 0x000fe200000001ff */
[----:B------:R-:W-:Y:S01]  /*b710*/  ISETP.EQ.OR P3, PT, R12, UR20, P2 ;  /* 0x000000140c007c0c */ /* 0x000fe20009762670 */
[----:B------:R-:W-:Y:S01]  /*b720*/  HFMA2.MMA R23, -RZ, RZ, 0, 4.76837158203125e-07 ;  /* 0x00000008ff177435 */ /* 0x000fe200000001ff */
[----:B------:R-:W-:Y:S02]  /*b730*/  MOV R21, 0x8 ;  /* 0x0000000800157802 */ /* 0x000fe40000000f00 */
[----:B------:R-:W-:-:S05]  /*b740*/  MOV R22, c[0x0][0x10] ;  /* 0x0000040000167a02 */ /* 0x000fca0000000f00 */
[----:B------:R-:W-:-:S04]  /*b750*/  @!P4 IMAD.WIDE.U32 R14, R14, R15, UR6 ;  /* 0x000000060e0ece25 */ /* 0x000fc8000f8e000f */
[----:B------:R-:W-:Y:S02]  /*b760*/  @!P6 IMAD.WIDE.U32 R20, R20, R21, UR6 ;  /* 0x000000061414ee25 */ /* 0x000fe4000f8e0015 */
[----:B------:R-:W2:Y:S02]  /*b770*/  @!P4 LDG.E.64 R14, [R14.64] ;  /* 0x000000120e0ec981 */ /* 0x000ea4000c1e1b00 */
[----:B------:R-:W-:Y:S02]  /*b780*/  @!P3 IMAD R22, R12, R22, UR24 ;  /* 0x000000180c16be24 */ /* 0x000fe4000f8e0216 */
[----:B------:R-:W3:Y:S02]  /*b790*/  @!P6 LDG.E.64 R20, [R20.64] ;  /* 0x000000121414e981 */ /* 0x000ee4000c1e1b00 */
[----:B------:R-:W-:-:S06]  /*b7a0*/  @!P3 IMAD.WIDE.U32 R22, R22, R23, UR6 ;  /* 0x000000061616be25 */ /* 0x000fcc000f8e0017 */
[----:B------:R-:W4:Y:S01]  /*b7b0*/  @!P3 LDG.E.64 R22, [R22.64] ;  /* 0x000000121616b981 */ /* 0x000f22000c1e1b00 */
[----:B------:R-:W-:-:S04]  /*b7c0*/  IADD3 R17, R17, 0x4, RZ ;  /* 0x0000000411117810 */ /* 0x000fc80007ffe0ff */
[----:B------:R0:W1:Y:S01]  /*b7d0*/  R2UR UR5, R17 ;  /* 0x00000000110573c2 */ /* 0x00006200000e0000 */
        /* <DEDUP_REMOVED lines=8> */
[----:B----4-:R-:W-:Y:S02]  /*b860*/  @!P3 FADD.FTZ R10, R10, R22 ;  /* 0x000000160a0ab221 */ /* 0x010fe40000010000 */
[----:B------:R-:W-:-:S02]  /*b870*/  @!P3 FADD.FTZ R11, R11, R23 ;  /* 0x000000170b0bb221 */ /* 0x000fc40000010000 */
.L_x_2303:
[----:B01----:R-:W-:-:S13]  /*b880*/  ISETP.NE.OR P0, PT, RZ, UR14, P0 ;  /* 0x0000000eff007c0c */ /* 0x003fda0008705670 */
[----:B------:R-:W-:Y:S05]  /*b890*/  @!P0 BRA `(.L_x_2299) ;  /* 0x000002a000008947 */ /* 0x000fea0003800000 */
.L_x_2300:
[----:B01----:R-:W-:Y:S01]  /*b8a0*/  MOV R12, UR5 ;  /* 0x00000005000c7c02 */ /* 0x003fe20008000f00 */
        /* <DEDUP_REMOVED lines=41> */
.L_x_2299:
[----:B01----:R-:W-:-:S04]  /*bb40*/  MOV R12, c[0x0][0xc] ;  /* 0x00000300000c7a02 */ /* 0x003fc80000000f00 */
        /* <DEDUP_REMOVED lines=15> */
.L_x_2305:
[----:B------:R-:W-:Y:S05]  /*bc40*/  BSYNC B0 ;  /* 0x0000000000007941 */ /* 0x000fea0003800000 */
.L_x_2304:
[----:B------:R-:W-:Y:S05]  /*bc50*/  @!P3 BRA `(.L_x_2296) ;  /* 0x000001700000b947 */ /* 0x000fea0003800000 */
[----:B------:R-:W-:Y:S01]  /*bc60*/  MOV R13, UR5 ;  /* 0x00000005000d7c02 */ /* 0x000fe20008000f00 */
[----:B------:R-:W-:Y:S01]  /*bc70*/  HFMA2.MMA R15, -RZ, RZ, 0, 4.76837158203125e-07 ;  /* 0x00000008ff0f7435 */ /* 0x000fe200000001ff */
[----:B------:R-:W-:Y:S02]  /*bc80*/  MOV R14, c[0x0][0x10] ;  /* 0x00000400000e7a02 */ /* 0x000fe40000000f00 */
[----:B------:R-:W-:-:S04]  /*bc90*/  IADD3 R13, R13, 0x1, RZ ;  /* 0x000000010d0d7810 */ /* 0x000fc80007ffe0ff */
[----:B------:R-:W-:-:S13]  /*bca0*/  ISETP.EQ.OR P0, PT, R13, UR20, P2 ;  /* 0x000000140d007c0c */ /* 0x000fda0009702670 */
[----:B------:R-:W-:-:S04]  /*bcb0*/  @!P0 IMAD R14, R13, R14, UR24 ;  /* 0x000000180d0e8e24 */ /* 0x000fc8000f8e020e */
[----:B------:R-:W-:-:S06]  /*bcc0*/  @!P0 IMAD.WIDE.U32 R14, R14, R15, UR6 ;  /* 0x000000060e0e8e25 */ /* 0x000fcc000f8e000f */
[----:B------:R-:W2:Y:S01]  /*bcd0*/  @!P0 LDG.E.64 R14, [R14.64] ;  /* 0x000000120e0e8981 */ /* 0x000ea2000c1e1b00 */
[----:B------:R-:W-:Y:S02]  /*bce0*/  UIADD3 UR5, UR5, 0x2, URZ ;  /* 0x0000000205057890 */ /* 0x000fe4000fffe03f */
[----:B------:R-:W-:-:S04]  /*bcf0*/  ULDC UR14, c[0x0][0x10] ;  /* 0x00000400000e7ab9 */ /* 0x000fc80000000800 */
[----:B------:R-:W-:Y:S01]  /*bd00*/  MOV R13, UR5 ;  /* 0x00000005000d7c02 */ /* 0x000fe20008000f00 */
[----:B--2---:R-:W-:Y:S02]  /*bd10*/  @!P0 FADD.FTZ R10, R10, R14 ;  /* 0x0000000e0a0a8221 */ /* 0x004fe40000010000 */
[----:B------:R-:W-:Y:S01]  /*bd20*/  @!P0 FADD.FTZ R11, R11, R15 ;  /* 0x0000000f0b0b8221 */ /* 0x000fe20000010000 */
        /* <DEDUP_REMOVED lines=10> */
.L_x_2296:
[----:B------:R2:W5:Y:S04]  /*bdd0*/  LDL R17, [R1+0x1e0] ;  /* 0x0001e00001117983 */ /* 0x0005680000100800 */
[----:B01----:R2:W5:Y:S04]  /*bde0*/  LDL R15, [R1+0x1e4] ;  /* 0x0001e400010f7983 */ /* 0x0035680000100800 */
[----:B------:R2:W5:Y:S04]  /*bdf0*/  LDL R14, [R1+0x68] ;  /* 0x00006800010e7983 */ /* 0x0005680000100800 */
[----:B------:R2:W5:Y:S04]  /*be00*/  LDL R13, [R1+0x6c] ;  /* 0x00006c00010d7983 */ /* 0x0005680000100800 */
[----:B------:R-:W-:Y:S04]  /*be10*/  @!P2 STS.64 [0xc8], R10 ;  /* 0x0000c80aff00a388 */ /* 0x000fe80000000a00 */
[----:B------:R-:W-:Y:S06]  /*be20*/  BAR.SYNC.DEFER_BLOCKING 0x0 ;  /* 0x0000000000007b1d */ /* 0x000fec0000010000 */
[----:B------:R-:W0:Y:S02]  /*be30*/  LDS.64 R10, [0xc8] ;  /* 0x0000c800ff0a7984 */ /* 0x000e240000000a00 */
[----:B0-----:R-:W-:-:S02]  /*be40*/  FMUL.FTZ R10, R10, c[0x0][0x20c] ;  /* 0x000083000a0a7a20 */ /* 0x001fc40000410000 */
[----:B------:R-:W-:Y:S02]  /*be50*/  FMUL.FTZ R11, R11, c[0x0][0x20c] ;  /* 0x000083000b0b7a20 */ /* 0x000fe40000410000 */
[----:B------:R2:W0:Y:S08]  /*be60*/  R2UR UR5, R10 ;  /* 0x000000000a0573c2 */ /* 0x00043000000e0000 */
[----:B------:R2:W1:Y:S01]  /*be70*/  R2UR UR6, R11 ;  /* 0x000000000b0673c2 */ /* 0x00046200000e0000 */
[----:B------:R-:W-:Y:S05]  /*be80*/  @!P5 BRA `(.L_x_2306) ;  /* 0x000001400000d947 */ /* 0x000fea0003800000 */
[----:B--2--5:R-:W-:-:S04]  /*be90*/  FFMA.FTZ R10, R17, R8, R6 ;  /* 0x00000008110a7223 */ /* 0x024fc80000010006 */
[----:B------:R-:W-:-:S06]  /*bea0*/  FMUL.FTZ R11, R10, -1.4426950216293334961 ;  /* 0xbfb8aa3b0a0b7820 */ /* 0x000fcc0000410000 */
[----:B------:R-:W2:Y:S02]  /*beb0*/  MUFU.EX2 R11, R11 ;  /* 0x0000000b000b7308 */ /* 0x000ea40000000800 */
[----:B--2---:R-:W-:-:S06]  /*bec0*/  FADD.FTZ R11, R11, 1 ;  /* 0x3f8000000b0b7421 */ /* 0x004fcc0000010000 */
[----:B------:R-:W2:Y:S02]  /*bed0*/  MUFU.RCP R11, R11 ;  /* 0x0000000b000b7308 */ /* 0x000ea40000001000 */
[----:B--2---:R-:W-:Y:S02]  /*bee0*/  FMUL.FTZ R12, R14, R11 ;  /* 0x0000000b0e0c7220 */ /* 0x004fe40000410000 */
[----:B------:R-:W-:-:S04]  /*bef0*/  FADD.FTZ R11, -R11, 1 ;  /* 0x3f8000000b0b7421 */ /* 0x000fc80000010100 */
[----:B------:R-:W-:Y:S02]  /*bf00*/  FFMA.FTZ R11, R10, R11, 1 ;  /* 0x3f8000000a0b7423 */ /* 0x000fe4000001000b */
[----:B------:R-:W-:Y:S02]  /*bf10*/  FFMA.FTZ R10, R15, R9, R7 ;  /* 0x000000090f0a7223 */ /* 0x000fe40000010007 */
[----:B------:R-:W-:Y:S02]  /*bf20*/  FMUL.FTZ R14, R12, R11 ;  /* 0x0000000b0c0e7220 */ /* 0x000fe40000410000 */
[----:B------:R-:W-:-:S03]  /*bf30*/  FMUL.FTZ R11, R10, -1.4426950216293334961 ;  /* 0xbfb8aa3b0a0b7820 */ /* 0x000fc60000410000 */
[----:B------:R2:W-:Y:S03]  /*bf40*/  STL [R1+0x68], R14 ;  /* 0x0000680e01007387 */ /* 0x0005e60000100800 */
[----:B------:R-:W3:Y:S02]  /*bf50*/  MUFU.EX2 R11, R11 ;  /* 0x0000000b000b7308 */ /* 0x000ee40000000800 */
[----:B---3--:R-:W-:-:S06]  /*bf60*/  FADD.FTZ R11, R11, 1 ;  /* 0x3f8000000b0b7421 */ /* 0x008fcc0000010000 */
[----:B------:R-:W3:Y:S02]  /*bf70*/  MUFU.RCP R11, R11 ;  /* 0x0000000b000b7308 */ /* 0x000ee40000001000 */
[----:B---3--:R-:W-:Y:S02]  /*bf80*/  FMUL.FTZ R12, R13, R11 ;  /* 0x0000000b0d0c7220 */ /* 0x008fe40000410000 */
[----:B------:R-:W-:-:S04]  /*bf90*/  FADD.FTZ R11, -R11, 1 ;  /* 0x3f8000000b0b7421 */ /* 0x000fc80000010100 */
[----:B------:R-:W-:-:S04]  /*bfa0*/  FFMA.FTZ R11, R10, R11, 1 ;  /* 0x3f8000000a0b7423 */ /* 0x000fc8000001000b */
[----:B------:R-:W-:-:S05]  /*bfb0*/  FMUL.FTZ R13, R12, R11 ;  /* 0x0000000b0c0d7220 */ /* 0x000fca0000410000 */
[----:B------:R2:W-:Y:S02]  /*bfc0*/  STL [R1+0x6c], R13 ;  /* 0x00006c0d01007387 */ /* 0x0005e40000100800 */
.L_x_2306:
[----:B------:R-:W-:Y:S01]  /*bfd0*/  BSSY B0, `(.L_x_2307) ;  /* 0x0000014000007945 */ /* 0x000fe20003800000 */
[----:B------:R-:W-:Y:S05]  /*bfe0*/  @!P1 BRA `(.L_x_2308) ;  /* 0x0000012000009947 */ /* 0x000fea0003800000 */
[----:B0-2---:R-:W-:Y:S02]  /*bff0*/  MOV R10, UR5 ;  /* 0x00000005000a7c02 */ /* 0x005fe40008000f00 */
[----:B------:R-:W-:Y:S02]  /*c000*/  MOV R11, UR5 ;  /* 0x00000005000b7c02 */ /* 0x000fe40008000f00 */
[----:B-----5:R-:W-:Y:S01]  /*c010*/  SHF.R.S32.HI R12, RZ, 0x1f, R16 ;  /* 0x0000001fff0c7819 */ /* 0x020fe20000011410 */
[----:B-1----:R-:W-:Y:S02]  /*c020*/  FFMA.FTZ R10, R17, R10, UR6 ;  /* 0x00000006110a7e23 */ /* 0x002fe4000801000a */
[----:B------:R-:W-:Y:S02]  /*c030*/  FFMA.FTZ R11, R15, R11, UR6 ;  /* 0x000000060f0b7e23 */ /* 0x000fe4000801000b */
[----:B------:R-:W-:-:S02]  /*c040*/  FFMA.FTZ R10, R8, R14, -R10 ;  /* 0x0000000e080a7223 */ /* 0x000fc4000001080a */
[----:B------:R-:W-:Y:S01]  /*c050*/  FFMA.FTZ R11, R9, R13, -R11 ;  /* 0x0000000d090b7223 */ /* 0x000fe2000001080b */
[----:B------:R-:W-:Y:S01]  /*c060*/  MOV R13, R5 ;  /* 0x00000005000d7202 */ /* 0x000fe20000000f00 */
[----:B------:R-:W-:Y:S01]  /*c070*/  IMAD R14, R12, c[0x0][0x1d8], RZ ;  /* 0x000076000c0e7a24 */ /* 0x000fe200078e02ff */
[----:B------:R-:W-:Y:S01]  /*c080*/  MOV R12, R2 ;  /* 0x00000002000c7202 */ /* 0x000fe20000000f00 */
[----:B------:R-:W-:Y:S02]  /*c090*/  FMUL.FTZ R10, R10, UR25 ;  /* 0x000000190a0a7c20 */ /* 0x000fe40008410000 */
[C---:B------:R-:W-:Y:S02]  /*c0a0*/  IMAD R14, R16.reuse, c[0x0][0x1dc], R14 ;  /* 0x00007700100e7a24 */ /* 0x040fe400078e020e */
[----:B------:R-:W-:-:S04]  /*c0b0*/  IMAD.WIDE.U32 R12, R16, c[0x0][0x1d8], R12 ;  /* 0x00007600100c7a25 */ /* 0x000fc800078e000c */
[----:B------:R-:W-:Y:S01]  /*c0c0*/  FMUL.FTZ R11, R11, UR25 ;  /* 0x000000190b0b7c20 */ /* 0x000fe20008410000 */
[----:B------:R-:W-:Y:S02]  /*c0d0*/  IADD3 R13, R13, R14, RZ ;  /* 0x0000000e0d0d7210 */ /* 0x000fe40007ffe0ff */
[----:B------:R-:W-:-:S04]  /*c0e0*/  LEA R14, P0, R12, c[0x0][0x160], 0x2 ;  /* 0x000058000c0e7a11 */ /* 0x000fc800078010ff */
[----:B------:R-:W-:-:S05]  /*c0f0*/  LEA.HI.X R15, R12, c[0x0][0x164], R13, 0x2, P0 ;  /* 0x000059000c0f7a11 */ /* 0x000fca00000f140d */
[----:B------:R0:W-:Y:S04]  /*c100*/  STG.E.64 [R14.64], R10 ;  /* 0x0000000a0e007986 */ /* 0x0001e8000c101b12 */
.L_x_2308:
[----:B------:R-:W-:Y:S05]  /*c110*/  BSYNC B0 ;  /* 0x0000000000007941 */ /* 0x000fea0003800000 */
.L_x_2307:
[----:B------:R3:W5:Y:S04]  /*c120*/  LDL R21, [R1+0x1f0] ;  /* 0x0001f00001157983 */ /* 0x0007680000100800 */
[----:B------:R3:W5:Y:S04]  /*c130*/  LDL R20, [R1+0xc8] ;  /* 0x0000c80001147983 */ /* 0x0007680000100800 */
[----:B-----5:R3:W5:Y:S01]  /*c140*/  LDL R17, [R1+0x200] ;  /* 0x0002000001117983 */ /* 0x0207620000100800 */
[----:B0-2---:R-:W-:-:S03]  /*c150*/  IADD3 R14, R16, 0x10, RZ ;  /* 0x00000010100e7810 */ /* 0x005fc60007ffe0ff */
[----:B------:R3:W5:Y:S01]  /*c160*/  LDL R13, [R1+0xcc] ;  /* 0x0000cc00010d7983 */ /* 0x0007620000100800 */
        /* <DEDUP_REMOVED lines=16> */
[----:B------:R-:W-:-:S03]  /*c270*/  FMUL.FTZ R10, R11, -1.4426950216293334961 ;  /* 0xbfb8aa3b0b0a7820 */ /* 0x000fc60000410000 */
[----:B------:R0:W-:Y:S03]  /*c280*/  STL [R1+0xc8], R20 ;  /* 0x0000c81401007387 */ /* 0x0001e60000100800 */
[----:B------:R-:W2:Y:S02]  /*c290*/  MUFU.EX2 R10, R10 ;  /* 0x0000000a000a7308 */ /* 0x000ea40000000800 */
[----:B--2---:R-:W-:-:S06]  /*c2a0*/  FADD.FTZ R10, R10, 1 ;  /* 0x3f8000000a0a7421 */ /* 0x004fcc0000010000 */
[----:B------:R-:W2:Y:S02]  /*c2b0*/  MUFU.RCP R12, R10 ;  /* 0x0000000a000c7308 */ /* 0x000ea40000001000 */
[----:B--2---:R-:W-:Y:S02]  /*c2c0*/  FMUL.FTZ R10, R13, R12 ;  /* 0x0000000c0d0a7220 */ /* 0x004fe40000410000 */
[----:B------:R-:W-:-:S04]  /*c2d0*/  FADD.FTZ R12, -R12, 1 ;  /* 0x3f8000000c0c7421 */ /* 0x000fc80000010100 */
[----:B------:R-:W-:-:S04]  /*c2e0*/  FFMA.FTZ R12, R11, R12, 1 ;  /* 0x3f8000000b0c7423 */ /* 0x000fc8000001000c */
[----:B------:R-:W-:-:S05]  /*c2f0*/  FMUL.FTZ R13, R10, R12 ;  /* 0x0000000c0a0d7220 */ /* 0x000fca0000410000 */
[----:B------:R0:W-:Y:S02]  /*c300*/  STL [R1+0xcc], R13 ;  /* 0x0000cc0d01007387 */ /* 0x0001e40000100800 */
.L_x_2309:
[----:B---3--:R-:W-:Y:S01]  /*c310*/  BSSY B0, `(.L_x_2310) ;  /* 0x0000013000007945 */ /* 0x008fe20003800000 */
[----:B------:R-:W-:Y:S05]  /*c320*/  @P0 BRA `(.L_x_2311) ;  /* 0x0000011000000947 */ /* 0x000fea0003800000 */
[----:B------:R-:W-:Y:S01]  /*c330*/  MOV R10, UR5 ;  /* 0x00000005000a7c02 */ /* 0x000fe20008000f00 */
[----:B------:R-:W-:Y:S01]  /*c340*/  IMAD R14, R14, c[0x0][0x1d8], RZ ;  /* 0x000076000e0e7a24 */ /* 0x000fe200078e02ff */
[----:B------:R-:W-:-:S03]  /*c350*/  MOV R12, R2 ;  /* 0x00000002000c7202 */ /* 0x000fc60000000f00 */
[----:B-1----:R-:W-:Y:S02]  /*c360*/  FFMA.FTZ R10, R21, R10, UR6 ;  /* 0x00000006150a7e23 */ /* 0x002fe4000801000a */
[----:B------:R-:W-:Y:S02]  /*c370*/  IMAD R14, R15, c[0x0][0x1dc], R14 ;  /* 0x000077000f0e7a24 */ /* 0x000fe400078e020e */
[----:B------:R-:W-:Y:S01]  /*c380*/  FFMA.FTZ R11, R8, R20, -R10 ;  /* 0x00000014080b7223 */ /* 0x000fe2000001080a */
[----:B------:R-:W-:-:S05]  /*c390*/  MOV R10, UR5 ;  /* 0x00000005000a7c02 */ /* 0x000fca0008000f00 */
[----:B-----5:R-:W-:-:S04]  /*c3a0*/  FFMA.FTZ R10, R17, R10, UR6 ;  /* 0x00000006110a7e23 */ /* 0x020fc8000801000a */
[----:B------:R-:W-:Y:S01]  /*c3b0*/  FFMA.FTZ R10, R9, R13, -R10 ;  /* 0x0000000d090a7223 */ /* 0x000fe2000001080a */
[----:B0-----:R-:W-:-:S05]  /*c3c0*/  MOV R13, R5 ;  /* 0x00000005000d7202 */ /* 0x001fca0000000f00 */
[----:B------:R-:W-:-:S05]  /*c3d0*/  IMAD.WIDE.U32 R12, R15, c[0x0][0x1d8], R12 ;  /* 0x000076000f0c7a25 */ /* 0x000fca00078e000c */
[----:B------:R-:W-:Y:S02]  /*c3e0*/  IADD3 R13, R13, R14, RZ ;  /* 0x0000000e0d0d7210 */ /* 0x000fe40007ffe0ff */
[----:B------:R-:W-:-:S04]  /*c3f0*/  LEA R14, P0, R12, c[0x0][0x160], 0x2 ;  /* 0x000058000c0e7a11 */ /* 0x000fc800078010ff */
[----:B------:R-:W-:Y:S01]  /*c400*/  LEA.HI.X R15, R12, c[0x0][0x164], R13, 0x2, P0 ;  /* 0x000059000c0f7a11 */ /* 0x000fe200000f140d */
[----:B------:R-:W-:Y:S02]  /*c410*/  FMUL.FTZ R12, R11, UR25 ;  /* 0x000000190b0c7c20 */ /* 0x000fe40008410000 */
[----:B------:R-:W-:-:S05]  /*c420*/  FMUL.FTZ R13, R10, UR25 ;  /* 0x000000190a0d7c20 */ /* 0x000fca0008410000 */
[----:B------:R0:W-:Y:S02]  /*c430*/  STG.E.64 [R14.64], R12 ;  /* 0x0000000c0e007986 */ /* 0x0001e4000c101b12 */
.L_x_2311:
[----:B------:R-:W-:Y:S05]  /*c440*/  BSYNC B0 ;  /* 0x0000000000007941 */ /* 0x000fea0003800000 */
.L_x_2310:
[----:B------:R2:W5:Y:S04]  /*c450*/  LDL R21, [R1+0x1e8] ;  /* 0x0001e80001157983 */ /* 0x0005680000100800 */
[----:B0-----:R2:W5:Y:S04]  /*c460*/  LDL R20, [R1+0xd0] ;  /* 0x0000d00001147983 */ /* 0x0015680000100800 */
[----:B-----5:R2:W5:Y:S01]  /*c470*/  LDL R17, [R1+0x1f8] ;  /* 0x0001f80001117983 */ /* 0x0205620000100800 */
[----:B------:R-:W-:-:S03]  /*c480*/  IADD3 R14, R16, 0x20, RZ ;  /* 0x00000020100e7810 */ /* 0x000fc60007ffe0ff */
[----:B------:R2:W5:Y:S01]  /*c490*/  LDL R13, [R1+0xd4] ;  /* 0x0000d400010d7983 */ /* 0x0005620000100800 */
[----:B------:R-:W-:Y:S02]  /*c4a0*/  IADD3 R15, R16, 0x20, RZ ;  /* 0x00000020100f7810 */ /* 0x000fe40007ffe0ff */
[----:B------:R-:W-:Y:S02]  /*c4b0*/  SHF.R.S32.HI R14, RZ, 0x1f, R14 ;  /* 0x0000001fff0e7819 */ /* 0x000fe4000001140e */
[----:B------:R-:W-:-:S04]  /*c4c0*/  ISETP.GE.U32.AND P0, PT, R15, c[0x0][0x1e0], PT ;  /* 0x000078000f007a0c */ /* 0x000fc80003f06070 */
[----:B------:R-:W-:-:S04]  /*c4d0*/  ISETP.GE.AND.EX P0, PT, R14, c[0x0][0x1e4], PT, P0 ;  /* 0x000079000e007a0c */ /* 0x000fc80003f06300 */
[----:B------:R-:W-:Y:S01]  /*c4e0*/  ISETP.GT.U32.OR P0, PT, R0, 0x29f, P0 ;  /* 0x0000029f0000780c */ /* 0x000fe20000704470 */
[----:B------:R-:W-:Y:S11]  /*c4f0*/  @!P5 BRA `(.L_x_2312) ;  /* 0x000001400000d947 */ /* 0x000ff60003800000 */
[----:B--2---:R-:W-:-:S04]  /*c500*/  FFMA.FTZ R11, R21, R8, R6 ;  /* 0x00000008150b7223 */ /* 0x004fc80000010006 */
        /* <DEDUP_REMOVED lines=19> */
.L_x_2312:
[----:B--2---:R-:W-:Y:S01]  /*c640*/  BSSY B0, `(.L_x_2313) ;  /* 0x0000013000007945 */ /* 0x004fe20003800000 */
        /* <DEDUP_REMOVED lines=18> */
.L_x_2314:
[----:B------:R-:W-:Y:S05]  /*c770*/  BSYNC B0 ;  /* 0x0000000000007941 */ /* 0x000fea0003800000 */
.L_x_2313:
[----:B0----5:R0:W5:Y:S01]  /*c780*/  LDL R13, [R1+0xdc] ;  /* 0x0000dc00010d7983 */ /* 0x0211620000100800 */
[C---:B------:R-:W-:Y:S02]  /*c790*/  IADD3 R15, R16.reuse, 0x30, RZ ;  /* 0x00000030100f7810 */ /* 0x040fe40007ffe0ff */
[C---:B------:R-:W-:Y:S02]  /*c7a0*/  IADD3 R22, R16.reuse, 0x40, RZ ;  /* 0x0000004010167810 */ /* 0x040fe40007ffe0ff */
[C---:B------:R-:W-:Y:S02]  /*c7b0*/  IADD3 R17, R16.reuse, 0x50, RZ ;  /* 0x0000005010117810 */ /* 0x040fe40007ffe0ff */
[C---:B------:R-:W-:Y:S02]  /*c7c0*/  IADD3 R20, R16.reuse, 0x50, RZ ;  /* 0x0000005010147810 */ /* 0x040fe40007ffe0ff */
[C---:B------:R-:W-:Y:S02]  /*c7d0*/  IADD3 R23, R16.reuse, 0x40, RZ ;  /* 0x0000004010177810 */ /* 0x040fe40007ffe0ff */
[----:B------:R-:W-:-:S02]  /*c7e0*/  IADD3 R14, R16, 0x30, RZ ;  /* 0x00000030100e7810 */ /* 0x000fc40007ffe0ff */
[----:B------:R-:W-:Y:S02]  /*c7f0*/  ISETP.GE.U32.AND P6, PT, R15, c[0x0][0x1e0], PT ;  /* 0x000078000f007a0c */ /* 0x000fe40003fc6070 */
[----:B------:R-:W-:Y:S02]  /*c800*/  ISETP.GE.U32.AND P2, PT, R22, c[0x0][0x1e0], PT ;  /* 0x0000780016007a0c */ /* 0x000fe40003f46070 */
[----:B------:R-:W-:Y:S02]  /*c810*/  ISETP.GE.U32.AND P3, PT, R17, c[0x0][0x1e0], PT ;  /* 0x0000780011007a0c */ /* 0x000fe40003f66070 */
[----:B------:R-:W-:Y:S02]  /*c820*/  SHF.R.S32.HI R14, RZ, 0x1f, R14 ;  /* 0x0000001fff0e7819 */ /* 0x000fe4000001140e */
[----:B------:R-:W-:Y:S02]  /*c830*/  SHF.R.S32.HI R23, RZ, 0x1f, R23 ;  /* 0x0000001fff177819 */ /* 0x000fe40000011417 */
[----:B------:R-:W-:-:S02]  /*c840*/  SHF.R.S32.HI R20, RZ, 0x1f, R20 ;  /* 0x0000001fff147819 */ /* 0x000fc40000011414 */
[C---:B------:R-:W-:Y:S02]  /*c850*/  IADD3 R10, R16.reuse, 0x60, RZ ;  /* 0x00000060100a7810 */ /* 0x040fe40007ffe0ff */
[----:B------:R-:W-:Y:S02]  /*c860*/  IADD3 R21, R16, 0x70, RZ ;  /* 0x0000007010157810 */ /* 0x000fe40007ffe0ff */
[----:B------:R-:W-:Y:S02]  /*c870*/  ISETP.GE.AND.EX P6, PT, R14, c[0x0][0x1e4], PT, P6 ;  /* 0x000079000e007a0c */ /* 0x000fe40003fc6360 */
[----:B------:R-:W-:Y:S02]  /*c880*/  ISETP.GE.AND.EX P2, PT, R23, c[0x0][0x1e4], PT, P2 ;  /* 0x0000790017007a0c */ /* 0x000fe40003f46320 */
[----:B------:R-:W-:Y:S02]  /*c890*/  ISETP.GE.AND.EX P3, PT, R20, c[0x0][0x1e4], PT, P3 ;  /* 0x0000790014007a0c */ /* 0x000fe40003f66330 */
[----:B------:R-:W-:-:S02]  /*c8a0*/  ISETP.GE.U32.AND P0, PT, R10, c[0x0][0x1e0], PT ;  /* 0x000078000a007a0c */ /* 0x000fc40003f06070 */
[----:B------:R-:W-:Y:S02]  /*c8b0*/  ISETP.GE.U32.AND P4, PT, R21, c[0x0][0x1e0], PT ;  /* 0x0000780015007a0c */ /* 0x000fe40003f86070 */
[C---:B------:R-:W-:Y:S02]  /*c8c0*/  ISETP.GT.U32.OR P6, PT, R0.reuse, 0x29f, P6 ;  /* 0x0000029f0000780c */ /* 0x040fe400037c4470 */
[C---:B------:R-:W-:Y:S02]  /*c8d0*/  ISETP.GT.U32.OR P2, PT, R0.reuse, 0x29f, P2 ;  /* 0x0000029f0000780c */ /* 0x040fe40001744470 */
[----:B------:R-:W-:Y:S01]  /*c8e0*/  ISETP.GT.U32.OR P3, PT, R0, 0x29f, P3 ;  /* 0x0000029f0000780c */ /* 0x000fe20001f64470 */
[----:B------:R-:W-:Y:S07]  /*c8f0*/  @!P5 BRA `(.L_x_2315) ;  /* 0x000001700000d947 */ /* 0x000fee0003800000 */
[----:B0-----:R-:W2:Y:S02]  /*c900*/  LDL R10, [R1+0x1ec] ;  /* 0x0001ec00010a7983 */ /* 0x001ea40000100800 */
[----:B--2---:R-:W-:-:S04]  /*c910*/  FFMA.FTZ R11, R10, R8, R6 ;  /* 0x000000080a0b7223 */ /* 0x004fc80000010006 */
[----:B------:R-:W-:-:S06]  /*c920*/  FMUL.FTZ R10, R11, -1.4426950216293334961 ;  /* 0xbfb8aa3b0b0a7820 */ /* 0x000fcc0000410000 */
[----:B------:R-:W0:Y:S02]  /*c930*/  MUFU.EX2 R10, R10 ;  /* 0x0000000a000a7308 */ /* 0x000e240000000800 */
[----:B0-----:R-:W-:-:S06]  /*c940*/  FADD.FTZ R10, R10, 1 ;  /* 0x3f8000000a0a7421 */ /* 0x001fcc0000010000 */
[----:B------:R0:W2:Y:S02]  /*c950*/  MUFU.RCP R12, R10 ;  /* 0x0000000a000c7308 */ /* 0x0000a40000001000 */
[----:B0-----:R-:W2:Y:S02]  /*c960*/  LDL.LU R10, [R1+0xd8] ;  /* 0x0000d800010a7983 */ /* 0x001ea40000300800 */
[----:B--2---:R-:W-:Y:S02]  /*c970*/  FMUL.FTZ R10, R10, R12 ;  /* 0x0000000c0a0a7220 */ /* 0x004fe40000410000 */
[----:B------:R-:W-:-:S04]  /*c980*/  FADD.FTZ R12, -R12, 1 ;  /* 0x3f8000000c0c7421 */ /* 0x000fc80000010100 */
[----:B------:R-:W-:Y:S02]  /*c990*/  FFMA.FTZ R12, R11, R12, 1 ;  /* 0x3f8000000b0c7423 */ /* 0x000fe4000001000c */
[----:B------:R-:W2:Y:S02]  /*c9a0*/  LDL R11, [R1+0x1fc] ;  /* 0x0001fc00010b7983 */ /* 0x000ea40000100800 */
[----:B------:R-:W-:-:S05]  /*c9b0*/  FMUL.FTZ R12, R10, R12 ;  /* 0x0000000c0a0c7220 */ /* 0x000fca0000410000 */
[----:B------:R0:W-:Y:S01]  /*c9c0*/  STL [R1+0xd8], R12 ;  /* 0x0000d80c01007387 */ /* 0x0001e20000100800 */
[----:B--2---:R-:W-:-:S04]  /*c9d0*/  FFMA.FTZ R11, R11, R9, R7 ;  /* 0x000000090b0b7223 */ /* 0x004fc80000010007 */
[----:B------:R-:W-:-:S06]  /*c9e0*/  FMUL.FTZ R10, R11, -1.4426950216293334961 ;  /* 0xbfb8aa3b0b0a7820 */ /* 0x000fcc0000410000 */
[----:B------:R-:W2:Y:S02]  /*c9f0*/  MUFU.EX2 R10, R10 ;  /* 0x0000000a000a7308 */ /* 0x000ea40000000800 */
[----:B--2---:R-:W-:-:S06]  /*ca00*/  FADD.FTZ R10, R10, 1 ;  /* 0x3f8000000a0a7421 */ /* 0x004fcc0000010000 */
[----:B0-----:R-:W0:Y:S02]  /*ca10*/  MUFU.RCP R12, R10 ;  /* 0x0000000a000c7308 */ /* 0x001e240000001000 */
[----:B0----5:R-:W-:Y:S02]  /*ca20*/  FMUL.FTZ R10, R13, R12 ;  /* 0x0000000c0d0a7220 */ /* 0x021fe40000410000 */
[----:B------:R-:W-:-:S04]  /*ca30*/  FADD.FTZ R12, -R12, 1 ;  /* 0x3f8000000c0c7421 */ /* 0x000fc80000010100 */
[----:B------:R-:W-:-:S04]  /*ca40*/  FFMA.FTZ R12, R11, R12, 1 ;  /* 0x3f8000000b0c7423 */ /* 0x000fc8000001000c */
[----:B------:R-:W-:-:S05]  /*ca50*/  FMUL.FTZ R13, R10, R12 ;  /* 0x0000000c0a0d7220 */ /* 0x000fca0000410000 */
[----:B------:R0:W-:Y:S02]  /*ca60*/  STL [R1+0xdc], R13 ;  /* 0x0000dc0d01007387 */ /* 0x0001e40000100800 */
.L_x_2315:
[----:B0-----:R-:W-:Y:S01]  /*ca70*/  BSSY B0, `(.L_x_2316) ;  /* 0x0000018000007945 */ /* 0x001fe20003800000 */
[----:B------:R-:W-:Y:S05]  /*ca80*/  @P6 BRA `(.L_x_2317) ;  /* 0x0000016000006947 */ /* 0x000fea0003800000 */
[----:B------:R0:W-:Y:S04]  /*ca90*/  STL [R1+0x234], R0 ;  /* 0x0002340001007387 */ /* 0x0001e80000100800 */
[----:B0-----:R-:W2:Y:S04]  /*caa0*/  LDL.LU R0, [R1+0x1ec] ;  /* 0x0001ec0001007983 */ /* 0x001ea80000300800 */
[----:B------:R-:W3:Y:S04]  /*cab0*/  LDL.LU R11, [R1+0xd8] ;  /* 0x0000d800010b7983 */ /* 0x000ee80000300800 */
[----:B------:R-:W4:Y:S01]  /*cac0*/  LDL.LU R12, [R1+0x1fc] ;  /* 0x0001fc00010c7983 */ /* 0x000f220000300800 */
[----:B------:R-:W-:Y:S01]  /*cad0*/  MOV R10, UR5 ;  /* 0x00000005000a7c02 */ /* 0x000fe20008000f00 */
[----:B------:R-:W-:-:S04]  /*cae0*/  IMAD R14, R14, c[0x0][0x1d8], RZ ;  /* 0x000076000e0e7a24 */ /* 0x000fc800078e02ff */
[----:B------:R-:W-:Y:S02]  /*caf0*/  IMAD R14, R15, c[0x0][0x1dc], R14 ;  /* 0x000077000f0e7a24 */ /* 0x000fe400078e020e */
[----:B-12---:R-:W-:Y:S02]  /*cb00*/  FFMA.FTZ R10, R0, R10, UR6 ;  /* 0x00000006000a7e23 */ /* 0x006fe4000801000a */
[----:B------:R0:W5:Y:S02]  /*cb10*/  LDL.LU R0, [R1+0x234] ;  /* 0x0002340001007983 */ /* 0x0001640000300800 */
[----:B---3--:R-:W-:Y:S01]  /*cb20*/  FFMA.FTZ R11, R8, R11, -R10 ;  /* 0x0000000b080b7223 */ /* 0x008fe2000001080a */
[----:B------:R-:W-:-:S05]  /*cb30*/  MOV R10, UR5 ;  /* 0x00000005000a7c02 */ /* 0x000fca0008000f00 */
[----:B----4-:R-:W-:Y:S01]  /*cb40*/  FFMA.FTZ R10, R12, R10, UR6 ;  /* 0x000000060c0a7e23 */ /* 0x010fe2000801000a */
[----:B------:R-:W-:-:S03]  /*cb50*/  MOV R12, R2 ;  /* 0x00000002000c7202 */ /* 0x000fc60000000f00 */
[----:B-----5:R-:W-:Y:S01]  /*cb60*/  FFMA.FTZ R10, R9, R13, -R10 ;  /* 0x0000000d090a7223 */ /* 0x020fe2000001080a */
[----:B------:R-:W-:-:S05]  /*cb70*/  MOV R13, R5 ;  /* 0x00000005000d7202 */ /* 0x000fca0000000f00 */
[----:B------:R-:W-:-:S05]  /*cb80*/  IMAD.WIDE.U32 R12, R15, c[0x0][0x1d8], R12 ;  /* 0x000076000f0c7a25 */ /* 0x000fca00078e000c */
[----:B------:R-:W-:Y:S02]  /*cb90*/  IADD3 R13, R13, R14, RZ ;  /* 0x0000000e0d0d7210 */ /* 0x000fe40007ffe0ff */
[----:B------:R-:W-:-:S04]  /*cba0*/  LEA R14, P6, R12, c[0x0][0x160], 0x2 ;  /* 0x000058000c0e7a11 */ /* 0x000fc800078c10ff */
[----:B------:R-:W-:Y:S01]  /*cbb0*/  LEA.HI.X R15, R12, c[0x0][0x164], R13, 0x2, P6 ;  /* 0x000059000c0f7a11 */ /* 0x000fe200030f140d */
[----:B------:R-:W-:Y:S02]  /*cbc0*/  FMUL.FTZ R12, R11, UR25 ;  /* 0x000000190b0c7c20 */ /* 0x000fe40008410000 */
[----:B------:R-:W-:-:S05]  /*cbd0*/  FMUL.FTZ R13, R10, UR25 ;  /* 0x000000190a0d7c20 */ /* 0x000fca0008410000 */
[----:B------:R0:W-:Y:S02]  /*cbe0*/  STG.E.64 [R14.64], R12 ;  /* 0x0000000c0e007986 */ /* 0x0001e4000c101b12 */
.L_x_2317:
[----:B------:R-:W-:Y:S05]  /*cbf0*/  BSYNC B0 ;  /* 0x0000000000007941 */ /* 0x000fea0003800000 */
.L_x_2316:
[----:B------:R-:W-:Y:S05]  /*cc00*/  @!P5 BRA `(.L_x_2318) ;  /* 0x000001800000d947 */ /* 0x000fea0003800000 */
[----:B------:R-:W2:Y:S04]  /*cc10*/  LDL R10, [R1+0x1f4] ;  /* 0x0001f400010a7983 */ /* 0x000ea80000100800 */
[----:B0-----:R-:W3:Y:S04]  /*cc20*/  LDL.LU R15, [R1+0xe8] ;  /* 0x0000e800010f7983 */ /* 0x001ee80000300800 */
[----:B------:R-:W4:Y:S04]  /*cc30*/  LDL R14, [R1+0x204] ;  /* 0x00020400010e7983 */ /* 0x000f280000100800 */
[----:B-----5:R-:W3:Y:S01]  /*cc40*/  LDL.LU R13, [R1+0xec] ;  /* 0x0000ec00010d7983 */ /* 0x020ee20000300800 */
[----:B--2---:R-:W-:-:S04]  /*cc50*/  FFMA.FTZ R11, R10, R8, R6 ;  /* 0x000000080a0b7223 */ /* 0x004fc80000010006 */
[----:B------:R-:W-:-:S06]  /*cc60*/  FMUL.FTZ R10, R11, -1.4426950216293334961 ;  /* 0xbfb8aa3b0b0a7820 */ /* 0x000fcc0000410000 */
[----:B------:R-:W0:Y:S02]  /*cc70*/  MUFU.EX2 R10, R10 ;  /* 0x0000000a000a7308 */ /* 0x000e240000000800 */
[----:B0-----:R-:W-:-:S06]  /*cc80*/  FADD.FTZ R10, R10, 1 ;  /* 0x3f8000000a0a7421 */ /* 0x001fcc0000010000 */
[----:B------:R-:W3:Y:S02]  /*cc90*/  MUFU.RCP R12, R10 ;  /* 0x0000000a000c7308 */ /* 0x000ee40000001000 */
[----:B---3--:R-:W-:Y:S02]  /*cca0*/  FMUL.FTZ R10, R15, R12 ;  /* 0x0000000c0f0a7220 */ /* 0x008fe40000410000 */
[----:B------:R-:W-:-:S04]  /*ccb0*/  FADD.FTZ R12, -R12, 1 ;  /* 0x3f8000000c0c7421 */ /* 0x000fc80000010100 */
[----:B------:R-:W-:Y:S02]  /*ccc0*/  FFMA.FTZ R12, R11, R12, 1 ;  /* 0x3f8000000b0c7423 */ /* 0x000fe4000001000c */
[----:B----4-:R-:W-:Y:S02]  /*ccd0*/  FFMA.FTZ R11, R14, R9, R7 ;  /* 0x000000090e0b7223 */ /* 0x010fe40000010007 */
[----:B------:R-:W-:Y:S02]  /*cce0*/  FMUL.FTZ R12, R10, R12 ;  /* 0x0000000c0a0c7220 */ /* 0x000fe40000410000 */
[----:B------:R-:W-:-:S03]  /*ccf0*/  FMUL.FTZ R10, R11, -1.4426950216293334961 ;  /* 0xbfb8aa3b0b0a7820 */ /* 0x000fc60000410000 */
[----:B------:R0:W-:Y:S03]  /*cd00*/  STL [R1+0xe8], R12 ;  /* 0x0000e80c01007387 */ /* 0x0001e60000100800 */
[----:B------:R-:W2:Y:S02]  /*cd10*/  MUFU.EX2 R10, R10 ;  /* 0x0000000a000a7308 */ /* 0x000ea40000000800 */
[----:B--2---:R-:W-:-:S06]  /*cd20*/  FADD.FTZ R10, R10, 1 ;  /* 0x3f8000000a0a7421 */ /* 0x004fcc0000010000 */
[----:B0-----:R-:W0:Y:S02]  /*cd30*/  MUFU.RCP R12, R10 ;  /* 0x0000000a000c7308 */ /* 0x001e240000001000 */
[----:B0-----:R-:W-:Y:S02]  /*cd40*/  FMUL.FTZ R10, R13, R12 ;  /* 0x0000000c0d0a7220 */ /* 0x001fe40000410000 */
[----:B------:R-:W-:-:S04]  /*cd50*/  FADD.FTZ R12, -R12, 1 ;  /* 0x3f8000000c0c7421 */ /* 0x000fc80000010100 */
[----:B------:R-:W-:-:S04]  /*cd60*/  FFMA.FTZ R12, R11, R12, 1 ;  /* 0x3f8000000b0c7423 */ /* 0x000fc8000001000c */
[----:B------:R-:W-:-:S05]  /*cd70*/  FMUL.FTZ R10, R10, R12 ;  /* 0x0000000c0a0a7220 */ /* 0x000fca0000410000 */
[----:B------:R0:W-:Y:S02]  /*cd80*/  STL [R1+0xec], R10 ;  /* 0x0000ec0a01007387 */ /* 0x0001e40000100800 */
.L_x_2318:
[----:B------:R-:W-:Y:S01]  /*cd90*/  BSSY B0, `(.L_x_2319) ;  /* 0x0000018000007945 */ /* 0x000fe20003800000 */
[----:B------:R-:W-:Y:S05]  /*cda0*/  @P2 BRA `(.L_x_2320) ;  /* 0x0000016000002947 */ /* 0x000fea0003800000 */
[----:B0-----:R-:W2:Y:S04]  /*cdb0*/  LDL.LU R10, [R1+0xec] ;  /* 0x0000ec00010a7983 */ /* 0x001ea80000300800 */
[----:B------:R-:W3:Y:S04]  /*cdc0*/  LDL.LU R14, [R1+0x1f4] ;  /* 0x0001f400010e7983 */ /* 0x000ee80000300800 */
[----:B------:R-:W4:Y:S04]  /*cdd0*/  LDL.LU R11, [R1+0xe8] ;  /* 0x0000e800010b7983 */ /* 0x000f280000300800 */
[----:B-----5:R-:W4:Y:S01]  /*cde0*/  LDL.LU R13, [R1+0x204] ;  /* 0x00020400010d7983 */ /* 0x020f220000300800 */
[----:B--2---:R-:W-:-:S02]  /*cdf0*/  MOV R12, R10 ;  /* 0x0000000a000c7202 */ /* 0x004fc40000000f00 */
[----:B------:R-:W-:-:S05]  /*ce00*/  MOV R10, UR5 ;  /* 0x00000005000a7c02 */ /* 0x000fca0008000f00 */
[----:B-1-3--:R-:W-:Y:S02]  /*ce10*/  FFMA.FTZ R10, R14, R10, UR6 ;  /* 0x000000060e0a7e23 */ /* 0x00afe4000801000a */
[----:B------:R-:W-:Y:S02]  /*ce20*/  IMAD R14, R23, c[0x0][0x1d8], RZ ;  /* 0x00007600170e7a24 */ /* 0x000fe400078e02ff */
[----:B----4-:R-:W-:Y:S01]  /*ce30*/  FFMA.FTZ R11, R8, R11, -R10 ;  /* 0x0000000b080b7223 */ /* 0x010fe2000001080a */
[----:B------:R-:W-:Y:S01]  /*ce40*/  MOV R10, UR5 ;  /* 0x00000005000a7c02 */ /* 0x000fe20008000f00 */
[----:B------:R-:W-:-:S04]  /*ce50*/  IMAD R14, R22, c[0x0][0x1dc], R14 ;  /* 0x00007700160e7a24 */ /* 0x000fc800078e020e */
[----:B------:R-:W-:Y:S01]  /*ce60*/  FFMA.FTZ R10, R13, R10, UR6 ;  /* 0x000000060d0a7e23 */ /* 0x000fe2000801000a */
[----:B------:R-:W-:-:S03]  /*ce70*/  MOV R13, R5 ;  /* 0x00000005000d7202 */ /* 0x000fc60000000f00 */
[----:B------:R-:W-:Y:S01]  /*ce80*/  FFMA.FTZ R10, R9, R12, -R10 ;  /* 0x0000000c090a7223 */ /* 0x000fe2000001080a */
        /* <DEDUP_REMOVED lines=8> */
.L_x_2320:
[----:B------:R-:W-:Y:S05]  /*cf10*/  BSYNC B0 ;  /* 0x0000000000007941 */ /* 0x000fea0003800000 */
.L_x_2319:
[----:B------:R-:W-:Y:S05]  /*cf20*/  @!P5 BRA `(.L_x_2321) ;  /* 0x000001800000d947 */ /* 0x000fea0003800000 */
[----:B0-----:R-:W2:Y:S04]  /*cf30*/  LDL R10, [R1+0x3c] ;  /* 0x00003c00010a7983 */ /* 0x001ea80000100800 */
[----:B------:R-:W3:Y:S04]  /*cf40*/  LDL.LU R15, [R1+0xf0] ;  /* 0x0000f000010f7983 */ /* 0x000ee80000300800 */
        /* <DEDUP_REMOVED lines=22> */
.L_x_2321:
[----:B------:R-:W-:Y:S01]  /*d0b0*/  BSSY B0, `(.L_x_2322) ;  /* 0x0000017000007945 */ /* 0x000fe20003800000 */
[----:B------:R-:W-:Y:S05]  /*d0c0*/  @P3 BRA `(.L_x_2323) ;  /* 0x0000015000003947 */ /* 0x000fea0003800000 */
[----:B0-----:R-:W2:Y:S04]  /*d0d0*/  LDL.LU R14, [R1+0x3c] ;  /* 0x00003c00010e7983 */ /* 0x001ea80000300800 */
[----:B------:R-:W3:Y:S04]  /*d0e0*/  LDL.LU R11, [R1+0xf0] ;  /* 0x0000f000010b7983 */ /* 0x000ee80000300800 */
[----:B-----5:R-:W4:Y:S04]  /*d0f0*/  LDL.LU R13, [R1+0x208] ;  /* 0x00020800010d7983 */ /* 0x020f280000300800 */
[----:B------:R-:W4:Y:S01]  /*d100*/  LDL.LU R12, [R1+0xf4] ;  /* 0x0000f400010c7983 */ /* 0x000f220000300800 */
[----:B------:R-:W-:-:S05]  /*d110*/  MOV R10, UR5 ;  /* 0x00000005000a7c02 */ /* 0x000fca0008000f00 */
[----:B-12---:R-:W-:Y:S02]  /*d120*/  FFMA.FTZ R10, R14, R10, UR6 ;  /* 0x000000060e0a7e23 */ /* 0x006fe4000801000a */
[----:B------:R-:W-:Y:S02]  /*d130*/  IMAD R14, R20, c[0x0][0x1d8], RZ ;  /* 0x00007600140e7a24 */ /* 0x000fe400078e02ff */
[----:B---3--:R-:W-:Y:S01]  /*d140*/  FFMA.FTZ R11, R8, R11, -R10 ;  /* 0x0000000b080b7223 */ /* 0x008fe2000001080a */
[----:B------:R-:W-:Y:S01]  /*d150*/  MOV R10, UR5 ;  /* 0x00000005000a7c02 */ /* 0x000fe20008000f00 */
[----:B------:R-:W-:-:S04]  /*d160*/  IMAD R14, R17, c[0x0][0x1dc], R14 ;  /* 0x00007700110e7a24 */ /* 0x000fc800078e020e */
[----:B----4-:R-:W-:Y:S01]  /*d170*/  FFMA.FTZ R10, R13, R10, UR6 ;  /* 0x000000060d0a7e23 */ /* 0x010fe2000801000a */
        /* <DEDUP_REMOVED lines=10> */
.L_x_2323:
[----:B------:R-:W-:Y:S05]  /*d220*/  BSYNC B0 ;  /* 0x0000000000007941 */ /* 0x000fea0003800000 */
.L_x_2322:
[----:B0-----:R0:W5:Y:S01]  /*d230*/  LDL R15, [R1+0x108] ;  /* 0x00010800010f7983 */ /* 0x0011620000100800 */
[C---:B------:R-:W-:Y:S02]  /*d240*/  IADD3 R17, R16.reuse, 0x80, RZ ;  /* 0x0000008010117810 */ /* 0x040fe40007ffe0ff */
[C---:B------:R-:W-:Y:S01]  /*d250*/  IADD3 R10, R16.reuse, 0x90, RZ ;  /* 0x00000090100a7810 */ /* 0x040fe20007ffe0ff */
[----:B-----5:R0:W5:Y:S01]  /*d260*/  LDL R13, [R1+0x10c] ;  /* 0x00010c00010d7983 */ /* 0x0201620000100800 */
[C---:B------:R-:W-:Y:S02]  /*d270*/  IADD3 R20, R16.reuse, 0x80, RZ ;  /* 0x0000008010147810 */ /* 0x040fe40007ffe0ff */
[C---:B------:R-:W-:Y:S02]  /*d280*/  IADD3 R23, R16.reuse, 0x70, RZ ;  /* 0x0000007010177810 */ /* 0x040fe40007ffe0ff */
[----:B------:R-:W-:Y:S02]  /*d290*/  IADD3 R14, R16, 0x60, RZ ;  /* 0x00000060100e7810 */ /* 0x000fe40007ffe0ff */
[----:B------:R-:W-:-:S02]  /*d2a0*/  ISETP.GE.U32.AND P2, PT, R17, c[0x0][0x1e0], PT ;  /* 0x0000780011007a0c */ /* 0x000fc40003f46070 */
[----:B------:R-:W-:Y:S02]  /*d2b0*/  SHF.R.S32.HI R14, RZ, 0x1f, R14 ;  /* 0x0000001fff0e7819 */ /* 0x000fe4000001140e */
[----:B------:R-:W-:Y:S02]  /*d2c0*/  SHF.R.S32.HI R23, RZ, 0x1f, R23 ;  /* 0x0000001fff177819 */ /* 0x000fe40000011417 */
[----:B------:R-:W-:Y:S02]  /*d2d0*/  SHF.R.S32.HI R20, RZ, 0x1f, R20 ;  /* 0x0000001fff147819 */ /* 0x000fe40000011414 */
        /* <DEDUP_REMOVED lines=26> */
[----:B------:R-:W2:Y:S02]  /*d480*/  MUFU.RCP R12, R10 ;  /* 0x0000000a000c7308 */ /* 0x000ea40000001000 */
[----:B--2--5:R-:W-:Y:S02]  /*d490*/  FMUL.FTZ R10, R13, R12 ;  /* 0x0000000c0d0a7220 */ /* 0x024fe40000410000 */
[----:B------:R-:W-:-:S04]  /*d4a0*/  FADD.FTZ R12, -R12, 1 ;  /* 0x3f8000000c0c7421 */ /* 0x000fc80000010100 */
[----:B------:R-:W-:-:S04]  /*d4b0*/  FFMA.FTZ R12, R11, R12, 1 ;  /* 0x3f8000000b0c7423 */ /* 0x000fc8000001000c */
[----:B------:R-:W-:-:S05]  /*d4c0*/  FMUL.FTZ R13, R10, R12 ;  /* 0x0000000c0a0d7220 */ /* 0x000fca0000410000 */
[----:B------:R0:W-:Y:S02]  /*d4d0*/  STL [R1+0x10c], R13 ;  /* 0x00010c0d01007387 */ /* 0x0001e40000100800 */
.L_x_2324:
[----:B0-----:R-:W-:Y:S01]  /*d4e0*/  BSSY B0, `(.L_x_2325) ;  /* 0x0000016000007945 */ /* 0x001fe20003800000 */
[----:B------:R-:W-:Y:S05]  /*d4f0*/  @P0 BRA `(.L_x_2326) ;  /* 0x0000014000000947 */ /* 0x000fea0003800000 */
[----:B------:R-:W2:Y:S04]  /*d500*/  LDL.LU R11, [R1+0x40] ;  /* 0x00004000010b7983 */ /* 0x000ea80000300800 */
[----:B------:R-:W3:Y:S01]  /*d510*/  LDL.LU R12, [R1+0x20c] ;  /* 0x00020c00010c7983 */ /* 0x000ee20000300800 */
[----:B------:R-:W-:Y:S01]  /*d520*/  MOV R10, UR5 ;  /* 0x00000005000a7c02 */ /* 0x000fe20008000f00 */
[----:B------:R-:W-:-:S04]  /*d530*/  IMAD R14, R14, c[0x0][0x1d8], RZ ;  /* 0x000076000e0e7a24 */ /* 0x000fc800078e02ff */
[----:B-12---:R-:W-:-:S04]  /*d540*/  FFMA.FTZ R10, R11, R10, UR6 ;  /* 0x000000060b0a7e23 */ /* 0x006fc8000801000a */
[----:B------:R-:W-:Y:S01]  /*d550*/  FFMA.FTZ R11, R8, R15, -R10 ;  /* 0x0000000f080b7223 */ /* 0x000fe2000001080a */
[----:B------:R-:W-:Y:S02]  /*d560*/  MOV R10, UR5 ;  /* 0x00000005000a7c02 */ /* 0x000fe40008000f00 */
[----:B------:R-:W-:-:S03]  /*d570*/  IADD3 R15, R16, 0x60, RZ ;  /* 0x00000060100f7810 */ /* 0x000fc60007ffe0ff */
[----:B---3--:R-:W-:Y:S01]  /*d580*/  FFMA.FTZ R10, R12, R10, UR6 ;  /* 0x000000060c0a7e23 */ /* 0x008fe2000801000a */
[----:B------:R-:W-:Y:S01]  /*d590*/  MOV R12, R2 ;  /* 0x00000002000c7202 */ /* 0x000fe20000000f00 */
[----:B------:R-:W-:Y:S02]  /*d5a0*/  IMAD R14, R15, c[0x0][0x1dc], R14 ;  /* 0x000077000f0e7a24 */ /* 0x000fe400078e020e */
        /* <DEDUP_REMOVED lines=9> */
.L_x_2326:
[----:B------:R-:W-:Y:S05]  /*d640*/  BSYNC B0 ;  /* 0x0000000000007941 */ /* 0x000fea0003800000 */
.L_x_2325:
        /* <DEDUP_REMOVED lines=25> */
.L_x_2327:
        /* <DEDUP_REMOVED lines=24> */
.L_x_2329:
[----:B------:R-:W-:Y:S05]  /*d960*/  BSYNC B0 ;  /* 0x0000000000007941 */ /* 0x000fea0003800000 */
.L_x_2328:
        /* <DEDUP_REMOVED lines=25> */
.L_x_2330:
        /* <DEDUP_REMOVED lines=23> */
.L_x_2332:
[----:B------:R-:W-:Y:S05]  /*dc70*/  BSYNC B0 ;  /* 0x0000000000007941 */ /* 0x000fea0003800000 */
.L_x_2331:
        /* <DEDUP_REMOVED lines=43> */
.L_x_2333:
        /* <DEDUP_REMOVED lines=22> */
.L_x_2335:
[----:B------:R-:W-:Y:S05]  /*e090*/  BSYNC B0 ;  /* 0x0000000000007941 */ /* 0x000fea0003800000 */
.L_x_2334:
        /* <DEDUP_REMOVED lines=25> */
.L_x_2336:
        /* <DEDUP_REMOVED lines=24> */
.L_x_2338:
[----:B------:R-:W-:Y:S05]  /*e3b0*/  BSYNC B0 ;  /* 0x0000000000007941 */ /* 0x000fea0003800000 */
.L_x_2337:
        /* <DEDUP_REMOVED lines=25> */
.L_x_2339:
        /* <DEDUP_REMOVED lines=23> */
.L_x_2341:
[----:B------:R-:W-:Y:S05]  /*e6c0*/  BSYNC B0 ;  /* 0x0000000000007941 */ /* 0x000fea0003800000 */
.L_x_2340:
        /* <DEDUP_REMOVED lines=43> */
.L_x_2342:
        /* <DEDUP_REMOVED lines=22> */
.L_x_2344:
[----:B------:R-:W-:Y:S05]  /*eae0*/  BSYNC B0 ;  /* 0x0000000000007941 */ /* 0x000fea0003800000 */
.L_x_2343:
        /* <DEDUP_REMOVED lines=25> */
.L_x_2345:
        /* <DEDUP_REMOVED lines=24> */
.L_x_2347:
[----:B------:R-:W-:Y:S05]  /*ee00*/  BSYNC B0 ;  /* 0x0000000000007941 */ /* 0x000fea0003800000 */
.L_x_2346:
        /* <DEDUP_REMOVED lines=25> */
.L_x_2348:
        /* <DEDUP_REMOVED lines=23> */
.L_x_2350:
[----:B------:R-:W-:Y:S05]  /*f110*/  BSYNC B0 ;  /* 0x0000000000007941 */ /* 0x000fea0003800000 */
.L_x_2349:
[----:B0-----:R0:W5:Y:S01]  /*f120*/  LDL R15, [R1+0x170] ;  /* 0x00017000010f7983 */ /* 0x0011620000100800 */
[C---:B------:R-:W-:Y:S02]  /*f130*/  IADD3 R17, R16.reuse, 0x110, RZ ;  /* 0x0000011010117810 */ /* 0x040fe40007ffe0ff */
[C---:B------:R-:W-:Y:S01]  /*f140*/  IADD3 R10, R16.reuse, 0x120, RZ ;  /* 0x00000120100a7810 */ /* 0x040fe20007ffe0ff */
[----:B------:R0:W5:Y:S01]  /*f150*/  LDL R14, [R1+0x174] ;  /* 0x00017400010e7983 */ /* 0x0001620000100800 */
[C---:B------:R-:W-:Y:S02]  /*f160*/  IADD3 R20, R16.reuse, 0x110, RZ ;  /* 0x0000011010147810 */ /* 0x040fe40007ffe0ff */
[C---:B------:R-:W-:Y:S02]  /*f170*/  IADD3 R23, R16.reuse, 0x100, RZ ;  /* 0x0000010010177810 */ /* 0x040fe40007ffe0ff */
[----:B-----5:R-:W-:Y:S02]  /*f180*/  IADD3 R13, R16, 0xf0, RZ ;  /* 0x000000f0100d7810 */ /* 0x020fe40007ffe0ff */
        /* <DEDUP_REMOVED lines=36> */
.L_x_2351:
[----:B0-----:R-:W-:Y:S01]  /*f3d0*/  BSSY B0, `(.L_x_2352) ;  /* 0x0000016000007945 */ /* 0x001fe20003800000 */
[----:B------:R-:W-:Y:S05]  /*f3e0*/  @P2 BRA `(.L_x_2353) ;  /* 0x0000014000002947 */ /* 0x000fea0003800000 */
[----:B------:R-:W2:Y:S04]  /*f3f0*/  LDL.LU R11, [R1+0x80] ;  /* 0x00008000010b7983 */ /* 0x000ea80000300800 */
[----:B------:R-:W3:Y:S01]  /*f400*/  LDL.LU R12, [R1+0x9c] ;  /* 0x00009c00010c7983 */ /* 0x000ee20000300800 */
[----:B------:R-:W-:-:S05]  /*f410*/  MOV R10, UR5 ;  /* 0x00000005000a7c02 */ /* 0x000fca0008000f00 */
[----:B-12---:R-:W-:-:S04]  /*f420*/  FFMA.FTZ R10, R11, R10, UR6 ;  /* 0x000000060b0a7e23 */ /* 0x006fc8000801000a */
[----:B------:R-:W-:Y:S01]  /*f430*/  FFMA.FTZ R11, R8, R15, -R10 ;  /* 0x0000000f080b7223 */ /* 0x000fe2000001080a */
[----:B------:R-:W-:Y:S02]  /*f440*/  MOV R10, UR5 ;  /* 0x00000005000a7c02 */ /* 0x000fe40008000f00 */
[----:B------:R-:W-:-:S03]  /*f450*/  IADD3 R15, R16, 0xf0, RZ ;  /* 0x000000f0100f7810 */ /* 0x000fc60007ffe0ff */
[----:B---3--:R-:W-:Y:S01]  /*f460*/  FFMA.FTZ R10, R12, R10, UR6 ;  /* 0x000000060c0a7e23 */ /* 0x008fe2000801000a */
[----:B------:R-:W-:-:S03]  /*f470*/  MOV R12, R2 ;  /* 0x00000002000c7202 */ /* 0x000fc60000000f00 */
[----:B------:R-:W-:Y:S02]  /*f480*/  FFMA.FTZ R10, R9, R14, -R10 ;  /* 0x0000000e090a7223 */ /* 0x000fe4000001080a */
[----:B------:R-:W-:Y:S01]  /*f490*/  IMAD R14, R13, c[0x0][0x1d8], RZ ;  /* 0x000076000d0e7a24 */ /* 0x000fe200078e02ff */
[----:B------:R-:W-:-:S03]  /*f4a0*/  MOV R13, R5 ;  /* 0x00000005000d7202 */ /* 0x000fc60000000f00 */
[C---:B------:R-:W-:Y:S02]  /*f4b0*/  IMAD R14, R15.reuse, c[0x0][0x1dc], R14 ;  /* 0x000077000f0e7a24 */ /* 0x040fe400078e020e */
[----:B------:R-:W-:-:S05]  /*f4c0*/  IMAD.WIDE.U32 R12, R15, c[0x0][0x1d8], R12 ;  /* 0x000076000f0c7a25 */ /* 0x000fca00078e000c */
[----:B------:R-:W-:Y:S02]  /*f4d0*/  IADD3 R13, R13, R14, RZ ;  /* 0x0000000e0d0d7210 */ /* 0x000fe40007ffe0ff */
[----:B------:R-:W-:-:S04]  /*f4e0*/  LEA R14, P2, R12, c[0x0][0x160], 0x2 ;  /* 0x000058000c0e7a11 */ /* 0x000fc800078410ff */
[----:B------:R-:W-:Y:S01]  /*f4f0*/  LEA.HI.X R15, R12, c[0x0][0x164], R13, 0x2, P2 ;  /* 0x000059000c0f7a11 */ /* 0x000fe200010f140d */
[----:B------:R-:W-:Y:S02]  /*f500*/  FMUL.FTZ R12, R11, UR25 ;  /* 0x000000190b0c7c20 */ /* 0x000fe40008410000 */
[----:B------:R-:W-:-:S05]  /*f510*/  FMUL.FTZ R13, R10, UR25 ;  /* 0x000000190a0d7c20 */ /* 0x000fca0008410000 */
[----:B------:R0:W-:Y:S02]  /*f520*/  STG.E.64 [R14.64], R12 ;  /* 0x0000000c0e007986 */ /* 0x0001e4000c101b12 */
.L_x_2353:
[----:B------:R-:W-:Y:S05]  /*f530*/  BSYNC B0 ;  /* 0x0000000000007941 */ /* 0x000fea0003800000 */
.L_x_2352:
[----:B------:R-:W-:Y:S05]  /*f540*/  @!P5 BRA `(.L_x_2354) ;  /* 0x000001800000d947 */ /* 0x000fea0003800000 */
[----:B------:R-:W2:Y:S04]  /*f550*/  LDL R10, [R1+0x88] ;  /* 0x00008800010a7983 */ /* 0x000ea80000100800 */
[----:B0-----:R-:W3:Y:S04]  /*f560*/  LDL.LU R15, [R1+0x168] ;  /* 0x00016800010f7983 */ /* 0x001ee80000300800 */
[----:B------:R-:W4:Y:S04]  /*f570*/  LDL R14, [R1+0xa4] ;  /* 0x0000a400010e7983 */ /* 0x000f280000100800 */
[----:B------:R-:W5:Y:S01]  /*f580*/  LDL.LU R13, [R1+0x16c] ;  /* 0x00016c00010d7983 */ /* 0x000f620000300800 */
        /* <DEDUP_REMOVED lines=14> */
[----:B0-----:R-:W5:Y:S02]  /*f670*/  MUFU.RCP R12, R10 ;  /* 0x0000000a000c7308 */ /* 0x001f640000001000 */
[----:B-----5:R-:W-:Y:S02]  /*f680*/  FMUL.FTZ R10, R13, R12 ;  /* 0x0000000c0d0a7220 */ /* 0x020fe40000410000 */
[----:B------:R-:W-:-:S04]  /*f690*/  FADD.FTZ R12, -R12, 1 ;  /* 0x3f8000000c0c7421 */ /* 0x000fc80000010100 */
[----:B------:R-:W-:-:S04]  /*f6a0*/  FFMA.FTZ R12, R11, R12, 1 ;  /* 0x3f8000000b0c7423 */ /* 0x000fc8000001000c */
[----:B------:R-:W-:-:S05]  /*f6b0*/  FMUL.FTZ R10, R10, R12 ;  /* 0x0000000c0a0a7220 */ /* 0x000fca0000410000 */
[----:B------:R0:W-:Y:S02]  /*f6c0*/  STL [R1+0x16c], R10 ;  /* 0x00016c0a01007387 */ /* 0x0001e40000100800 */
.L_x_2354:
[----:B------:R-:W-:Y:S01]  /*f6d0*/  BSSY B0, `(.L_x_2355) ;  /* 0x0000018000007945 */ /* 0x000fe20003800000 */
[----:B------:R-:W-:Y:S05]  /*f6e0*/  @P6 BRA `(.L_x_2356) ;  /* 0x0000016000006947 */ /* 0x000fea0003800000 */
[----:B0-----:R-:W2:Y:S04]  /*f6f0*/  LDL.LU R10, [R1+0x16c] ;  /* 0x00016c00010a7983 */ /* 0x001ea80000300800 */
[----:B------:R-:W3:Y:S04]  /*f700*/  LDL.LU R14, [R1+0x88] ;  /* 0x00008800010e7983 */ /* 0x000ee80000300800 */
[----:B------:R-:W4:Y:S04]  /*f710*/  LDL.LU R11, [R1+0x168] ;  /* 0x00016800010b7983 */ /* 0x000f280000300800 */
[----:B------:R-:W5:Y:S01]  /*f720*/  LDL.LU R13, [R1+0xa4] ;  /* 0x0000a400010d7983 */ /* 0x000f620000300800 */
[----:B--2---:R-:W-:-:S02]  /*f730*/  MOV R12, R10 ;  /* 0x0000000a000c7202 */ /* 0x004fc40000000f00 */
[----:B------:R-:W-:-:S05]  /*f740*/  MOV R10, UR5 ;  /* 0x00000005000a7c02 */ /* 0x000fca0008000f00 */
[----:B-1-3--:R-:W-:Y:S02]  /*f750*/  FFMA.FTZ R10, R14, R10, UR6 ;  /* 0x000000060e0a7e23 */ /* 0x00afe4000801000a */
[----:B------:R-:W-:Y:S02]  /*f760*/  IMAD R14, R23, c[0x0][0x1d8], RZ ;  /* 0x00007600170e7a24 */ /* 0x000fe400078e02ff */
[----:B----4-:R-:W-:Y:S01]  /*f770*/  FFMA.FTZ R11, R8, R11, -R10 ;  /* 0x0000000b080b7223 */ /* 0x010fe2000001080a */
[----:B------:R-:W-:Y:S01]  /*f780*/  MOV R10, UR5 ;  /* 0x00000005000a7c02 */ /* 0x000fe20008000f00 */
[----:B------:R-:W-:-:S04]  /*f790*/  IMAD R14, R22, c[0x0][0x1dc], R14 ;  /* 0x00007700160e7a24 */ /* 0x000fc800078e020e */
[----:B-----5:R-:W-:Y:S01]  /*f7a0*/  FFMA.FTZ R10, R13, R10, UR6 ;  /* 0x000000060d0a7e23 */ /* 0x020fe2000801000a */
        /* <DEDUP_REMOVED lines=10> */
.L_x_2356:
[----:B------:R-:W-:Y:S05]  /*f850*/  BSYNC B0 ;  /* 0x0000000000007941 */ /* 0x000fea0003800000 */
.L_x_2355:
[----:B------:R-:W-:Y:S05]  /*f860*/  @!P5 BRA `(.L_x_2357) ;  /* 0x000001800000d947 */ /* 0x000fea0003800000 */
[----:B0-----:R-:W2:Y:S04]  /*f870*/  LDL R10, [R1+0x98] ;  /* 0x00009800010a7983 */ /* 0x001ea80000100800 */
[----:B------:R-:W3:Y:S04]  /*f880*/  LDL.LU R15, [R1+0x178] ;  /* 0x00017800010f7983 */ /* 0x000ee80000300800 */
        /* <DEDUP_REMOVED lines=22> */
.L_x_2357:
[----:B------:R-:W-:Y:S01]  /*f9f0*/  BSSY B0, `(.L_x_2358) ;  /* 0x0000017000007945 */ /* 0x000fe20003800000 */
[----:B------:R-:W-:Y:S05]  /*fa00*/  @P4 BRA `(.L_x_2359) ;  /* 0x0000015000004947 */ /* 0x000fea0003800000 */
[----:B0-----:R-:W2:Y:S04]  /*fa10*/  LDL.LU R14, [R1+0x98] ;  /* 0x00009800010e7983 */ /* 0x001ea80000300800 */
[----:B------:R-:W3:Y:S04]  /*fa20*/  LDL.LU R11, [R1+0x178] ;  /* 0x00017800010b7983 */ /* 0x000ee80000300800 */
[----:B------:R-:W4:Y:S04]  /*fa30*/  LDL.LU R13, [R1+0xac] ;  /* 0x0000ac00010d7983 */ /* 0x000f280000300800 */
[----:B------:R-:W5:Y:S01]  /*fa40*/  LDL.LU R12, [R1+0x17c] ;  /* 0x00017c00010c7983 */ /* 0x000f620000300800 */
        /* <DEDUP_REMOVED lines=17> */
.L_x_2359:
[----:B------:R-:W-:Y:S05]  /*fb60*/  BSYNC B0 ;  /* 0x0000000000007941 */ /* 0x000fea0003800000 */
.L_x_2358:
[----:B0-----:R0:W5:Y:S01]  /*fb70*/  LDL R15, [R1+0x180] ;  /* 0x00018000010f7983 */ /* 0x0011620000100800 */
[C---:B------:R-:W-:Y:S02]  /*fb80*/  IADD3 R17, R16.reuse, 0x140, RZ ;  /* 0x0000014010117810 */ /* 0x040fe40007ffe0ff */
[C---:B------:R-:W-:Y:S01]  /*fb90*/  IADD3 R10, R16.reuse, 0x150, RZ ;  /* 0x00000150100a7810 */ /* 0x040fe20007ffe0ff */
[----:B------:R0:W5:Y:S01]  /*fba0*/  LDL R14, [R1+0x184] ;  /* 0x00018400010e7983 */ /* 0x0001620000100800 */
        /* <DEDUP_REMOVED lines=23> */
[----:B0----5:R-:W-:Y:S02]  /*fd20*/  FMUL.FTZ R10, R15, R12 ;  /* 0x0000000c0f0a7220 */ /* 0x021fe40000410000 */
        /* <DEDUP_REMOVED lines=15> */
.L_x_2360:
[----:B0-----:R-:W-:Y:S01]  /*fe20*/  BSSY B0, `(.L_x_2361) ;  /* 0x0000016000007945 */ /* 0x001fe20003800000 */
[----:B------:R-:W-:Y:S05]  /*fe30*/  @P0 BRA `(.L_x_2362) ;  /* 0x0000014000000947 */ /* 0x000fea0003800000 */
[----:B------:R-:W2:Y:S04]  /*fe40*/  LDL.LU R11, [R1+0xa0] ;  /* 0x0000a000010b7983 */ /* 0x000ea80000300800 */
[----:B------:R-:W3:Y:S01]  /*fe50*/  LDL.LU R12, [R1+0xc4] ;  /* 0x0000c400010c7983 */ /* 0x000ee20000300800 */
[----:B------:R-:W-:-:S05]  /*fe60*/  MOV R10, UR5 ;  /* 0x00000005000a7c02 */ /* 0x000fca0008000f00 */
[----:B-12---:R-:W-:-:S04]  /*fe70*/  FFMA.FTZ R10, R11, R10, UR6 ;  /* 0x000000060b0a7e23 */ /* 0x006fc8000801000a */
[----:B-----5:R-:W-:Y:S01]  /*fe80*/  FFMA.FTZ R11, R8, R15, -R10 ;  /* 0x0000000f080b7223 */ /* 0x020fe2000001080a */
        /* <DEDUP_REMOVED lines=15> */
.L_x_2362:
[----:B------:R-:W-:Y:S05]  /*ff80*/  BSYNC B0 ;  /* 0x0000000000007941 */ /* 0x000fea0003800000 */
.L_x_2361:
[----:B------:R-:W-:Y:S05]  /*ff90*/  @!P5 BRA `(.L_x_2363) ;  /* 0x000001800000d947 */ /* 0x000fea0003800000 */
[----:B------:R-:W2:Y:S04]  /*ffa0*/  LDL R10, [R1+0xa8] ;  /* 0x0000a800010a7983 */ /* 0x000ea80000100800 */
[----:B0----5:R-:W3:Y:S04]  /*ffb0*/  LDL.LU R15, [R1+0x198] ;  /* 0x00019800010f7983 */ /* 0x021ee80000300800 */
[----:B------:R-:W4:Y:S04]  /*ffc0*/  LDL R14, [R1+0xe4] ;  /* 0x0000e400010e7983 */ /* 0x000f280000100800 */
[----:B------:R-:W3:Y:S01]  /*ffd0*/  LDL.LU R13, [R1+0x19c] ;  /* 0x00019c00010d7983 */ /* 0x000ee20000300800 */
        /* <DEDUP_REMOVED lines=20> */
.L_x_2363:
[----:B------:R-:W-:Y:S01]  /*10120*/  BSSY B0, `(.L_x_2364) ;  /* 0x0000018000007945 */ /* 0x000fe20003800000 */
[----:B------:R-:W-:Y:S05]  /*10130*/  @P6 BRA `(.L_x_2365) ;  /* 0x0000016000006947 */ /* 0x000fea0003800000 */
[----:B0-----:R-:W2:Y:S04]  /*10140*/  LDL.LU R10, [R1+0x19c] ;  /* 0x00019c00010a7983 */ /* 0x001ea80000300800 */
[----:B-----5:R-:W3:Y:S04]  /*10150*/  LDL.LU R14, [R1+0xa8] ;  /* 0x0000a800010e7983 */ /* 0x020ee80000300800 */
[----:B------:R-:W4:Y:S04]  /*10160*/  LDL.LU R11, [R1+0x198] ;  /* 0x00019800010b7983 */ /* 0x000f280000300800 */
[----:B------:R-:W4:Y:S01]  /*10170*/  LDL.LU R13, [R1+0xe4] ;  /* 0x0000e400010d7983 */ /* 0x000f220000300800 */
        /* <DEDUP_REMOVED lines=18> */
.L_x_2365:
[----:B------:R-:W-:Y:S05]  /*102a0*/  BSYNC B0 ;  /* 0x0000000000007941 */ /* 0x000fea0003800000 */
.L_x_2364:
[----:B------:R-:W-:Y:S05]  /*102b0*/  @!P5 BRA `(.L_x_2366) ;  /* 0x000001800000d947 */ /* 0x000fea0003800000 */
[----:B0-----:R-:W2:Y:S04]  /*102c0*/  LDL R10, [R1+0xc0] ;  /* 0x0000c000010a7983 */ /* 0x001ea80000100800 */
[----:B-----5:R-:W3:Y:S04]  /*102d0*/  LDL.LU R15, [R1+0x1a8] ;  /* 0x0001a800010f7983 */ /* 0x020ee80000300800 */
        /* <DEDUP_REMOVED lines=22> */
.L_x_2366:
[----:B------:R-:W-:Y:S01]  /*10440*/  BSSY B0, `(.L_x_2367) ;  /* 0x0000017000007945 */ /* 0x000fe20003800000 */
[----:B------:R-:W-:Y:S05]  /*10450*/  @P4 BRA `(.L_x_2368) ;  /* 0x0000015000004947 */ /* 0x000fea0003800000 */
[----:B0----5:R-:W2:Y:S04]  /*10460*/  LDL.LU R14, [R1+0xc0] ;  /* 0x0000c000010e7983 */ /* 0x021ea80000300800 */
[----:B------:R-:W3:Y:S04]  /*10470*/  LDL.LU R11, [R1+0x1a8] ;  /* 0x0001a800010b7983 */ /* 0x000ee80000300800 */
[----:B------:R-:W4:Y:S04]  /*10480*/  LDL.LU R13, [R1+0xfc] ;  /* 0x0000fc00010d7983 */ /* 0x000f280000300800 */
        /* <DEDUP_REMOVED lines=18> */
.L_x_2368:
[----:B------:R-:W-:Y:S05]  /*105b0*/  BSYNC B0 ;  /* 0x0000000000007941 */ /* 0x000fea0003800000 */
.L_x_2367:
[----:B0----5:R0:W5:Y:S01]  /*105c0*/  LDL R15, [R1+0x1a0] ;  /* 0x0001a000010f7983 */ /* 0x0211620000100800 */
[C---:B------:R-:W-:Y:S02]  /*105d0*/  IADD3 R17, R16.reuse, 0x170, RZ ;  /* 0x0000017010117810 */ /* 0x040fe40007ffe0ff */
[C---:B------:R-:W-:Y:S01]  /*105e0*/  IADD3 R13, R16.reuse, 0x150, RZ ;  /* 0x00000150100d7810 */ /* 0x040fe20007ffe0ff */
[----:B------:R0:W5:Y:S01]  /*105f0*/  LDL R14, [R1+0x1a4] ;  /* 0x0001a400010e7983 */ /* 0x0001620000100800 */
        /* <DEDUP_REMOVED lines=39> */
.L_x_2369:
        /* <DEDUP_REMOVED lines=22> */
.L_x_2371:
[----:B------:R-:W-:Y:S05]  /*109d0*/  BSYNC B0 ;  /* 0x0000000000007941 */ /* 0x000fea0003800000 */
.L_x_2370:
[----:B------:R-:W-:Y:S05]  /*109e0*/  @!P5 BRA `(.L_x_2372) ;  /* 0x000001800000d947 */ /* 0x000fea0003800000 */
[----:B------:R-:W2:Y:S04]  /*109f0*/  LDL R10, [R1+0xf8] ;  /* 0x0000f800010a7983 */ /* 0x000ea80000100800 */
[----:B0-----:R-:W3:Y:S04]  /*10a00*/  LDL.LU R12, [R1+0xb0] ;  /* 0x0000b000010c7983 */ /* 0x001ee80000300800 */
[----:B-----5:R-:W4:Y:S04]  /*10a10*/  LDL R14, [R1+0x124] ;  /* 0x00012400010e7983 */ /* 0x020f280000100800 */
        /* <DEDUP_REMOVED lines=15> */
[----:B------:R-:W0:Y:S02]  /*10b10*/  MUFU.RCP R11, R11 ;  /* 0x0000000b000b7308 */ /* 0x000e240000001000 */
[----:B0-----:R-:W-:Y:S02]  /*10b20*/  FMUL.FTZ R12, R13, R11 ;  /* 0x0000000b0d0c7220 */ /* 0x001fe40000410000 */
[----:B------:R-:W-:-:S04]  /*10b30*/  FADD.FTZ R11, -R11, 1 ;  /* 0x3f8000000b0b7421 */ /* 0x000fc80000010100 */
[----:B------:R-:W-:-:S04]  /*10b40*/  FFMA.FTZ R11, R10, R11, 1 ;  /* 0x3f8000000a0b7423 */ /* 0x000fc8000001000b */
[----:B------:R-:W-:-:S05]  /*10b50*/  FMUL.FTZ R10, R12, R11 ;  /* 0x0000000b0c0a7220 */ /* 0x000fca0000410000 */
[----:B------:R0:W-:Y:S02]  /*10b60*/  STL [R1+0xb4], R10 ;  /* 0x0000b40a01007387 */ /* 0x0001e40000100800 */
.L_x_2372:
[----:B------:R-:W-:Y:S01]  /*10b70*/  BSSY B0, `(.L_x_2373) ;  /* 0x000001b000007945 */ /* 0x000fe20003800000 */
[----:B------:R-:W-:Y:S05]  /*10b80*/  @P3 BRA `(.L_x_2374) ;  /* 0x0000019000003947 */ /* 0x000fea0003800000 */
[----:B0-----:R-:W2:Y:S04]  /*10b90*/  LDL.LU R13, [R1+0x124] ;  /* 0x00012400010d7983 */ /* 0x001ea80000300800 */
[----:B------:R-:W3:Y:S04]  /*10ba0*/  LDL.LU R10, [R1+0xb4] ;  /* 0x0000b400010a7983 */ /* 0x000ee80000300800 */
[----:B------:R-:W4:Y:S04]  /*10bb0*/  LDL.LU R12, [R1+0xf8] ;  /* 0x0000f800010c7983 */ /* 0x000f280000300800 */
[----:B------:R-:W4:Y:S01]  /*10bc0*/  LDL.LU R11, [R1+0xb0] ;  /* 0x0000b000010b7983 */ /* 0x000f220000300800 */
[----:B--2--5:R-:W-:-:S02]  /*10bd0*/  MOV R14, R13 ;  /* 0x0000000d000e7202 */ /* 0x024fc40000000f00 */
[----:B---3--:R-:W-:Y:S02]  /*10be0*/  MOV R13, R10 ;  /* 0x0000000a000d7202 */ /* 0x008fe40000000f00 */
[----:B------:R-:W-:-:S05]  /*10bf0*/  MOV R10, UR5 ;  /* 0x00000005000a7c02 */ /* 0x000fca0008000f00 */
[----:B-1--4-:R-:W-:Y:S01]  /*10c00*/  FFMA.FTZ R10, R12, R10, UR6 ;  /* 0x000000060c0a7e23 */ /* 0x012fe2000801000a */
[----:B------:R-:W-:-:S03]  /*10c10*/  IADD3 R12, R16, 0x160, RZ ;  /* 0x00000160100c7810 */ /* 0x000fc60007ffe0ff */
[----:B------:R-:W-:Y:S01]  /*10c20*/  FFMA.FTZ R11, R8, R11, -R10 ;  /* 0x0000000b080b7223 */ /* 0x000fe2000001080a */
[----:B------:R-:W-:Y:S02]  /*10c30*/  MOV R10, UR5 ;  /* 0x00000005000a7c02 */ /* 0x000fe40008000f00 */
[----:B------:R-:W-:-:S03]  /*10c40*/  SHF.R.S32.HI R12, RZ, 0x1f, R12 ;  /* 0x0000001fff0c7819 */ /* 0x000fc6000001140c */
[----:B------:R-:W-:Y:S02]  /*10c50*/  FFMA.FTZ R10, R14, R10, UR6 ;  /* 0x000000060e0a7e23 */ /* 0x000fe4000801000a */
[----:B------:R-:W-:Y:S01]  /*10c60*/  IMAD R14, R12, c[0x0][0x1d8], RZ ;  /* 0x000076000c0e7a24 */ /* 0x000fe200078e02ff */
[----:B------:R-:W-:Y:S01]  /*10c70*/  MOV R12, R2 ;  /* 0x00000002000c7202 */ /* 0x000fe20000000f00 */
[----:B------:R-:W-:Y:S01]  /*10c80*/  FFMA.FTZ R10, R9, R13, -R10 ;  /* 0x0000000d090a7223 */ /* 0x000fe2000001080a */
[----:B------:R-:W-:Y:S01]  /*10c90*/  MOV R13, R5 ;  /* 0x00000005000d7202 */ /* 0x000fe20000000f00 */
[----:B------:R-:W-:-:S04]  /*10ca0*/  IMAD R14, R22, c[0x0][0x1dc], R14 ;  /* 0x00007700160e7a24 */ /* 0x000fc800078e020e */
[----:B------:R-:W-:-:S05]  /*10cb0*/  IMAD.WIDE.U32 R12, R22, c[0x0][0x1d8], R12 ;  /* 0x00007600160c7a25 */ /* 0x000fca00078e000c */
[----:B------:R-:W-:Y:S02]  /*10cc0*/  IADD3 R13, R13, R14, RZ ;  /* 0x0000000e0d0d7210 */ /* 0x000fe40007ffe0ff */
[----:B------:R-:W-:-:S04]  /*10cd0*/  LEA R14, P3, R12, c[0x0][0x160], 0x2 ;  /* 0x000058000c0e7a11 */ /* 0x000fc800078610ff */
[----:B------:R-:W-:Y:S01]  /*10ce0*/  LEA.HI.X R15, R12, c[0x0][0x164], R13, 0x2, P3 ;  /* 0x000059000c0f7a11 */ /* 0x000fe200018f140d */
[----:B------:R-:W-:Y:S02]  /*10cf0*/  FMUL.FTZ R12, R11, UR25 ;  /* 0x000000190b0c7c20 */ /* 0x000fe40008410000 */
[----:B------:R-:W-:-:S05]  /*10d00*/  FMUL.FTZ R13, R10, UR25 ;  /* 0x000000190a0d7c20 */ /* 0x000fca0008410000 */
[----:B------:R0:W-:Y:S02]  /*10d10*/  STG.E.64 [R14.64], R12 ;  /* 0x0000000c0e007986 */ /* 0x0001e4000c101b12 */
.L_x_2374:
[----:B------:R-:W-:Y:S05]  /*10d20*/  BSYNC B0 ;  /* 0x0000000000007941 */ /* 0x000fea0003800000 */
.L_x_2373:
[----:B------:R-:W-:Y:S05]  /*10d30*/  @!P5 BRA `(.L_x_2375) ;  /* 0x000001800000d947 */ /* 0x000fea0003800000 */
[----:B0-----:R-:W2:Y:S04]  /*10d40*/  LDL R10, [R1+0x100] ;  /* 0x00010000010a7983 */ /* 0x001ea80000100800 */
[----:B------:R-:W3:Y:S04]  /*10d50*/  LDL.LU R12, [R1+0xb8] ;  /* 0x0000b800010c7983 */ /* 0x000ee80000300800 */
        /* <DEDUP_REMOVED lines=22> */
.L_x_2375:
        /* <DEDUP_REMOVED lines=23> */
.L_x_2377:
[----:B------:R-:W-:Y:S05]  /*11030*/  BSYNC B0 ;  /* 0x0000000000007941 */ /* 0x000fea0003800000 */
.L_x_2376:
[----:B0----5:R0:W5:Y:S01]  /*11040*/  LDL R15, [R1+0x214] ;  /* 0x00021400010f7983 */ /* 0x0211620000100800 */
        /* <DEDUP_REMOVED lines=10> */
[----:B------:R-:W-:Y:S02]  /*110f0*/  ISETP.GE.U32.AND P3, PT, R10, c[0x0][0x1e0], PT ;  /* 0x000078000a007a0c */ /* 0x000fe40003f66070 */
[----:B------:R-:W-:Y:S02]  /*11100*/  IADD3 R10, R16, 0x1c0, RZ ;  /* 0x000001c0100a7810 */ /* 0x000fe40007ffe0ff */
[----:B------:R-:W-:-:S02]  /*11110*/  ISETP.GE.AND.EX P0, PT, R13, c[0x0][0x1e4], PT, P0 ;  /* 0x000079000d007a0c */ /* 0x000fc40003f06300 */
[----:B------:R-:W-:Y:S02]  /*11120*/  ISETP.GE.AND.EX P2, PT, R22, c[0x0][0x1e4], PT, P2 ;  /* 0x0000790016007a0c */ /* 0x000fe40003f46320 */
[----:B------:R-:W-:Y:S02]  /*11130*/  ISETP.GE.AND.EX P4, PT, R20, c[0x0][0x1e4], PT, P4 ;  /* 0x0000790014007a0c */ /* 0x000fe40003f86340 */
[----:B------:R-:W-:Y:S02]  /*11140*/  ISETP.GE.U32.AND P6, PT, R10, c[0x0][0x1e0], PT ;  /* 0x000078000a007a0c */ /* 0x000fe40003fc6070 */
[C---:B------:R-:W-:Y:S02]  /*11150*/  ISETP.GT.U32.OR P0, PT, R0.reuse, 0x29f, P0 ;  /* 0x0000029f0000780c */ /* 0x040fe40000704470 */
[C---:B------:R-:W-:Y:S02]  /*11160*/  ISETP.GT.U32.OR P2, PT, R0.reuse, 0x29f, P2 ;  /* 0x0000029f0000780c */ /* 0x040fe40001744470 */
[----:B------:R-:W-:Y:S01]  /*11170*/  ISETP.GT.U32.OR P4, PT, R0, 0x29f, P4 ;  /* 0x0000029f0000780c */ /* 0x000fe20002784470 */
[----:B------:R-:W-:Y:S07]  /*11180*/  @!P5 BRA `(.L_x_2378) ;  /* 0x000001600000d947 */ /* 0x000fee0003800000 */
[----:B0-----:R-:W2:Y:S04]  /*11190*/  LDL R10, [R1+0x120] ;  /* 0x00012000010a7983 */ /* 0x001ea80000100800 */
        /* <DEDUP_REMOVED lines=21> */
.L_x_2378:
[----:B0-----:R-:W-:Y:S01]  /*112f0*/  BSSY B0, `(.L_x_2379) ;  /* 0x0000015000007945 */ /* 0x001fe20003800000 */
[----:B------:R-:W-:Y:S05]  /*11300*/  @P0 BRA `(.L_x_2380) ;  /* 0x0000013000000947 */ /* 0x000fea0003800000 */
[----:B------:R-:W2:Y:S04]  /*11310*/  LDL.LU R12, [R1+0x120] ;  /* 0x00012000010c7983 */ /* 0x000ea80000300800 */
[----:B------:R-:W3:Y:S01]  /*11320*/  LDL.LU R11, [R1+0x1b8] ;  /* 0x0001b800010b7983 */ /* 0x000ee20000300800 */
[----:B------:R-:W-:-:S05]  /*11330*/  MOV R10, UR5 ;  /* 0x00000005000a7c02 */ /* 0x000fca0008000f00 */
[----:B-12---:R-:W-:Y:S01]  /*11340*/  FFMA.FTZ R10, R12, R10, UR6 ;  /* 0x000000060c0a7e23 */ /* 0x006fe2000801000a */
[----:B------:R-:W-:-:S03]  /*11350*/  MOV R12, R2 ;  /* 0x00000002000c7202 */ /* 0x000fc60000000f00 */
[----:B---3--:R-:W-:Y:S01]  /*11360*/  FFMA.FTZ R11, R8, R11, -R10 ;  /* 0x0000000b080b7223 */ /* 0x008fe2000001080a */
[----:B------:R-:W-:-:S05]  /*11370*/  MOV R10, UR5 ;  /* 0x00000005000a7c02 */ /* 0x000fca0008000f00 */
[----:B-----5:R-:W-:-:S04]  /*11380*/  FFMA.FTZ R10, R15, R10, UR6 ;  /* 0x000000060f0a7e23 */ /* 0x020fc8000801000a */
        /* <DEDUP_REMOVED lines=11> */
.L_x_2380:
[----:B------:R-:W-:Y:S05]  /*11440*/  BSYNC B0 ;  /* 0x0000000000007941 */ /* 0x000fea0003800000 */
.L_x_2379:
        /* <DEDUP_REMOVED lines=25> */
.L_x_2381:
        /* <DEDUP_REMOVED lines=23> */
.L_x_2383:
[----:B------:R-:W-:Y:S05]  /*11750*/  BSYNC B0 ;  /* 0x0000000000007941 */ /* 0x000fea0003800000 */
.L_x_2382:
        /* <DEDUP_REMOVED lines=25> */
.L_x_2384:
        /* <DEDUP_REMOVED lines=11> */
[----:B------:R-:W-:Y:S02]  /*119a0*/  IMAD R14, R17, c[0x0][0x1dc], R14 ;  /* 0x00007700110e7a24 */ /* 0x000fe400078e020e */
[----:B------:R-:W-:Y:S02]  /*119b0*/  FMUL.FTZ R10, R10, UR25 ;  /* 0x000000190a0a7c20 */ /* 0x000fe40008410000 */
[----:B----4-:R-:W-:Y:S01]  /*119c0*/  FFMA.FTZ R11, R13, R11, UR6 ;  /* 0x000000060d0b7e23 */ /* 0x010fe2000801000b */
[----:B------:R-:W-:-:S03]  /*119d0*/  MOV R13, R5 ;  /* 0x00000005000d7202 */ /* 0x000fc60000000f00 */
[----:B------:R-:W-:Y:S01]  /*119e0*/  FFMA.FTZ R11, R9, R12, -R11 ;  /* 0x0000000c090b7223 */ /* 0x000fe2000001080b */
[----:B------:R-:W-:-:S03]  /*119f0*/  MOV R12, R2 ;  /* 0x00000002000c7202 */ /* 0x000fc60000000f00 */
[----:B------:R-:W-:Y:S02]  /*11a00*/  FMUL.FTZ R11, R11, UR25 ;  /* 0x000000190b0b7c20 */ /* 0x000fe40008410000 */
[----:B------:R-:W-:-:S05]  /*11a10*/  IMAD.WIDE.U32 R12, R17, c[0x0][0x1d8], R12 ;  /* 0x00007600110c7a25 */ /* 0x000fca00078e000c */
[----:B------:R-:W-:Y:S02]  /*11a20*/  IADD3 R13, R13, R14, RZ ;  /* 0x0000000e0d0d7210 */ /* 0x000fe40007ffe0ff */
[----:B------:R-:W-:-:S04]  /*11a30*/  LEA R14, P0, R12, c[0x0][0x160], 0x2 ;  /* 0x000058000c0e7a11 */ /* 0x000fc800078010ff */
[----:B------:R-:W-:-:S05]  /*11a40*/  LEA.HI.X R15, R12, c[0x0][0x164], R13, 0x2, P0 ;  /* 0x000059000c0f7a11 */ /* 0x000fca00000f140d */
[----:B------:R0:W-:Y:S04]  /*11a50*/  STG.E.64 [R14.64], R10 ;  /* 0x0000000a0e007986 */ /* 0x0001e8000c101b12 */
.L_x_2386:
[----:B------:R-:W-:Y:S05]  /*11a60*/  BSYNC B0 ;  /* 0x0000000000007941 */ /* 0x000fea0003800000 */
.L_x_2385:
[----:B------:R2:W5:Y:S01]  /*11a70*/  LDL R17, [R1+0x2c] ;  /* 0x00002c0001117983 */ /* 0x0005620000100800 */
[C---:B0-----:R-:W-:Y:S02]  /*11a80*/  IADD3 R10, R16.reuse, 0x1b0, RZ ;  /* 0x000001b0100a7810 */ /* 0x041fe40007ffe0ff */
[----:B------:R-:W-:Y:S02]  /*11a90*/  IADD3 R11, R16, 0x1d0, RZ ;  /* 0x000001d0100b7810 */ /* 0x000fe40007ffe0ff */
[----:B------:R-:W-:Y:S02]  /*11aa0*/  SHF.R.S32.HI R10, RZ, 0x1f, R10 ;  /* 0x0000001fff0a7819 */ /* 0x000fe4000001140a */
[----:B------:R-:W-:Y:S02]  /*11ab0*/  ISETP.GE.U32.AND P4, PT, R11, c[0x0][0x1e0], PT ;  /* 0x000078000b007a0c */ /* 0x000fe40003f86070 */
[----:B------:R-:W-:Y:S02]  /*11ac0*/  ISETP.GE.AND.EX P3, PT, R10, c[0x0][0x1e4], PT, P3 ;  /* 0x000079000a007a0c */ /* 0x000fe40003f66330 */
[----:B------:R-:W-:-:S02]  /*11ad0*/  IADD3 R22, R16, 0x1e0, RZ ;  /* 0x000001e010167810 */ /* 0x000fc40007ffe0ff */
[C---:B------:R-:W-:Y:S02]  /*11ae0*/  IADD3 R20, R16.reuse, 0x1f0, RZ ;  /* 0x000001f010147810 */ /* 0x040fe40007ffe0ff */
[C---:B------:R-:W-:Y:S02]  /*11af0*/  IADD3 R21, R16.reuse, 0x1f0, RZ ;  /* 0x000001f010157810 */ /* 0x040fe40007ffe0ff */
[C---:B------:R-:W-:Y:S02]  /*11b00*/  IADD3 R23, R16.reuse, 0x1e0, RZ ;  /* 0x000001e010177810 */ /* 0x040fe40007ffe0ff */
[C---:B------:R-:W-:Y:S02]  /*11b10*/  IADD3 R10, R16.reuse, 0x1d0, RZ ;  /* 0x000001d0100a7810 */ /* 0x040fe40007ffe0ff */
[----:B------:R-:W-:Y:S02]  /*11b20*/  IADD3 R11, R16, 0x1c0, RZ ;  /* 0x000001c0100b7810 */ /* 0x000fe40007ffe0ff */
[----:B------:R-:W-:-:S02]  /*11b30*/  ISETP.GE.U32.AND P0, PT, R22, c[0x0][0x1e0], PT ;  /* 0x0000780016007a0c */ /* 0x000fc40003f06070 */
[----:B------:R-:W-:Y:S02]  /*11b40*/  ISETP.GE.U32.AND P2, PT, R20, c[0x0][0x1e0], PT ;  /* 0x0000780014007a0c */ /* 0x000fe40003f46070 */
[----:B------:R-:W-:Y:S02]  /*11b50*/  SHF.R.S32.HI R11, RZ, 0x1f, R11 ;  /* 0x0000001fff0b7819 */ /* 0x000fe4000001140b */
[----:B------:R-:W-:Y:S02]  /*11b60*/  SHF.R.S32.HI R10, RZ, 0x1f, R10 ;  /* 0x0000001fff0a7819 */ /* 0x000fe4000001140a */
[----:B------:R-:W-:Y:S02]  /*11b70*/  SHF.R.S32.HI R23, RZ, 0x1f, R23 ;  /* 0x0000001fff177819 */ /* 0x000fe40000011417 */
[----:B------:R-:W-:Y:S02]  /*11b80*/  SHF.R.S32.HI R21, RZ, 0x1f, R21 ;  /* 0x0000001fff157819 */ /* 0x000fe40000011415 */
        /* <DEDUP_REMOVED lines=10> */
[----:B--2---:R-:W2:Y:S04]  /*11c30*/  LDL R11, [R1+0x194] ;  /* 0x00019400010b7983 */ /* 0x004ea80000100800 */
[----:B------:R-:W3:Y:S04]  /*11c40*/  LDL R10, [R1+0x18c] ;  /* 0x00018c00010a7983 */ /* 0x000ee80000100800 */
[----:B-----5:R-:W4:Y:S01]  /*11c50*/  LDL.LU R14, [R1+0x28] ;  /* 0x00002800010e7983 */ /* 0x020f220000300800 */
[----:B--2---:R-:W-:-:S02]  /*11c60*/  FFMA.FTZ R12, R11, R8, R6 ;  /* 0x000000080b0c7223 */ /* 0x004fc40000010006 */
[----:B---3--:R-:W-:Y:S02]  /*11c70*/  FFMA.FTZ R11, R10, R9, R7 ;  /* 0x000000090a0b7223 */ /* 0x008fe40000010007 */
[----:B------:R-:W-:Y:S02]  /*11c80*/  FMUL.FTZ R13, R12, -1.4426950216293334961 ;  /* 0xbfb8aa3b0c0d7820 */ /* 0x000fe40000410000 */
[----:B------:R-:W-:-:S04]  /*11c90*/  FMUL.FTZ R10, R11, -1.4426950216293334961 ;  /* 0xbfb8aa3b0b0a7820 */ /* 0x000fc80000410000 */
[----:B------:R-:W0:Y:S08]  /*11ca0*/  MUFU.EX2 R13, R13 ;  /* 0x0000000d000d7308 */ /* 0x000e300000000800 */
[----:B------:R-:W2:Y:S01]  /*11cb0*/  MUFU.EX2 R10, R10 ;  /* 0x0000000a000a7308 */ /* 0x000ea20000000800 */
[----:B0-----:R-:W-:-:S07]  /*11cc0*/  FADD.FTZ R13, R13, 1 ;  /* 0x3f8000000d0d7421 */ /* 0x001fce0000010000 */
[----:B------:R-:W4:Y:S01]  /*11cd0*/  MUFU.RCP R13, R13 ;  /* 0x0000000d000d7308 */ /* 0x000f220000001000 */
[----:B--2---:R-:W-:-:S07]  /*11ce0*/  FADD.FTZ R10, R10, 1 ;  /* 0x3f8000000a0a7421 */ /* 0x004fce0000010000 */
[----:B------:R-:W0:Y:S01]  /*11cf0*/  MUFU.RCP R10, R10 ;  /* 0x0000000a000a7308 */ /* 0x000e220000001000 */
[----:B----4-:R-:W-:Y:S02]  /*11d00*/  FMUL.FTZ R14, R14, R13 ;  /* 0x0000000d0e0e7220 */ /* 0x010fe40000410000 */
[----:B------:R-:W-:-:S04]  /*11d10*/  FADD.FTZ R13, -R13, 1 ;  /* 0x3f8000000d0d7421 */ /* 0x000fc80000010100 */
[----:B------:R-:W-:Y:S02]  /*11d20*/  FFMA.FTZ R13, R12, R13, 1 ;  /* 0x3f8000000c0d7423 */ /* 0x000fe4000001000d */
[----:B0-----:R-:W-:Y:S02]  /*11d30*/  FMUL.FTZ R15, R17, R10 ;  /* 0x0000000a110f7220 */ /* 0x001fe40000410000 */
[----:B------:R-:W-:-:S04]  /*11d40*/  FADD.FTZ R10, -R10, 1 ;  /* 0x3f8000000a0a7421 */ /* 0x000fc80000010100 */
[----:B------:R-:W-:Y:S02]  /*11d50*/  FFMA.FTZ R10, R11, R10, 1 ;  /* 0x3f8000000b0a7423 */ /* 0x000fe4000001000a */
[----:B------:R-:W-:Y:S02]  /*11d60*/  FMUL.FTZ R11, R14, R13 ;  /* 0x0000000d0e0b7220 */ /* 0x000fe40000410000 */
[----:B------:R-:W-:-:S05]  /*11d70*/  FMUL.FTZ R17, R15, R10 ;  /* 0x0000000a0f117220 */ /* 0x000fca0000410000 */
[----:B------:R0:W-:Y:S04]  /*11d80*/  STL [R1+0x2c], R17 ;  /* 0x00002c1101007387 */ /* 0x0001e80000100800 */
[----:B------:R0:W-:Y:S02]  /*11d90*/  STL [R1+0x28], R11 ;  /* 0x0000280b01007387 */ /* 0x0001e40000100800 */
.L_x_2387:
[----:B--2---:R-:W-:Y:S01]  /*11da0*/  BSSY B0, `(.L_x_2388) ;  /* 0x000001b000007945 */ /* 0x004fe20003800000 */
[----:B------:R-:W-:Y:S05]  /*11db0*/  @P3 BRA `(.L_x_2389) ;  /* 0x0000019000003947 */ /* 0x000fea0003800000 */
[----:B0-----:R-:W2:Y:S04]  /*11dc0*/  LDL.LU R11, [R1+0x194] ;  /* 0x00019400010b7983 */ /* 0x001ea80000300800 */
[----:B------:R-:W3:Y:S04]  /*11dd0*/  LDL.LU R10, [R1+0x18c] ;  /* 0x00018c00010a7983 */ /* 0x000ee80000300800 */
[----:B------:R0:W-:Y:S04]  /*11de0*/  STL [R1+0x234], R0 ;  /* 0x0002340001007387 */ /* 0x0001e80000100800 */
[----:B-----5:R-:W4:Y:S01]  /*11df0*/  LDL.LU R15, [R1+0x28] ;  /* 0x00002800010f7983 */ /* 0x020f220000300800 */
[----:B------:R-:W-:-:S02]  /*11e00*/  IADD3 R14, R16, 0x1b0, RZ ;  /* 0x000001b0100e7810 */ /* 0x000fc40007ffe0ff */
[----:B------:R-:W-:Y:S02]  /*11e10*/  MOV R12, UR5 ;  /* 0x00000005000c7c02 */ /* 0x000fe40008000f00 */
[----:B------:R-:W-:Y:S02]  /*11e20*/  MOV R13, UR5 ;  /* 0x00000005000d7c02 */ /* 0x000fe40008000f00 */
[----:B------:R-:W-:Y:S02]  /*11e30*/  SHF.R.S32.HI R14, RZ, 0x1f, R14 ;  /* 0x0000001fff0e7819 */ /* 0x000fe4000001140e */
[----:B0-----:R-:W-:-:S03]  /*11e40*/  IADD3 R0, R16, 0x1b0, RZ ;  /* 0x000001b010007810 */ /* 0x001fc60007ffe0ff */
[----:B------:R-:W-:-:S04]  /*11e50*/  IMAD R14, R14, c[0x0][0x1d8], RZ ;  /* 0x000076000e0e7a24 */ /* 0x000fc800078e02ff */
[----:B------:R-:W-:Y:S02]  /*11e60*/  IMAD R14, R0, c[0x0][0x1dc], R14 ;  /* 0x00007700000e7a24 */ /* 0x000fe400078e020e */
[----:B-12---:R-:W-:Y:S01]  /*11e70*/  FFMA.FTZ R12, R11, R12, UR6 ;  /* 0x000000060b0c7e23 */ /* 0x006fe2000801000c */
[----:B------:R-:W-:Y:S01]  /*11e80*/  MOV R11, R5 ;  /* 0x00000005000b7202 */ /* 0x000fe20000000f00 */
[----:B---3--:R-:W-:Y:S01]  /*11e90*/  FFMA.FTZ R13, R10, R13, UR6 ;  /* 0x000000060a0d7e23 */ /* 0x008fe2000801000d */
[----:B------:R-:W-:-:S05]  /*11ea0*/  MOV R10, R2 ;  /* 0x00000002000a7202 */ /* 0x000fca0000000f00 */
[----:B------:R-:W-:Y:S02]  /*11eb0*/  IMAD.WIDE.U32 R10, R0, c[0x0][0x1d8], R10 ;  /* 0x00007600000a7a25 */ /* 0x000fe400078e000a */
[----:B------:R0:W5:Y:S02]  /*11ec0*/  LDL.LU R0, [R1+0x234] ;  /* 0x0002340001007983 */ /* 0x0001640000300800 */
[----:B----4-:R-:W-:Y:S01]  /*11ed0*/  FFMA.FTZ R15, R8, R15, -R12 ;  /* 0x0000000f080f7223 */ /* 0x010fe2000001080c */
[----:B------:R-:W-:Y:S01]  /*11ee0*/  IADD3 R14, R11, R14, RZ ;  /* 0x0000000e0b0e7210 */ /* 0x000fe20007ffe0ff */
[----:B------:R-:W-:Y:S01]  /*11ef0*/  FFMA.FTZ R17, R9, R17, -R13 ;  /* 0x0000001109117223 */ /* 0x000fe2000001080d */
[----:B------:R-:W-:-:S03]  /*11f00*/  LEA R12, P3, R10, c[0x0][0x160], 0x2 ;  /* 0x000058000a0c7a11 */ /* 0x000fc600078610ff */
[----:B------:R-:W-:Y:S01]  /*11f10*/  FMUL.FTZ R11, R17, UR25 ;  /* 0x00000019110b7c20 */ /* 0x000fe20008410000 */
[----:B------:R-:W-:Y:S01]  /*11f20*/  LEA.HI.X R13, R10, c[0x0][0x164], R14, 0x2, P3 ;  /* 0x000059000a0d7a11 */ /* 0x000fe200018f140e */
[----:B------:R-:W-:-:S05]  /*11f30*/  FMUL.FTZ R10, R15, UR25 ;  /* 0x000000190f0a7c20 */ /* 0x000fca0008410000 */
[----:B------:R0:W-:Y:S03]  /*11f40*/  STG.E.64 [R12.64], R10 ;  /* 0x0000000a0c007986 */ /* 0x0001e6000c101b12 */
.L_x_2389:
[----:B------:R-:W-:Y:S05]  /*11f50*/  BSYNC B0 ;  /* 0x0000000000007941 */ /* 0x000fea0003800000 */
.L_x_2388:
[----:B------:R-:W-:Y:S05]  /*11f60*/  @!P5 BRA `(.L_x_2390) ;  /* 0x000001400000d947 */ /* 0x000fea0003800000 */
[----:B0-----:R-:W2:Y:S04]  /*11f70*/  LDL R11, [R1+0x1b0] ;  /* 0x0001b000010b7983 */ /* 0x001ea80000100800 */
[----:B------:R-:W3:Y:S01]  /*11f80*/  LDL R10, [R1+0x160] ;  /* 0x00016000010a7983 */ /* 0x000ee20000100800 */
[----:B--2---:R-:W-:Y:S02]  /*11f90*/  FFMA.FTZ R12, R11, R8, R6 ;  /* 0x000000080b0c7223 */ /* 0x004fe40000010006 */
[----:B---3--:R-:W-:Y:S02]  /*11fa0*/  FFMA.FTZ R11, R10, R9, R7 ;  /* 0x000000090a0b7223 */ /* 0x008fe40000010007 */
[----:B------:R-:W-:Y:S02]  /*11fb0*/  FMUL.FTZ R13, R12, -1.4426950216293334961 ;  /* 0xbfb8aa3b0c0d7820 */ /* 0x000fe40000410000 */
[----:B------:R-:W-:-:S04]  /*11fc0*/  FMUL.FTZ R10, R11, -1.4426950216293334961 ;  /* 0xbfb8aa3b0b0a7820 */ /* 0x000fc80000410000 */
[----:B------:R-:W0:Y:S08]  /*11fd0*/  MUFU.EX2 R13, R13 ;  /* 0x0000000d000d7308 */ /* 0x000e300000000800 */
[----:B------:R-:W2:Y:S01]  /*11fe0*/  MUFU.EX2 R10, R10 ;  /* 0x0000000a000a7308 */ /* 0x000ea20000000800 */
[----:B0-----:R-:W-:-:S07]  /*11ff0*/  FADD.FTZ R13, R13, 1 ;  /* 0x3f8000000d0d7421 */ /* 0x001fce0000010000 */
[----:B-----5:R-:W0:Y:S01]  /*12000*/  MUFU.RCP R14, R13 ;  /* 0x0000000d000e7308 */ /* 0x020e220000001000 */
[----:B--2---:R-:W-:-:S07]  /*12010*/  FADD.FTZ R10, R10, 1 ;  /* 0x3f8000000a0a7421 */ /* 0x004fce0000010000 */
[----:B------:R-:W2:Y:S01]  /*12020*/  MUFU.RCP R10, R10 ;  /* 0x0000000a000a7308 */ /* 0x000ea20000001000 */
[----:B0-----:R-:W-:Y:S02]  /*12030*/  FMUL.FTZ R28, R28, R14 ;  /* 0x0000000e1c1c7220 */ /* 0x001fe40000410000 */
[----:B------:R-:W-:-:S04]  /*12040*/  FADD.FTZ R14, -R14, 1 ;  /* 0x3f8000000e0e7421 */ /* 0x000fc80000010100 */
[----:B------:R-:W-:Y:S02]  /*12050*/  FFMA.FTZ R14, R12, R14, 1 ;  /* 0x3f8000000c0e7423 */ /* 0x000fe4000001000e */
[----:B--2---:R-:W-:Y:S02]  /*12060*/  FADD.FTZ R13, -R10, 1 ;  /* 0x3f8000000a0d7421 */ /* 0x004fe40000010100 */
[----:B------:R-:W-:Y:S02]  /*12070*/  FMUL.FTZ R29, R29, R10 ;  /* 0x0000000a1d1d7220 */ /* 0x000fe40000410000 */
[----:B------:R-:W-:Y:S02]  /*12080*/  FFMA.FTZ R13, R11, R13, 1 ;  /* 0x3f8000000b0d7423 */ /* 0x000fe4000001000d */
[----:B------:R-:W-:Y:S02]  /*12090*/  FMUL.FTZ R28, R28, R14 ;  /* 0x0000000e1c1c7220 */ /* 0x000fe40000410000 */
[----:B------:R-:W-:-:S02]  /*120a0*/  FMUL.FTZ R29, R29, R13 ;  /* 0x0000000d1d1d7220 */ /* 0x000fc40000410000 */
.L_x_2390:
[----:B------:R-:W-:Y:S01]  /*120b0*/  BSSY B0, `(.L_x_2391) ;  /* 0x000001a000007945 */ /* 0x000fe20003800000 */
[----:B------:R-:W-:Y:S05]  /*120c0*/  @P6 BRA `(.L_x_2392) ;  /* 0x0000018000006947 */ /* 0x000fea0003800000 */
[----:B-----5:R2:W-:Y:S01]  /*120d0*/  STL [R1+0x234], R0 ;  /* 0x0002340001007387 */ /* 0x0205e20000100800 */
[----:B0-----:R-:W-:-:S03]  /*120e0*/  IADD3 R10, R16, 0x1c0, RZ ;  /* 0x000001c0100a7810 */ /* 0x001fc60007ffe0ff */
[----:B------:R-:W3:Y:S01]  /*120f0*/  LDL.LU R17, [R1+0x1b0] ;  /* 0x0001b00001117983 */ /* 0x000ee20000300800 */
[----:B------:R-:W-:-:S03]  /*12100*/  SHF.R.S32.HI R10, RZ, 0x1f, R10 ;  /* 0x0000001fff0a7819 */ /* 0x000fc6000001140a */
[----:B------:R-:W4:Y:S01]  /*12110*/  LDL.LU R15, [R1+0x160] ;  /* 0x00016000010f7983 */ /* 0x000f220000300800 */
[----:B------:R-:W-:Y:S01]  /*12120*/  MOV R11, R5 ;  /* 0x00000005000b7202 */ /* 0x000fe20000000f00 */
[----:B------:R-:W-:Y:S01]  /*12130*/  IMAD R12, R10, c[0x0][0x1d8], RZ ;  /* 0x000076000a0c7a24 */ /* 0x000fe200078e02ff */
[----:B--2---:R-:W-:Y:S02]  /*12140*/  IADD3 R0, R16, 0x1c0, RZ ;  /* 0x000001c010007810 */ /* 0x004fe40007ffe0ff */
[----:B------:R-:W-:-:S03]  /*12150*/  MOV R10, R2 ;  /* 0x00000002000a7202 */ /* 0x000fc60000000f00 */
[C---:B------:R-:W-:Y:S02]  /*12160*/  IMAD R12, R0.reuse, c[0x0][0x1dc], R12 ;  /* 0x00007700000c7a24 */ /* 0x040fe400078e020c */
[----:B------:R-:W-:Y:S02]  /*12170*/  IMAD.WIDE.U32 R10, R0, c[0x0][0x1d8], R10 ;  /* 0x00007600000a7a25 */ /* 0x000fe400078e000a */
[----:B------:R0:W5:Y:S01]  /*12180*/  LDL.LU R0, [R1+0x234] ;  /* 0x0002340001007983 */ /* 0x0001620000300800 */
[----:B------:R-:W-:Y:S02]  /*12190*/  MOV R13, UR5 ;  /* 0x00000005000d7c02 */ /* 0x000fe40008000f00 */
[----:B------:R-:W-:Y:S02]  /*121a0*/  MOV R14, UR5 ;  /* 0x00000005000e7c02 */ /* 0x000fe40008000f00 */
[----:B------:R-:W-:Y:S02]  /*121b0*/  IADD3 R11, R11, R12, RZ ;  /* 0x0000000c0b0b7210 */ /* 0x000fe40007ffe0ff */
[----:B------:R-:W-:Y:S01]  /*121c0*/  LEA R12, P3, R10, c[0x0][0x160], 0x2 ;  /* 0x000058000a0c7a11 */ /* 0x000fe200078610ff */
[----:B-1-3--:R-:W-:-:S02]  /*121d0*/  FFMA.FTZ R13, R17, R13, UR6 ;  /* 0x00000006110d7e23 */ /* 0x00afc4000801000d */
[----:B----4-:R-:W-:Y:S02]  /*121e0*/  FFMA.FTZ R14, R15, R14, UR6 ;  /* 0x000000060f0e7e23 */ /* 0x010fe4000801000e */
[----:B------:R-:W-:Y:S02]  /*121f0*/  FFMA.FTZ R28, R8, R28, -R13 ;  /* 0x0000001c081c7223 */ /* 0x000fe4000001080d */
[----:B------:R-:W-:Y:S01]  /*12200*/  FFMA.FTZ R14, R9, R29, -R14 ;  /* 0x0000001d090e7223 */ /* 0x000fe2000001080e */
[----:B------:R-:W-:Y:S01]  /*12210*/  LEA.HI.X R13, R10, c[0x0][0x164], R11, 0x2, P3 ;  /* 0x000059000a0d7a11 */ /* 0x000fe200018f140b */
[----:B------:R-:W-:Y:S02]  /*12220*/  FMUL.FTZ R10, R28, UR25 ;  /* 0x000000191c0a7c20 */ /* 0x000fe40008410000 */
[----:B------:R-:W-:-:S05]  /*12230*/  FMUL.FTZ R11, R14, UR25 ;  /* 0x000000190e0b7c20 */ /* 0x000fca0008410000 */
[----:B------:R0:W-:Y:S02]  /*12240*/  STG.E.64 [R12.64], R10 ;  /* 0x0000000a0c007986 */ /* 0x0001e4000c101b12 */
.L_x_2392:
[----:B------:R-:W-:Y:S05]  /*12250*/  BSYNC B0 ;  /* 0x0000000000007941 */ /* 0x000fea0003800000 */
.L_x_2391:
        /* <DEDUP_REMOVED lines=13> */
[----:B0----5:R-:W-:Y:S02]  /*12330*/  FADD.FTZ R14, -R12, 1 ;  /* 0x3f8000000c0e7421 */ /* 0x021fe40000010100 */
[----:B------:R-:W-:Y:S02]  /*12340*/  FMUL.FTZ R26, R26, R12 ;  /* 0x0000000c1a1a7220 */ /* 0x000fe40000410000 */
[----:B------:R-:W-:Y:S02]  /*12350*/  FFMA.FTZ R14, R10, R14, 1 ;  /* 0x3f8000000a0e7423 */ /* 0x000fe4000001000e */
[----:B--2---:R-:W-:Y:S02]  /*12360*/  FADD.FTZ R15, -R13, 1 ;  /* 0x3f8000000d0f7421 */ /* 0x004fe40000010100 */
[----:B------:R-:W-:Y:S02]  /*12370*/  FMUL.FTZ R27, R27, R13 ;  /* 0x0000000d1b1b7220 */ /* 0x000fe40000410000 */
[----:B------:R-:W-:-:S02]  /*12380*/  FFMA.FTZ R15, R11, R15, 1 ;  /* 0x3f8000000b0f7423 */ /* 0x000fc4000001000f */
[----:B------:R-:W-:Y:S02]  /*12390*/  FMUL.FTZ R26, R26, R14 ;  /* 0x0000000e1a1a7220 */ /* 0x000fe40000410000 */
[----:B------:R-:W-:Y:S02]  /*123a0*/  FMUL.FTZ R27, R27, R15 ;  /* 0x0000000f1b1b7220 */ /* 0x000fe40000410000 */
.L_x_2393:
[----:B------:R-:W-:Y:S01]  /*123b0*/  BSSY B0, `(.L_x_2394) ;  /* 0x0000018000007945 */ /* 0x000fe20003800000 */
[----:B------:R-:W-:Y:S05]  /*123c0*/  @P4 BRA `(.L_x_2395) ;  /* 0x0000016000004947 */ /* 0x000fea0003800000 */
[----:B-----5:R-:W2:Y:S01]  /*123d0*/  LDL.LU R15, [R1+0x38] ;  /* 0x00003800010f7983 */ /* 0x020ea20000300800 */
[----:B0-----:R-:W-:-:S03]  /*123e0*/  IADD3 R10, R16, 0x1d0, RZ ;  /* 0x000001d0100a7810 */ /* 0x001fc60007ffe0ff */
[----:B------:R-:W3:Y:S01]  /*123f0*/  LDL.LU R17, [R1+0x34] ;  /* 0x0000340001117983 */ /* 0x000ee20000300800 */
[----:B------:R-:W-:Y:S02]  /*12400*/  SHF.R.S32.HI R10, RZ, 0x1f, R10 ;  /* 0x0000001fff0a7819 */ /* 0x000fe4000001140a */
[----:B------:R-:W-:Y:S02]  /*12410*/  IADD3 R28, R16, 0x1d0, RZ ;  /* 0x000001d0101c7810 */ /* 0x000fe40007ffe0ff */
[----:B------:R-:W-:Y:S01]  /*12420*/  MOV R11, R5 ;  /* 0x00000005000b7202 */ /* 0x000fe20000000f00 */
[----:B------:R-:W-:Y:S01]  /*12430*/  IMAD R14, R10, c[0x0][0x1d8], RZ ;  /* 0x000076000a0e7a24 */ /* 0x000fe200078e02ff */
[----:B------:R-:W-:Y:S02]  /*12440*/  MOV R10, R2 ;  /* 0x00000002000a7202 */ /* 0x000fe40000000f00 */
[----:B------:R-:W-:Y:S02]  /*12450*/  MOV R12, UR5 ;  /* 0x00000005000c7c02 */ /* 0x000fe40008000f00 */
[----:B------:R-:W-:Y:S01]  /*12460*/  MOV R13, UR5 ;  /* 0x00000005000d7c02 */ /* 0x000fe20008000f00 */
[----:B------:R-:W-:-:S02]  /*12470*/  IMAD R14, R28, c[0x0][0x1dc], R14 ;  /* 0x000077001c0e7a24 */ /* 0x000fc400078e020e */
[----:B------:R-:W-:-:S05]  /*12480*/  IMAD.WIDE.U32 R10, R28, c[0x0][0x1d8], R10 ;  /* 0x000076001c0a7a25 */ /* 0x000fca00078e000a */
[----:B------:R-:W-:Y:S01]  /*12490*/  IADD3 R14, R11, R14, RZ ;  /* 0x0000000e0b0e7210 */ /* 0x000fe20007ffe0ff */
[----:B-12---:R-:W-:Y:S01]  /*124a0*/  FFMA.FTZ R15, R15, R12, UR6 ;  /* 0x000000060f0f7e23 */ /* 0x006fe2000801000c */
[----:B------:R-:W-:Y:S01]  /*124b0*/  LEA R12, P3, R10, c[0x0][0x160], 0x2 ;  /* 0x000058000a0c7a11 */ /* 0x000fe200078610ff */
[----:B---3--:R-:W-:Y:S02]  /*124c0*/  FFMA.FTZ R13, R17, R13, UR6 ;  /* 0x00000006110d7e23 */ /* 0x008fe4000801000d */
[----:B------:R-:W-:Y:S02]  /*124d0*/  FFMA.FTZ R15, R8, R26, -R15 ;  /* 0x0000001a080f7223 */ /* 0x000fe4000001080f */
[----:B------:R-:W-:Y:S01]  /*124e0*/  FFMA.FTZ R11, R9, R27, -R13 ;  /* 0x0000001b090b7223 */ /* 0x000fe2000001080d */
[----:B------:R-:W-:Y:S01]  /*124f0*/  LEA.HI.X R13, R10, c[0x0][0x164], R14, 0x2, P3 ;  /* 0x000059000a0d7a11 */ /* 0x000fe200018f140e */
[----:B------:R-:W-:Y:S02]  /*12500*/  FMUL.FTZ R10, R15, UR25 ;  /* 0x000000190f0a7c20 */ /* 0x000fe40008410000 */
[----:B------:R-:W-:-:S05]  /*12510*/  FMUL.FTZ R11, R11, UR25 ;  /* 0x000000190b0b7c20 */ /* 0x000fca0008410000 */
[----:B------:R0:W-:Y:S02]  /*12520*/  STG.E.64 [R12.64], R10 ;  /* 0x0000000a0c007986 */ /* 0x0001e4000c101b12 */
.L_x_2395:
[----:B------:R-:W-:Y:S05]  /*12530*/  BSYNC B0 ;  /* 0x0000000000007941 */ /* 0x000fea0003800000 */
.L_x_2394:
        /* <DEDUP_REMOVED lines=21> */
.L_x_2396:
[----:B------:R-:W-:Y:S01]  /*12690*/  BSSY B0, `(.L_x_2397) ;  /* 0x0000015000007945 */ /* 0x000fe20003800000 */
[----:B------:R-:W-:Y:S05]  /*126a0*/  @P0 BRA `(.L_x_2398) ;  /* 0x0000013000000947 */ /* 0x000fea0003800000 */
[----:B-----5:R-:W2:Y:S04]  /*126b0*/  LDL.LU R15, [R1+0x30] ;  /* 0x00003000010f7983 */ /* 0x020ea80000300800 */
[----:B0-----:R-:W3:Y:S01]  /*126c0*/  LDL.LU R17, [R1+0x24] ;  /* 0x0000240001117983 */ /* 0x001ee20000300800 */
[----:B------:R-:W-:Y:S01]  /*126d0*/  MOV R10, R2 ;  /* 0x00000002000a7202 */ /* 0x000fe20000000f00 */
[----:B------:R-:W-:Y:S01]  /*126e0*/  IMAD R14, R23, c[0x0][0x1d8], RZ ;  /* 0x00007600170e7a24 */ /* 0x000fe200078e02ff */
[----:B------:R-:W-:-:S02]  /*126f0*/  MOV R11, R5 ;  /* 0x00000005000b7202 */ /* 0x000fc40000000f00 */
[----:B------:R-:W-:Y:S01]  /*12700*/  MOV R12, UR5 ;  /* 0x00000005000c7c02 */ /* 0x000fe20008000f00 */
[C---:B------:R-:W-:Y:S01]  /*12710*/  IMAD R14, R22.reuse, c[0x0][0x1dc], R14 ;  /* 0x00007700160e7a24 */ /* 0x040fe200078e020e */
[----:B------:R-:W-:Y:S01]  /*12720*/  MOV R13, UR5 ;  /* 0x00000005000d7c02 */ /* 0x000fe20008000f00 */
        /* <DEDUP_REMOVED lines=11> */
.L_x_2398:
[----:B------:R-:W-:Y:S05]  /*127e0*/  BSYNC B0 ;  /* 0x0000000000007941 */ /* 0x000fea0003800000 */
.L_x_2397:
        /* <DEDUP_REMOVED lines=21> */
.L_x_2399:
[----:B------:R-:W-:Y:S01]  /*12940*/  BSSY B0, `(.L_x_2400) ;  /* 0x0000014000007945 */ /* 0x000fe20003800000 */
[----:B------:R-:W-:Y:S05]  /*12950*/  @P2 BRA `(.L_x_2401) ;  /* 0x0000012000002947 */ /* 0x000fea0003800000 */
[----:B0-----:R-:W2:Y:S04]  /*12960*/  LDL.LU R10, [R1+0x20] ;  /* 0x00002000010a7983 */ /* 0x001ea80000300800 */
[----:B------:R-:W3:Y:S01]  /*12970*/  LDL.LU R7, [R1+0x1c] ;  /* 0x00001c0001077983 */ /* 0x000ee20000300800 */
[----:B------:R-:W-:Y:S01]  /*12980*/  MOV R3, R5 ;  /* 0x0000000500037202 */ /* 0x000fe20000000f00 */
[----:B------:R-:W-:Y:S01]  /*12990*/  IMAD R4, R21, c[0x0][0x1d8], RZ ;  /* 0x0000760015047a24 */ /* 0x000fe200078e02ff */
[----:B------:R-:W-:-:S02]  /*129a0*/  MOV R5, UR5 ;  /* 0x0000000500057c02 */ /* 0x000fc40008000f00 */
[----:B------:R-:W-:Y:S01]  /*129b0*/  MOV R6, UR5 ;  /* 0x0000000500067c02 */ /* 0x000fe20008000f00 */
[----:B------:R-:W-:-:S04]  /*129c0*/  IMAD.WIDE.U32 R2, R20, c[0x0][0x1d8], R2 ;  /* 0x0000760014027a25 */ /* 0x000fc800078e0002 */
[----:B------:R-:W-:-:S05]  /*129d0*/  IMAD R4, R20, c[0x0][0x1dc], R4 ;  /* 0x0000770014047a24 */ /* 0x000fca00078e0204 */
[----:B------:R-:W-:Y:S02]  /*129e0*/  IADD3 R3, R3, R4, RZ ;  /* 0x0000000403037210 */ /* 0x000fe40007ffe0ff */
[----:B------:R-:W-:Y:S01]  /*129f0*/  LEA R4, P0, R2, c[0x0][0x160], 0x2 ;  /* 0x0000580002047a11 */ /* 0x000fe200078010ff */
[----:B-12---:R-:W-:Y:S02]  /*12a00*/  FFMA.FTZ R5, R10, R5, UR6 ;  /* 0x000000060a057e23 */ /* 0x006fe40008010005 */
[----:B---3--:R-:W-:Y:S02]  /*12a10*/  FFMA.FTZ R6, R7, R6, UR6 ;  /* 0x0000000607067e23 */ /* 0x008fe40008010006 */
[----:B------:R-:W-:Y:S01]  /*12a20*/  FFMA.FTZ R8, R8, R18, -R5 ;  /* 0x0000001208087223 */ /* 0x000fe20000010805 */
[----:B------:R-:W-:Y:S01]  /*12a30*/  LEA.HI.X R5, R2, c[0x0][0x164], R3, 0x2, P0 ;  /* 0x0000590002057a11 */ /* 0x000fe200000f1403 */
[----:B------:R-:W-:Y:S02]  /*12a40*/  FFMA.FTZ R6, R9, R19, -R6 ;  /* 0x0000001309067223 */ /* 0x000fe40000010806 */
[----:B------:R-:W-:-:S02]  /*12a50*/  FMUL.FTZ R2, R8, UR25 ;  /* 0x0000001908027c20 */ /* 0x000fc40008410000 */
[----:B------:R-:W-:-:S05]  /*12a60*/  FMUL.FTZ R3, R6, UR25 ;  /* 0x0000001906037c20 */ /* 0x000fca0008410000 */
[----:B------:R0:W-:Y:S02]  /*12a70*/  STG.E.64 [R4.64], R2 ;  /* 0x0000000204007986 */ /* 0x0001e4000c101b12 */
.L_x_2401:
[----:B------:R-:W-:Y:S05]  /*12a80*/  BSYNC B0 ;  /* 0x0000000000007941 */ /* 0x000fea0003800000 */
.L_x_2400:
[----:B------:R-:W-:Y:S02]  /*12a90*/  ULDC UR5, c[0x0][0x10] ;  /* 0x0000040000057ab9 */ /* 0x000fe40000000800 */
[----:B------:R-:W-:Y:S02]  /*12aa0*/  UIADD3 UR9, UR9, UR5, URZ ;  /* 0x0000000509097290 */ /* 0x000fe4000fffe03f */
[----:B------:R-:W-:Y:S02]  /*12ab0*/  UIADD3 UR4, UR4, 0x1, URZ ;  /* 0x0000000104047890 */ /* 0x000fe4000fffe03f */
[----:B------:R-:W-:-:S06]  /*12ac0*/  UISETP.GE.AND UP0, UPT, UR9, UR8, UPT ;  /* 0x000000080900728c */ /* 0x000fcc000bf06270 */
[----:B------:R-:W-:-:S13]  /*12ad0*/  PLOP3.LUT P0, PT, PT, PT, UP0, 0x80, 0x0 ;  /* 0x000000000000781c */ /* 0x000fda0003f0f008 */
[----:B------:R-:W-:Y:S01]  /*12ae0*/  @P0 CALL.REL.NOINC `(.L_x_2255) ;  /* 0x0000001000000944 */ /* 0x000fe20003c00000 */
[----:B------:R-:W-:Y:S05]  /*12af0*/  BRA `(.L_x_2402) ;  /* 0xfffeda1000007947 */ /* 0x000fea000383ffff */
.L_x_2255:
[----:B-1---5:R-:W-:Y:S01]  /*12b00*/  ISETP.NE.AND P1, PT, R0, RZ, PT ;  /* 0x000000ff0000720c */ /* 0x022fe20003f25270 */
        /* <DEDUP_REMOVED lines=17> */
.L_x_2404:
[----:B------:R-:W-:Y:S05]  /*12c20*/  BSYNC B0 ;  /* 0x0000000000007941 */ /* 0x000fea0003800000 */
.L_x_2403:
[----:B------:R-:W1:Y:S01]  /*12c30*/  S2UR UR4, SR_CTAID.X ;  /* 0x00000000000479c3 */ /* 0x000e620000002500 */
[----:B------:R-:W-:Y:S02]  /*12c40*/  IADD3 R8, R7, -0x1, RZ ;  /* 0xffffffff07087810 */ /* 0x000fe40007ffe0ff */
[----:B0-----:R-:W-:-:S05]  /*12c50*/  IADD3 R5, R6, -0x1, RZ ;  /* 0xffffffff06057810 */ /* 0x001fca0007ffe0ff */
        /* <DEDUP_REMOVED lines=8> */
.L_x_2406:
[----:B------:R-:W2:Y:S01]  /*12ce0*/  LDG.E.STRONG.GPU R6, [R2.64] ;  /* 0x0000001202067981 */ /* 0x000ea2000c1ef900 */
[----:B------:R-:W-:Y:S01]  /*12cf0*/  YIELD ;  /* 0x0000000000007946 */ /* 0x000fe20003800000 */
[----:B--2---:R-:W-:Y:S01]  /*12d00*/  ISETP.NE.AND P0, PT, R6, R5, PT ;  /* 0x000000050600720c */ /* 0x004fe20003f05270 */
[----:B------:R-:W-:-:S12]  /*12d10*/  CCTL.IVALL ;  /* 0x00000000ff00798f */ /* 0x000fd80002000000 */
[----:B------:R-:W-:Y:S05]  /*12d20*/  @P0 BRA `(.L_x_2406) ;  /* 0xffffffb000000947 */ /* 0x000fea000383ffff */
.L_x_2405:
[----:B------:R-:W-:Y:S02]  /*12d30*/  WARPSYNC 0xffffffff ;  /* 0xffffffff00007948 */ /* 0x000fe40003800000 */
[----:B------:R-:W-:Y:S01]  /*12d40*/  MOV R6, c[0x0][0x1dc] ;  /* 0x0000770000067a02 */ /* 0x000fe20000000f00 */
[----:B------:R-:W-:Y:S01]  /*12d50*/  BAR.SYNC.DEFER_BLOCKING 0x0 ;  /* 0x0000000000007b1d */ /* 0x000fe20000010000 */
[----:B------:R-:W-:Y:S02]  /*12d60*/  SHF.R.S32.HI R3, RZ, 0x1f, R0 ;  /* 0x0000001fff037819 */ /* 0x000fe40000011400 */
[----:B------:R-:W-:-:S04]  /*12d70*/  LEA.HI R5, P0, R6, c[0x0][0x1d8], RZ, 0x1 ;  /* 0x0000760006057a11 */ /* 0x000fc800078108ff */
[----:B------:R-:W-:-:S04]  /*12d80*/  IADD3.X R10, RZ, c[0x0][0x1dc], RZ, P0, !PT ;  /* 0x00007700ff0a7a10 */ /* 0x000fc800007fe4ff */
[--C-:B------:R-:W-:Y:S02]  /*12d90*/  SHF.R.S64 R5, R5, 0x1, R10.reuse ;  /* 0x0000000105057819 */ /* 0x100fe4000000100a */
[----:B------:R-:W-:Y:S02]  /*12da0*/  SHF.R.S32.HI R10, RZ, 0x1, R10 ;  /* 0x00000001ff0a7819 */ /* 0x000fe4000001140a */
[----:B------:R-:W-:-:S04]  /*12db0*/  ISETP.GT.U32.AND P0, PT, R5, R0, PT ;  /* 0x000000000500720c */ /* 0x000fc80003f04070 */
[----:B------:R-:W-:-:S13]  /*12dc0*/  ISETP.GT.AND.EX P0, PT, R10, R3, PT, P0 ;  /* 0x000000030a00720c */ /* 0x000fda0003f04300 */
[----:B------:R-:W-:Y:S05]  /*12dd0*/  @!P0 EXIT ;  /* 0x000000000000894d */ /* 0x000fea0003800000 */
[----:B------:R-:W-:Y:S01]  /*12de0*/  UMOV UR4, 0x3 ;  /* 0x0000000300047882 */ /* 0x000fe20000000000 */
[----:B------:R-:W-:Y:S01]  /*12df0*/  LEA R2, R6, R6, 0x1 ;  /* 0x0000000606027211 */ /* 0x000fe200078e08ff */
[----:B------:R-:W-:Y:S01]  /*12e00*/  ULDC UR5, c[0x0][0x1d8] ;  /* 0x0000760000057ab9 */ /* 0x000fe20000000800 */
[----:B------:R-:W-:Y:S01]  /*12e10*/  MOV R11, c[0x0][0x1d8] ;  /* 0x00007600000b7a02 */ /* 0x000fe20000000f00 */
[----:B------:R-:W-:Y:S01]  /*12e20*/  UIMAD.WIDE.U32 UR4, UR4, UR5, URZ ;  /* 0x00000005040472a5 */ /* 0x000fe2000f8e003f */
[----:B------:R-:W-:Y:S02]  /*12e30*/  MOV R13, R3 ;  /* 0x00000003000d7202 */ /* 0x000fe40000000f00 */
        /* <DEDUP_REMOVED lines=8> */
.L_x_2407:
        /* <DEDUP_REMOVED lines=23> */
.L_x_2408:
        /* <DEDUP_REMOVED lines=13> */
.L_x_5177:


//--------------------- .text._Z35group_norm_nhwc_bwd_one_pass_kernelI11Fp32IOBf16WLi64ELi84ELi672EEv26Group_norm_nhwc_bwd_params --------------------------
	.section	.text._Z35group_norm_nhwc_bwd_one_pass_kernelI11Fp32IOBf16WLi64ELi84ELi672EEv26Group_norm_nhwc_bwd_params,"ax",@progbits
	.sectioninfo	@"SHI_REGISTERS=67"
	.align	128
        .global         _Z35group_norm_nhwc_bwd_one_pass_kernelI11Fp32IOBf16WLi64ELi84ELi672EEv26Group_norm_nhwc_bwd_params
        .type           _Z35group_norm_nhwc_bwd_one_pass_kernelI11Fp32IOBf16WLi64ELi84ELi672EEv26Group_norm_nhwc_bwd_params,@function
        .size           _Z35group_norm_nhwc_bwd_one_pass_kernelI11Fp32IOBf16WLi64ELi84ELi672EEv26Group_norm_nhwc_bwd_params,(.L_x_5178 - _Z35group_norm_nhwc_bwd_one_pass_kernelI11Fp32IOBf16WLi64ELi84ELi672EEv26Group_norm_nhwc_bwd_params)
        .other          _Z35group_norm_nhwc_bwd_one_pass_kernelI11Fp32IOBf16WLi64ELi84ELi672EEv26Group_norm_nhwc_bwd_params,@"STO_CUDA_ENTRY STV_DEFAULT"
_Z35group_norm_nhwc_bwd_one_pass_kernelI11Fp32IOBf16WLi64ELi84ELi672EEv26Group_norm_nhwc_bwd_params:
.text._Z35group_norm_nhwc_bwd_one_pass_kernelI11Fp32IOBf16WLi64ELi84ELi672EEv26Group_norm_nhwc_bwd_params:
        /* <DEDUP_REMOVED lines=14> */
[----:B------:R-:W-:Y:S01]  /*00e0*/  SHF.R.S32.HI R0, RZ, 0x1f, R53 ;  /* 0x0000001fff007819 */ /* 0x000fe20000011435 */
[----:B------:R-:W-:Y:S01]  /*00f0*/  ULDC.U8 UR7, c[0x0][0x1f4] ;  /* 0x00007d0000077ab9 */ /* 0x000fe20000000000 */
[----:B------:R-:W-:Y:S01]  /*0100*/  IMAD.WIDE.U32 R2, R2, 0x30c30c31, RZ ;  /* 0x30c30c3102027825 */ /* 0x000fe200078e00ff */
[----:B------:R-:W-:Y:S02]  /*0110*/  MOV R2, c[0x0][0x1dc] ;  /* 0x0000770000027a02 */ /* 0x000fe40000000f00 */
[----:B------:R-:W-:Y:S01]  /*0120*/  LEA.HI R0, R0, R53, RZ, 0x5 ;  /* 0x0000003500007211 */ /* 0x000fe200078f28ff */
[C---:B------:R-:W-:Y:S01]  /*0130*/  IMAD R7, R4.reuse, c[0x0][0x1dc], RZ ;  /* 0x0000770004077a24 */ /* 0x040fe200078e02ff */
[----:B------:R-:W-:Y:S01]  /*0140*/  SHF.R.U32.HI R6, RZ, 0x2, R3 ;  /* 0x00000002ff067819 */ /* 0x000fe20000011603 */
[----:B------:R-:W-:Y:S01]  /*0150*/  IMAD.WIDE.U32 R4, R4, c[0x0][0x1d8], RZ ;  /* 0x0000760004047a25 */ /* 0x000fe200078e00ff */
[----:B------:R-:W-:-:S02]  /*0160*/  LEA.HI R2, P0, R2, c[0x0][0x1d8], RZ, 0x1 ;  /* 0x0000760002027a11 */ /* 0x000fc400078108ff */
[----:B------:R-:W-:Y:S01]  /*0170*/  SHF.R.S32.HI R0, RZ, 0x5, R0 ;  /* 0x00000005ff007819 */ /* 0x000fe20000011400 */
[----:B------:R-:W-:Y:S01]  /*0180*/  IMAD R54, R6, -0x2a, R53 ;  /* 0xffffffd606367824 */ /* 0x000fe200078e0235 */
[----:B------:R-:W-:Y:S02]  /*0190*/  IADD3 R5, R5, R7, RZ ;  /* 0x0000000705057210 */ /* 0x000fe40007ffe0ff */
[----:B------:R-:W-:Y:S02]  /*01a0*/  IADD3.X R7, RZ, c[0x0][0x1dc], RZ, P0, !PT ;  /* 0x00007700ff077a10 */ /* 0x000fe400007fe4ff */
[----:B------:R-:W-:Y:S01]  /*01b0*/  LEA.HI R3, P2, R5, R4, RZ, 0x1 ;  /* 0x0000000405037211 */ /* 0x000fe200078508ff */
[----:B0-----:R-:W-:Y:S01]  /*01c0*/  IMAD R51, R41, c[0x0][0x1fc], R6 ;  /* 0x00007f0029337a24 */ /* 0x001fe200078e0206 */
[----:B------:R-:W-:Y:S02]  /*01d0*/  SHF.R.S64 R2, R2, 0x1, R7 ;  /* 0x0000000102027819 */ /* 0x000fe40000001007 */
[----:B------:R-:W-:-:S02]  /*01e0*/  IADD3.X R4, RZ, R5, RZ, P2, !PT ;  /* 0x00000005ff047210 */ /* 0x000fc400017fe4ff */
[----:B------:R-:W-:Y:S02]  /*01f0*/  ISETP.GE.U32.AND P1, PT, R51, c[0x0][0x1e0], PT ;  /* 0x0000780033007a0c */ /* 0x000fe40003f26070 */
[----:B------:R-:W-:Y:S02]  /*0200*/  SHF.R.S32.HI R39, RZ, 0x1f, R51 ;  /* 0x0000001fff277819 */ /* 0x000fe40000011433 */
[--C-:B------:R-:W-:Y:S02]  /*0210*/  SHF.R.S64 R3, R3, 0x1, R4.reuse ;  /* 0x0000000103037819 */ /* 0x100fe40000001004 */
[----:B------:R-:W-:Y:S02]  /*0220*/  SHF.R.S32.HI R7, RZ, 0x1, R7 ;  /* 0x00000001ff077819 */ /* 0x000fe40000011407 */
[----:B------:R-:W-:Y:S02]  /*0230*/  ISETP.GE.AND.EX P1, PT, R39, c[0x0][0x1e4], PT, P1 ;  /* 0x0000790027007a0c */ /* 0x000fe40003f26310 */
        /* <DEDUP_REMOVED lines=8> */
.L_x_2444:
[----:B0-----:R-:W-:Y:S02]  /*02c0*/  IABS R7, c[0x0][0x1f0] ;  /* 0x00007c0000077a13 */ /* 0x001fe40000000000 */
[----:B------:R-:W-:Y:S02]  /*02d0*/  ISETP.GE.AND P3, PT, R52, RZ, PT ;  /* 0x000000ff3400720c */ /* 0x000fe40003f66270 */
[----:B------:R-:W0:Y:S01]  /*02e0*/  I2F.RP R6, R7 ;  /* 0x0000000700067306 */ /* 0x000e220000209400 */
[----:B------:R-:W-:Y:S02]  /*02f0*/  SHF.R.S32.HI R38, RZ, 0x1f, R50 ;  /* 0x0000001fff267819 */ /* 0x000fe40000011432 */
[----:B------:R-:W-:Y:S02]  /*0300*/  SHF.R.S32.HI R37, RZ, 0x1f, R49 ;  /* 0x0000001fff257819 */ /* 0x000fe40000011431 */
[----:B------:R-:W-:Y:S02]  /*0310*/  SHF.R.S32.HI R36, RZ, 0x1f, R48 ;  /* 0x0000001fff247819 */ /* 0x000fe40000011430 */
[----:B------:R-:W-:-:S05]  /*0320*/  MOV R21, 0x8 ;  /* 0x0000000800157802 */ /* 0x000fca0000000f00 */
[----:B------:R-:W-:Y:S01]  /*0330*/  IMAD.WIDE R20, R52, R21, c[0x0][0x198] ;  /* 0x0000660034147625 */ /* 0x000fe200078e0215 */
[----:B0-----:R-:W0:Y:S05]  /*0340*/  MUFU.RCP R6, R6 ;  /* 0x0000000600067308 */ /* 0x001e2a0000001000 */
[----:B------:R-:W2:Y:S01]  /*0350*/  LDG.E.64 R20, [R20.64] ;  /* 0x0000000814147981 */ /* 0x000ea2000c1e1b00 */
[----:B0-----:R-:W-:-:S04]  /*0360*/  IADD3 R4, R6, 0xffffffe, RZ ;  /* 0x0ffffffe06047810 */ /* 0x001fc80007ffe0ff */
        /* <DEDUP_REMOVED lines=34> */
[----:B------:R-:W-:Y:S01]  /*0590*/  ISETP.GE.AND.EX P0, PT, R38, c[0x0][0x1e4], PT, P0 ;  /* 0x0000790026007a0c */ /* 0x000fe20003f06300 */
[----:B------:R-:W-:Y:S01]  /*05a0*/  IMAD R61, R5, c[0x0][0x1ec], R4 ;  /* 0x00007b00053d7a24 */ /* 0x000fe200078e0204 */
[----:B------:R-:W-:Y:S01]  /*05b0*/  LEA.HI.X.SX32 R59, R23, R6, 0x1, P4 ;  /* 0x00000006173b7211 */ /* 0x000fe200020f0eff */
[----:B------:R-:W-:Y:S01]  /*05c0*/  @P1 IMAD R4, R39, c[0x0][0x1d8], RZ ;  /* 0x0000760027041a24 */ /* 0x000fe200078e02ff */
[----:B------:R-:W-:-:S02]  /*05d0*/  ISETP.GE.AND.EX P2, PT, R37, c[0x0][0x1e4], PT, P2 ;  /* 0x0000790025007a0c */ /* 0x000fc40003f46320 */
[----:B------:R-:W-:Y:S01]  /*05e0*/  ISETP.GE.AND.EX P3, PT, R36, c[0x0][0x1e4], PT, P3 ;  /* 0x0000790024007a0c */ /* 0x000fe20003f66330 */
[----:B------:R-:W-:Y:S01]  /*05f0*/  IMAD.WIDE.U32 R58, R5, c[0x0][0x1e8], R58 ;  /* 0x00007a00053a7a25 */ /* 0x000fe200078e003a */
[C---:B------:R-:W-:Y:S02]  /*0600*/  ISETP.GT.U32.OR P0, PT, R53.reuse, 0x29f, P0 ;  /* 0x0000029f3500780c */ /* 0x040fe40000704470 */
[----:B------:R-:W-:Y:S01]  /*0610*/  ISETP.GT.U32.OR P2, PT, R53, 0x29f, P2 ;  /* 0x0000029f3500780c */ /* 0x000fe20001744470 */
[----:B------:R-:W-:Y:S01]  /*0620*/  @P1 IMAD R13, R51, c[0x0][0x1dc], R4 ;  /* 0x00007700330d1a24 */ /* 0x000fe200078e0204 */
[----:B------:R-:W-:Y:S02]  /*0630*/  ISETP.GT.U32.OR P3, PT, R53, 0x29f, P3 ;  /* 0x0000029f3500780c */ /* 0x000fe40001f64470 */
[----:B------:R-:W-:Y:S02]  /*0640*/  IADD3 R61, R59, R61, RZ ;  /* 0x0000003d3b3d7210 */ /* 0x000fe40007ffe0ff */
[----:B------:R-:W-:-:S05]  /*0650*/  @P1 MOV R60, R58 ;  /* 0x0000003a003c1202 */ /* 0x000fca0000000f00 */
[-C--:B------:R-:W-:Y:S01]  /*0660*/  @!P0 MOV R8, R58.reuse ;  /* 0x0000003a00088202 */ /* 0x080fe20000000f00 */
[----:B------:R-:W-:Y:S01]  /*0670*/  @!P0 IMAD R5, R38, c[0x0][0x1d8], RZ ;  /* 0x0000760026058a24 */ /* 0x000fe200078e02ff */
[-C--:B------:R-:W-:Y:S01]  /*0680*/  @!P0 MOV R9, R61.reuse ;  /* 0x0000003d00098202 */ /* 0x080fe20000000f00 */
[----:B------:R-:W-:Y:S01]  /*0690*/  @!P2 IMAD R6, R37, c[0x0][0x1d8], RZ ;  /* 0x000076002506aa24 */ /* 0x000fe200078e02ff */
[----:B------:R-:W-:Y:S01]  /*06a0*/  @!P2 MOV R4, R58 ;  /* 0x0000003a0004a202 */ /* 0x000fe20000000f00 */
[----:B------:R-:W-:Y:S02]  /*06b0*/  @!P3 IMAD R7, R36, c[0x0][0x1d8], RZ ;  /* 0x000076002407ba24 */ /* 0x000fe400078e02ff */
[----:B------:R-:W-:Y:S01]  /*06c0*/  @!P0 IMAD R15, R50, c[0x0][0x1dc], R5 ;  /* 0x00007700320f8a24 */ /* 0x000fe200078e0205 */
[----:B------:R-:W-:Y:S01]  /*06d0*/  @!P2 MOV R5, R61 ;  /* 0x0000003d0005a202 */ /* 0x000fe20000000f00 */
[----:B------:R-:W-:-:S04]  /*06e0*/  @P1 IMAD.WIDE.U32 R10, R51, c[0x0][0x1d8], R60 ;  /* 0x00007600330a1a25 */ /* 0x000fc800078e003c */
[----:B------:R-:W-:Y:S01]  /*06f0*/  @!P0 IMAD.WIDE.U32 R8, R50, c[0x0][0x1d8], R8 ;  /* 0x0000760032088a25 */ /* 0x000fe200078e0008 */
[----:B------:R-:W-:Y:S02]  /*0700*/  @P1 IADD3 R13, R11, R13, RZ ;  /* 0x0000000d0b0d1210 */ /* 0x000fe40007ffe0ff */
[----:B------:R-:W-:Y:S01]  /*0710*/  @P1 SHF.L.U32 R11, R10, 0x2, RZ ;  /* 0x000000020a0b1819 */ /* 0x000fe200000006ff */
[C---:B------:R-:W-:Y:S01]  /*0720*/  @!P2 IMAD R29, R49.reuse, c[0x0][0x1dc], R6 ;  /* 0x00007700311daa24 */ /* 0x040fe200078e0206 */
[----:B------:R-:W-:Y:S01]  /*0730*/  @!P3 MOV R6, R58 ;  /* 0x0000003a0006b202 */ /* 0x000fe20000000f00 */
[----:B------:R-:W-:Y:S01]  /*0740*/  @!P3 IMAD R17, R48, c[0x0][0x1dc], R7 ;  /* 0x000077003011ba24 */ /* 0x000fe200078e0207 */
[----:B------:R-:W-:Y:S01]  /*0750*/  @!P3 MOV R7, R61 ;  /* 0x0000003d0007b202 */ /* 0x000fe20000000f00 */
[----:B------:R-:W-:Y:S01]  /*0760*/  @!P2 IMAD.WIDE.U32 R4, R49, c[0x0][0x1d8], R4 ;  /* 0x000076003104aa25 */ /* 0x000fe200078e0004 */
[----:B------:R-:W-:Y:S02]  /*0770*/  @!P0 IADD3 R9, R9, R15, RZ ;  /* 0x0000000f09098210 */ /* 0x000fe40007ffe0ff */
[----:B------:R-:W-:Y:S01]  /*0780*/  @!P0 SHF.L.U32 R24, R8, 0x2, RZ ;  /* 0x0000000208188819 */ /* 0x000fe200000006ff */
[----:B------:R-:W-:Y:S01]  /*0790*/  @!P3 IMAD.WIDE.U32 R6, R48, c[0x0][0x1d8], R6 ;  /* 0x000076003006ba25 */ /* 0x000fe200078e0006 */
[----:B------:R-:W-:-:S02]  /*07a0*/  @!P0 SHF.L.U64.HI R16, R8, 0x2, R9 ;  /* 0x0000000208108819 */ /* 0x000fc40000010209 */
[----:B------:R-:W-:Y:S02]  /*07b0*/  @P1 SHF.L.U64.HI R12, R10, 0x2, R13 ;  /* 0x000000020a0c1819 */ /* 0x000fe4000001020d */
[C---:B------:R-:W-:Y:S02]  /*07c0*/  @P1 IADD3 R8, P4, R11.reuse, c[0x0][0x180], RZ ;  /* 0x000060000b081a10 */ /* 0x040fe40007f9e0ff */
[----:B------:R-:W-:Y:S02]  /*07d0*/  @P1 IADD3 R10, P5, R11, c[0x0][0x178], RZ ;  /* 0x00005e000b0a1a10 */ /* 0x000fe40007fbe0ff */
[----:B------:R-:W-:Y:S02]  /*07e0*/  @!P2 IADD3 R29, R5, R29, RZ ;  /* 0x0000001d051da210 */ /* 0x000fe40007ffe0ff */
[----:B------:R-:W-:Y:S02]  /*07f0*/  @!P3 IADD3 R5, R7, R17, RZ ;  /* 0x000000110705b210 */ /* 0x000fe40007ffe0ff */
[----:B------:R-:W-:-:S02]  /*0800*/  @P1 IADD3.X R9, R12, c[0x0][0x184], RZ, P4, !PT ;  /* 0x000061000c091a10 */ /* 0x000fc400027fe4ff */
[----:B------:R-:W-:Y:S02]  /*0810*/  @P1 IADD3.X R11, R12, c[0x0][0x17c], RZ, P5, !PT ;  /* 0x00005f000c0b1a10 */ /* 0x000fe40002ffe4ff */
        /* <DEDUP_REMOVED lines=13> */
[----:B------:R-:W-:Y:S01]  /*08f0*/  MOV R5, RZ ;  /* 0x000000ff00057202 */ /* 0x000fe20000000f00 */
[----:B------:R3:W5:Y:S01]  /*0900*/  @!P0 LDG.E.64 R14, [R24.64] ;  /* 0x00000008180e8981 */ /* 0x000762000c1e1b00 */
[----:B------:R-:W-:Y:S02]  /*0910*/  MOV R4, RZ ;  /* 0x000000ff00047202 */ /* 0x000fe40000000f00 */
[----:B------:R-:W-:Y:S02]  /*0920*/  @!P2 IADD3 R26, P6, R28, c[0x0][0x180], RZ ;  /* 0x000060001c1aaa10 */ /* 0x000fe40007fde0ff */
[----:B------:R-:W-:-:S02]  /*0930*/  @!P3 IADD3 R30, P4, R32, c[0x0][0x180], RZ ;  /* 0x00006000201eba10 */ /* 0x000fc40007f9e0ff */
[----:B------:R-:W-:Y:S01]  /*0940*/  @!P2 IADD3 R28, P0, R28, c[0x0][0x178], RZ ;  /* 0x00005e001c1caa10 */ /* 0x000fe20007f1e0ff */
[----:B------:R4:W5:Y:S01]  /*0950*/  @P1 LDG.E.64 R4, [R8.64] ;  /* 0x0000000808041981 */ /* 0x000962000c1e1b00 */
[----:B------:R-:W-:Y:S01]  /*0960*/  @!P3 IADD3 R32, P5, R32, c[0x0][0x178], RZ ;  /* 0x00005e002020ba10 */ /* 0x000fe20007fbe0ff */
[----:B------:R-:W-:Y:S01]  /*0970*/  CS2R R16, SRZ ;  /* 0x0000000000107805 */ /* 0x000fe2000001ff00 */
[C---:B------:R-:W-:Y:S01]  /*0980*/  @!P2 IADD3.X R27, R29.reuse, c[0x0][0x184], RZ, P6, !PT ;  /* 0x000061001d1baa10 */ /* 0x040fe200037fe4ff */
[----:B0-----:R-:W-:Y:S01]  /*0990*/  CS2R R10, SRZ ;  /* 0x00000000000a7805 */ /* 0x001fe2000001ff00 */
[----:B-1----:R-:W-:Y:S01]  /*09a0*/  CS2R R18, SRZ ;  /* 0x0000000000127805 */ /* 0x002fe2000001ff00 */
[----:B------:R-:W-:Y:S02]  /*09b0*/  @!P2 IADD3.X R29, R29, c[0x0][0x17c], RZ, P0, !PT ;  /* 0x00005f001d1daa10 */ /* 0x000fe400007fe4ff */
[C---:B------:R-:W-:Y:S01]  /*09c0*/  @!P3 IADD3.X R31, R22.reuse, c[0x0][0x184], RZ, P4, !PT ;  /* 0x00006100161fba10 */ /* 0x040fe200027fe4ff */
[----:B----4-:R-:W-:Y:S01]  /*09d0*/  CS2R R8, SRZ ;  /* 0x0000000000087805 */ /* 0x010fe2000001ff00 */
[----:B------:R-:W-:Y:S01]  /*09e0*/  @!P3 IADD3.X R33, R22, c[0x0][0x17c], RZ, P5, !PT ;  /* 0x00005f001621ba10 */ /* 0x000fe20002ffe4ff */
[----:B------:R3:W5:Y:S04]  /*09f0*/  @!P2 LDG.E.64 R16, [R28.64] ;  /* 0x000000081c10a981 */ /* 0x000768000c1e1b00 */
[----:B------:R3:W5:Y:S04]  /*0a00*/  @!P2 LDG.E.64 R8, [R26.64] ;  /* 0x000000081a08a981 */ /* 0x000768000c1e1b00 */
[----:B------:R3:W5:Y:S04]  /*0a10*/  @!P3 LDG.E.64 R10, [R30.64] ;  /* 0x000000081e0ab981 */ /* 0x000768000c1e1b00 */
[----:B------:R3:W5:Y:S01]  /*0a20*/  @!P3 LDG.E.64 R18, [R32.64] ;  /* 0x000000082012b981 */ /* 0x000762000c1e1b00 */
[----:B------:R-:W-:Y:S01]  /*0a30*/  MOV R44, 0x3f800000 ;  /* 0x3f800000002c7802 */ /* 0x000fe20000000f00 */
[----:B------:R-:W-:Y:S01]  /*0a40*/  BSSY B0, `(.L_x_2410) ;  /* 0x0000019000007945 */ /* 0x000fe20003800000 */
[----:B------:R-:W-:Y:S01]  /*0a50*/  MOV R47, RZ ;  /* 0x000000ff002f7202 */ /* 0x000fe20000000f00 */
[----:B------:R-:W-:Y:S01]  /*0a60*/  CS2R R42, SRZ ;  /* 0x00000000002a7805 */ /* 0x000fe2000001ff00 */
[----:B------:R-:W-:Y:S01]  /*0a70*/  MOV R45, RZ ;  /* 0x000000ff002d7202 */ /* 0x000fe20000000f00 */
[----:B--2---:R-:W-:-:S05]  /*0a80*/  FFMA.FTZ R21, -R20, R20, R21 ;  /* 0x0000001414157223 */ /* 0x004fca0000010115 */
[----:B------:R-:W-:-:S13]  /*0a90*/  FSETP.GTU.FTZ.AND P0, PT, R21, RZ, PT ;  /* 0x000000ff1500720b */ /* 0x000fda0003f1c000 */
[----:B------:R-:W-:-:S04]  /*0aa0*/  @P0 FADD.FTZ R21, R21, c[0x0][0x1a0] ;  /* 0x0000680015150621 */ /* 0x000fc80000010000 */
[----:B------:R3:W0:Y:S01]  /*0ab0*/  @P0 MUFU.RSQ R44, R21 ;  /* 0x00000015002c0308 */ /* 0x0006220000001400 */
[----:B------:R-:W-:-:S13]  /*0ac0*/  ISETP.GT.U32.AND P0, PT, R53, 0x29f, PT ;  /* 0x0000029f3500780c */ /* 0x000fda0003f04070 */
        /* <DEDUP_REMOVED lines=16> */
.L_x_2411:
[----:B---3--:R-:W-:Y:S05]  /*0bd0*/  BSYNC B0 ;  /* 0x0000000000007941 */ /* 0x008fea0003800000 */
.L_x_2410:
        /* <DEDUP_REMOVED lines=8> */
[-C--:B0-----:R-:W-:Y:S02]  /*0c60*/  FMUL.FTZ R4, R25, R44.reuse ;  /* 0x0000002c19047220 */ /* 0x081fe40000410000 */
        /* <DEDUP_REMOVED lines=17> */
[----:B------:R-:W-:-:S04]  /*0d80*/  FFMA.FTZ R6, R6, R27, 1 ;  /* 0x3f80000006067423 */ /* 0x000fc8000001001b */
[----:B------:R-:W-:Y:S02]  /*0d90*/  FMUL.FTZ R22, R23, R6 ;  /* 0x0000000617167220 */ /* 0x000fe40000410000 */
[----:B------:R-:W-:Y:S02]  /*0da0*/  FMUL.FTZ R23, R7, R28 ;  /* 0x0000001c07177220 */ /* 0x000fe40000410000 */
.L_x_2412:
[----:B------:R-:W-:Y:S01]  /*0db0*/  FMUL.FTZ R7, R22, R47 ;  /* 0x0000002f16077220 */ /* 0x000fe20000410000 */
[----:B------:R-:W-:Y:S01]  /*0dc0*/  MOV R24, R15 ;  /* 0x0000000f00187202 */ /* 0x000fe20000000f00 */
[----:B------:R-:W-:Y:S02]  /*0dd0*/  FMUL.FTZ R6, R29, R44 ;  /* 0x0000002c1d067220 */ /* 0x000fe40000410000 */
[----:B------:R-:W-:Y:S02]  /*0de0*/  FFMA.FTZ R26, R4, R7, RZ ;  /* 0x00000007041a7223 */ /* 0x000fe400000100ff */
[----:B------:R-:W-:Y:S02]  /*0df0*/  FADD.FTZ R28, RZ, R7 ;  /* 0x00000007ff1c7221 */ /* 0x000fe40000010000 */
        /* <DEDUP_REMOVED lines=21> */
.L_x_2413:
[----:B------:R-:W-:Y:S02]  /*0f50*/  FFMA.FTZ R26, R5, R25, R26 ;  /* 0x00000019051a7223 */ /* 0x000fe4000001001a */
[----:B------:R-:W-:Y:S02]  /*0f60*/  FMUL.FTZ R27, R21, R47 ;  /* 0x0000002f151b7220 */ /* 0x000fe40000410000 */
[----:B------:R-:W-:Y:S02]  /*0f70*/  FADD.FTZ R28, R25, R28 ;  /* 0x0000001c191c7221 */ /* 0x000fe40000010000 */
[----:B------:R-:W-:Y:S02]  /*0f80*/  FMUL.FTZ R25, R24, R42 ;  /* 0x0000002a18197220 */ /* 0x000fe40000410000 */
[----:B------:R-:W-:Y:S02]  /*0f90*/  FFMA.FTZ R26, R6, R27, R26 ;  /* 0x0000001b061a7223 */ /* 0x000fe4000001001a */
[----:B------:R-:W-:-:S02]  /*0fa0*/  FADD.FTZ R28, R28, R27 ;  /* 0x0000001b1c1c7221 */ /* 0x000fc40000010000 */
[C---:B------:R-:W-:Y:S02]  /*0fb0*/  FADD.FTZ R27, -R20.reuse, R8 ;  /* 0x00000008141b7221 */ /* 0x040fe40000010100 */
[----:B------:R-:W-:Y:S02]  /*0fc0*/  FADD.FTZ R9, -R20, R9 ;  /* 0x0000000914097221 */ /* 0x000fe40000010100 */
[----:B------:R-:W-:Y:S01]  /*0fd0*/  FFMA.FTZ R55, R7, R25, R26 ;  /* 0x0000001907377223 */ /* 0x000fe2000001001a */
[----:B------:R-:W-:Y:S01]  /*0fe0*/  MOV R26, R17 ;  /* 0x00000011001a7202 */ /* 0x000fe20000000f00 */
[----:B------:R-:W-:Y:S01]  /*0ff0*/  FADD.FTZ R64, R25, R28 ;  /* 0x0000001c19407221 */ /* 0x000fe20000010000 */
[----:B------:R-:W-:Y:S01]  /*1000*/  MOV R25, R16 ;  /* 0x0000001000197202 */ /* 0x000fe20000000f00 */
        /* <DEDUP_REMOVED lines=21> */
.L_x_2414:
[----:B------:R-:W-:Y:S02]  /*1160*/  FMUL.FTZ R27, R25, R47 ;  /* 0x0000002f191b7220 */ /* 0x000fe40000410000 */
[----:B------:R-:W-:-:S02]  /*1170*/  FADD.FTZ R29, -R20, R10 ;  /* 0x0000000a141d7221 */ /* 0x000fc40000010100 */
[----:B------:R-:W-:Y:S02]  /*1180*/  FFMA.FTZ R28, R8, R27, R55 ;  /* 0x0000001b081c7223 */ /* 0x000fe40000010037 */
[----:B------:R-:W-:Y:S02]  /*1190*/  FADD.FTZ R30, R64, R27 ;  /* 0x0000001b401e7221 */ /* 0x000fe40000010000 */
[----:B------:R-:W-:Y:S02]  /*11a0*/  FMUL.FTZ R27, R26, R42 ;  /* 0x0000002a1a1b7220 */ /* 0x000fe40000410000 */
[----:B------:R-:W-:Y:S02]  /*11b0*/  FADD.FTZ R11, -R20, R11 ;  /* 0x0000000b140b7221 */ /* 0x000fe40000010100 */
[----:B------:R-:W-:Y:S01]  /*11c0*/  FFMA.FTZ R55, R9, R27, R28 ;  /* 0x0000001b09377223 */ /* 0x000fe2000001001c */
[----:B------:R-:W-:Y:S01]  /*11d0*/  MOV R28, R19 ;  /* 0x00000013001c7202 */ /* 0x000fe20000000f00 */
[----:B------:R-:W-:Y:S01]  /*11e0*/  FADD.FTZ R64, R27, R30 ;  /* 0x0000001e1b407221 */ /* 0x000fe20000010000 */
[----:B------:R-:W-:Y:S01]  /*11f0*/  MOV R27, R18 ;  /* 0x00000012001b7202 */ /* 0x000fe20000000f00 */
        /* <DEDUP_REMOVED lines=20> */
[----:B------:R-:W-:-:S04]  /*1340*/  FMUL.FTZ R27, R27, R20 ;  /* 0x000000141b1b7220 */ /* 0x000fc80000410000 */
.L_x_2415:
[----:B------:R-:W-:Y:S01]  /*1350*/  FMUL.FTZ R29, R27, R47 ;  /* 0x0000002f1b1d7220 */ /* 0x000fe20000410000 */
[----:B------:R-:W-:Y:S01]  /*1360*/  ISETP.GT.AND P0, PT, R40, 0x1e, PT ;  /* 0x0000001e2800780c */ /* 0x000fe20003f04270 */
[----:B------:R-:W-:Y:S01]  /*1370*/  FMUL.FTZ R33, R28, R42 ;  /* 0x0000002a1c217220 */ /* 0x000fe20000410000 */
[----:B------:R-:W-:Y:S01]  /*1380*/  ISETP.GT.AND P2, PT, R40, 0xf, PT ;  /* 0x0000000f2800780c */ /* 0x000fe20003f44270 */
[----:B------:R-:W-:Y:S01]  /*1390*/  FFMA.FTZ R32, R10, R29, R55 ;  /* 0x0000001d0a207223 */ /* 0x000fe20000010037 */
[----:B------:R-:W-:Y:S01]  /*13a0*/  ISETP.NE.AND P3, PT, R40, RZ, PT ;  /* 0x000000ff2800720c */ /* 0x000fe20003f65270 */
[----:B------:R-:W-:Y:S01]  /*13b0*/  FADD.FTZ R20, R64, R29 ;  /* 0x0000001d40147221 */ /* 0x000fe20000010000 */
[----:B------:R-:W-:Y:S01]  /*13c0*/  BSSY B0, `(.L_x_2416) ;  /* 0x0000064000007945 */ /* 0x000fe20003800000 */
[----:B------:R-:W-:Y:S01]  /*13d0*/  FFMA.FTZ R32, R11, R33, R32 ;  /* 0x000000210b207223 */ /* 0x000fe20000010020 */
[----:B------:R-:W-:Y:S01]  /*13e0*/  ISETP.GT.U32.AND P5, PT, R53, 0x29, PT ;  /* 0x000000293500780c */ /* 0x000fe20003fa4070 */
[----:B------:R-:W-:-:S02]  /*13f0*/  FADD.FTZ R33, R33, R20 ;  /* 0x0000001421217221 */ /* 0x000fc40000010000 */
[----:B------:R-:W-:Y:S01]  /*1400*/  FFMA.FTZ R31, R4, R22, RZ ;  /* 0x00000016041f7223 */ /* 0x000fe200000100ff */
[----:B------:R-:W0:Y:S03]  /*1410*/  SHFL.DOWN PT, R29, R32, 0x1, 0x1f ;  /* 0x08201f00201d7f89 */ /* 0x000e2600000e0000 */
[----:B------:R-:W-:Y:S01]  /*1420*/  FFMA.FTZ R31, R6, R21, R31 ;  /* 0x00000015061f7223 */ /* 0x000fe2000001001f */
[----:B------:R-:W1:Y:S03]  /*1430*/  SHFL.DOWN PT, R20, R33, 0x1, 0x1f ;  /* 0x08201f0021147f89 */ /* 0x000e6600000e0000 */
[----:B------:R-:W-:Y:S02]  /*1440*/  FFMA.FTZ R31, R8, R25, R31 ;  /* 0x00000019081f7223 */ /* 0x000fe4000001001f */
        /* <DEDUP_REMOVED lines=18> */
[----:B------:R-:W-:-:S03]  /*1570*/  FADD.FTZ R20, RZ, R22 ;  /* 0x00000016ff147221 */ /* 0x000fc60000010000 */
[----:B------:R-:W1:Y:S01]  /*1580*/  SHFL.DOWN PT, R30, R33, 0x10, 0x1f ;  /* 0x0a001f00211e7f89 */ /* 0x000e6200000e0000 */
[----:B------:R-:W-:Y:S02]  /*1590*/  FADD.FTZ R22, R20, R21 ;  /* 0x0000001514167221 */ /* 0x000fe40000010000 */
[----:B------:R-:W-:Y:S02]  /*15a0*/  FADD.FTZ R21, RZ, R23 ;  /* 0x00000017ff157221 */ /* 0x000fe40000010000 */
[----:B------:R-:W-:Y:S02]  /*15b0*/  FFMA.FTZ R20, R5, R23, RZ ;  /* 0x0000001705147223 */ /* 0x000fe400000100ff */
[----:B------:R-:W-:Y:S02]  /*15c0*/  FADD.FTZ R21, R21, R24 ;  /* 0x0000001815157221 */ /* 0x000fe40000010000 */
[----:B------:R-:W-:Y:S02]  /*15d0*/  FFMA.FTZ R20, R7, R24, R20 ;  /* 0x0000001807147223 */ /* 0x000fe40000010014 */
[----:B------:R-:W-:-:S02]  /*15e0*/  FADD.FTZ R23, R21, R26 ;  /* 0x0000001a15177221 */ /* 0x000fc40000010000 */
[----:B------:R-:W-:Y:S01]  /*15f0*/  FFMA.FTZ R21, R9, R26, R20 ;  /* 0x0000001a09157223 */ /* 0x000fe20000010014 */
[----:B------:R-:W-:Y:S01]  /*1600*/  HFMA2.MMA R20, -RZ, RZ, 0, 1.1920928955078125e-07 ;  /* 0x00000002ff147435 */ /* 0x000fe200000001ff */
[----:B------:R-:W-:Y:S02]  /*1610*/  FADD.FTZ R22, R22, R25 ;  /* 0x0000001916167221 */ /* 0x000fe40000010000 */
[----:B------:R-:W-:Y:S02]  /*1620*/  FFMA.FTZ R21, R11, R28, R21 ;  /* 0x0000001c0b157223 */ /* 0x000fe40000010015 */
[----:B------:R-:W-:Y:S02]  /*1630*/  FADD.FTZ R22, R22, R27 ;  /* 0x0000001b16167221 */ /* 0x000fe40000010000 */
[----:B0-----:R-:W-:Y:S02]  /*1640*/  @!P2 FADD.FTZ R32, R32, R29 ;  /* 0x0000001d2020a221 */ /* 0x001fe40000010000 */
[----:B------:R-:W-:Y:S01]  /*1650*/  FADD.FTZ R23, R23, R28 ;  /* 0x0000001c17177221 */ /* 0x000fe20000010000 */
[----:B------:R-:W-:Y:S01]  /*1660*/  ISETP.LE.U32.AND P0, PT, R20, c[0x0][0xc], PT ;  /* 0x0000030014007a0c */ /* 0x000fe20003f03070 */
[----:B-1----:R-:W-:Y:S01]  /*1670*/  @!P2 FADD.FTZ R33, R33, R30 ;  /* 0x0000001e2121a221 */ /* 0x002fe20000010000 */
[----:B------:R-:W-:Y:S01]  /*1680*/  ISETP.NE.AND P2, PT, R53, RZ, PT ;  /* 0x000000ff3500720c */ /* 0x000fe20003f45270 */
[----:B------:R-:W-:-:S05]  /*1690*/  FFMA.FTZ R20, R10, R27, R31 ;  /* 0x0000001b0a147223 */ /* 0x000fca000001001f */
[----:B------:R0:W-:Y:S04]  /*16a0*/  STS.128 [R53.X16+0xd0], R20 ;  /* 0x0000d01435007388 */ /* 0x0001e8000000cc00 */
        /* <DEDUP_REMOVED lines=13> */
[----:B0-----:R-:W-:Y:S02]  /*1780*/  FADD.FTZ R32, R28, R31 ;  /* 0x0000001f1c207221 */ /* 0x001fe40000010000 */
        /* <DEDUP_REMOVED lines=35> */
[----:B0-----:R-:W-:-:S02]  /*19c0*/  FADD.FTZ R55, R55, R28 ;  /* 0x0000001c37377221 */ /* 0x001fc40000010000 */
[----:B------:R-:W-:Y:S02]  /*19d0*/  FADD.FTZ R24, R32, R29 ;  /* 0x0000001d20187221 */ /* 0x000fe40000010000 */
[----:B------:R-:W-:Y:S02]  /*19e0*/  FADD.FTZ R32, R55, R30 ;  /* 0x0000001e37207221 */ /* 0x000fe40000010000 */
[----:B------:R-:W-:Y:S02]  /*19f0*/  FADD.FTZ R33, R24, R31 ;  /* 0x0000001f18217221 */ /* 0x000fe40000010000 */
.L_x_2417:
[----:B------:R-:W-:Y:S05]  /*1a00*/  BSYNC B0 ;  /* 0x0000000000007941 */ /* 0x000fea0003800000 */
.L_x_2416:
        /* <DEDUP_REMOVED lines=10> */
[----:B0-----:R-:W0:Y:S01]  /*1ab0*/  LDS.128 R20, [R55+0x8b0] ;  /* 0x0008b00037147984 */ /* 0x001e220000000c00 */
[----:B--2---:R-:W-:Y:S02]  /*1ac0*/  FADD.FTZ R57, R57, R28 ;  /* 0x0000001c39397221 */ /* 0x004fe40000010000 */
        /* <DEDUP_REMOVED lines=53> */
[----:B------:R-:W-:Y:S01]  /*1e20*/  LDS.128 R24, [R55+0x2830] ;  /* 0x0028300037187984 */ /* 0x000fe20000000c00 */
        /* <DEDUP_REMOVED lines=9> */
[----:B------:R-:W-:Y:S02]  /*1ec0*/  FADD.FTZ R20, R57, R24 ;  /* 0x0000001839147221 */ /* 0x000fe40000010000 */
[----:B------:R-:W-:Y:S02]  /*1ed0*/  FADD.FTZ R21, R28, R25 ;  /* 0x000000191c157221 */ /* 0x000fe40000010000 */
[----:B------:R-:W-:Y:S02]  /*1ee0*/  FADD.FTZ R22, R29, R26 ;  /* 0x0000001a1d167221 */ /* 0x000fe40000010000 */
[----:B------:R-:W-:Y:S02]  /*1ef0*/  FADD.FTZ R23, R30, R27 ;  /* 0x0000001b1e177221 */ /* 0x000fe40000010000 */
.L_x_2419:
[----:B------:R-:W-:Y:S05]  /*1f00*/  BSYNC B0 ;  /* 0x0000000000007941 */ /* 0x000fea0003800000 */
.L_x_2418:
[----:B------:R-:W-:Y:S01]  /*1f10*/  BSSY B0, `(.L_x_2420) ;  /* 0x0000011000007945 */ /* 0x000fe20003800000 */
[----:B------:R-:W-:Y:S01]  /*1f20*/  MOV R57, 0x4 ;  /* 0x0000000400397802 */ /* 0x000fe20000000f00 */
[----:B------:R-:W-:Y:S05]  /*1f30*/  @P5 BRA `(.L_x_2421) ;  /* 0x000000e000005947 */ /* 0x000fea0003800000 */
[----:B------:R-:W-:Y:S01]  /*1f40*/  IMAD R24, R56, 0x2a, R53 ;  /* 0x0000002a38187824 */ /* 0x000fe200078e0235 */
[----:B------:R-:W-:Y:S02]  /*1f50*/  MOV R27, c[0x0][0x1d8] ;  /* 0x00007600001b7a02 */ /* 0x000fe40000000f00 */
[----:B------:R-:W-:Y:S01]  /*1f60*/  MOV R29, c[0x0][0x1dc] ;  /* 0x00007700001d7a02 */ /* 0x000fe20000000f00 */
[----:B------:R-:W-:-:S05]  /*1f70*/  IMAD.WIDE R24, R24, R57, c[0x0][0x1b8] ;  /* 0x00006e0018187625 */ /* 0x000fca00078e0239 */
[CC--:B------:R-:W-:Y:S01]  /*1f80*/  LEA R26, P5, R27.reuse, R24.reuse, 0x2 ;  /* 0x000000181b1a7211 */ /* 0x0c0fe200078a10ff */
[----:B------:R1:W-:Y:S01]  /*1f90*/  RED.E.ADD.F32.FTZ.RN.STRONG.GPU [R24.64], R20 ;  /* 0x000000141800798e */ /* 0x0003e2000c10e788 */
[-C--:B------:R-:W-:Y:S02]  /*1fa0*/  LEA R28, P3, R2, R24.reuse, 0x2 ;  /* 0x00000018021c7211 */ /* 0x080fe400078610ff */
[----:B------:R-:W-:Y:S02]  /*1fb0*/  LEA.HI.X R27, R27, R25, R29, 0x2, P5 ;  /* 0x000000191b1b7211 */ /* 0x000fe400028f141d */
[----:B------:R-:W-:Y:S02]  /*1fc0*/  LEA R30, P5, R3, R24, 0x2 ;  /* 0x00000018031e7211 */ /* 0x000fe400078a10ff */
[C---:B------:R-:W-:Y:S02]  /*1fd0*/  IADD3.X R29, R25.reuse, R34, RZ, P3, !PT ;  /* 0x00000022191d7210 */ /* 0x040fe40001ffe4ff */
[----:B------:R-:W-:-:S03]  /*1fe0*/  IADD3.X R31, R25, R35, RZ, P5, !PT ;  /* 0x00000023191f7210 */ /* 0x000fc60002ffe4ff */
[----:B------:R1:W-:Y:S04]  /*1ff0*/  RED.E.ADD.F32.FTZ.RN.STRONG.GPU [R28.64], R21 ;  /* 0x000000151c00798e */ /* 0x0003e8000c10e788 */
[----:B------:R1:W-:Y:S04]  /*2000*/  RED.E.ADD.F32.FTZ.RN.STRONG.GPU [R26.64], R22 ;  /* 0x000000161a00798e */ /* 0x0003e8000c10e788 */
[----:B------:R1:W-:Y:S02]  /*2010*/  RED.E.ADD.F32.FTZ.RN.STRONG.GPU [R30.64], R23 ;  /* 0x000000171e00798e */ /* 0x0003e4000c10e788 */
.L_x_2421:
[----:B------:R-:W-:Y:S05]  /*2020*/  BSYNC B0 ;  /* 0x0000000000007941 */ /* 0x000fea0003800000 */
.L_x_2420:
        /* <DEDUP_REMOVED lines=15> */
[----:B-1----:R-:W-:Y:S01]  /*2120*/  HFMA2.MMA R22, -RZ, RZ, 0, 5.9604644775390625e-08 ;  /* 0x00000001ff167435 */ /* 0x002fe200000001ff */
[----:B------:R-:W-:Y:S01]  /*2130*/  VOTEU.ANY UR5, UPT, PT ;  /* 0x0000000000057886 */ /* 0x000fe200038e0100 */
[----:B------:R-:W-:Y:S01]  /*2140*/  LOP3.LUT P0, RZ, R46, 0x2, RZ, 0xc0, !PT ;  /* 0x000000022eff7812 */ /* 0x000fe2000780c0ff */
[----:B------:R-:W-:Y:S01]  /*2150*/  UFLO.U32 UR6, UR5 ;  /* 0x00000005000672bd */ /* 0x000fe200080e0000 */
[----:B------:R-:W-:-:S00]  /*2160*/  ERRBAR ;  /* 0x00000000000079ab */ /* 0x000fc00000000000 */
[----:B------:R-:W-:Y:S01]  /*2170*/  UPOPC UR5, UR5 ;  /* 0x00000005000572bf */ /* 0x000fe20008000000 */
[----:B------:R-:W-:-:S03]  /*2180*/  SEL R25, RZ, c[0x0][0xc], P0 ;  /* 0x00000300ff197a07 */ /* 0x000fc60000000000 */
[----:B0-----:R-:W-:Y:S02]  /*2190*/  ISETP.EQ.U32.AND P3, PT, R40, UR6, PT ;  /* 0x0000000628007c0c */ /* 0x001fe4000bf62070 */
[----:B------:R-:W-:Y:S02]  /*21a0*/  SEL R22, R22, 0xffffffff, !P0 ;  /* 0xffffffff16167807 */ /* 0x000fe40004000000 */
[----:B------:R-:W-:-:S03]  /*21b0*/  ISETP.NE.AND P0, PT, R25, -0x1, PT ;  /* 0xffffffff1900780c */ /* 0x000fc60003f05270 */
[----:B------:R-:W-:-:S06]  /*21c0*/  IMAD R23, R22, UR5, RZ ;  /* 0x0000000516177c24 */ /* 0x000fcc000f8e02ff */
[----:B------:R0:W-:Y:S04]  /*21d0*/  @P3 RED.E.ADD.S32.STRONG.GPU [R20.64], R23 ;  /* 0x000000171400398e */ /* 0x0001e8000c10e388 */
[----:B------:R-:W-:Y:S05]  /*21e0*/  @!P0 BRA `(.L_x_2423) ;  /* 0x0000005000008947 */ /* 0x000fea0003800000 */
.L_x_2424:
[----:B------:R-:W2:Y:S01]  /*21f0*/  LDG.E.STRONG.GPU R22, [R20.64] ;  /* 0x0000000814167981 */ /* 0x000ea2000c1ef900 */
[----:B------:R-:W-:Y:S01]  /*2200*/  YIELD ;  /* 0x0000000000007946 */ /* 0x000fe20003800000 */
[----:B--2---:R-:W-:Y:S01]  /*2210*/  ISETP.NE.AND P0, PT, R22, R25, PT ;  /* 0x000000191600720c */ /* 0x004fe20003f05270 */
[----:B------:R-:W-:-:S12]  /*2220*/  CCTL.IVALL ;  /* 0x00000000ff00798f */ /* 0x000fd80002000000 */
[----:B------:R-:W-:Y:S05]  /*2230*/  @P0 BRA `(.L_x_2424) ;  /* 0xffffffb000000947 */ /* 0x000fea000383ffff */
.L_x_2423:
[----:B------:R-:W-:Y:S01]  /*2240*/  ISETP.NE.AND P0, PT, RZ, c[0x0][0xc], PT ;  /* 0x00000300ff007a0c */ /* 0x000fe20003f05270 */
[----:B------:R-:W-:Y:S01]  /*2250*/  WARPSYNC 0xffffffff ;  /* 0xffffffff00007948 */ /* 0x000fe20003800000 */
[----:B------:R-:W-:Y:S11]  /*2260*/  BAR.SYNC.DEFER_BLOCKING 0x0 ;  /* 0x0000000000007b1d */ /* 0x000ff60000010000 */
[----:B------:R-:W-:Y:S05]  /*2270*/  @!P0 BRA `(.L_x_2422) ;  /* 0x00000fe000008947 */ /* 0x000fea0003800000 */
[----:B0-----:R-:W-:Y:S01]  /*2280*/  MOV R20, 0x1 ;  /* 0x0000000100147802 */ /* 0x001fe20000000f00 */
[----:B------:R-:W-:-:S03]  /*2290*/  HFMA2.MMA R30, -RZ, RZ, 0, 0 ;  /* 0x00000000ff1e7435 */ /* 0x000fc600000001ff */
        /* <DEDUP_REMOVED lines=14> */
.L_x_2428:
        /* <DEDUP_REMOVED lines=115> */
.L_x_2427:
        /* <DEDUP_REMOVED lines=61> */
.L_x_2429:
[----:B------:R-:W-:-:S13]  /*2e80*/  ISETP.NE.OR P0, PT, R29, RZ, P0 ;  /* 0x000000ff1d00720c */ /* 0x000fda0000705670 */
[----:B------:R-:W-:Y:S05]  /*2e90*/  @!P0 BRA `(.L_x_2425) ;  /* 0x000001f000008947 */ /* 0x000fea0003800000 */
.L_x_2426:
        /* <DEDUP_REMOVED lines=31> */
.L_x_2425:
        /* <DEDUP_REMOVED lines=12> */
.L_x_2431:
[----:B------:R-:W-:Y:S05]  /*3150*/  BSYNC B0 ;  /* 0x0000000000007941 */ /* 0x000fea0003800000 */
.L_x_2430:
        /* <DEDUP_REMOVED lines=16> */
.L_x_2422:
        /* <DEDUP_REMOVED lines=33> */
.L_x_2432:
        /* <DEDUP_REMOVED lines=13> */
[-C--:B------:R-:W-:Y:S01]  /*3540*/  FMUL.FTZ R12, R5, R44.reuse ;  /* 0x0000002c050c7220 */ /* 0x080fe20000410000 */
[----:B------:R-:W-:Y:S01]  /*3550*/  LEA.HI.X R5, R20, c[0x0][0x164], R25, 0x2, P5 ;  /* 0x0000590014057a11 */ /* 0x000fe200028f1419 */
[----:B------:R-:W-:-:S05]  /*3560*/  FMUL.FTZ R13, R13, R44 ;  /* 0x0000002c0d0d7220 */ /* 0x000fca0000410000 */
[----:B------:R0:W-:Y:S03]  /*3570*/  STG.E.64 [R4.64], R12 ;  /* 0x0000000c04007986 */ /* 0x0001e6000c101b08 */
.L_x_2434:
[----:B------:R-:W-:Y:S05]  /*3580*/  BSYNC B0 ;  /* 0x0000000000007941 */ /* 0x000fea0003800000 */
.L_x_2433:
        /* <DEDUP_REMOVED lines=19> */
.L_x_2435:
        /* <DEDUP_REMOVED lines=17> */
.L_x_2437:
[----:B------:R-:W-:Y:S05]  /*37d0*/  BSYNC B0 ;  /* 0x0000000000007941 */ /* 0x000fea0003800000 */
.L_x_2436:
        /* <DEDUP_REMOVED lines=19> */
.L_x_2438:
        /* <DEDUP_REMOVED lines=17> */
.L_x_2440:
[----:B------:R-:W-:Y:S05]  /*3a20*/  BSYNC B0 ;  /* 0x0000000000007941 */ /* 0x000fea0003800000 */
.L_x_2439:
        /* <DEDUP_REMOVED lines=19> */
.L_x_2441:
        /* <DEDUP_REMOVED lines=16> */
.L_x_2443:
[----:B------:R-:W-:Y:S05]  /*3c60*/  BSYNC B0 ;  /* 0x0000000000007941 */ /* 0x000fea0003800000 */
.L_x_2442:
[----:B------:R-:W-:Y:S02]  /*3c70*/  IADD3 R52, R52, c[0x0][0x10], RZ ;  /* 0x0000040034347a10 */ /* 0x000fe40007ffe0ff */
[----:B------:R-:W-:Y:S02]  /*3c80*/  IADD3 R46, R46, 0x1, RZ ;  /* 0x000000012e2e7810 */ /* 0x000fe40007ffe0ff */
[----:B------:R-:W-:-:S13]  /*3c90*/  ISETP.GE.AND P0, PT, R52, UR4, PT ;  /* 0x0000000434007c0c */ /* 0x000fda000bf06270 */
[----:B------:R-:W-:Y:S01]  /*3ca0*/  @P0 CALL.REL.NOINC `(.L_x_2409) ;  /* 0x0000001000000944 */ /* 0x000fe20003c00000 */
[----:B------:R-:W-:Y:S05]  /*3cb0*/  BRA `(.L_x_2444) ;  /* 0xffffc60000007947 */ /* 0x000fea000383ffff */
.L_x_2409:
        /* <DEDUP_REMOVED lines=18> */
.L_x_2446:
[----:B------:R-:W-:Y:S05]  /*3de0*/  BSYNC B0 ;  /* 0x0000000000007941 */ /* 0x000fea0003800000 */
.L_x_2445:
        /* <DEDUP_REMOVED lines=11> */
.L_x_2448:
[----:B------:R-:W2:Y:S01]  /*3ea0*/  LDG.E.STRONG.GPU R5, [R2.64] ;  /* 0x0000000802057981 */ /* 0x000ea2000c1ef900 */
[----:B------:R-:W-:Y:S01]  /*3eb0*/  YIELD ;  /* 0x0000000000007946 */ /* 0x000fe20003800000 */
[----:B--2---:R-:W-:Y:S01]  /*3ec0*/  ISETP.NE.AND P0, PT, R5, R0, PT ;  /* 0x000000000500720c */ /* 0x004fe20003f05270 */
[----:B------:R-:W-:-:S12]  /*3ed0*/  CCTL.IVALL ;  /* 0x00000000ff00798f */ /* 0x000fd80002000000 */
[----:B------:R-:W-:Y:S05]  /*3ee0*/  @P0 BRA `(.L_x_2448) ;  /* 0xffffffb000000947 */ /* 0x000fea000383ffff */
.L_x_2447:
        /* <DEDUP_REMOVED lines=25> */
.L_x_2449:
[----:B------:R-:W-:-:S04]  /*4080*/  LEA R6, P0, R53, c[0x0][0x1b8], 0x2 ;  /* 0x00006e0035067a11 */ /* 0x000fc800078010ff */
[----:B------:R-:W-:Y:S02]  /*4090*/  LEA.HI.X R7, R53, c[0x0][0x1bc], R8, 0x2, P0 ;  /* 0x00006f0035077a11 */ /* 0x000fe400000f1408 */
[-C--:B------:R-:W-:Y:S02]  /*40a0*/  LEA R8, P0, R14, R6.reuse, 0x2 ;  /* 0x000000060e087211 */ /* 0x080fe400078010ff */
[-C--:B------:R-:W-:Y:S01]  /*40b0*/  LEA R12, P2, R23, R6.reuse, 0x2 ;  /* 0x00000006170c7211 */ /* 0x080fe200078410ff */
[----:B------:R-:W2:Y:S01]  /*40c0*/  LDG.E R0, [R6.64] ;  /* 0x0000000806007981 */ /* 0x000ea2000c1e1900 */
[----:B------:R-:W-:Y:S02]  /*40d0*/  LEA R10, P1, R16, R6, 0x2 ;  /* 0x00000006100a7211 */ /* 0x000fe400078210ff */
[C---:B------:R-:W-:Y:S02]  /*40e0*/  IADD3.X R9, R7.reuse, R27, RZ, P0, !PT ;  /* 0x0000001b07097210 */ /* 0x040fe400007fe4ff */
[----:B------:R-:W-:-:S02]  /*40f0*/  IADD3.X R13, R7, R21, RZ, P2, !PT ;  /* 0x00000015070d7210 */ /* 0x000fc400017fe4ff */
[----:B------:R-:W-:Y:S02]  /*4100*/  IADD3.X R11, R19, R7, RZ, P1, !PT ;  /* 0x00000007130b7210 */ /* 0x000fe40000ffe4ff */
[----:B0-----:R0:W2:Y:S04]  /*4110*/  LDG.E R9, [R8.64] ;  /* 0x0000000808097981 */ /* 0x0010a8000c1e1900 */
        /* <DEDUP_REMOVED lines=16> */
.L_x_2450:
        /* <DEDUP_REMOVED lines=14> */
.L_x_5178:


//--------------------- .text._Z35group_norm_nhwc_bwd_one_pass_kernelI11Fp32IOBf16WLi128ELi84ELi672EEv26Group_norm_nhwc_bwd_params --------------------------
	.section	.text._Z35group_norm_nhwc_bwd_one_pass_kernelI11Fp32IOBf16WLi128ELi84ELi672EEv26Group_norm_nhwc_bwd_params,"ax",@progbits
	.sectioninfo	@"SHI_REGISTERS=80"
	.align	128
        .global         _Z35group_norm_nhwc_bwd_one_pass_kernelI11Fp32IOBf16WLi128ELi84ELi672EEv26Group_norm_nhwc_bwd_params
        .type           _Z35group_norm_nhwc_bwd_one_pass_kernelI11Fp32IOBf16WLi128ELi84ELi672EEv26Group_norm_nhwc_bwd_params,@function
        .size           _Z35group_norm_nhwc_bwd_one_pass_kernelI11Fp32IOBf16WLi128ELi84ELi672EEv26Group_norm_nhwc_bwd_params,(.L_x_5179 - _Z35group_norm_nhwc_bwd_one_pass_kernelI11Fp32IOBf16WLi128ELi84ELi672EEv26Group_norm_nhwc_bwd_params)
        .other          _Z35group_norm_nhwc_bwd_one_pass_kernelI11Fp32IOBf16WLi128ELi84ELi672EEv26Group_norm_nhwc_bwd_params,@"STO_CUDA_ENTRY STV_DEFAULT"
_Z35group_norm_nhwc_bwd_one_pass_kernelI11Fp32IOBf16WLi128ELi84ELi672EEv26Group_norm_nhwc_bwd_params:
.text._Z35group_norm_nhwc_bwd_one_pass_kernelI11Fp32IOBf16WLi128ELi84ELi672EEv26Group_norm_nhwc_bwd_params:
        /* <DEDUP_REMOVED lines=48> */
.L_x_2502:
[----:B-1----:R-:W-:Y:S01]  /*0300*/  IABS R5, c[0x0][0x1f0] ;  /* 0x00007c0000057a13 */ /* 0x002fe20000000000 */
[----:B------:R-:W-:Y:S01]  /*0310*/  ULDC UR4, c[0x0][0x1f0] ;  /* 0x00007c0000047ab9 */ /* 0x000fe20000000800 */
[----:B------:R-:W-:Y:S01]  /*0320*/  ISETP.LE.AND P5, PT, RZ, UR7, PT ;  /* 0x00000007ff007c0c */ /* 0x000fe2000bfa3270 */
[----:B------:R-:W-:Y:S01]  /*0330*/  ULOP3.LUT UR4, UR7, UR4, URZ, 0x3c, !UPT ;  /* 0x0000000407047292 */ /* 0x000fe2000f8e3c3f */
[----:B0-----:R-:W0:Y:S01]  /*0340*/  I2F.RP R4, R5 ;  /* 0x0000000500047306 */ /* 0x001e220000209400 */
[----:B------:R-:W-:Y:S01]  /*0350*/  SHF.R.S32.HI R69, RZ, 0x1f, R68 ;  /* 0x0000001fff457819 */ /* 0x000fe20000011444 */
[----:B------:R-:W-:Y:S01]  /*0360*/  CS2R R42, SRZ ;  /* 0x00000000002a7805 */ /* 0x000fe2000001ff00 */
[----:B------:R-:W-:-:S02]  /*0370*/  SHF.R.S32.HI R70, RZ, 0x1f, R67 ;  /* 0x0000001fff467819 */ /* 0x000fc40000011443 */
[----:B------:R-:W-:-:S03]  /*0380*/  ISETP.LE.AND P2, PT, RZ, UR4, PT ;  /* 0x00000004ff007c0c */ /* 0x000fc6000bf43270 */
[----:B0-----:R-:W0:Y:S02]  /*0390*/  MUFU.RCP R4, R4 ;  /* 0x0000000400047308 */ /* 0x001e240000001000 */
[----:B0-----:R-:W-:-:S06]  /*03a0*/  IADD3 R2, R4, 0xffffffe, RZ ;  /* 0x0ffffffe04027810 */ /* 0x001fcc0007ffe0ff */
[----:B------:R0:W1:Y:S02]  /*03b0*/  F2I.FTZ.U32.TRUNC.NTZ R3, R2 ;  /* 0x0000000200037305 */ /* 0x000064000021f000 */
[----:B0-----:R-:W-:Y:S02]  /*03c0*/  MOV R2, RZ ;  /* 0x000000ff00027202 */ /* 0x001fe40000000f00 */
[----:B-1----:R-:W-:-:S05]  /*03d0*/  IADD3 R6, RZ, -R3, RZ ;  /* 0x80000003ff067210 */ /* 0x002fca0007ffe0ff */
[----:B------:R-:W-:Y:S01]  /*03e0*/  IMAD R7, R6, R5, RZ ;  /* 0x0000000506077224 */ /* 0x000fe200078e02ff */
[----:B------:R-:W-:-:S03]  /*03f0*/  IABS R6, UR7 ;  /* 0x0000000700067c13 */ /* 0x000fc60008000000 */
[----:B------:R-:W-:-:S06]  /*0400*/  IMAD.HI.U32 R3, R3, R7, R2 ;  /* 0x0000000703037227 */ /* 0x000fcc00078e0002 */
        /* <DEDUP_REMOVED lines=16> */
[----:B------:R-:W-:Y:S02]  /*0510*/  ISETP.GE.U32.AND P0, PT, R68, c[0x0][0x1e0], PT ;  /* 0x0000780044007a0c */ /* 0x000fe40003f06070 */
[----:B------:R-:W-:Y:S01]  /*0520*/  @!P2 IADD3 R3, -R3, RZ, RZ ;  /* 0x000000ff0303a210 */ /* 0x000fe20007ffe1ff */
[----:B------:R-:W-:Y:S01]  /*0530*/  IMAD R48, R59, 0x54, RZ ;  /* 0x000000543b307824 */ /* 0x000fe200078e02ff */
[----:B------:R-:W-:Y:S02]  /*0540*/  ISETP.GE.AND.EX P0, PT, R69, c[0x0][0x1e4], PT, P0 ;  /* 0x0000790045007a0c */ /* 0x000fe40003f06300 */
[----:B------:R-:W-:Y:S02]  /*0550*/  SEL R3, R5, R3, !P4 ;  /* 0x0000000305037207 */ /* 0x000fe40006000000 */
[----:B------:R-:W-:Y:S02]  /*0560*/  SHF.R.S32.HI R5, RZ, 0x1f, R61 ;  /* 0x0000001fff057819 */ /* 0x000fe4000001143d */
[----:B------:R-:W-:-:S02]  /*0570*/  IADD3 R6, P4, R61, R48, RZ ;  /* 0x000000303d067210 */ /* 0x000fc40007f9e0ff */
[----:B------:R-:W-:Y:S02]  /*0580*/  SHF.R.S32.HI R2, RZ, 0x1f, R3 ;  /* 0x0000001fff027819 */ /* 0x000fe40000011403 */
[----:B------:R-:W-:Y:S02]  /*0590*/  ISETP.GT.U32.OR P2, PT, R0, 0x29f, P0 ;  /* 0x0000029f0000780c */ /* 0x000fe40000744470 */
[----:B------:R-:W-:Y:S01]  /*05a0*/  LEA.HI.X.SX32 R7, R48, R5, 0x1, P4 ;  /* 0x0000000530077211 */ /* 0x000fe200020f0eff */
[----:B------:R-:W-:Y:S01]  /*05b0*/  IMAD R2, R2, c[0x0][0x1e8], RZ ;  /* 0x00007a0002027a24 */ /* 0x000fe200078e02ff */
[----:B------:R-:W-:-:S03]  /*05c0*/  ISETP.GE.AND.EX P3, PT, R70, c[0x0][0x1e4], PT, P3 ;  /* 0x0000790046007a0c */ /* 0x000fc60003f66330 */
[C---:B------:R-:W-:Y:S01]  /*05d0*/  IMAD R9, R3.reuse, c[0x0][0x1ec], R2 ;  /* 0x00007b0003097a24 */ /* 0x040fe200078e0202 */
[----:B------:R-:W-:Y:S01]  /*05e0*/  ISETP.GT.U32.OR P0, PT, R0, 0x29f, P3 ;  /* 0x0000029f0000780c */ /* 0x000fe20001f04470 */
[----:B------:R-:W-:-:S04]  /*05f0*/  IMAD.WIDE.U32 R6, R3, c[0x0][0x1e8], R6 ;  /* 0x00007a0003067a25 */ /* 0x000fc800078e0006 */
[----:B------:R-:W-:Y:S01]  /*0600*/  @!P2 IMAD R5, R69, c[0x0][0x1d8], RZ ;  /* 0x000076004505aa24 */ /* 0x000fe200078e02ff */
[----:B------:R-:W-:Y:S01]  /*0610*/  IADD3 R9, R7, R9, RZ ;  /* 0x0000000907097210 */ /* 0x000fe20007ffe0ff */
[----:B------:R-:W-:Y:S01]  /*0620*/  @P1 IMAD R3, R77, c[0x0][0x1d8], RZ ;  /* 0x000076004d031a24 */ /* 0x000fe200078e02ff */
[-C--:B------:R-:W-:Y:S01]  /*0630*/  @P1 MOV R8, R6.reuse ;  /* 0x0000000600081202 */ /* 0x080fe20000000f00 */
[----:B------:R-:W-:Y:S01]  /*0640*/  @!P2 IMAD R13, R68, c[0x0][0x1dc], R5 ;  /* 0x00007700440daa24 */ /* 0x000fe200078e0205 */
[----:B------:R-:W-:Y:S01]  /*0650*/  @!P2 MOV R4, R6 ;  /* 0x000000060004a202 */ /* 0x000fe20000000f00 */
[C---:B------:R-:W-:Y:S01]  /*0660*/  @P1 IMAD R15, R40.reuse, c[0x0][0x1dc], R3 ;  /* 0x00007700280f1a24 */ /* 0x040fe200078e0203 */
[-C--:B------:R-:W-:Y:S01]  /*0670*/  @!P2 MOV R5, R9.reuse ;  /* 0x000000090005a202 */ /* 0x080fe20000000f00 */
[----:B------:R-:W-:Y:S01]  /*0680*/  @P1 IMAD.WIDE.U32 R2, R40, c[0x0][0x1d8], R8 ;  /* 0x0000760028021a25 */ /* 0x000fe200078e0008 */
[----:B------:R-:W-:Y:S01]  /*0690*/  UMOV UR12, 0x8 ;  /* 0x00000008000c7882 */ /* 0x000fe20000000000 */
[----:B------:R-:W-:-:S02]  /*06a0*/  @!P0 MOV R11, R9 ;  /* 0x00000009000b8202 */ /* 0x000fc40000000f00 */
[----:B------:R-:W-:Y:S01]  /*06b0*/  @!P2 IMAD.WIDE.U32 R4, R68, c[0x0][0x1d8], R4 ;  /* 0x000076004404aa25 */ /* 0x000fe200078e0004 */
[----:B------:R-:W-:Y:S02]  /*06c0*/  @P1 IADD3 R15, R3, R15, RZ ;  /* 0x0000000f030f1210 */ /* 0x000fe40007ffe0ff */
[----:B------:R-:W-:Y:S01]  /*06d0*/  @P1 SHF.L.U32 R16, R2, 0x2, RZ ;  /* 0x0000000202101819 */ /* 0x000fe200000006ff */
[----:B------:R-:W-:Y:S01]  /*06e0*/  @!P0 IMAD R10, R70, c[0x0][0x1d8], RZ ;  /* 0x00007600460a8a24 */ /* 0x000fe200078e02ff */
[----:B------:R-:W-:Y:S02]  /*06f0*/  @!P2 IADD3 R3, R5, R13, RZ ;  /* 0x0000000d0503a210 */ /* 0x000fe40007ffe0ff */
[----:B------:R-:W-:Y:S01]  /*0700*/  @!P2 SHF.L.U32 R12, R4, 0x2, RZ ;  /* 0x00000002040ca819 */ /* 0x000fe200000006ff */
[----:B------:R-:W-:Y:S01]  /*0710*/  @!P0 IMAD R19, R67, c[0x0][0x1dc], R10 ;  /* 0x0000770043138a24 */ /* 0x000fe200078e020a */
[----:B------:R-:W-:Y:S02]  /*0720*/  @P1 SHF.L.U64.HI R15, R2, 0x2, R15 ;  /* 0x00000002020f1819 */ /* 0x000fe4000001020f */
[----:B------:R-:W-:-:S02]  /*0730*/  @!P2 SHF.L.U64.HI R4, R4, 0x2, R3 ;  /* 0x000000020404a819 */ /* 0x000fc40000010203 */
[----:B------:R-:W-:Y:S01]  /*0740*/  @!P2 IADD3 R2, P3, R12, c[0x0][0x180], RZ ;  /* 0x000060000c02aa10 */ /* 0x000fe20007f7e0ff */
[----:B------:R-:W-:Y:S01]  /*0750*/  ULDC.64 UR4, c[0x0][0x198] ;  /* 0x0000660000047ab9 */ /* 0x000fe20000000a00 */
[----:B------:R-:W-:Y:S01]  /*0760*/  @!P0 MOV R10, R6 ;  /* 0x00000006000a8202 */ /* 0x000fe20000000f00 */
[----:B------:R-:W-:Y:S01]  /*0770*/  UIMAD.WIDE UR4, UR7, UR12, UR4 ;  /* 0x0000000c070472a5 */ /* 0x000fe2000f8e0204 */
[----:B------:R-:W-:Y:S02]  /*0780*/  @!P2 IADD3.X R3, R4, c[0x0][0x184], RZ, P3, !PT ;  /* 0x000061000403aa10 */ /* 0x000fe40001ffe4ff */
[----:B------:R-:W-:Y:S01]  /*0790*/  @!P2 IADD3 R12, P4, R12, c[0x0][0x178], RZ ;  /* 0x00005e000c0caa10 */ /* 0x000fe20007f9e0ff */
[----:B------:R-:W-:Y:S02]  /*07a0*/  @!P0 IMAD.WIDE.U32 R10, R67, c[0x0][0x1d8], R10 ;  /* 0x00007600430a8a25 */ /* 0x000fe400078e000a */
[----:B------:R0:W5:Y:S01]  /*07b0*/  @!P2 LDG.E.64 R42, [R2.64] ;  /* 0x0000000e022aa981 */ /* 0x000162000c1e1b00 */
[----:B------:R-:W-:-:S02]  /*07c0*/  @!P2 IADD3.X R13, R4, c[0x0][0x17c], RZ, P4, !PT ;  /* 0x00005f00040daa10 */ /* 0x000fc400027fe4ff */
[----:B------:R-:W-:Y:S02]  /*07d0*/  @!P0 IADD3 R19, R11, R19, RZ ;  /* 0x000000130b138210 */ /* 0x000fe40007ffe0ff */
[C---:B------:R-:W-:Y:S02]  /*07e0*/  @!P0 SHF.L.U32 R18, R10.reuse, 0x2, RZ ;  /* 0x000000020a128819 */ /* 0x040fe400000006ff */
[----:B------:R-:W-:Y:S02]  /*07f0*/  @!P0 SHF.L.U64.HI R19, R10, 0x2, R19 ;  /* 0x000000020a138819 */ /* 0x000fe40000010213 */
[----:B------:R-:W-:Y:S01]  /*0800*/  CS2R R10, SRZ ;  /* 0x00000000000a7805 */ /* 0x000fe2000001ff00 */
[----:B0-----:R-:W-:Y:S02]  /*0810*/  MOV R2, UR4 ;  /* 0x0000000400027c02 */ /* 0x001fe40008000f00 */
[----:B------:R-:W-:Y:S02]  /*0820*/  MOV R3, UR5 ;  /* 0x0000000500037c02 */ /* 0x000fe40008000f00 */
[----:B------:R-:W-:Y:S01]  /*0830*/  SHF.R.S32.HI R74, RZ, 0x1f, R66 ;  /* 0x0000001fff4a7819 */ /* 0x000fe20000011442 */
[----:B------:R0:W5:Y:S04]  /*0840*/  @!P2 LDG.E.64 R10, [R12.64] ;  /* 0x0000000e0c0aa981 */ /* 0x000168000c1e1b00 */
[----:B------:R-:W2:Y:S01]  /*0850*/  LDG.E.64 R2, [R2.64] ;  /* 0x0000000e02027981 */ /* 0x000ea2000c1e1b00 */
[----:B------:R-:W-:-:S04]  /*0860*/  ISETP.GE.U32.AND P2, PT, R66, c[0x0][0x1e0], PT ;  /* 0x0000780042007a0c */ /* 0x000fc80003f46070 */
[----:B------:R-:W-:Y:S02]  /*0870*/  ISETP.GE.AND.EX P2, PT, R74, c[0x0][0x1e4], PT, P2 ;  /* 0x000079004a007a0c */ /* 0x000fe40003f46320 */
[----:B------:R-:W-:Y:S02]  /*0880*/  @P1 IADD3 R4, P3, R16, c[0x0][0x180], RZ ;  /* 0x0000600010041a10 */ /* 0x000fe40007f7e0ff */
[----:B------:R-:W-:Y:S02]  /*0890*/  ISETP.GT.U32.OR P2, PT, R0, 0x29f, P2 ;  /* 0x0000029f0000780c */ /* 0x000fe40001744470 */
[----:B------:R-:W-:Y:S02]  /*08a0*/  @P1 IADD3 R16, P5, R16, c[0x0][0x178], RZ ;  /* 0x00005e0010101a10 */ /* 0x000fe40007fbe0ff */
[----:B------:R-:W-:Y:S02]  /*08b0*/  @P1 IADD3.X R5, R15, c[0x0][0x184], RZ, P3, !PT ;  /* 0x000061000f051a10 */ /* 0x000fe40001ffe4ff */
[----:B------:R-:W-:-:S02]  /*08c0*/  @!P0 IADD3 R14, P6, R18, c[0x0][0x180], RZ ;  /* 0x00006000120e8a10 */ /* 0x000fc40007fde0ff */
[----:B------:R-:W-:Y:S02]  /*08d0*/  @P1 IADD3.X R17, R15, c[0x0][0x17c], RZ, P5, !PT ;  /* 0x00005f000f111a10 */ /* 0x000fe40002ffe4ff */
[----:B------:R-:W-:Y:S02]  /*08e0*/  ISETP.GE.U32.AND P4, PT, R65, c[0x0][0x1e0], PT ;  /* 0x0000780041007a0c */ /* 0x000fe40003f86070 */
[----:B------:R-:W-:Y:S02]  /*08f0*/  ISETP.GE.U32.AND P5, PT, R64, c[0x0][0x1e0], PT ;  /* 0x0000780040007a0c */ /* 0x000fe40003fa6070 */
[----:B------:R-:W-:Y:S02]  /*0900*/  @!P0 IADD3 R18, P3, R18, c[0x0][0x178], RZ ;  /* 0x00005e0012128a10 */ /* 0x000fe40007f7e0ff */
[----:B------:R-:W-:Y:S02]  /*0910*/  SHF.R.S32.HI R75, RZ, 0x1f, R65 ;  /* 0x0000001fff4b7819 */ /* 0x000fe40000011441 */
[----:B------:R-:W-:-:S02]  /*0920*/  SHF.R.S32.HI R73, RZ, 0x1f, R64 ;  /* 0x0000001fff497819 */ /* 0x000fc40000011440 */
[C---:B------:R-:W-:Y:S02]  /*0930*/  @!P0 IADD3.X R15, R19.reuse, c[0x0][0x184], RZ, P6, !PT ;  /* 0x00006100130f8a10 */ /* 0x040fe400037fe4ff */
[----:B------:R-:W-:Y:S02]  /*0940*/  @!P0 IADD3.X R19, R19, c[0x0][0x17c], RZ, P3, !PT ;  /* 0x00005f0013138a10 */ /* 0x000fe40001ffe4ff */
[----:B------:R-:W-:Y:S02]  /*0950*/  ISETP.GE.AND.EX P4, PT, R75, c[0x0][0x1e4], PT, P4 ;  /* 0x000079004b007a0c */ /* 0x000fe40003f86340 */
[----:B------:R-:W-:Y:S02]  /*0960*/  ISETP.GE.AND.EX P5, PT, R73, c[0x0][0x1e4], PT, P5 ;  /* 0x0000790049007a0c */ /* 0x000fe40003fa6350 */
[----:B------:R-:W-:Y:S02]  /*0970*/  ISETP.GE.U32.AND P3, PT, R62, c[0x0][0x1e0], PT ;  /* 0x000078003e007a0c */ /* 0x000fe40003f66070 */
[----:B------:R-:W-:Y:S01]  /*0980*/  SHF.R.S32.HI R71, RZ, 0x1f, R62 ;  /* 0x0000001fff477819 */ /* 0x000fe2000001143e */
[----:B0-----:R-:W-:Y:S01]  /*0990*/  @!P2 IMAD R13, R74, c[0x0][0x1d8], RZ ;  /* 0x000076004a0daa24 */ /* 0x001fe200078e02ff */
[----:B------:R-:W-:-:S02]  /*09a0*/  @!P2 MOV R28, R6 ;  /* 0x00000006001ca202 */ /* 0x000fc40000000f00 */
[----:B------:R-:W-:Y:S02]  /*09b0*/  @!P2 MOV R29, R9 ;  /* 0x00000009001da202 */ /* 0x000fe40000000f00 */
[C---:B------:R-:W-:Y:S02]  /*09c0*/  ISETP.GT.U32.OR P4, PT, R0.reuse, 0x29f, P4 ;  /* 0x0000029f0000780c */ /* 0x040fe40002784470 */
[----:B------:R-:W-:Y:S02]  /*09d0*/  ISETP.GT.U32.OR P5, PT, R0, 0x29f, P5 ;  /* 0x0000029f0000780c */ /* 0x000fe40002fa4470 */
[----:B------:R-:W-:Y:S01]  /*09e0*/  ISETP.GE.AND.EX P3, PT, R71, c[0x0][0x1e4], PT, P3 ;  /* 0x0000790047007a0c */ /* 0x000fe20003f66330 */
[C---:B------:R-:W-:Y:S02]  /*09f0*/  @!P2 IMAD R13, R66.reuse, c[0x0][0x1dc], R13 ;  /* 0x00007700420daa24 */ /* 0x040fe400078e020d */
[----:B------:R-:W-:Y:S01]  /*0a00*/  @!P2 IMAD.WIDE.U32 R28, R66, c[0x0][0x1d8], R28 ;  /* 0x00007600421caa25 */ /* 0x000fe200078e001c */
[----:B------:R-:W-:-:S02]  /*0a10*/  ISETP.GT.U32.OR P3, PT, R0, 0x29f, P3 ;  /* 0x0000029f0000780c */ /* 0x000fc40001f64470 */
[----:B------:R-:W-:Y:S02]  /*0a20*/  ISETP.GE.U32.AND P6, PT, R63, c[0x0][0x1e0], PT ;  /* 0x000078003f007a0c */ /* 0x000fe40003fc6070 */
[----:B------:R-:W-:Y:S02]  /*0a30*/  @!P2 IADD3 R13, R29, R13, RZ ;  /* 0x0000000d1d0da210 */ /* 0x000fe40007ffe0ff */
[----:B------:R-:W-:Y:S02]  /*0a40*/  SHF.R.S32.HI R72, RZ, 0x1f, R63 ;  /* 0x0000001fff487819 */ /* 0x000fe4000001143f */
[C---:B------:R-:W-:Y:S01]  /*0a50*/  @!P2 SHF.L.U32 R29, R28.reuse, 0x2, RZ ;  /* 0x000000021c1da819 */ /* 0x040fe200000006ff */
        /* <DEDUP_REMOVED lines=20> */
[-C--:B------:R-:W-:Y:S01]  /*0ba0*/  @!P4 MOV R25, R9.reuse ;  /* 0x000000090019c202 */ /* 0x080fe20000000f00 */
[----:B------:R-:W-:Y:S01]  /*0bb0*/  CS2R R38, SRZ ;  /* 0x0000000000267805 */ /* 0x000fe2000001ff00 */
[----:B------:R-:W-:Y:S01]  /*0bc0*/  @!P5 MOV R22, R6 ;  /* 0x000000060016d202 */ /* 0x000fe20000000f00 */
[----:B------:R0:W5:Y:S01]  /*0bd0*/  @!P0 LDG.E.64 R36, [R14.64] ;  /* 0x0000000e0e248981 */ /* 0x000162000c1e1b00 */
[----:B------:R-:W-:-:S02]  /*0be0*/  @!P5 MOV R23, R9 ;  /* 0x000000090017d202 */ /* 0x000fc40000000f00 */
[----:B------:R-:W-:Y:S02]  /*0bf0*/  @!P6 MOV R20, R6 ;  /* 0x000000060014e202 */ /* 0x000fe40000000f00 */
[----:B------:R-:W-:Y:S01]  /*0c00*/  @!P6 MOV R21, R9 ;  /* 0x000000090015e202 */ /* 0x000fe20000000f00 */
[----:B------:R-:W-:Y:S01]  /*0c10*/  @!P4 IMAD.WIDE.U32 R24, R65, c[0x0][0x1d8], R24 ;  /* 0x000076004118ca25 */ /* 0x000fe200078e0018 */
[----:B------:R1:W5:Y:S03]  /*0c20*/  @!P0 LDG.E.64 R12, [R18.64] ;  /* 0x0000000e120c8981 */ /* 0x000366000c1e1b00 */
[----:B------:R-:W-:Y:S01]  /*0c30*/  @!P5 IMAD.WIDE.U32 R22, R64, c[0x0][0x1d8], R22 ;  /* 0x000076004016da25 */ /* 0x000fe200078e0016 */
[----:B------:R3:W5:Y:S03]  /*0c40*/  @P1 LDG.E.64 R38, [R4.64] ;  /* 0x0000000e04261981 */ /* 0x000766000c1e1b00 */
[----:B------:R-:W-:Y:S01]  /*0c50*/  @!P6 IMAD.WIDE.U32 R20, R63, c[0x0][0x1d8], R20 ;  /* 0x000076003f14ea25 */ /* 0x000fe200078e0014 */
[----:B-1----:R-:W-:-:S02]  /*0c60*/  @!P2 IADD3 R18, P0, R29, c[0x0][0x180], RZ ;  /* 0x000060001d12aa10 */ /* 0x002fc40007f1e0ff */
[----:B------:R-:W-:Y:S02]  /*0c70*/  @!P4 IADD3 R31, R25, R31, RZ ;  /* 0x0000001f191fc210 */ /* 0x000fe40007ffe0ff */
[----:B------:R-:W-:Y:S02]  /*0c80*/  @!P2 IADD3.X R19, R28, c[0x0][0x184], RZ, P0, !PT ;  /* 0x000061001c13aa10 */ /* 0x000fe400007fe4ff */
[----:B------:R-:W-:Y:S02]  /*0c90*/  @!P5 IADD3 R25, R23, R27, RZ ;  /* 0x0000001b1719d210 */ /* 0x000fe40007ffe0ff */
[----:B------:R-:W-:Y:S02]  /*0ca0*/  @!P6 IADD3 R45, R21, R45, RZ ;  /* 0x0000002d152de210 */ /* 0x000fe40007ffe0ff */
[----:B---3--:R-:W-:Y:S01]  /*0cb0*/  @!P2 IADD3 R4, P0, R29, c[0x0][0x178], RZ ;  /* 0x00005e001d04aa10 */ /* 0x008fe20007f1e0ff */
[----:B0-----:R-:W-:Y:S01]  /*0cc0*/  CS2R R14, SRZ ;  /* 0x00000000000e7805 */ /* 0x001fe2000001ff00 */
[----:B------:R-:W-:-:S02]  /*0cd0*/  @!P4 SHF.L.U32 R27, R24, 0x2, RZ ;  /* 0x00000002181bc819 */ /* 0x000fc400000006ff */
[C---:B------:R-:W-:Y:S02]  /*0ce0*/  @!P6 SHF.L.U32 R26, R20.reuse, 0x2, RZ ;  /* 0x00000002141ae819 */ /* 0x040fe400000006ff */
[----:B------:R-:W-:Y:S01]  /*0cf0*/  @!P6 SHF.L.U64.HI R45, R20, 0x2, R45 ;  /* 0x00000002142de819 */ /* 0x000fe2000001022d */
[----:B------:R-:W-:Y:S01]  /*0d00*/  CS2R R34, SRZ ;  /* 0x0000000000227805 */ /* 0x000fe2000001ff00 */
[----:B------:R-:W-:Y:S01]  /*0d10*/  @!P2 IADD3.X R5, R28, c[0x0][0x17c], RZ, P0, !PT ;  /* 0x00005f001c05aa10 */ /* 0x000fe200007fe4ff */
[----:B------:R0:W5:Y:S01]  /*0d20*/  @P1 LDG.E.64 R14, [R16.64] ;  /* 0x0000000e100e1981 */ /* 0x000162000c1e1b00 */
[----:B------:R-:W-:Y:S02]  /*0d30*/  @!P4 SHF.L.U64.HI R23, R24, 0x2, R31 ;  /* 0x000000021817c819 */ /* 0x000fe4000001021f */
[----:B------:R-:W-:Y:S01]  /*0d40*/  @!P4 IADD3 R20, P0, R27, c[0x0][0x180], RZ ;  /* 0x000060001b14ca10 */ /* 0x000fe20007f1e0ff */
[----:B------:R1:W5:Y:S01]  /*0d50*/  @!P2 LDG.E.64 R34, [R18.64] ;  /* 0x0000000e1222a981 */ /* 0x000362000c1e1b00 */
[----:B------:R-:W-:-:S02]  /*0d60*/  @!P5 SHF.L.U32 R24, R22, 0x2, RZ ;  /* 0x000000021618d819 */ /* 0x000fc400000006ff */
[----:B------:R-:W-:Y:S02]  /*0d70*/  @!P5 SHF.L.U64.HI R25, R22, 0x2, R25 ;  /* 0x000000021619d819 */ /* 0x000fe40000010219 */
[----:B------:R-:W-:Y:S01]  /*0d80*/  @!P4 IADD3.X R21, R23, c[0x0][0x184], RZ, P0, !PT ;  /* 0x000061001715ca10 */ /* 0x000fe200007fe4ff */
[----:B0-----:R-:W-:Y:S01]  /*0d90*/  CS2R R16, SRZ ;  /* 0x0000000000107805 */ /* 0x001fe2000001ff00 */
[----:B------:R-:W-:Y:S01]  /*0da0*/  @!P4 IADD3 R22, P0, R27, c[0x0][0x178], RZ ;  /* 0x00005e001b16ca10 */ /* 0x000fe20007f1e0ff */
[----:B------:R-:W-:Y:S01]  /*0db0*/  CS2R R32, SRZ ;  /* 0x0000000000207805 */ /* 0x000fe2000001ff00 */
[----:B-1----:R-:W-:Y:S02]  /*0dc0*/  CS2R R18, SRZ ;  /* 0x0000000000127805 */ /* 0x002fe4000001ff00 */
[----:B------:R-:W-:Y:S01]  /*0dd0*/  @!P4 IADD3.X R23, R23, c[0x0][0x17c], RZ, P0, !PT ;  /* 0x00005f001717ca10 */ /* 0x000fe200007fe4ff */
[----:B------:R0:W5:Y:S01]  /*0de0*/  @!P2 LDG.E.64 R16, [R4.64] ;  /* 0x0000000e0410a981 */ /* 0x000162000c1e1b00 */
[----:B------:R-:W-:-:S03]  /*0df0*/  CS2R R30, SRZ ;  /* 0x00000000001e7805 */ /* 0x000fc6000001ff00 */
[----:B------:R1:W5:Y:S04]  /*0e00*/  @!P4 LDG.E.64 R18, [R22.64] ;  /* 0x0000000e1612c981 */ /* 0x000368000c1e1b00 */
[----:B------:R3:W5:Y:S01]  /*0e10*/  @!P4 LDG.E.64 R32, [R20.64] ;  /* 0x0000000e1420c981 */ /* 0x000762000c1e1b00 */
[C---:B0-----:R-:W-:Y:S02]  /*0e20*/  @!P5 IADD3 R4, P0, R24.reuse, c[0x0][0x180], RZ ;  /* 0x000060001804da10 */ /* 0x041fe40007f1e0ff */
[----:B-1----:R-:W-:Y:S02]  /*0e30*/  @!P5 IADD3 R22, P2, R24, c[0x0][0x178], RZ ;  /* 0x00005e001816da10 */ /* 0x002fe40007f5e0ff */
[C---:B------:R-:W-:Y:S02]  /*0e40*/  @!P5 IADD3.X R5, R25.reuse, c[0x0][0x184], RZ, P0, !PT ;  /* 0x000061001905da10 */ /* 0x040fe400007fe4ff */
[----:B------:R-:W-:Y:S01]  /*0e50*/  @!P6 IADD3 R24, P4, R26, c[0x0][0x180], RZ ;  /* 0x000060001a18ea10 */ /* 0x000fe20007f9e0ff */
[----:B------:R-:W-:Y:S01]  /*0e60*/  CS2R R28, SRZ ;  /* 0x00000000001c7805 */ /* 0x000fe2000001ff00 */
[----:B------:R-:W-:Y:S01]  /*0e70*/  @!P5 IADD3.X R23, R25, c[0x0][0x17c], RZ, P2, !PT ;  /* 0x00005f001917da10 */ /* 0x000fe200017fe4ff */
[----:B------:R0:W5:Y:S01]  /*0e80*/  @!P5 LDG.E.64 R30, [R4.64] ;  /* 0x0000000e041ed981 */ /* 0x000162000c1e1b00 */
[----:B------:R-:W-:-:S02]  /*0e90*/  @!P6 IADD3.X R25, R45, c[0x0][0x184], RZ, P4, !PT ;  /* 0x000061002d19ea10 */ /* 0x000fc400027fe4ff */
[C---:B------:R-:W-:Y:S02]  /*0ea0*/  @!P3 IADD3 R44, P2, R46.reuse, c[0x0][0x180], RZ ;  /* 0x000060002e2cba10 */ /* 0x040fe40007f5e0ff */
[----:B------:R-:W-:Y:S01]  /*0eb0*/  @!P3 IADD3 R46, P4, R46, c[0x0][0x178], RZ ;  /* 0x00005e002e2eba10 */ /* 0x000fe20007f9e0ff */
[----:B------:R1:W5:Y:S01]  /*0ec0*/  @!P6 LDG.E.64 R28, [R24.64] ;  /* 0x0000000e181ce981 */ /* 0x000362000c1e1b00 */
[----:B0-----:R-:W-:Y:S02]  /*0ed0*/  @!P6 IADD3 R4, P0, R26, c[0x0][0x178], RZ ;  /* 0x00005e001a04ea10 */ /* 0x001fe40007f1e0ff */
[----:B------:R-:W-:Y:S02]  /*0ee0*/  CS2R R26, SRZ ;  /* 0x00000000001a7805 */ /* 0x000fe4000001ff00 */
[----:B------:R-:W-:Y:S01]  /*0ef0*/  @!P6 IADD3.X R5, R45, c[0x0][0x17c], RZ, P0, !PT ;  /* 0x00005f002d05ea10 */ /* 0x000fe200007fe4ff */
[----:B-1----:R-:W-:Y:S01]  /*0f00*/  CS2R R24, SRZ ;  /* 0x0000000000187805 */ /* 0x002fe2000001ff00 */
[----:B------:R-:W-:-:S02]  /*0f10*/  @!P3 IADD3.X R45, R47, c[0x0][0x184], RZ, P2, !PT ;  /* 0x000061002f2dba10 */ /* 0x000fc400017fe4ff */
[----:B------:R-:W-:-:S03]  /*0f20*/  @!P3 IADD3.X R47, R47, c[0x0][0x17c], RZ, P4, !PT ;  /* 0x00005f002f2fba10 */ /* 0x000fc600027fe4ff */
[----:B------:R0:W5:Y:S04]  /*0f30*/  @!P3 LDG.E.64 R26, [R44.64] ;  /* 0x0000000e2c1ab981 */ /* 0x000168000c1e1b00 */
[----:B------:R0:W5:Y:S01]  /*0f40*/  @!P3 LDG.E.64 R24, [R46.64] ;  /* 0x0000000e2e18b981 */ /* 0x000162000c1e1b00 */
[----:B---3--:R-:W-:Y:S01]  /*0f50*/  CS2R R20, SRZ ;  /* 0x0000000000147805 */ /* 0x008fe2000001ff00 */
        /* <DEDUP_REMOVED lines=34> */
.L_x_2453:
[----:B0-----:R-:W-:Y:S05]  /*1180*/  BSYNC B0 ;  /* 0x0000000000007941 */ /* 0x001fea0003800000 */
.L_x_2452:
        /* <DEDUP_REMOVED lines=29> */
.L_x_2454:
        /* <DEDUP_REMOVED lines=26> */
.L_x_2455:
[----:B------:R-:W-:Y:S02]  /*1500*/  FADD.FTZ R51, R45, R44 ;  /* 0x0000002c2d337221 */ /* 0x000fe40000010000 */
[----:B------:R-:W-:-:S02]  /*1510*/  FFMA.FTZ R47, R54, R45, R42 ;  /* 0x0000002d362f7223 */ /* 0x000fc4000001002a */
[----:B------:R-:W-:Y:S02]  /*1520*/  FMUL.FTZ R44, R43, R2 ;  /* 0x000000022b2c7220 */ /* 0x000fe40000410000 */
[----:B------:R-:W-:Y:S02]  /*1530*/  FFMA.FTZ R50, R55, R38, RZ ;  /* 0x0000002637327223 */ /* 0x000fe400000100ff */
[----:B------:R-:W-:Y:S02]  /*1540*/  FADD.FTZ R48, RZ, R38 ;  /* 0x00000026ff307221 */ /* 0x000fe40000010000 */
[----:B------:R-:W-:Y:S02]  /*1550*/  FFMA.FTZ R45, R53, R44, R47 ;  /* 0x0000002c352d7223 */ /* 0x000fe4000001002f */
[----:B------:R-:W-:Y:S02]  /*1560*/  FADD.FTZ R47, R51, R44 ;  /* 0x0000002c332f7221 */ /* 0x000fe40000010000 */
[----:B------:R-:W-:-:S02]  /*1570*/  FFMA.FTZ R38, R53, R43, R50 ;  /* 0x0000002b35267223 */ /* 0x000fc40000010032 */
[----:B------:R-:W-:Y:S02]  /*1580*/  FADD.FTZ R42, R48, R43 ;  /* 0x0000002b302a7221 */ /* 0x000fe40000010000 */
[----:B------:R-:W-:Y:S02]  /*1590*/  FMUL.FTZ R44, R46, R5 ;  /* 0x000000052e2c7220 */ /* 0x000fe40000410000 */
[----:B------:R-:W-:Y:S02]  /*15a0*/  FFMA.FTZ R49, R54, R39, RZ ;  /* 0x0000002736317223 */ /* 0x000fe400000100ff */
[----:B------:R-:W-:Y:S02]  /*15b0*/  FADD.FTZ R43, RZ, R39 ;  /* 0x00000027ff2b7221 */ /* 0x000fe40000010000 */
[----:B------:R-:W-:Y:S02]  /*15c0*/  FADD.FTZ R51, R36, -UR5 ;  /* 0x8000000524337e21 */ /* 0x000fe40008010000 */
[----:B------:R-:W-:-:S02]  /*15d0*/  FADD.FTZ R50, R37, -UR5 ;  /* 0x8000000525327e21 */ /* 0x000fc40008010000 */
[----:B------:R-:W-:Y:S01]  /*15e0*/  FFMA.FTZ R36, R52, R44, R45 ;  /* 0x0000002c34247223 */ /* 0x000fe2000001002d */
[----:B------:R-:W-:Y:S01]  /*15f0*/  MOV R45, R12 ;  /* 0x0000000c002d7202 */ /* 0x000fe20000000f00 */
[----:B------:R-:W-:Y:S01]  /*1600*/  FADD.FTZ R37, R44, R47 ;  /* 0x0000002f2c257221 */ /* 0x000fe20000010000 */
[----:B------:R-:W-:Y:S01]  /*1610*/  MOV R44, R13 ;  /* 0x0000000d002c7202 */ /* 0x000fe20000000f00 */
[----:B------:R-:W-:Y:S02]  /*1620*/  FFMA.FTZ R39, R52, R46, R49 ;  /* 0x0000002e34277223 */ /* 0x000fe40000010031 */
        /* <DEDUP_REMOVED lines=22> */
.L_x_2456:
[----:B------:R-:W-:Y:S02]  /*1790*/  FMUL.FTZ R46, R45, R2 ;  /* 0x000000022d2e7220 */ /* 0x000fe40000410000 */
[----:B------:R-:W-:Y:S02]  /*17a0*/  FADD.FTZ R42, R42, R45 ;  /* 0x0000002d2a2a7221 */ /* 0x000fe40000010000 */
[C---:B------:R-:W-:Y:S02]  /*17b0*/  FFMA.FTZ R38, R51.reuse, R45, R38 ;  /* 0x0000002d33267223 */ /* 0x040fe40000010026 */
[----:B------:R-:W-:Y:S02]  /*17c0*/  FFMA.FTZ R45, R51, R46, R36 ;  /* 0x0000002e332d7223 */ /* 0x000fe40000010024 */
[----:B------:R-:W-:-:S02]  /*17d0*/  FADD.FTZ R37, R37, R46 ;  /* 0x0000002e25257221 */ /* 0x000fc40000010000 */
[----:B------:R-:W-:Y:S02]  /*17e0*/  FMUL.FTZ R36, R44, R5 ;  /* 0x000000052c247220 */ /* 0x000fe40000410000 */
[----:B------:R-:W-:Y:S02]  /*17f0*/  FADD.FTZ R49, R34, -UR5 ;  /* 0x8000000522317e21 */ /* 0x000fe40008010000 */
[----:B------:R-:W-:Y:S02]  /*1800*/  FADD.FTZ R48, R35, -UR5 ;  /* 0x8000000523307e21 */ /* 0x000fe40008010000 */
[----:B------:R-:W-:Y:S02]  /*1810*/  FFMA.FTZ R34, R50, R36, R45 ;  /* 0x0000002432227223 */ /* 0x000fe4000001002d */
[----:B------:R-:W-:Y:S01]  /*1820*/  FADD.FTZ R35, R36, R37 ;  /* 0x0000002524237221 */ /* 0x000fe20000010000 */
[----:B------:R-:W-:Y:S01]  /*1830*/  MOV R37, R16 ;  /* 0x0000001000257202 */ /* 0x000fe20000000f00 */
[----:B------:R-:W-:Y:S01]  /*1840*/  FADD.FTZ R43, R43, R44 ;  /* 0x0000002c2b2b7221 */ /* 0x000fe20000010000 */
[----:B------:R-:W-:Y:S01]  /*1850*/  MOV R36, R17 ;  /* 0x0000001100247202 */ /* 0x000fe20000000f00 */
[----:B------:R-:W-:-:S02]  /*1860*/  FFMA.FTZ R39, R50, R44, R39 ;  /* 0x0000002c32277223 */ /* 0x000fc40000010027 */
        /* <DEDUP_REMOVED lines=21> */
.L_x_2457:
        /* <DEDUP_REMOVED lines=8> */
[----:B------:R-:W-:Y:S02]  /*1a40*/  FADD.FTZ R43, R43, R36 ;  /* 0x000000242b2b7221 */ /* 0x000fe40000010000 */
[C---:B------:R-:W-:Y:S01]  /*1a50*/  FFMA.FTZ R39, R48.reuse, R36, R39 ;  /* 0x0000002430277223 */ /* 0x040fe20000010027 */
[----:B------:R-:W-:Y:S01]  /*1a60*/  MOV R36, R19 ;  /* 0x0000001300247202 */ /* 0x000fe20000000f00 */
[----:B------:R-:W-:-:S02]  /*1a70*/  FFMA.FTZ R34, R48, R35, R37 ;  /* 0x0000002330227223 */ /* 0x000fc40000010025 */
[----:B------:R-:W-:Y:S01]  /*1a80*/  FADD.FTZ R33, R35, R44 ;  /* 0x0000002c23217221 */ /* 0x000fe20000010000 */
[----:B------:R-:W-:Y:S01]  /*1a90*/  MOV R35, R18 ;  /* 0x0000001200237202 */ /* 0x000fe20000000f00 */
        /* <DEDUP_REMOVED lines=21> */
.L_x_2458:
[----:B------:R-:W-:Y:S02]  /*1bf0*/  FMUL.FTZ R44, R35, R2 ;  /* 0x00000002232c7220 */ /* 0x000fe40000410000 */
[----:B------:R-:W-:Y:S02]  /*1c00*/  FADD.FTZ R42, R42, R35 ;  /* 0x000000232a2a7221 */ /* 0x000fe40000010000 */
[----:B------:R-:W-:Y:S02]  /*1c10*/  FADD.FTZ R37, R33, R44 ;  /* 0x0000002c21257221 */ /* 0x000fe40000010000 */
[----:B------:R-:W-:Y:S02]  /*1c20*/  FFMA.FTZ R32, R47, R35, R38 ;  /* 0x000000232f207223 */ /* 0x000fe40000010026 */
[----:B------:R-:W-:Y:S02]  /*1c30*/  FADD.FTZ R43, R43, R36 ;  /* 0x000000242b2b7221 */ /* 0x000fe40000010000 */
[----:B------:R-:W-:-:S02]  /*1c40*/  FFMA.FTZ R33, R46, R36, R39 ;  /* 0x000000242e217223 */ /* 0x000fc40000010027 */
[----:B------:R-:W-:Y:S02]  /*1c50*/  FFMA.FTZ R35, R47, R44, R34 ;  /* 0x0000002c2f237223 */ /* 0x000fe40000010022 */
[----:B------:R-:W-:Y:S02]  /*1c60*/  FMUL.FTZ R36, R36, R5 ;  /* 0x0000000524247220 */ /* 0x000fe40000410000 */
[----:B------:R-:W-:Y:S02]  /*1c70*/  FADD.FTZ R30, R30, -UR5 ;  /* 0x800000051e1e7e21 */ /* 0x000fe40008010000 */
[----:B------:R-:W-:Y:S02]  /*1c80*/  FADD.FTZ R44, R31, -UR5 ;  /* 0x800000051f2c7e21 */ /* 0x000fe40008010000 */
[----:B------:R-:W-:Y:S01]  /*1c90*/  FFMA.FTZ R34, R46, R36, R35 ;  /* 0x000000242e227223 */ /* 0x000fe20000010023 */
[----:B------:R-:W-:Y:S01]  /*1ca0*/  MOV R35, R20 ;  /* 0x0000001400237202 */ /* 0x000fe20000000f00 */
[----:B------:R-:W-:Y:S01]  /*1cb0*/  FADD.FTZ R31, R36, R37 ;  /* 0x00000025241f7221 */ /* 0x000fe20000010000 */
[----:B------:R-:W-:Y:S01]  /*1cc0*/  MOV R36, R21 ;  /* 0x0000001500247202 */ /* 0x000fe20000000f00 */
        /* <DEDUP_REMOVED lines=21> */
.L_x_2459:
        /* <DEDUP_REMOVED lines=9> */
[----:B------:R-:W-:Y:S01]  /*1eb0*/  FADD.FTZ R42, R29, -UR5 ;  /* 0x800000051d2a7e21 */ /* 0x000fe20008010000 */
[----:B------:R-:W-:Y:S01]  /*1ec0*/  MOV R29, R22 ;  /* 0x00000016001d7202 */ /* 0x000fe20000000f00 */
[----:B------:R-:W-:Y:S02]  /*1ed0*/  FFMA.FTZ R34, R44, R36, R35 ;  /* 0x000000242c227223 */ /* 0x000fe40000010023 */
[----:B------:R-:W-:Y:S01]  /*1ee0*/  FMUL.FTZ R43, R28, UR12 ;  /* 0x0000000c1c2b7c20 */ /* 0x000fe20008410000 */
[----:B------:R-:W-:Y:S01]  /*1ef0*/  MOV R28, R23 ;  /* 0x00000017001c7202 */ /* 0x000fe20000000f00 */
[----:B------:R-:W-:-:S02]  /*1f00*/  FADD.FTZ R35, R36, R37 ;  /* 0x0000002524237221 */ /* 0x000fc40000010000 */
        /* <DEDUP_REMOVED lines=20> */
.L_x_2460:
[----:B------:R-:W-:Y:S02]  /*2050*/  FMUL.FTZ R36, R29, R2 ;  /* 0x000000021d247220 */ /* 0x000fe40000410000 */
[----:B------:R-:W-:Y:S02]  /*2060*/  FADD.FTZ R26, R26, -UR5 ;  /* 0x800000051a1a7e21 */ /* 0x000fe40008010000 */
[----:B------:R-:W-:Y:S02]  /*2070*/  FFMA.FTZ R37, R43, R36, R34 ;  /* 0x000000242b257223 */ /* 0x000fe40000010022 */
[----:B------:R-:W-:Y:S02]  /*2080*/  FMUL.FTZ R34, R28, R5 ;  /* 0x000000051c227220 */ /* 0x000fe40000410000 */
[----:B------:R-:W-:-:S02]  /*2090*/  FADD.FTZ R35, R35, R36 ;  /* 0x0000002423237221 */ /* 0x000fc40000010000 */
        /* <DEDUP_REMOVED lines=22> */
[----:B0-----:R-:W-:-:S04]  /*2200*/  FADD.FTZ R38, -R36, 1 ;  /* 0x3f80000024267421 */ /* 0x001fc80000010100 */
[----:B------:R-:W-:Y:S02]  /*2210*/  FFMA.FTZ R27, R26, R38, 1 ;  /* 0x3f8000001a1b7423 */ /* 0x000fe40000010026 */
[----:B------:R-:W-:-:S04]  /*2220*/  FMUL.FTZ R26, R25, R36 ;  /* 0x00000024191a7220 */ /* 0x000fc80000410000 */
[----:B------:R-:W-:Y:S02]  /*2230*/  FMUL.FTZ R26, R26, R27 ;  /* 0x0000001b1a1a7220 */ /* 0x000fe40000410000 */
.L_x_2461:
[----:B------:R-:W-:Y:S01]  /*2240*/  FMUL.FTZ R27, R35, R2 ;  /* 0x00000002231b7220 */ /* 0x000fe20000410000 */
[----:B------:R-:W0:Y:S01]  /*2250*/  S2R R39, SR_LANEID ;  /* 0x0000000000277919 */ /* 0x000e220000000000 */
[----:B------:R-:W-:Y:S01]  /*2260*/  FFMA.FTZ R32, R43, R29, R32 ;  /* 0x0000001d2b207223 */ /* 0x000fe20000010020 */
[----:B------:R-:W-:Y:S01]  /*2270*/  BSSY B0, `(.L_x_2462) ;  /* 0x0000062000007945 */ /* 0x000fe20003800000 */
[----:B------:R-:W-:Y:S01]  /*2280*/  FFMA.FTZ R36, R58, R27, R37 ;  /* 0x0000001b3a247223 */ /* 0x000fe20000010025 */
[----:B------:R-:W-:Y:S01]  /*2290*/  ISETP.GT.U32.AND P4, PT, R0, 0x29, PT ;  /* 0x000000290000780c */ /* 0x000fe20003f84070 */
[----:B------:R-:W-:Y:S02]  /*22a0*/  FADD.FTZ R38, R34, R27 ;  /* 0x0000001b22267221 */ /* 0x000fe40000010000 */
[----:B------:R-:W-:Y:S02]  /*22b0*/  FMUL.FTZ R27, R26, R5 ;  /* 0x000000051a1b7220 */ /* 0x000fe40000410000 */
[----:B------:R-:W-:Y:S01]  /*22c0*/  FADD.FTZ R30, R30, R29 ;  /* 0x0000001d1e1e7221 */ /* 0x000fe20000010000 */
[----:B------:R-:W-:Y:S01]  /*22d0*/  HFMA2.MMA R29, -RZ, RZ, 0, 1.1920928955078125e-07 ;  /* 0x00000002ff1d7435 */ /* 0x000fe200000001ff */
[----:B------:R-:W-:-:S02]  /*22e0*/  FFMA.FTZ R34, R57, R27, R36 ;  /* 0x0000001b39227223 */ /* 0x000fc40000010024 */
[----:B------:R-:W-:Y:S02]  /*22f0*/  FADD.FTZ R27, R27, R38 ;  /* 0x000000261b1b7221 */ /* 0x000fe40000010000 */
[----:B------:R-:W-:Y:S01]  /*2300*/  FADD.FTZ R31, R31, R28 ;  /* 0x0000001c1f1f7221 */ /* 0x000fe20000010000 */
[----:B------:R-:W1:Y:S01]  /*2310*/  SHFL.DOWN PT, R37, R34, 0x1, 0x1f ;  /* 0x08201f0022257f89 */ /* 0x000e6200000e0000 */
[----:B------:R-:W-:Y:S02]  /*2320*/  FFMA.FTZ R33, R42, R28, R33 ;  /* 0x0000001c2a217223 */ /* 0x000fe40000010021 */
[----:B------:R-:W-:Y:S01]  /*2330*/  FFMA.FTZ R28, R58, R35, R32 ;  /* 0x000000233a1c7223 */ /* 0x000fe20000010020 */
[----:B------:R-:W2:Y:S01]  /*2340*/  SHFL.DOWN PT, R36, R27, 0x1, 0x1f ;  /* 0x08201f001b247f89 */ /* 0x000ea200000e0000 */
[----:B------:R-:W-:Y:S02]  /*2350*/  FADD.FTZ R30, R30, R35 ;  /* 0x000000231e1e7221 */ /* 0x000fe40000010000 */
[----:B------:R-:W-:Y:S01]  /*2360*/  FADD.FTZ R31, R31, R26 ;  /* 0x0000001a1f1f7221 */ /* 0x000fe20000010000 */
[----:B0-----:R-:W-:-:S02]  /*2370*/  ISETP.GT.AND P0, PT, R39, 0x1e, PT ;  /* 0x0000001e2700780c */ /* 0x001fc40003f04270 */
[C---:B------:R-:W-:Y:S02]  /*2380*/  ISETP.GT.AND P2, PT, R39.reuse, 0xf, PT ;  /* 0x0000000f2700780c */ /* 0x040fe40003f44270 */
[----:B------:R-:W-:-:S09]  /*2390*/  ISETP.NE.AND P3, PT, R39, RZ, PT ;  /* 0x000000ff2700720c */ /* 0x000fd20003f65270 */
[----:B-1----:R-:W-:Y:S02]  /*23a0*/  @!P0 FADD.FTZ R34, R34, R37 ;  /* 0x0000002522228221 */ /* 0x002fe40000010000 */
[----:B--2---:R-:W-:-:S03]  /*23b0*/  @!P0 FADD.FTZ R27, R27, R36 ;  /* 0x000000241b1b8221 */ /* 0x004fc60000010000 */
        /* <DEDUP_REMOVED lines=16> */
[----:B------:R-:W-:Y:S01]  /*24c0*/  ISETP.LE.U32.AND P0, PT, R29, c[0x0][0xc], PT ;  /* 0x000003001d007a0c */ /* 0x000fe20003f03070 */
[----:B------:R-:W-:Y:S02]  /*24d0*/  FFMA.FTZ R29, R57, R26, R33 ;  /* 0x0000001a391d7223 */ /* 0x000fe40000010021 */
[----:B------:R-:W1:Y:S04]  /*24e0*/  SHFL.DOWN PT, R36, R27, 0x10, 0x1f ;  /* 0x0a001f001b247f89 */ /* 0x000e6800000e0000 */
[----:B------:R2:W-:Y:S01]  /*24f0*/  STS.128 [R0.X16+0xd0], R28 ;  /* 0x0000d01c00007388 */ /* 0x0005e2000000cc00 */
[----:B0-----:R-:W-:Y:S02]  /*2500*/  @!P2 FADD.FTZ R34, R34, R37 ;  /* 0x000000252222a221 */ /* 0x001fe40000010000 */
[----:B-1----:R-:W-:Y:S01]  /*2510*/  @!P2 FADD.FTZ R27, R27, R36 ;  /* 0x000000241b1ba221 */ /* 0x002fe20000010000 */
[----:B------:R-:W-:-:S02]  /*2520*/  ISETP.NE.AND P2, PT, R0, RZ, PT ;  /* 0x000000ff0000720c */ /* 0x000fc40003f45270 */
[----:B------:R-:W-:-:S05]  /*2530*/  MOV R26, R34 ;  /* 0x00000022001a7202 */ /* 0x000fca0000000f00 */
[----:B------:R2:W-:Y:S04]  /*2540*/  @!P3 STS.64 [R76.X8+0x18], R26 ;  /* 0x0000181a4c00b388 */ /* 0x0005e80000008a00 */
[----:B------:R-:W-:Y:S06]  /*2550*/  BAR.SYNC.DEFER_BLOCKING 0x0 ;  /* 0x0000000000007b1d */ /* 0x000fec0000010000 */
[----:B------:R-:W-:Y:S05]  /*2560*/  @P2 BRA `(.L_x_2463) ;  /* 0x0000032000002947 */ /* 0x000fea0003800000 */
[----:B------:R-:W0:Y:S04]  /*2570*/  LDS.128 R32, [0x20] ;  /* 0x00002000ff207984 */ /* 0x000e280000000c00 */
[----:B------:R-:W1:Y:S01]  /*2580*/  LDS.128 R36, [0x30] ;  /* 0x00003000ff247984 */ /* 0x000e620000000c00 */
[----:B0-----:R-:W-:-:S02]  /*2590*/  FADD.FTZ R32, R26, R32 ;  /* 0x000000201a207221 */ /* 0x001fc40000010000 */
[----:B--2---:R-:W-:Y:S02]  /*25a0*/  FADD.FTZ R26, R27, R33 ;  /* 0x000000211b1a7221 */ /* 0x004fe40000010000 */
        /* <DEDUP_REMOVED lines=46> */
.L_x_2463:
[----:B------:R-:W-:Y:S05]  /*2890*/  BSYNC B0 ;  /* 0x0000000000007941 */ /* 0x000fea0003800000 */
.L_x_2462:
[----:B------:R-:W-:Y:S01]  /*28a0*/  BAR.SYNC.DEFER_BLOCKING 0x0 ;  /* 0x0000000000007b1d */ /* 0x000fe20000010000 */
[----:B------:R-:W-:-:S05]  /*28b0*/  SHF.L.U32 R56, R0, 0x4, RZ ;  /* 0x0000000400387819 */ /* 0x000fca00000006ff */
[----:B------:R-:W-:Y:S01]  /*28c0*/  BSSY B0, `(.L_x_2464) ;  /* 0x000004d000007945 */ /* 0x000fe20003800000 */
[----:B------:R-:W-:Y:S05]  /*28d0*/  @P4 BRA `(.L_x_2465) ;  /* 0x000004b000004947 */ /* 0x000fea0003800000 */
[----:B------:R-:W0:Y:S04]  /*28e0*/  LDS.128 R32, [R56+0x370] ;  /* 0x0003700038207984 */ /* 0x000e280000000c00 */
[----:B------:R-:W1:Y:S01]  /*28f0*/  LDS.128 R36, [R56+0x610] ;  /* 0x0006100038247984 */ /* 0x000e620000000c00 */
[----:B0-----:R-:W-:Y:S02]  /*2900*/  FADD.FTZ R32, R28, R32 ;  /* 0x000000201c207221 */ /* 0x001fe40000010000 */
[----:B------:R-:W-:Y:S02]  /*2910*/  FADD.FTZ R33, R29, R33 ;  /* 0x000000211d217221 */ /* 0x000fe40000010000 */
[----:B------:R-:W-:-:S02]  /*2920*/  FADD.FTZ R34, R30, R34 ;  /* 0x000000221e227221 */ /* 0x000fc40000010000 */
[----:B------:R-:W-:Y:S02]  /*2930*/  FADD.FTZ R35, R31, R35 ;  /* 0x000000231f237221 */ /* 0x000fe40000010000 */
[----:B--2---:R-:W0:Y:S01]  /*2940*/  LDS.128 R28, [R56+0x8b0] ;  /* 0x0008b000381c7984 */ /* 0x004e220000000c00 */
[----:B-1----:R-:W-:Y:S02]  /*2950*/  FADD.FTZ R32, R32, R36 ;  /* 0x0000002420207221 */ /* 0x002fe40000010000 */
[----:B------:R-:W-:Y:S02]  /*2960*/  FADD.FTZ R33, R33, R37 ;  /* 0x0000002521217221 */ /* 0x000fe40000010000 */
[----:B------:R-:W-:Y:S02]  /*2970*/  FADD.FTZ R34, R34, R38 ;  /* 0x0000002622227221 */ /* 0x000fe40000010000 */
        /* <DEDUP_REMOVED lines=58> */
[----:B------:R-:W0:Y:S01]  /*2d20*/  LDS.128 R28, [R56+0x2830] ;  /* 0x00283000381c7984 */ /* 0x000e220000000c00 */
[----:B------:R-:W-:-:S02]  /*2d30*/  FADD.FTZ R33, R36, R34 ;  /* 0x0000002224217221 */ /* 0x000fc40000010000 */
[----:B------:R-:W-:Y:S02]  /*2d40*/  FADD.FTZ R34, R39, R35 ;  /* 0x0000002327227221 */ /* 0x000fe40000010000 */
[----:B0-----:R-:W-:Y:S02]  /*2d50*/  FADD.FTZ R28, R37, R28 ;  /* 0x0000001c251c7221 */ /* 0x001fe40000010000 */
[----:B------:R-:W-:Y:S02]  /*2d60*/  FADD.FTZ R29, R32, R29 ;  /* 0x0000001d201d7221 */ /* 0x000fe40000010000 */
[----:B------:R-:W-:Y:S02]  /*2d70*/  FADD.FTZ R30, R33, R30 ;  /* 0x0000001e211e7221 */ /* 0x000fe40000010000 */
[----:B------:R-:W-:Y:S02]  /*2d80*/  FADD.FTZ R31, R34, R31 ;  /* 0x0000001f221f7221 */ /* 0x000fe40000010000 */
.L_x_2465:
[----:B------:R-:W-:Y:S05]  /*2d90*/  BSYNC B0 ;  /* 0x0000000000007941 */ /* 0x000fea0003800000 */
.L_x_2464:
        /* <DEDUP_REMOVED lines=19> */
.L_x_2467:
[----:B------:R-:W-:Y:S05]  /*2ed0*/  BSYNC B0 ;  /* 0x0000000000007941 */ /* 0x000fea0003800000 */
.L_x_2466:
[----:B------:R-:W-:Y:S05]  /*2ee0*/  @!P0 BRA `(.L_x_2468) ;  /* 0x0000124000008947 */ /* 0x000fea0003800000 */
[----:B0-2---:R-:W0:Y:S01]  /*2ef0*/  S2R R28, SR_CTAID.Y ;  /* 0x00000000001c7919 */ /* 0x005e220000002600 */
[----:B------:R-:W-:-:S05]  /*2f00*/  LOP3.LUT R29, R60, 0x1, RZ, 0xc0, !PT ;  /* 0x000000013c1d7812 */ /* 0x000fca00078ec0ff */
[----:B------:R-:W-:-:S04]  /*2f10*/  IMAD R29, R29, c[0x0][0x10], RZ ;  /* 0x000004001d1d7a24 */ /* 0x000fc800078e02ff */
[----:B------:R-:W-:-:S05]  /*2f20*/  IMAD R30, R29, c[0x0][0xc], RZ ;  /* 0x000003001d1e7a24 */ /* 0x000fca00078e02ff */
[----:B------:R-:W-:-:S05]  /*2f30*/  SHF.L.U32 R33, R30, 0x1, RZ ;  /* 0x000000011e217819 */ /* 0x000fca00000006ff */
[----:B------:R-:W-:Y:S01]  /*2f40*/  IMAD.WIDE R32, R33, R36, c[0x0][0x1b0] ;  /* 0x00006c0021207625 */ /* 0x000fe200078e0224 */
[----:B0-----:R-:W-:-:S05]  /*2f50*/  IADD3 R31, R29, R28, RZ ;  /* 0x0000001c1d1f7210 */ /* 0x001fca0007ffe0ff */
        /* <DEDUP_REMOVED lines=10> */
[----:B------:R-:W-:Y:S01]  /*3000*/  MOV R29, 0x1 ;  /* 0x00000001001d7802 */ /* 0x000fe20000000f00 */
[----:B------:R-:W-:Y:S01]  /*3010*/  UPOPC UR4, UR4 ;  /* 0x00000004000472bf */ /* 0x000fe20008000000 */
[----:B-1----:R-:W-:Y:S01]  /*3020*/  SEL R34, RZ, c[0x0][0xc], P0 ;  /* 0x00000300ff227a07 */ /* 0x002fe20000000000 */
[----:B------:R-:W-:-:S00]  /*3030*/  ERRBAR ;  /* 0x00000000000079ab */ /* 0x000fc00000000000 */
[----:B------:R-:W-:Y:S02]  /*3040*/  SEL R29, R29, 0xffffffff, !P0 ;  /* 0xffffffff1d1d7807 */ /* 0x000fe40004000000 */
[----:B0-----:R-:W-:-:S02]  /*3050*/  ISETP.EQ.U32.AND P3, PT, R36, UR5, PT ;  /* 0x0000000524007c0c */ /* 0x001fc4000bf62070 */
[----:B------:R-:W-:Y:S01]  /*3060*/  ISETP.NE.AND P0, PT, R34, -0x1, PT ;  /* 0xffffffff2200780c */ /* 0x000fe20003f05270 */
[----:B------:R-:W-:-:S10]  /*3070*/  IMAD R29, R29, UR4, RZ ;  /* 0x000000041d1d7c24 */ /* 0x000fd4000f8e02ff */
[----:B------:R0:W-:Y:S02]  /*3080*/  @P3 RED.E.ADD.S32.STRONG.GPU [R30.64], R29 ;  /* 0x0000001d1e00398e */ /* 0x0001e4000c10e38e */
[----:B------:R-:W-:Y:S05]  /*3090*/  @!P0 BRA `(.L_x_2469) ;  /* 0x0000005000008947 */ /* 0x000fea0003800000 */
.L_x_2470:
[----:B0-----:R-:W2:Y:S01]  /*30a0*/  LDG.E.STRONG.GPU R29, [R30.64] ;  /* 0x0000000e1e1d7981 */ /* 0x001ea2000c1ef900 */
[----:B------:R-:W-:Y:S01]  /*30b0*/  YIELD ;  /* 0x0000000000007946 */ /* 0x000fe20003800000 */
[----:B--2---:R-:W-:Y:S01]  /*30c0*/  ISETP.NE.AND P0, PT, R29, R34, PT ;  /* 0x000000221d00720c */ /* 0x004fe20003f05270 */
[----:B------:R-:W-:-:S12]  /*30d0*/  CCTL.IVALL ;  /* 0x00000000ff00798f */ /* 0x000fd80002000000 */
[----:B------:R-:W-:Y:S05]  /*30e0*/  @P0 BRA `(.L_x_2470) ;  /* 0xffffffb000000947 */ /* 0x000fea000383ffff */
.L_x_2469:
[----:B------:R-:W-:Y:S01]  /*30f0*/  ISETP.NE.AND P0, PT, RZ, c[0x0][0xc], PT ;  /* 0x00000300ff007a0c */ /* 0x000fe20003f05270 */
[----:B------:R-:W-:Y:S01]  /*3100*/  WARPSYNC 0xffffffff ;  /* 0xffffffff00007948 */ /* 0x000fe20003800000 */
[----:B------:R-:W-:Y:S11]  /*3110*/  BAR.SYNC.DEFER_BLOCKING 0x0 ;  /* 0x0000000000007b1d */ /* 0x000ff60000010000 */
[----:B------:R-:W-:Y:S05]  /*3120*/  @!P0 BRA `(.L_x_2468) ;  /* 0x0000100000008947 */ /* 0x000fea0003800000 */
[----:B0-----:R-:W-:-:S10]  /*3130*/  HFMA2.MMA R29, -RZ, RZ, 0, 5.9604644775390625e-08 ;  /* 0x00000001ff1d7435 */ /* 0x001fd400000001ff */
[----:B------:R-:W-:-:S04]  /*3140*/  IADD3 R29, -R29, c[0x0][0xc], RZ ;  /* 0x000003001d1d7a10 */ /* 0x000fc80007ffe1ff */
[----:B------:R-:W-:Y:S02]  /*3150*/  ISETP.GE.U32.AND P0, PT, R29, 0x3, PT ;  /* 0x000000031d00780c */ /* 0x000fe40003f06070 */
[----:B------:R-:W-:-:S11]  /*3160*/  MOV R29, RZ ;  /* 0x000000ff001d7202 */ /* 0x000fd60000000f00 */
[----:B------:R-:W-:Y:S05]  /*3170*/  @!P0 BRA `(.L_x_2471) ;  /* 0x00000de000008947 */ /* 0x000fea0003800000 */
[----:B------:R-:W-:Y:S01]  /*3180*/  ULDC UR5, c[0x0][0xc] ;  /* 0x0000030000057ab9 */ /* 0x000fe20000000800 */
[----:B------:R-:W-:Y:S01]  /*3190*/  MOV R29, RZ ;  /* 0x000000ff001d7202 */ /* 0x000fe20000000f00 */
[----:B------:R-:W-:-:S04]  /*31a0*/  ULOP3.LUT UR4, UR5, 0x3, URZ, 0xc0, !UPT ;  /* 0x0000000305047892 */ /* 0x000fc8000f8ec03f */
        /* <DEDUP_REMOVED lines=8> */
.L_x_2474:
[----:B------:R-:W-:-:S13]  /*3230*/  ISETP.EQ.OR P3, PT, R29, R41, P2 ;  /* 0x000000291d00720c */ /* 0x000fda0001762670 */
[----:B------:R-:W-:-:S04]  /*3240*/  @!P3 IMAD R31, R29, c[0x0][0x10], R28 ;  /* 0x000004001d1fba24 */ /* 0x000fc800078e021c */
        /* <DEDUP_REMOVED lines=114> */
.L_x_2473:
[----:B------:R-:W-:-:S06]  /*3970*/  UISETP.GT.AND UP0, UPT, UR4, 0x4, UPT ;  /* 0x000000040400788c */ /* 0x000fcc000bf04270 */
[----:B------:R-:W-:-:S13]  /*3980*/  PLOP3.LUT P3, PT, PT, PT, UP0, 0x80, 0x0 ;  /* 0x000000000000781c */ /* 0x000fda0003f6f008 */
[----:B------:R-:W-:Y:S05]  /*3990*/  @!P3 BRA `(.L_x_2475) ;  /* 0x000003b00000b947 */ /* 0x000fea0003800000 */
[CC--:B------:R-:W-:Y:S02]  /*39a0*/  ISETP.EQ.OR P0, PT, R29.reuse, R41.reuse, P2 ;  /* 0x000000291d00720c */ /* 0x0c0fe40001702670 */
[C---:B------:R-:W-:Y:S02]  /*39b0*/  IADD3 R31, R29.reuse, 0x1, RZ ;  /* 0x000000011d1f7810 */ /* 0x040fe40007ffe0ff */
        /* <DEDUP_REMOVED lines=22> */
[----:B------:R-:W-:Y:S01]  /*3b20*/  IADD3 R30, R29, 0x1, RZ ;  /* 0x000000011d1e7810 */ /* 0x000fe20007ffe0ff */
        /* <DEDUP_REMOVED lines=34> */
.L_x_2475:
[----:B------:R-:W-:-:S13]  /*3d50*/  ISETP.NE.OR P0, PT, RZ, UR4, P0 ;  /* 0x00000004ff007c0c */ /* 0x000fda0008705670 */
[----:B------:R-:W-:Y:S05]  /*3d60*/  @!P0 BRA `(.L_x_2471) ;  /* 0x000001f000008947 */ /* 0x000fea0003800000 */
.L_x_2472:
        /* <DEDUP_REMOVED lines=31> */
.L_x_2471:
        /* <DEDUP_REMOVED lines=12> */
.L_x_2477:
[----:B------:R-:W-:Y:S05]  /*4020*/  BSYNC B0 ;  /* 0x0000000000007941 */ /* 0x000fea0003800000 */
.L_x_2476:
        /* <DEDUP_REMOVED lines=16> */
.L_x_2468:
        /* <DEDUP_REMOVED lines=10> */
[----:B--2---:R-:W1:Y:S02]  /*41d0*/  LDS.64 R26, [0xc8] ;  /* 0x0000c800ff1a7984 */ /* 0x004e640000000a00 */
[----:B01----:R-:W-:Y:S02]  /*41e0*/  FMUL.FTZ R30, R26, c[0x0][0x20c] ;  /* 0x000083001a1e7a20 */ /* 0x003fe40000410000 */
        /* <DEDUP_REMOVED lines=20> */
.L_x_2478:
        /* <DEDUP_REMOVED lines=17> */
.L_x_2480:
[----:B------:R-:W-:Y:S05]  /*4440*/  BSYNC B0 ;  /* 0x0000000000007941 */ /* 0x000fea0003800000 */
.L_x_2479:
        /* <DEDUP_REMOVED lines=19> */
.L_x_2481:
        /* <DEDUP_REMOVED lines=17> */
.L_x_2483:
[----:B------:R-:W-:Y:S05]  /*4690*/  BSYNC B0 ;  /* 0x0000000000007941 */ /* 0x000fea0003800000 */
.L_x_2482:
        /* <DEDUP_REMOVED lines=19> */
.L_x_2484:
        /* <DEDUP_REMOVED lines=17> */
.L_x_2486:
[----:B------:R-:W-:Y:S05]  /*48e0*/  BSYNC B0 ;  /* 0x0000000000007941 */ /* 0x000fea0003800000 */
.L_x_2485:
        /* <DEDUP_REMOVED lines=32> */
.L_x_2487:
        /* <DEDUP_REMOVED lines=17> */
.L_x_2489:
[----:B------:R-:W-:Y:S05]  /*4c00*/  BSYNC B0 ;  /* 0x0000000000007941 */ /* 0x000fea0003800000 */
.L_x_2488:
        /* <DEDUP_REMOVED lines=19> */
.L_x_2490:
        /* <DEDUP_REMOVED lines=17> */
.L_x_2492:
[----:B------:R-:W-:Y:S05]  /*4e50*/  BSYNC B0 ;  /* 0x0000000000007941 */ /* 0x000fea0003800000 */
.L_x_2491:
        /* <DEDUP_REMOVED lines=19> */
.L_x_2493:
        /* <DEDUP_REMOVED lines=17> */
.L_x_2495:
[----:B------:R-:W-:Y:S05]  /*50a0*/  BSYNC B0 ;  /* 0x0000000000007941 */ /* 0x000fea0003800000 */
.L_x_2494:
        /* <DEDUP_REMOVED lines=19> */
.L_x_2496:
        /* <DEDUP_REMOVED lines=17> */
.L_x_2498:
[----:B------:R-:W-:Y:S05]  /*52f0*/  BSYNC B0 ;  /* 0x0000000000007941 */ /* 0x000fea0003800000 */
.L_x_2497:
        /* <DEDUP_REMOVED lines=19> */
.L_x_2499:
[----:B------:R-:W-:Y:S01]  /*5430*/  BSSY B0, `(.L_x_2500) ;  /* 0x0000010000007945 */ /* 0x000fe20003800000 */
[----:B------:R-:W-:Y:S05]  /*5440*/  @P6 BRA `(.L_x_2501) ;  /* 0x000000e000006947 */ /* 0x000fea0003800000 */
[----:B------:R-:W-:Y:S01]  /*5450*/  MOV R7, R9 ;  /* 0x0000000900077202 */ /* 0x000fe20000000f00 */
[----:B------:R-:W-:Y:S02]  /*5460*/  IMAD R71, R71, c[0x0][0x1d8], RZ ;  /* 0x0000760047477a24 */ /* 0x000fe400078e02ff */
[----:B------:R-:W-:Y:S02]  /*5470*/  FFMA.FTZ R3, R58, R30, R31 ;  /* 0x0000001e3a037223 */ /* 0x000fe4000001001f */
[----:B------:R-:W-:-:S04]  /*5480*/  IMAD.WIDE.U32 R6, R62, c[0x0][0x1d8], R6 ;  /* 0x000076003e067a25 */ /* 0x000fc800078e0006 */
[----:B------:R-:W-:Y:S02]  /*5490*/  IMAD R71, R62, c[0x0][0x1dc], R71 ;  /* 0x000077003e477a24 */ /* 0x000fe400078e0247 */
[----:B------:R-:W-:Y:S02]  /*54a0*/  FFMA.FTZ R30, R57, R30, R31 ;  /* 0x0000001e391e7223 */ /* 0x000fe4000001001f */
[----:B------:R-:W-:Y:S01]  /*54b0*/  FFMA.FTZ R3, R2, R24, -R3 ;  /* 0x0000001802037223 */ /* 0x000fe20000010803 */
[----:B------:R-:W-:Y:S01]  /*54c0*/  IADD3 R71, R7, R71, RZ ;  /* 0x0000004707477210 */ /* 0x000fe20007ffe0ff */
[----:B------:R-:W-:Y:S01]  /*54d0*/  FFMA.FTZ R30, R5, R25, -R30 ;  /* 0x00000019051e7223 */ /* 0x000fe2000001081e */
[----:B------:R-:W-:Y:S01]  /*54e0*/  LEA R2, P0, R6, c[0x0][0x160], 0x2 ;  /* 0x0000580006027a11 */ /* 0x000fe200078010ff */
[----:B------:R-:W-:Y:S02]  /*54f0*/  FMUL.FTZ R4, R3, UR12 ;  /* 0x0000000c03047c20 */ /* 0x000fe40008410000 */
[----:B------:R-:W-:Y:S01]  /*5500*/  FMUL.FTZ R5, R30, UR12 ;  /* 0x0000000c1e057c20 */ /* 0x000fe20008410000 */
[----:B------:R-:W-:-:S05]  /*5510*/  LEA.HI.X R3, R6, c[0x0][0x164], R71, 0x2, P0 ;  /* 0x0000590006037a11 */ /* 0x000fca00000f1447 */
[----:B------:R1:W-:Y:S04]  /*5520*/  STG.E.64 [R2.64], R4 ;  /* 0x0000000402007986 */ /* 0x0003e8000c101b0e */
.L_x_2501:
[----:B------:R-:W-:Y:S05]  /*5530*/  BSYNC B0 ;  /* 0x0000000000007941 */ /* 0x000fea0003800000 */
.L_x_2500:
[----:B------:R-:W-:Y:S01]  /*5540*/  ULDC UR4, c[0x0][0x10] ;  /* 0x0000040000047ab9 */ /* 0x000fe20000000800 */
[----:B------:R-:W-:Y:S01]  /*5550*/  IADD3 R60, R60, 0x1, RZ ;  /* 0x000000013c3c7810 */ /* 0x000fe20007ffe0ff */
[----:B------:R-:W-:-:S04]  /*5560*/  UIADD3 UR7, UR7, UR4, URZ ;  /* 0x0000000407077290 */ /* 0x000fc8000fffe03f */
[----:B------:R-:W-:-:S06]  /*5570*/  UISETP.GE.AND UP0, UPT, UR7, UR6, UPT ;  /* 0x000000060700728c */ /* 0x000fcc000bf06270 */
[----:B------:R-:W-:-:S13]  /*5580*/  PLOP3.LUT P0, PT, PT, PT, UP0, 0x80, 0x0 ;  /* 0x000000000000781c */ /* 0x000fda0003f0f008 */
[----:B------:R-:W-:Y:S01]  /*5590*/  @P0 CALL.REL.NOINC `(.L_x_2451) ;  /* 0x0000001000000944 */ /* 0x000fe20003c00000 */
[----:B------:R-:W-:Y:S05]  /*55a0*/  BRA `(.L_x_2502) ;  /* 0xffffad5000007947 */ /* 0x000fea000383ffff */
.L_x_2451:
        /* <DEDUP_REMOVED lines=18> */
.L_x_2504:
[----:B------:R-:W-:Y:S05]  /*56d0*/  BSYNC B0 ;  /* 0x0000000000007941 */ /* 0x000fea0003800000 */
.L_x_2503:
        /* <DEDUP_REMOVED lines=11> */
.L_x_2506:
[----:B------:R-:W2:Y:S01]  /*5790*/  LDG.E.STRONG.GPU R5, [R2.64] ;  /* 0x0000000e02057981 */ /* 0x000ea2000c1ef900 */
[----:B------:R-:W-:Y:S01]  /*57a0*/  YIELD ;  /* 0x0000000000007946 */ /* 0x000fe20003800000 */
[----:B--2---:R-:W-:Y:S01]  /*57b0*/  ISETP.NE.AND P0, PT, R5, R4, PT ;  /* 0x000000040500720c */ /* 0x004fe20003f05270 */
[----:B------:R-:W-:-:S12]  /*57c0*/  CCTL.IVALL ;  /* 0x00000000ff00798f */ /* 0x000fd80002000000 */
[----:B------:R-:W-:Y:S05]  /*57d0*/  @P0 BRA `(.L_x_2506) ;  /* 0xffffffb000000947 */ /* 0x000fea000383ffff */
.L_x_2505:
[----:B------:R-:W-:Y:S02]  /*57e0*/  WARPSYNC 0xffffffff ;  /* 0xffffffff00007948 */ /* 0x000fe40003800000 */
[----:B------:R-:W-:Y:S01]  /*57f0*/  MOV R19, c[0x0][0x1dc] ;  /* 0x0000770000137a02 */ /* 0x000fe20000000f00 */
[----:B------:R-:W-:Y:S03]  /*5800*/  BAR.SYNC.DEFER_BLOCKING 0x0 ;  /* 0x0000000000007b1d */ /* 0x000fe60000010000 */
[----:B------:R-:W-:-:S04]  /*5810*/  LEA.HI R2, P0, R19, c[0x0][0x1d8], RZ, 0x1 ;  /* 0x0000760013027a11 */ /* 0x000fc800078108ff */
[----:B------:R-:W-:-:S04]  /*5820*/  IADD3.X R3, RZ, c[0x0][0x1dc], RZ, P0, !PT ;  /* 0x00007700ff037a10 */ /* 0x000fc800007fe4ff */
[--C-:B------:R-:W-:Y:S02]  /*5830*/  SHF.R.S64 R25, R2, 0x1, R3.reuse ;  /* 0x0000000102197819 */ /* 0x100fe40000001003 */
[----:B------:R-:W-:Y:S02]  /*5840*/  SHF.R.S32.HI R2, RZ, 0x1f, R0 ;  /* 0x0000001fff027819 */ /* 0x000fe40000011400 */
[----:B0-----:R-:W-:Y:S02]  /*5850*/  SHF.R.S32.HI R14, RZ, 0x1, R3 ;  /* 0x00000001ff0e7819 */ /* 0x001fe40000011403 */
        /* <DEDUP_REMOVED lines=17> */
.L_x_2507:
        /* <DEDUP_REMOVED lines=26> */
.L_x_2508:
        /* <DEDUP_REMOVED lines=15> */
.L_x_5179:


//--------------------- .text._Z35group_norm_nhwc_bwd_one_pass_kernelI11Fp32IOBf16WLi256ELi84ELi672EEv26Group_norm_nhwc_bwd_params --------------------------
	.section	.text._Z35group_norm_nhwc_bwd_one_pass_kernelI11Fp32IOBf16WLi256ELi84ELi672EEv26Group_norm_nhwc_bwd_params,"ax",@progbits
	.sectioninfo	@"SHI_REGISTERS=80"
	.align	128
        .global         _Z35group_norm_nhwc_bwd_one_pass_kernelI11Fp32IOBf16WLi256ELi84ELi672EEv26Group_norm_nhwc_bwd_params
        .type           _Z35group_norm_nhwc_bwd_one_pass_kernelI11Fp32IOBf16WLi256ELi84ELi672EEv26Group_norm_nhwc_bwd_params,@function
        .size           _Z35group_norm_nhwc_bwd_one_pass_kernelI11Fp32IOBf16WLi256ELi84ELi672EEv26Group_norm_nhwc_bwd_params,(.L_x_5180 - _Z35group_norm_nhwc_bwd_one_pass_kernelI11Fp32IOBf16WLi256ELi84ELi672EEv26Group_norm_nhwc_bwd_params)
        .other          _Z35group_norm_nhwc_bwd_one_pass_kernelI11Fp32IOBf16WLi256ELi84ELi672EEv26Group_norm_nhwc_bwd_params,@"STO_CUDA_ENTRY STV_DEFAULT"
_Z35group_norm_nhwc_bwd_one_pass_kernelI11Fp32IOBf16WLi256ELi84ELi672EEv26Group_norm_nhwc_bwd_params:
.text._Z35group_norm_nhwc_bwd_one_pass_kernelI11Fp32IOBf16WLi256ELi84ELi672EEv26Group_norm_nhwc_bwd_params:
        /* <DEDUP_REMOVED lines=60> */
.L_x_2592:
[----:B--2---:R-:W2:Y:S01]  /*03c0*/  LDL R8, [R1+0x48] ;  /* 0x0000480001087983 */ /* 0x004ea20000100800 */
[----:B------:R-:W-:Y:S01]  /*03d0*/  IABS R5, c[0x0][0x1f0] ;  /* 0x00007c0000057a13 */ /* 0x000fe20000000000 */
[----:B------:R-:W-:Y:S01]  /*03e0*/  UMOV UR6, URZ ;  /* 0x0000003f00067c82 */ /* 0x000fe20008000000 */
[----:B------:R-:W-:Y:S01]  /*03f0*/  IABS R6, UR9 ;  /* 0x0000000900067c13 */ /* 0x000fe20008000000 */
[----:B------:R-:W-:Y:S01]  /*0400*/  UISETP.GE.AND UP2, UPT, UR9, URZ, UPT ;  /* 0x0000003f0900728c */ /* 0x000fe2000bf46270 */
[----:B0-----:R0:W1:Y:S01]  /*0410*/  R2UR UR17, R5 ;  /* 0x00000000051173c2 */ /* 0x00106200000e0000 */
[----:B------:R-:W-:Y:S01]  /*0420*/  ULDC UR15, c[0x0][0x1f0] ;  /* 0x00007c00000f7ab9 */ /* 0x000fe20000000800 */
[C---:B------:R-:W-:Y:S01]  /*0430*/  IADD3 R23, R2.reuse, 0x20, RZ ;  /* 0x0000002002177810 */ /* 0x040fe20007ffe0ff */
[----:B------:R-:W-:Y:S01]  /*0440*/  CS2R R60, SRZ ;  /* 0x00000000003c7805 */ /* 0x000fe2000001ff00 */
[C---:B------:R-:W-:Y:S01]  /*0450*/  IADD3 R7, R2.reuse, 0x10, RZ ;  /* 0x0000001002077810 */ /* 0x040fe20007ffe0ff */
[----:B------:R-:W-:Y:S01]  /*0460*/  CS2R R50, SRZ ;  /* 0x0000000000327805 */ /* 0x000fe2000001ff00 */
[----:B------:R-:W-:-:S02]  /*0470*/  IADD3 R22, R2, 0x30, RZ ;  /* 0x0000003002167810 */ /* 0x000fc40007ffe0ff */
[----:B------:R3:W4:Y:S01]  /*0480*/  R2UR UR14, R6 ;  /* 0x00000000060e73c2 */ /* 0x00072200000e0000 */
[----:B------:R-:W-:Y:S02]  /*0490*/  ISETP.GE.U32.AND P3, PT, R23, c[0x0][0x1e0], PT ;  /* 0x0000780017007a0c */ /* 0x000fe40003f66070 */
[----:B------:R-:W-:Y:S02]  /*04a0*/  SHF.R.S32.HI R11, RZ, 0x1f, R23 ;  /* 0x0000001fff0b7819 */ /* 0x000fe40000011417 */
[----:B------:R-:W-:Y:S02]  /*04b0*/  ISETP.GE.U32.AND P2, PT, R7, c[0x0][0x1e0], PT ;  /* 0x0000780007007a0c */ /* 0x000fe40003f46070 */
[----:B------:R-:W-:Y:S02]  /*04c0*/  ISETP.GE.U32.AND P5, PT, R22, c[0x0][0x1e0], PT ;  /* 0x0000780016007a0c */ /* 0x000fe40003fa6070 */
[----:B------:R-:W-:Y:S02]  /*04d0*/  SHF.R.S32.HI R12, RZ, 0x1f, R7 ;  /* 0x0000001fff0c7819 */ /* 0x000fe40000011407 */
[----:B0-----:R-:W-:-:S02]  /*04e0*/  SHF.R.S32.HI R5, RZ, 0x1f, R22 ;  /* 0x0000001fff057819 */ /* 0x001fc40000011416 */
[----:B------:R-:W-:Y:S02]  /*04f0*/  IADD3 R16, R2, 0x40, RZ ;  /* 0x0000004002107810 */ /* 0x000fe40007ffe0ff */
[----:B------:R-:W-:Y:S01]  /*0500*/  ISETP.GE.AND.EX P3, PT, R11, c[0x0][0x1e4], PT, P3 ;  /* 0x000079000b007a0c */ /* 0x000fe20003f66330 */
[----:B-1----:R-:W0:Y:S01]  /*0510*/  I2F.RP R3, UR17 ;  /* 0x0000001100037d06 */ /* 0x002e220008209400 */
[----:B------:R-:W-:Y:S02]  /*0520*/  ISETP.GE.AND.EX P2, PT, R12, c[0x0][0x1e4], PT, P2 ;  /* 0x000079000c007a0c */ /* 0x000fe40003f46320 */
[----:B------:R-:W-:Y:S02]  /*0530*/  ISETP.GE.AND.EX P5, PT, R5, c[0x0][0x1e4], PT, P5 ;  /* 0x0000790005007a0c */ /* 0x000fe40003fa6350 */
[----:B------:R-:W-:Y:S02]  /*0540*/  ISETP.GE.U32.AND P4, PT, R16, c[0x0][0x1e0], PT ;  /* 0x0000780010007a0c */ /* 0x000fe40003f86070 */
[----:B---3--:R-:W-:-:S02]  /*0550*/  SHF.R.S32.HI R6, RZ, 0x1f, R16 ;  /* 0x0000001fff067819 */ /* 0x008fc40000011410 */
[C---:B------:R-:W-:Y:S02]  /*0560*/  ISETP.GT.U32.OR P3, PT, R0.reuse, 0x29f, P3 ;  /* 0x0000029f0000780c */ /* 0x040fe40001f64470 */
[C---:B------:R-:W-:Y:S02]  /*0570*/  ISETP.GT.U32.OR P2, PT, R0.reuse, 0x29f, P2 ;  /* 0x0000029f0000780c */ /* 0x040fe40001744470 */
[----:B------:R-:W-:Y:S02]  /*0580*/  ISETP.GT.U32.OR P5, PT, R0, 0x29f, P5 ;  /* 0x0000029f0000780c */ /* 0x000fe40002fa4470 */
[----:B------:R-:W-:Y:S01]  /*0590*/  ISETP.GE.AND.EX P4, PT, R6, c[0x0][0x1e4], PT, P4 ;  /* 0x0000790006007a0c */ /* 0x000fe20003f86340 */
[----:B0-----:R-:W0:Y:S01]  /*05a0*/  MUFU.RCP R3, R3 ;  /* 0x0000000300037308 */ /* 0x001e220000001000 */
[----:B------:R-:W-:Y:S02]  /*05b0*/  IADD3 R18, R2, 0x50, RZ ;  /* 0x0000005002127810 */ /* 0x000fe40007ffe0ff */
[----:B------:R-:W-:-:S02]  /*05c0*/  ISETP.GT.U32.OR P4, PT, R0, 0x29f, P4 ;  /* 0x0000029f0000780c */ /* 0x000fc40002784470 */
[----:B------:R-:W-:-:S05]  /*05d0*/  SHF.R.S32.HI R20, RZ, 0x1f, R18 ;  /* 0x0000001fff147819 */ /* 0x000fca0000011412 */
[----:B------:R-:W-:-:S04]  /*05e0*/  @!P5 IMAD R5, R5, c[0x0][0x1d8], RZ ;  /* 0x000076000505da24 */ /* 0x000fc800078e02ff */
[----:B------:R-:W-:Y:S01]  /*05f0*/  @!P5 IMAD R21, R22, c[0x0][0x1dc], R5 ;  /* 0x000077001615da24 */ /* 0x000fe200078e0205 */
[----:B0-----:R-:W-:Y:S01]  /*0600*/  IADD3 R4, R3, 0xffffffe, RZ ;  /* 0x0ffffffe03047810 */ /* 0x001fe20007ffe0ff */
[----:B------:R-:W-:-:S04]  /*0610*/  @!P4 IMAD R6, R6, c[0x0][0x1d8], RZ ;  /* 0x000076000606ca24 */ /* 0x000fc800078e02ff */
[----:B------:R-:W-:Y:S01]  /*0620*/  @!P4 IMAD R19, R16, c[0x0][0x1dc], R6 ;  /* 0x000077001013ca24 */ /* 0x000fe200078e0206 */
[----:B------:R-:W0:Y:S02]  /*0630*/  F2I.FTZ.U32.TRUNC.NTZ R4, R4 ;  /* 0x0000000400047305 */ /* 0x000e24000021f000 */
[----:B0-----:R-:W0:Y:S02]  /*0640*/  R2UR UR7, R4 ;  /* 0x00000000040773c2 */ /* 0x001e2400000e0000 */
[----:B0-----:R-:W-:-:S04]  /*0650*/  UIADD3 UR5, URZ, -UR7, URZ ;  /* 0x800000073f057290 */ /* 0x001fc8000fffe03f */
[----:B------:R-:W-:-:S04]  /*0660*/  UIMAD UR5, UR5, UR17, URZ ;  /* 0x00000011050572a4 */ /* 0x000fc8000f8e023f */
[----:B------:R-:W-:-:S04]  /*0670*/  UIMAD.WIDE.U32 UR6, UR7, UR5, UR6 ;  /* 0x00000005070672a5 */ /* 0x000fc8000f8e0006 */
[----:B----4-:R-:W-:-:S04]  /*0680*/  UIMAD.WIDE.U32 UR6, UR7, UR14, URZ ;  /* 0x0000000e070672a5 */ /* 0x010fc8000f8e003f */
        /* <DEDUP_REMOVED lines=15> */
[----:B------:R-:W-:-:S03]  /*0780*/  UIMAD UR22, UR16, 0x54, URZ ;  /* 0x00000054101678a4 */ /* 0x000fc6000f8e023f */
[----:B------:R-:W-:-:S03]  /*0790*/  @UP2 UIADD3 UR7, UR7, 0x1, URZ ;  /* 0x0000000107072890 */ /* 0x000fc6000fffe03f */
[----:B------:R-:W-:-:S03]  /*07a0*/  MOV R4, UR22 ;  /* 0x0000001600047c02 */ /* 0x000fc60008000f00 */
[----:B------:R-:W-:-:S04]  /*07b0*/  @!UP1 UIADD3 UR7, -UR7, URZ, URZ ;  /* 0x0000003f07079290 */ /* 0x000fc8000fffe13f */
[----:B------:R-:W-:-:S03]  /*07c0*/  USEL UR7, UR14, UR7, !UP0 ;  /* 0x000000070e077287 */ /* 0x000fc6000c000000 */
[----:B------:R-:W-:Y:S02]  /*07d0*/  ULDC.64 UR14, c[0x0][0x1e8] ;  /* 0x00007a00000e7ab9 */ /* 0x000fe40000000a00 */
[----:B------:R-:W-:-:S04]  /*07e0*/  USHF.R.S32.HI UR5, URZ, 0x1f, UR7 ;  /* 0x0000001f3f057899 */ /* 0x000fc80008011407 */
[----:B------:R-:W-:-:S04]  /*07f0*/  UIMAD UR5, UR5, UR14, URZ ;  /* 0x0000000e050572a4 */ /* 0x000fc8000f8e023f */
[----:B------:R-:W-:Y:S01]  /*0800*/  UIMAD UR5, UR7, UR15, UR5 ;  /* 0x0000000f070572a4 */ /* 0x000fe2000f8e0205 */
[----:B--2---:R-:W-:Y:S02]  /*0810*/  SHF.R.S32.HI R3, RZ, 0x1f, R8 ;  /* 0x0000001fff037819 */ /* 0x004fe40000011408 */
[----:B------:R-:W-:-:S04]  /*0820*/  IADD3 R8, P0, R8, UR22, RZ ;  /* 0x0000001608087c10 */ /* 0x000fc8000ff1e0ff */
[----:B------:R-:W-:Y:S01]  /*0830*/  LEA.HI.X.SX32 R9, R4, R3, 0x1, P0 ;  /* 0x0000000304097211 */ /* 0x000fe200000f0eff */
[----:B------:R-:W-:Y:S01]  /*0840*/  @!P3 IMAD R4, R11, c[0x0][0x1d8], RZ ;  /* 0x000076000b04ba24 */ /* 0x000fe200078e02ff */
[----:B------:R-:W-:Y:S02]  /*0850*/  MOV R3, UR7 ;  /* 0x0000000700037c02 */ /* 0x000fe40008000f00 */
[----:B------:R-:W-:Y:S01]  /*0860*/  ISETP.GE.U32.AND P0, PT, R18, c[0x0][0x1e0], PT ;  /* 0x0000780012007a0c */ /* 0x000fe20003f06070 */
[----:B------:R-:W-:Y:S02]  /*0870*/  @!P3 IMAD R17, R23, c[0x0][0x1dc], R4 ;  /* 0x000077001711ba24 */ /* 0x000fe400078e0204 */
[----:B------:R-:W-:Y:S01]  /*0880*/  IMAD.WIDE.U32 R8, R3, c[0x0][0x1e8], R8 ;  /* 0x00007a0003087a25 */ /* 0x000fe200078e0008 */
[----:B------:R-:W-:-:S03]  /*0890*/  ISETP.GE.AND.EX P0, PT, R20, c[0x0][0x1e4], PT, P0 ;  /* 0x0000790014007a0c */ /* 0x000fc60003f06300 */
[----:B------:R-:W-:Y:S01]  /*08a0*/  @!P2 IMAD R3, R12, c[0x0][0x1d8], RZ ;  /* 0x000076000c03aa24 */ /* 0x000fe200078e02ff */
[----:B------:R-:W-:Y:S02]  /*08b0*/  IADD3 R11, R9, UR5, RZ ;  /* 0x00000005090b7c10 */ /* 0x000fe4000fffe0ff */
[-C--:B------:R-:W-:Y:S01]  /*08c0*/  @!P2 MOV R10, R8.reuse ;  /* 0x00000008000aa202 */ /* 0x080fe20000000f00 */
[C---:B------:R-:W-:Y:S01]  /*08d0*/  @!P2 IMAD R3, R7.reuse, c[0x0][0x1dc], R3 ;  /* 0x000077000703aa24 */ /* 0x040fe200078e0203 */
[-C--:B------:R-:W-:Y:S02]  /*08e0*/  @!P4 MOV R4, R8.reuse ;  /* 0x000000080004c202 */ /* 0x080fe40000000f00 */
[----:B------:R-:W-:Y:S01]  /*08f0*/  @!P4 MOV R5, R11 ;  /* 0x0000000b0005c202 */ /* 0x000fe20000000f00 */
[----:B------:R-:W-:Y:S01]  /*0900*/  @!P2 IMAD.WIDE.U32 R14, R7, c[0x0][0x1d8], R10 ;  /* 0x00007600070eaa25 */ /* 0x000fe200078e000a */
[----:B------:R-:W-:Y:S02]  /*0910*/  ISETP.GT.U32.OR P0, PT, R0, 0x29f, P0 ;  /* 0x0000029f0000780c */ /* 0x000fe40000704470 */
[----:B------:R-:W-:Y:S01]  /*0920*/  @!P3 MOV R12, R8 ;  /* 0x00000008000cb202 */ /* 0x000fe20000000f00 */
[----:B------:R-:W-:Y:S01]  /*0930*/  @!P4 IMAD.WIDE.U32 R4, R16, c[0x0][0x1d8], R4 ;  /* 0x000076001004ca25 */ /* 0x000fe200078e0004 */
[----:B------:R-:W-:-:S02]  /*0940*/  @!P2 IADD3 R3, R15, R3, RZ ;  /* 0x000000030f03a210 */ /* 0x000fc40007ffe0ff */
[-C--:B------:R-:W-:Y:S02]  /*0950*/  @!P3 MOV R13, R11.reuse ;  /* 0x0000000b000db202 */ /* 0x080fe40000000f00 */
[----:B------:R-:W-:Y:S02]  /*0960*/  @!P5 MOV R6, R8 ;  /* 0x000000080006d202 */ /* 0x000fe40000000f00 */
        /* <DEDUP_REMOVED lines=44> */
[----:B0-----:R-:W-:Y:S01]  /*0c30*/  @!P5 IADD3 R4, P2, R24, c[0x0][0x178], RZ ;  /* 0x00005e001804da10 */ /* 0x001fe20007f5e0ff */
[----:B------:R-:W-:Y:S01]  /*0c40*/  CS2R R56, SRZ ;  /* 0x0000000000387805 */ /* 0x000fe2000001ff00 */
[C---:B------:R-:W-:Y:S01]  /*0c50*/  IADD3 R31, R2.reuse, 0x60, RZ ;  /* 0x00000060021f7810 */ /* 0x040fe20007ffe0ff */
[----:B------:R-:W-:Y:S01]  /*0c60*/  CS2R R46, SRZ ;  /* 0x00000000002e7805 */ /* 0x000fe2000001ff00 */
[C---:B------:R-:W-:Y:S01]  /*0c70*/  IADD3 R30, R2.reuse, 0x70, RZ ;  /* 0x00000070021e7810 */ /* 0x040fe20007ffe0ff */
[----:B------:R0:W5:Y:S01]  /*0c80*/  @!P4 LDG.E.64 R54, [R6.64] ;  /* 0x000000120636c981 */ /* 0x000162000c1e1b00 */
[----:B------:R-:W-:-:S02]  /*0c90*/  IADD3 R29, R2, 0x80, RZ ;  /* 0x00000080021d7810 */ /* 0x000fc40007ffe0ff */
[----:B------:R-:W-:Y:S01]  /*0ca0*/  @!P5 IADD3.X R5, R21, c[0x0][0x17c], RZ, P2, !PT ;  /* 0x00005f001505da10 */ /* 0x000fe200017fe4ff */
[----:B------:R1:W5:Y:S01]  /*0cb0*/  @!P4 LDG.E.64 R44, [R12.64] ;  /* 0x000000120c2cc981 */ /* 0x000362000c1e1b00 */
[----:B------:R-:W-:Y:S02]  /*0cc0*/  ISETP.GE.U32.AND P4, PT, R31, c[0x0][0x1e0], PT ;  /* 0x000078001f007a0c */ /* 0x000fe40003f86070 */
[----:B------:R-:W-:Y:S01]  /*0cd0*/  SHF.R.S32.HI R34, RZ, 0x1f, R31 ;  /* 0x0000001fff227819 */ /* 0x000fe2000001141f */
[----:B------:R0:W5:Y:S01]  /*0ce0*/  @!P5 LDG.E.64 R56, [R18.64] ;  /* 0x000000121238d981 */ /* 0x000162000c1e1b00 */
[----:B------:R-:W-:Y:S02]  /*0cf0*/  ISETP.GE.U32.AND P3, PT, R30, c[0x0][0x1e0], PT ;  /* 0x000078001e007a0c */ /* 0x000fe40003f66070 */
[----:B------:R-:W-:Y:S01]  /*0d00*/  SHF.R.S32.HI R33, RZ, 0x1f, R30 ;  /* 0x0000001fff217819 */ /* 0x000fe2000001141e */
[----:B------:R0:W5:Y:S01]  /*0d10*/  @!P5 LDG.E.64 R46, [R4.64] ;  /* 0x00000012042ed981 */ /* 0x000162000c1e1b00 */
[----:B------:R-:W-:-:S02]  /*0d20*/  ISETP.GE.U32.AND P2, PT, R29, c[0x0][0x1e0], PT ;  /* 0x000078001d007a0c */ /* 0x000fc40003f46070 */
[----:B------:R-:W-:Y:S02]  /*0d30*/  SHF.R.S32.HI R32, RZ, 0x1f, R29 ;  /* 0x0000001fff207819 */ /* 0x000fe4000001141d */
[----:B------:R-:W-:Y:S02]  /*0d40*/  ISETP.GE.AND.EX P4, PT, R34, c[0x0][0x1e4], PT, P4 ;  /* 0x0000790022007a0c */ /* 0x000fe40003f86340 */
[----:B------:R-:W-:Y:S02]  /*0d50*/  ISETP.GE.AND.EX P3, PT, R33, c[0x0][0x1e4], PT, P3 ;  /* 0x0000790021007a0c */ /* 0x000fe40003f66330 */
[----:B------:R-:W-:Y:S02]  /*0d60*/  ISETP.GE.AND.EX P2, PT, R32, c[0x0][0x1e4], PT, P2 ;  /* 0x0000790020007a0c */ /* 0x000fe40003f46320 */
[----:B0-----:R-:W-:Y:S02]  /*0d70*/  @!P0 IADD3 R4, P5, R20, c[0x0][0x180], RZ ;  /* 0x0000600014048a10 */ /* 0x001fe40007fbe0ff */
[----:B------:R-:W-:-:S02]  /*0d80*/  ISETP.GT.U32.OR P4, PT, R0, 0x29f, P4 ;  /* 0x0000029f0000780c */ /* 0x000fc40002784470 */
[C---:B------:R-:W-:Y:S02]  /*0d90*/  ISETP.GT.U32.OR P3, PT, R0.reuse, 0x29f, P3 ;  /* 0x0000029f0000780c */ /* 0x040fe40001f64470 */
[----:B------:R-:W-:Y:S02]  /*0da0*/  @!P0 IADD3.X R5, R3, c[0x0][0x184], RZ, P5, !PT ;  /* 0x0000610003058a10 */ /* 0x000fe40002ffe4ff */
[----:B------:R-:W-:Y:S02]  /*0db0*/  ISETP.GT.U32.OR P2, PT, R0, 0x29f, P2 ;  /* 0x0000029f0000780c */ /* 0x000fe40001744470 */
[----:B------:R-:W-:Y:S02]  /*0dc0*/  @!P0 IADD3 R20, P5, R20, c[0x0][0x178], RZ ;  /* 0x00005e0014148a10 */ /* 0x000fe40007fbe0ff */
[----:B------:R-:W-:Y:S02]  /*0dd0*/  IADD3 R26, R2, 0xa0, RZ ;  /* 0x000000a0021a7810 */ /* 0x000fe40007ffe0ff */
[----:B------:R-:W-:-:S02]  /*0de0*/  SHF.R.S32.HI R25, RZ, 0x1f, R2 ;  /* 0x0000001fff197819 */ /* 0x000fc40000011402 */
[----:B------:R-:W-:Y:S02]  /*0df0*/  @!P0 IADD3.X R21, R3, c[0x0][0x17c], RZ, P5, !PT ;  /* 0x00005f0003158a10 */ /* 0x000fe40002ffe4ff */
[----:B------:R-:W-:Y:S02]  /*0e00*/  ISETP.GE.U32.AND P5, PT, R26, c[0x0][0x1e0], PT ;  /* 0x000078001a007a0c */ /* 0x000fe40003fa6070 */
[----:B---3--:R-:W-:Y:S01]  /*0e10*/  SHF.R.S32.HI R14, RZ, 0x1f, R26 ;  /* 0x0000001fff0e7819 */ /* 0x008fe2000001141a */
[----:B------:R-:W-:Y:S01]  /*0e20*/  @P1 IMAD R3, R25, c[0x0][0x1d8], RZ ;  /* 0x0000760019031a24 */ /* 0x000fe200078e02ff */
[----:B----4-:R-:W-:Y:S02]  /*0e30*/  @P1 MOV R16, R8 ;  /* 0x0000000800101202 */ /* 0x010fe40000000f00 */
[----:B------:R-:W-:Y:S01]  /*0e40*/  ISETP.GE.AND.EX P5, PT, R14, c[0x0][0x1e4], PT, P5 ;  /* 0x000079000e007a0c */ /* 0x000fe20003fa6350 */
[----:B------:R-:W-:Y:S01]  /*0e50*/  @!P4 IMAD R19, R34, c[0x0][0x1d8], RZ ;  /* 0x000076002213ca24 */ /* 0x000fe200078e02ff */
[----:B------:R-:W-:-:S02]  /*0e60*/  @P1 MOV R17, R11 ;  /* 0x0000000b00111202 */ /* 0x000fc40000000f00 */
[-C--:B------:R-:W-:Y:S02]  /*0e70*/  @!P4 MOV R22, R8.reuse ;  /* 0x000000080016c202 */ /* 0x080fe40000000f00 */
[-C--:B------:R-:W-:Y:S01]  /*0e80*/  @!P4 MOV R23, R11.reuse ;  /* 0x0000000b0017c202 */ /* 0x080fe20000000f00 */
[----:B------:R-:W-:Y:S01]  /*0e90*/  @P1 IMAD R25, R2, c[0x0][0x1dc], R3 ;  /* 0x0000770002191a24 */ /* 0x000fe200078e0203 */
[-C--:B------:R-:W-:Y:S01]  /*0ea0*/  @!P3 MOV R6, R8.reuse ;  /* 0x000000080006b202 */ /* 0x080fe20000000f00 */
[----:B------:R-:W-:Y:S01]  /*0eb0*/  @!P3 IMAD R15, R33, c[0x0][0x1d8], RZ ;  /* 0x00007600210fba24 */ /* 0x000fe200078e02ff */
[-C--:B------:R-:W-:Y:S01]  /*0ec0*/  @!P3 MOV R7, R11.reuse ;  /* 0x0000000b0007b202 */ /* 0x080fe20000000f00 */
[----:B------:R-:W-:Y:S01]  /*0ed0*/  @!P2 IMAD R3, R32, c[0x0][0x1d8], RZ ;  /* 0x000076002003aa24 */ /* 0x000fe200078e02ff */
[----:B-1----:R-:W-:Y:S02]  /*0ee0*/  @!P2 MOV R12, R8 ;  /* 0x00000008000ca202 */ /* 0x002fe40000000f00 */
[----:B------:R-:W-:-:S02]  /*0ef0*/  @!P2 MOV R13, R11 ;  /* 0x0000000b000da202 */ /* 0x000fc40000000f00 */
[----:B------:R-:W-:Y:S01]  /*0f00*/  ISETP.GT.U32.OR P5, PT, R0, 0x29f, P5 ;  /* 0x0000029f0000780c */ /* 0x000fe20002fa4470 */
[----:B------:R-:W-:Y:S02]  /*0f10*/  @!P4 IMAD R19, R31, c[0x0][0x1dc], R19 ;  /* 0x000077001f13ca24 */ /* 0x000fe400078e0213 */
[----:B------:R-:W-:-:S04]  /*0f20*/  @P1 IMAD.WIDE.U32 R16, R2, c[0x0][0x1d8], R16 ;  /* 0x0000760002101a25 */ /* 0x000fc800078e0010 */
[----:B------:R-:W-:-:S04]  /*0f30*/  @!P4 IMAD.WIDE.U32 R22, R31, c[0x0][0x1d8], R22 ;  /* 0x000076001f16ca25 */ /* 0x000fc800078e0016 */
[C---:B------:R-:W-:Y:S02]  /*0f40*/  @!P3 IMAD R15, R30.reuse, c[0x0][0x1dc], R15 ;  /* 0x000077001e0fba24 */ /* 0x040fe400078e020f */
[----:B------:R-:W-:Y:S01]  /*0f50*/  @!P3 IMAD.WIDE.U32 R6, R30, c[0x0][0x1d8], R6 ;  /* 0x000076001e06ba25 */ /* 0x000fe200078e0006 */
[----:B------:R-:W-:-:S03]  /*0f60*/  @P1 IADD3 R17, R17, R25, RZ ;  /* 0x0000001911111210 */ /* 0x000fc60007ffe0ff */
[C---:B------:R-:W-:Y:S02]  /*0f70*/  @!P2 IMAD R3, R29.reuse, c[0x0][0x1dc], R3 ;  /* 0x000077001d03aa24 */ /* 0x040fe400078e0203 */
[----:B------:R-:W-:Y:S01]  /*0f80*/  @!P2 IMAD.WIDE.U32 R12, R29, c[0x0][0x1d8], R12 ;  /* 0x000076001d0caa25 */ /* 0x000fe200078e000c */
[----:B------:R-:W-:Y:S02]  /*0f90*/  @!P4 IADD3 R19, R23, R19, RZ ;  /* 0x000000131713c210 */ /* 0x000fe40007ffe0ff */
[----:B------:R-:W-:Y:S02]  /*0fa0*/  @!P3 IADD3 R15, R7, R15, RZ ;  /* 0x0000000f070fb210 */ /* 0x000fe40007ffe0ff */
[----:B------:R-:W-:Y:S02]  /*0fb0*/  @!P2 IADD3 R3, R13, R3, RZ ;  /* 0x000000030d03a210 */ /* 0x000fe40007ffe0ff */
[----:B------:R-:W-:Y:S02]  /*0fc0*/  @P1 SHF.L.U32 R18, R16, 0x2, RZ ;  /* 0x0000000210121819 */ /* 0x000fe400000006ff */
[----:B------:R-:W-:-:S02]  /*0fd0*/  @!P4 SHF.L.U32 R23, R22, 0x2, RZ ;  /* 0x000000021617c819 */ /* 0x000fc400000006ff */
[----:B------:R-:W-:Y:S02]  /*0fe0*/  @P1 SHF.L.U64.HI R16, R16, 0x2, R17 ;  /* 0x0000000210101819 */ /* 0x000fe40000010211 */
[----:B------:R-:W-:Y:S02]  /*0ff0*/  @!P4 SHF.L.U64.HI R22, R22, 0x2, R19 ;  /* 0x000000021616c819 */ /* 0x000fe40000010213 */
[C---:B------:R-:W-:Y:S02]  /*1000*/  @!P3 SHF.L.U32 R19, R6.reuse, 0x2, RZ ;  /* 0x000000020613b819 */ /* 0x040fe400000006ff */
[----:B------:R-:W-:Y:S02]  /*1010*/  @!P3 SHF.L.U64.HI R17, R6, 0x2, R15 ;  /* 0x000000020611b819 */ /* 0x000fe4000001020f */
[C---:B------:R-:W-:Y:S02]  /*1020*/  @!P2 SHF.L.U32 R13, R12.reuse, 0x2, RZ ;  /* 0x000000020c0da819 */ /* 0x040fe400000006ff */
[----:B------:R-:W-:Y:S01]  /*1030*/  @!P2 SHF.L.U64.HI R12, R12, 0x2, R3 ;  /* 0x000000020c0ca819 */ /* 0x000fe20000010203 */
[----:B------:R-:W-:Y:S01]  /*1040*/  @!P5 IMAD R3, R14, c[0x0][0x1d8], RZ ;  /* 0x000076000e03da24 */ /* 0x000fe200078e02ff */
[----:B------:R-:W-:-:S02]  /*1050*/  @!P5 MOV R6, R8 ;  /* 0x000000080006d202 */ /* 0x000fc40000000f00 */
[----:B------:R-:W-:Y:S01]  /*1060*/  @!P5 MOV R7, R11 ;  /* 0x0000000b0007d202 */ /* 0x000fe20000000f00 */
[----:B------:R-:W-:Y:S01]  /*1070*/  CS2R R52, SRZ ;  /* 0x0000000000347805 */ /* 0x000fe2000001ff00 */
[----:B------:R-:W-:Y:S01]  /*1080*/  CS2R R42, SRZ ;  /* 0x00000000002a7805 */ /* 0x000fe2000001ff00 */
[C---:B------:R-:W-:Y:S02]  /*1090*/  @!P5 IMAD R3, R26.reuse, c[0x0][0x1dc], R3 ;  /* 0x000077001a03da24 */ /* 0x040fe400078e0203 */
[----:B------:R-:W-:Y:S01]  /*10a0*/  @!P5 IMAD.WIDE.U32 R6, R26, c[0x0][0x1d8], R6 ;  /* 0x000076001a06da25 */ /* 0x000fe200078e0006 */
[----:B------:R-:W-:Y:S01]  /*10b0*/  IADD3 R27, R2, 0x90, RZ ;  /* 0x00000090021b7810 */ /* 0x000fe20007ffe0ff */
[----:B------:R0:W5:Y:S03]  /*10c0*/  @!P0 LDG.E.64 R52, [R4.64] ;  /* 0x0000001204348981 */ /* 0x000166000c1e1b00 */
[----:B------:R-:W-:Y:S01]  /*10d0*/  @!P5 IADD3 R3, R7, R3, RZ ;  /* 0x000000030703d210 */ /* 0x000fe20007ffe0ff */
[----:B------:R1:W5:Y:S01]  /*10e0*/  @!P0 LDG.E.64 R42, [R20.64] ;  /* 0x00000012142a8981 */ /* 0x000362000c1e1b00 */
[----:B------:R-:W-:-:S02]  /*10f0*/  ISETP.GE.U32.AND P6, PT, R27, c[0x0][0x1e0], PT ;  /* 0x000078001b007a0c */ /* 0x000fc40003fc6070 */
[----:B------:R-:W-:Y:S02]  /*1100*/  SHF.R.S32.HI R28, RZ, 0x1f, R27 ;  /* 0x0000001fff1c7819 */ /* 0x000fe4000001141b */
[----:B0-----:R-:W-:Y:S02]  /*1110*/  @!P4 IADD3 R4, P0, R23, c[0x0][0x180], RZ ;  /* 0x000060001704ca10 */ /* 0x001fe40007f1e0ff */
[C---:B------:R-:W-:Y:S02]  /*1120*/  @!P5 SHF.L.U32 R24, R6.reuse, 0x2, RZ ;  /* 0x000000020618d819 */ /* 0x040fe400000006ff */
[----:B------:R-:W-:Y:S02]  /*1130*/  @!P5 SHF.L.U64.HI R3, R6, 0x2, R3 ;  /* 0x000000020603d819 */ /* 0x000fe40000010203 */
[----:B------:R-:W-:Y:S02]  /*1140*/  @!P4 IADD3.X R5, R22, c[0x0][0x184], RZ, P0, !PT ;  /* 0x000061001605ca10 */ /* 0x000fe400007fe4ff */
[----:B------:R-:W-:-:S02]  /*1150*/  ISETP.GE.AND.EX P6, PT, R28, c[0x0][0x1e4], PT, P6 ;  /* 0x000079001c007a0c */ /* 0x000fc40003fc6360 */
[----:B------:R-:W-:Y:S01]  /*1160*/  @!P4 IADD3 R6, P0, R23, c[0x0][0x178], RZ ;  /* 0x00005e001706ca10 */ /* 0x000fe20007f1e0ff */
[----:B------:R-:W-:Y:S01]  /*1170*/  CS2R R36, SRZ ;  /* 0x0000000000247805 */ /* 0x000fe2000001ff00 */
[----:B------:R-:W-:Y:S01]  /*1180*/  CS2R R40, SRZ ;  /* 0x0000000000287805 */ /* 0x000fe2000001ff00 */
[----:B------:R-:W-:Y:S02]  /*1190*/  ISETP.GT.U32.OR P6, PT, R0, 0x29f, P6 ;  /* 0x0000029f0000780c */ /* 0x000fe400037c4470 */
[----:B------:R-:W-:Y:S02]  /*11a0*/  @!P4 IADD3.X R7, R22, c[0x0][0x17c], RZ, P0, !PT ;  /* 0x00005f001607ca10 */ /* 0x000fe400007fe4ff */
[----:B------:R0:W5:Y:S04]  /*11b0*/  @!P4 LDG.E.64 R36, [R4.64] ;  /* 0x000000120424c981 */ /* 0x000168000c1e1b00 */
[----:B------:R3:W5:Y:S01]  /*11c0*/  @!P4 LDG.E.64 R40, [R6.64] ;  /* 0x000000120628c981 */ /* 0x000762000c1e1b00 */
[----:B------:R-:W-:Y:S01]  /*11d0*/  CS2R R34, SRZ ;  /* 0x0000000000227805 */ /* 0x000fe2000001ff00 */
[----:B------:R-:W-:Y:S01]  /*11e0*/  CS2R R38, SRZ ;  /* 0x0000000000267805 */ /* 0x000fe2000001ff00 */
[----:B0-----:R-:W-:-:S02]  /*11f0*/  @!P3 IADD3 R4, P0, R19, c[0x0][0x180], RZ ;  /* 0x000060001304ba10 */ /* 0x001fc40007f1e0ff */
[----:B---3--:R-:W-:Y:S02]  /*1200*/  @!P3 IADD3 R6, P4, R19, c[0x0][0x178], RZ ;  /* 0x00005e001306ba10 */ /* 0x008fe40007f9e0ff */
[C---:B------:R-:W-:Y:S02]  /*1210*/  @!P3 IADD3.X R5, R17.reuse, c[0x0][0x184], RZ, P0, !PT ;  /* 0x000061001105ba10 */ /* 0x040fe400007fe4ff */
[----:B------:R-:W-:Y:S01]  /*1220*/  @!P3 IADD3.X R7, R17, c[0x0][0x17c], RZ, P4, !PT ;  /* 0x00005f001107ba10 */ /* 0x000fe200027fe4ff */
[----:B------:R-:W-:Y:S01]  /*1230*/  @!P6 IMAD R25, R28, c[0x0][0x1d8], RZ ;  /* 0x000076001c19ea24 */ /* 0x000fe200078e02ff */
[----:B------:R-:W-:Y:S01]  /*1240*/  @!P6 MOV R14, R8 ;  /* 0x00000008000ee202 */ /* 0x000fe20000000f00 */
[----:B------:R0:W5:Y:S01]  /*1250*/  @!P3 LDG.E.64 R34, [R4.64] ;  /* 0x000000120422b981 */ /* 0x000162000c1e1b00 */
[----:B------:R-:W-:-:S03]  /*1260*/  @!P6 MOV R15, R11 ;  /* 0x0000000b000fe202 */ /* 0x000fc60000000f00 */
[----:B------:R3:W5:Y:S01]  /*1270*/  @!P3 LDG.E.64 R38, [R6.64] ;  /* 0x000000120626b981 */ /* 0x000762000c1e1b00 */
[C---:B------:R-:W-:Y:S02]  /*1280*/  @!P6 IMAD R25, R27.reuse, c[0x0][0x1dc], R25 ;  /* 0x000077001b19ea24 */ /* 0x040fe400078e0219 */
[----:B------:R-:W-:Y:S01]  /*1290*/  @!P6 IMAD.WIDE.U32 R14, R27, c[0x0][0x1d8], R14 ;  /* 0x000076001b0eea25 */ /* 0x000fe200078e000e */
[C---:B0-----:R-:W-:Y:S02]  /*12a0*/  @!P2 IADD3 R4, P0, R13.reuse, c[0x0][0x180], RZ ;  /* 0x000060000d04aa10 */ /* 0x041fe40007f1e0ff */
[----:B---3--:R-:W-:Y:S01]  /*12b0*/  @!P2 IADD3 R6, P3, R13, c[0x0][0x178], RZ ;  /* 0x00005e000d06aa10 */ /* 0x008fe20007f7e0ff */
[----:B------:R-:W-:Y:S01]  /*12c0*/  CS2R R32, SRZ ;  /* 0x0000000000207805 */ /* 0x000fe2000001ff00 */
[C---:B------:R-:W-:Y:S02]  /*12d0*/  @!P2 IADD3.X R5, R12.reuse, c[0x0][0x184], RZ, P0, !PT ;  /* 0x000061000c05aa10 */ /* 0x040fe400007fe4ff */
[----:B------:R-:W-:-:S02]  /*12e0*/  @!P2 IADD3.X R7, R12, c[0x0][0x17c], RZ, P3, !PT ;  /* 0x00005f000c07aa10 */ /* 0x000fc40001ffe4ff */
[----:B------:R-:W-:Y:S01]  /*12f0*/  CS2R R12, SRZ ;  /* 0x00000000000c7805 */ /* 0x000fe2000001ff00 */
[----:B------:R-:W-:Y:S01]  /*1300*/  @!P6 IADD3 R25, R15, R25, RZ ;  /* 0x000000190f19e210 */ /* 0x000fe20007ffe0ff */
[----:B------:R0:W5:Y:S01]  /*1310*/  @!P2 LDG.E.64 R32, [R4.64] ;  /* 0x000000120420a981 */ /* 0x000162000c1e1b00 */
[C---:B------:R-:W-:Y:S02]  /*1320*/  @!P6 SHF.L.U32 R15, R14.reuse, 0x2, RZ ;  /* 0x000000020e0fe819 */ /* 0x040fe400000006ff */
[----:B------:R-:W-:Y:S01]  /*1330*/  @!P6 SHF.L.U64.HI R14, R14, 0x2, R25 ;  /* 0x000000020e0ee819 */ /* 0x000fe20000010219 */
[----:B------:R3:W5:Y:S01]  /*1340*/  @!P2 LDG.E.64 R12, [R6.64] ;  /* 0x00000012060ca981 */ /* 0x000762000c1e1b00 */
[----:B------:R-:W-:Y:S01]  /*1350*/  UMOV UR5, 0x8 ;  /* 0x0000000800057882 */ /* 0x000fe20000000000 */
[C---:B0-----:R-:W-:Y:S02]  /*1360*/  @!P6 IADD3 R4, P0, R15.reuse, c[0x0][0x180], RZ ;  /* 0x000060000f04ea10 */ /* 0x041fe40007f1e0ff */
[----:B---3--:R-:W-:Y:S01]  /*1370*/  @!P6 IADD3 R6, P2, R15, c[0x0][0x178], RZ ;  /* 0x00005e000f06ea10 */ /* 0x008fe20007f5e0ff */
[----:B------:R-:W-:Y:S01]  /*1380*/  ULDC.64 UR6, c[0x0][0x198] ;  /* 0x0000660000067ab9 */ /* 0x000fe20000000a00 */
[----:B------:R-:W-:-:S02]  /*1390*/  @!P6 IADD3.X R5, R14, c[0x0][0x184], RZ, P0, !PT ;  /* 0x000061000e05ea10 */ /* 0x000fc400007fe4ff */
[----:B------:R-:W-:Y:S01]  /*13a0*/  @!P6 IADD3.X R7, R14, c[0x0][0x17c], RZ, P2, !PT ;  /* 0x00005f000e07ea10 */ /* 0x000fe200017fe4ff */
[----:B------:R-:W-:Y:S01]  /*13b0*/  UIMAD.WIDE UR6, UR9, UR5, UR6 ;  /* 0x00000005090672a5 */ /* 0x000fe2000f8e0206 */
[----:B------:R-:W-:-:S06]  /*13c0*/  CS2R R14, SRZ ;  /* 0x00000000000e7805 */ /* 0x000fcc000001ff00 */
[----:B------:R0:W5:Y:S02]  /*13d0*/  @!P6 LDG.E.64 R14, [R6.64] ;  /* 0x00000012060ee981 */ /* 0x000164000c1e1b00 */
[----:B0-----:R-:W-:Y:S02]  /*13e0*/  MOV R6, UR6 ;  /* 0x0000000600067c02 */ /* 0x001fe40008000f00 */
[----:B------:R-:W-:-:S06]  /*13f0*/  MOV R7, UR7 ;  /* 0x0000000700077c02 */ /* 0x000fcc0008000f00 */
[----:B------:R-:W3:Y:S01]  /*1400*/  LDG.E.64 R6, [R6.64] ;  /* 0x0000001206067981 */ /* 0x000ee2000c1e1b00 */
[----:B------:R-:W-:Y:S01]  /*1410*/  IADD3 R62, R2, 0xb0, RZ ;  /* 0x000000b0023e7810 */ /* 0x000fe20007ffe0ff */
[----:B------:R-:W-:-:S03]  /*1420*/  CS2R R30, SRZ ;  /* 0x00000000001e7805 */ /* 0x000fc6000001ff00 */
[----:B------:R-:W-:Y:S02]  /*1430*/  ISETP.GE.U32.AND P0, PT, R62, c[0x0][0x1e0], PT ;  /* 0x000078003e007a0c */ /* 0x000fe40003f06070 */
[----:B------:R-:W-:Y:S01]  /*1440*/  SHF.R.S32.HI R63, RZ, 0x1f, R62 ;  /* 0x0000001fff3f7819 */ /* 0x000fe2000001143e */
[----:B------:R0:W5:Y:S01]  /*1450*/  @!P6 LDG.E.64 R30, [R4.64] ;  /* 0x00000012041ee981 */ /* 0x000162000c1e1b00 */
[----:B-1----:R-:W-:Y:S02]  /*1460*/  @P1 IADD3 R20, P2, R18, c[0x0][0x180], RZ ;  /* 0x0000600012141a10 */ /* 0x002fe40007f5e0ff */
[----:B------:R-:W-:Y:S02]  /*1470*/  ISETP.GE.AND.EX P0, PT, R63, c[0x0][0x1e4], PT, P0 ;  /* 0x000079003f007a0c */ /* 0x000fe40003f06300 */
[----:B------:R-:W-:Y:S02]  /*1480*/  @P1 IADD3.X R21, R16, c[0x0][0x184], RZ, P2, !PT ;  /* 0x0000610010151a10 */ /* 0x000fe400017fe4ff */
[----:B------:R-:W-:-:S02]  /*1490*/  ISETP.GT.U32.OR P0, PT, R0, 0x29f, P0 ;  /* 0x0000029f0000780c */ /* 0x000fc40000704470 */
[C---:B------:R-:W-:Y:S02]  /*14a0*/  @!P5 IADD3 R22, P6, R24.reuse, c[0x0][0x180], RZ ;  /* 0x000060001816da10 */ /* 0x040fe40007fde0ff */
[----:B------:R-:W-:Y:S02]  /*14b0*/  @!P5 IADD3 R24, P2, R24, c[0x0][0x178], RZ ;  /* 0x00005e001818da10 */ /* 0x000fe40007f5e0ff */
[----:B------:R-:W-:Y:S01]  /*14c0*/  @P1 IADD3 R18, P4, R18, c[0x0][0x178], RZ ;  /* 0x00005e0012121a10 */ /* 0x000fe20007f9e0ff */
[----:B--2---:R1:W-:Y:S01]  /*14d0*/  STL.64 [R1+0x58], R60 ;  /* 0x0000583c01007387 */ /* 0x0043e20000100a00 */
[C---:B------:R-:W-:Y:S02]  /*14e0*/  IADD3 R68, R2.reuse, 0xc0, RZ ;  /* 0x000000c002447810 */ /* 0x040fe40007ffe0ff */
[----:B------:R-:W-:Y:S02]  /*14f0*/  IADD3 R67, R2, 0xd0, RZ ;  /* 0x000000d002437810 */ /* 0x000fe40007ffe0ff */
[----:B------:R-:W-:-:S02]  /*1500*/  @!P5 IADD3.X R23, R3, c[0x0][0x184], RZ, P6, !PT ;  /* 0x000061000317da10 */ /* 0x000fc400037fe4ff */
[----:B------:R-:W-:Y:S02]  /*1510*/  @!P5 IADD3.X R25, R3, c[0x0][0x17c], RZ, P2, !PT ;  /* 0x00005f000319da10 */ /* 0x000fe400017fe4ff */
[C---:B-1----:R-:W-:Y:S02]  /*1520*/  IADD3 R61, R2.reuse, 0xe0, RZ ;  /* 0x000000e0023d7810 */ /* 0x042fe40007ffe0ff */
[----:B------:R-:W-:Y:S02]  /*1530*/  IADD3 R60, R2, 0xf0, RZ ;  /* 0x000000f0023c7810 */ /* 0x000fe40007ffe0ff */
[----:B------:R-:W-:Y:S02]  /*1540*/  @P1 IADD3.X R19, R16, c[0x0][0x17c], RZ, P4, !PT ;  /* 0x00005f0010131a10 */ /* 0x000fe400027fe4ff */
[----:B------:R-:W-:Y:S02]  /*1550*/  ISETP.GE.U32.AND P6, PT, R61, c[0x0][0x1e0], PT ;  /* 0x000078003d007a0c */ /* 0x000fe40003fc6070 */
[----:B------:R-:W-:-:S02]  /*1560*/  ISETP.GE.U32.AND P2, PT, R60, c[0x0][0x1e0], PT ;  /* 0x000078003c007a0c */ /* 0x000fc40003f46070 */
[----:B------:R-:W-:Y:S02]  /*1570*/  SHF.R.S32.HI R27, RZ, 0x1f, R61 ;  /* 0x0000001fff1b7819 */ /* 0x000fe4000001143d */
[----:B------:R-:W-:Y:S02]  /*1580*/  SHF.R.S32.HI R26, RZ, 0x1f, R60 ;  /* 0x0000001fff1a7819 */ /* 0x000fe4000001143c */
[----:B------:R-:W-:Y:S02]  /*1590*/  ISETP.GE.U32.AND P3, PT, R68, c[0x0][0x1e0], PT ;  /* 0x0000780044007a0c */ /* 0x000fe40003f66070 */
[----:B------:R-:W-:Y:S02]  /*15a0*/  ISETP.GE.U32.AND P4, PT, R67, c[0x0][0x1e0], PT ;  /* 0x0000780043007a0c */ /* 0x000fe40003f86070 */
[----:B------:R-:W-:Y:S02]  /*15b0*/  SHF.R.S32.HI R29, RZ, 0x1f, R68 ;  /* 0x0000001fff1d7819 */ /* 0x000fe40000011444 */
[----:B------:R-:W-:-:S02]  /*15c0*/  SHF.R.S32.HI R28, RZ, 0x1f, R67 ;  /* 0x0000001fff1c7819 */ /* 0x000fc40000011443 */
[----:B------:R-:W-:Y:S02]  /*15d0*/  ISETP.GE.AND.EX P6, PT, R27, c[0x0][0x1e4], PT, P6 ;  /* 0x000079001b007a0c */ /* 0x000fe40003fc6360 */
[----:B------:R-:W-:Y:S02]  /*15e0*/  ISETP.GE.AND.EX P2, PT, R26, c[0x0][0x1e4], PT, P2 ;  /* 0x000079001a007a0c */ /* 0x000fe40003f46320 */
[----:B------:R-:W-:Y:S02]  /*15f0*/  ISETP.GE.AND.EX P3, PT, R29, c[0x0][0x1e4], PT, P3 ;  /* 0x000079001d007a0c */ /* 0x000fe40003f66330 */
[----:B------:R-:W-:Y:S01]  /*1600*/  ISETP.GE.AND.EX P4, PT, R28, c[0x0][0x1e4], PT, P4 ;  /* 0x000079001c007a0c */ /* 0x000fe20003f86340 */
[----:B------:R-:W-:Y:S01]  /*1610*/  @!P0 IMAD R3, R63, c[0x0][0x1d8], RZ ;  /* 0x000076003f038a24 */ /* 0x000fe200078e02ff */
[----:B------:R-:W-:Y:S02]  /*1620*/  @!P0 MOV R64, R8 ;  /* 0x0000000800408202 */ /* 0x000fe40000000f00 */
[----:B------:R-:W-:-:S02]  /*1630*/  @!P0 MOV R65, R11 ;  /* 0x0000000b00418202 */ /* 0x000fc40000000f00 */
[C---:B------:R-:W-:Y:S02]  /*1640*/  ISETP.GT.U32.OR P6, PT, R0.reuse, 0x29f, P6 ;  /* 0x0000029f0000780c */ /* 0x040fe400037c4470 */
[C---:B------:R-:W-:Y:S02]  /*1650*/  ISETP.GT.U32.OR P2, PT, R0.reuse, 0x29f, P2 ;  /* 0x0000029f0000780c */ /* 0x040fe40001744470 */
[C---:B------:R-:W-:Y:S02]  /*1660*/  ISETP.GT.U32.OR P3, PT, R0.reuse, 0x29f, P3 ;  /* 0x0000029f0000780c */ /* 0x040fe40001f64470 */
[----:B------:R-:W-:Y:S01]  /*1670*/  ISETP.GT.U32.OR P4, PT, R0, 0x29f, P4 ;  /* 0x0000029f0000780c */ /* 0x000fe20002784470 */
[C---:B------:R-:W-:Y:S02]  /*1680*/  @!P0 IMAD R3, R62.reuse, c[0x0][0x1dc], R3 ;  /* 0x000077003e038a24 */ /* 0x040fe400078e0203 */
[----:B------:R-:W-:-:S05]  /*1690*/  @!P0 IMAD.WIDE.U32 R64, R62, c[0x0][0x1d8], R64 ;  /* 0x000076003e408a25 */ /* 0x000fca00078e0040 */
[----:B------:R-:W-:Y:S02]  /*16a0*/  @!P0 IADD3 R3, R65, R3, RZ ;  /* 0x0000000341038210 */ /* 0x000fe40007ffe0ff */
[C---:B------:R-:W-:Y:S01]  /*16b0*/  @!P0 SHF.L.U32 R65, R64.reuse, 0x2, RZ ;  /* 0x0000000240418819 */ /* 0x040fe200000006ff */
[----:B------:R-:W-:Y:S01]  /*16c0*/  @!P6 IMAD R62, R27, c[0x0][0x1d8], RZ ;  /* 0x000076001b3eea24 */ /* 0x000fe200078e02ff */
[----:B------:R-:W-:Y:S01]  /*16d0*/  @!P0 SHF.L.U64.HI R64, R64, 0x2, R3 ;  /* 0x0000000240408819 */ /* 0x000fe20000010203 */
[----:B------:R-:W-:Y:S01]  /*16e0*/  @!P2 IMAD R3, R26, c[0x0][0x1d8], RZ ;  /* 0x000076001a03aa24 */ /* 0x000fe200078e02ff */
[-C--:B------:R-:W-:Y:S01]  /*16f0*/  @!P3 MOV R26, R8.reuse ;  /* 0x00000008001ab202 */ /* 0x080fe20000000f00 */
[----:B------:R-:W-:Y:S01]  /*1700*/  @!P3 IMAD R66, R29, c[0x0][0x1d8], RZ ;  /* 0x000076001d42ba24 */ /* 0x000fe200078e02ff */
[----:B------:R-:W-:Y:S01]  /*1710*/  @!P3 MOV R27, R11 ;  /* 0x0000000b001bb202 */ /* 0x000fe20000000f00 */
[----:B------:R-:W-:Y:S01]  /*1720*/  @!P4 IMAD R63, R28, c[0x0][0x1d8], RZ ;  /* 0x000076001c3fca24 */ /* 0x000fe200078e02ff */
[----:B------:R-:W-:-:S02]  /*1730*/  @!P4 MOV R28, R8 ;  /* 0x00000008001cc202 */ /* 0x000fc40000000f00 */
[-C--:B------:R-:W-:Y:S02]  /*1740*/  @!P4 MOV R29, R11.reuse ;  /* 0x0000000b001dc202 */ /* 0x080fe40000000f00 */
[-C--:B------:R-:W-:Y:S02]  /*1750*/  @!P6 MOV R16, R8.reuse ;  /* 0x000000080010e202 */ /* 0x080fe40000000f00 */
[-C--:B------:R-:W-:Y:S02]  /*1760*/  @!P6 MOV R17, R11.reuse ;  /* 0x0000000b0011e202 */ /* 0x080fe40000000f00 */
[----:B0-----:R-:W-:Y:S02]  /*1770*/  @!P2 MOV R4, R8 ;  /* 0x000000080004a202 */ /* 0x001fe40000000f00 */
[----:B------:R-:W-:Y:S01]  /*1780*/  @!P2 MOV R5, R11 ;  /* 0x0000000b0005a202 */ /* 0x000fe20000000f00 */
[C---:B------:R-:W-:Y:S02]  /*1790*/  @!P3 IMAD R66, R68.reuse, c[0x0][0x1dc], R66 ;  /* 0x000077004442ba24 */ /* 0x040fe400078e0242 */
[----:B------:R-:W-:-:S04]  /*17a0*/  @!P3 IMAD.WIDE.U32 R26, R68, c[0x0][0x1d8], R26 ;  /* 0x00007600441aba25 */ /* 0x000fc800078e001a */
[----:B------:R-:W-:Y:S02]  /*17b0*/  @!P4 IMAD R63, R67, c[0x0][0x1dc], R63 ;  /* 0x00007700433fca24 */ /* 0x000fe400078e023f */
[----:B------:R-:W-:Y:S02]  /*17c0*/  @!P6 IMAD R62, R61, c[0x0][0x1dc], R62 ;  /* 0x000077003d3eea24 */ /* 0x000fe400078e023e */
[----:B------:R-:W-:Y:S02]  /*17d0*/  @!P2 IMAD R3, R60, c[0x0][0x1dc], R3 ;  /* 0x000077003c03aa24 */ /* 0x000fe400078e0203 */
[----:B------:R-:W-:-:S04]  /*17e0*/  @!P4 IMAD.WIDE.U32 R28, R67, c[0x0][0x1d8], R28 ;  /* 0x00007600431cca25 */ /* 0x000fc800078e001c */
[----:B------:R-:W-:-:S04]  /*17f0*/  @!P6 IMAD.WIDE.U32 R16, R61, c[0x0][0x1d8], R16 ;  /* 0x000076003d10ea25 */ /* 0x000fc800078e0010 */
[----:B------:R-:W-:Y:S01]  /*1800*/  @!P2 IMAD.WIDE.U32 R4, R60, c[0x0][0x1d8], R4 ;  /* 0x000076003c04aa25 */ /* 0x000fe200078e0004 */
[----:B------:R-:W-:Y:S02]  /*1810*/  @!P3 IADD3 R67, R27, R66, RZ ;  /* 0x000000421b43b210 */ /* 0x000fe40007ffe0ff */
[----:B------:R-:W-:Y:S02]  /*1820*/  @!P4 IADD3 R27, R29, R63, RZ ;  /* 0x0000003f1d1bc210 */ /* 0x000fe40007ffe0ff */
[----:B------:R-:W-:Y:S02]  /*1830*/  @!P6 IADD3 R62, R17, R62, RZ ;  /* 0x0000003e113ee210 */ /* 0x000fe40007ffe0ff */
[----:B------:R-:W-:Y:S02]  /*1840*/  @!P2 IADD3 R5, R5, R3, RZ ;  /* 0x000000030505a210 */ /* 0x000fe40007ffe0ff */
[C---:B------:R-:W-:Y:S02]  /*1850*/  @!P3 SHF.L.U32 R66, R26.reuse, 0x2, RZ ;  /* 0x000000021a42b819 */ /* 0x040fe400000006ff */
[----:B------:R-:W-:-:S02]  /*1860*/  @!P3 SHF.L.U64.HI R67, R26, 0x2, R67 ;  /* 0x000000021a43b819 */ /* 0x000fc40000010243 */
[C---:B------:R-:W-:Y:S02]  /*1870*/  @!P4 SHF.L.U32 R26, R28.reuse, 0x2, RZ ;  /* 0x000000021c1ac819 */ /* 0x040fe400000006ff */
[----:B------:R-:W-:Y:S02]  /*1880*/  @!P4 SHF.L.U64.HI R27, R28, 0x2, R27 ;  /* 0x000000021c1bc819 */ /* 0x000fe4000001021b */
[C---:B------:R-:W-:Y:S01]  /*1890*/  @!P6 SHF.L.U32 R3, R16.reuse, 0x2, RZ ;  /* 0x000000021003e819 */ /* 0x040fe200000006ff */
[----:B------:R-:W-:Y:S01]  /*18a0*/  CS2R R28, SRZ ;  /* 0x00000000001c7805 */ /* 0x000fe2000001ff00 */
[----:B------:R-:W-:Y:S02]  /*18b0*/  @!P6 SHF.L.U64.HI R75, R16, 0x2, R62 ;  /* 0x00000002104be819 */ /* 0x000fe4000001023e */
[C---:B------:R-:W-:Y:S01]  /*18c0*/  @!P2 SHF.L.U32 R74, R4.reuse, 0x2, RZ ;  /* 0x00000002044aa819 */ /* 0x040fe200000006ff */
[----:B------:R-:W-:Y:S01]  /*18d0*/  CS2R R16, SRZ ;  /* 0x0000000000107805 */ /* 0x000fe2000001ff00 */
[----:B------:R-:W-:Y:S01]  /*18e0*/  @!P2 SHF.L.U64.HI R76, R4, 0x2, R5 ;  /* 0x00000002044ca819 */ /* 0x000fe20000010205 */
[----:B------:R0:W5:Y:S01]  /*18f0*/  @!P5 LDG.E.64 R28, [R22.64] ;  /* 0x00000012161cd981 */ /* 0x000162000c1e1b00 */
[----:B------:R-:W-:-:S03]  /*1900*/  CS2R R4, SRZ ;  /* 0x0000000000047805 */ /* 0x000fc6000001ff00 */
[----:B------:R1:W5:Y:S04]  /*1910*/  @!P5 LDG.E.64 R16, [R24.64] ;  /* 0x000000121810d981 */ /* 0x000368000c1e1b00 */
[----:B------:R2:W4:Y:S02]  /*1920*/  @P1 LDG.E.64 R4, [R20.64] ;  /* 0x0000001214041981 */ /* 0x000524000c1e1b00 */
[----:B--2---:R-:W-:-:S04]  /*1930*/  @!P0 IADD3 R20, P5, R65, c[0x0][0x180], RZ ;  /* 0x0000600041148a10 */ /* 0x004fc80007fbe0ff */
[C---:B------:R-:W-:Y:S02]  /*1940*/  @!P0 IADD3.X R21, R64.reuse, c[0x0][0x184], RZ, P5, !PT ;  /* 0x0000610040158a10 */ /* 0x040fe40002ffe4ff */
[----:B0-----:R-:W-:Y:S01]  /*1950*/  @!P0 IADD3 R22, P5, R65, c[0x0][0x178], RZ ;  /* 0x00005e0041168a10 */ /* 0x001fe20007fbe0ff */
[----:B------:R-:W-:Y:S01]  /*1960*/  CS2R R72, SRZ ;  /* 0x0000000000487805 */ /* 0x000fe2000001ff00 */
[----:B------:R-:W-:Y:S02]  /*1970*/  CS2R R62, SRZ ;  /* 0x00000000003e7805 */ /* 0x000fe4000001ff00 */
[----:B------:R-:W-:Y:S02]  /*1980*/  @!P0 IADD3.X R23, R64, c[0x0][0x17c], RZ, P5, !PT ;  /* 0x00005f0040178a10 */ /* 0x000fe40002ffe4ff */
[C---:B-1----:R-:W-:Y:S01]  /*1990*/  @!P3 IADD3 R24, P5, R66.reuse, c[0x0][0x180], RZ ;  /* 0x000060004218ba10 */ /* 0x042fe20007fbe0ff */
[----:B------:R0:W5:Y:S03]  /*19a0*/  @P1 LDG.E.64 R72, [R18.64] ;  /* 0x0000001212481981 */ /* 0x000166000c1e1b00 */
[----:B------:R-:W-:Y:S01]  /*19b0*/  @!P3 IADD3.X R25, R67, c[0x0][0x184], RZ, P5, !PT ;  /* 0x000061004319ba10 */ /* 0x000fe20002ffe4ff */
[----:B------:R1:W5:Y:S01]  /*19c0*/  @!P0 LDG.E.64 R62, [R20.64] ;  /* 0x00000012143e8981 */ /* 0x000362000c1e1b00 */
[----:B------:R-:W-:Y:S01]  /*19d0*/  @!P3 IADD3 R66, P5, R66, c[0x0][0x178], RZ ;  /* 0x00005e004242ba10 */ /* 0x000fe20007fbe0ff */
[----:B------:R-:W-:Y:S01]  /*19e0*/  CS2R R64, SRZ ;  /* 0x0000000000407805 */ /* 0x000fe2000001ff00 */
[----:B0-----:R-:W-:-:S02]  /*19f0*/  CS2R R18, SRZ ;  /* 0x0000000000127805 */ /* 0x001fc4000001ff00 */
[----:B------:R-:W-:-:S03]  /*1a00*/  @!P3 IADD3.X R67, R67, c[0x0][0x17c], RZ, P5, !PT ;  /* 0x00005f004343ba10 */ /* 0x000fc60002ffe4ff */
[----:B------:R0:W5:Y:S01]  /*1a10*/  @!P3 LDG.E.64 R64, [R24.64] ;  /* 0x000000121840b981 */ /* 0x000162000c1e1b00 */
[----:B-1----:R-:W-:-:S03]  /*1a20*/  CS2R R20, SRZ ;  /* 0x0000000000147805 */ /* 0x002fc6000001ff00 */
[----:B------:R1:W5:Y:S04]  /*1a30*/  @!P0 LDG.E.64 R18, [R22.64] ;  /* 0x0000001216128981 */ /* 0x000368000c1e1b00 */
[----:B------:R2:W5:Y:S01]  /*1a40*/  @!P3 LDG.E.64 R20, [R66.64] ;  /* 0x000000124214b981 */ /* 0x000562000c1e1b00 */
[C---:B0-----:R-:W-:Y:S02]  /*1a50*/  @!P4 IADD3 R24, P0, R26.reuse, c[0x0][0x180], RZ ;  /* 0x000060001a18ca10 */ /* 0x041fe40007f1e0ff */
[----:B------:R-:W-:Y:S01]  /*1a60*/  @!P4 IADD3 R26, P3, R26, c[0x0][0x178], RZ ;  /* 0x00005e001a1aca10 */ /* 0x000fe20007f7e0ff */
[----:B-1----:R-:W-:Y:S01]  /*1a70*/  CS2R R22, SRZ ;  /* 0x0000000000167805 */ /* 0x002fe2000001ff00 */
[C---:B------:R-:W-:Y:S02]  /*1a80*/  @!P4 IADD3.X R25, R27.reuse, c[0x0][0x184], RZ, P0, !PT ;  /* 0x000061001b19ca10 */ /* 0x040fe400007fe4ff */
[----:B------:R-:W-:Y:S01]  /*1a90*/  @!P4 IADD3.X R27, R27, c[0x0][0x17c], RZ, P3, !PT ;  /* 0x00005f001b1bca10 */ /* 0x000fe20001ffe4ff */
[----:B--2---:R-:W-:Y:S01]  /*1aa0*/  CS2R R66, SRZ ;  /* 0x0000000000427805 */ /* 0x004fe2000001ff00 */
[----:B------:R-:W-:-:S02]  /*1ab0*/  @!P6 IADD3 R70, P5, R3, c[0x0][0x180], RZ ;  /* 0x000060000346ea10 */ /* 0x000fc40007fbe0ff */
[----:B------:R-:W-:Y:S01]  /*1ac0*/  @!P6 IADD3 R60, P0, R3, c[0x0][0x178], RZ ;  /* 0x00005e00033cea10 */ /* 0x000fe20007f1e0ff */
[----:B------:R0:W5:Y:S01]  /*1ad0*/  @!P4 LDG.E.64 R22, [R26.64] ;  /* 0x000000121a16c981 */ /* 0x000162000c1e1b00 */
[----:B------:R-:W-:Y:S02]  /*1ae0*/  MOV R3, R76 ;  /* 0x0000004c00037202 */ /* 0x000fe40000000f00 */
[C---:B------:R-:W-:Y:S01]  /*1af0*/  @!P2 IADD3 R76, P3, R74.reuse, c[0x0][0x180], RZ ;  /* 0x000060004a4caa10 */ /* 0x040fe20007f7e0ff */
[----:B------:R1:W5:Y:S01]  /*1b00*/  @!P4 LDG.E.64 R66, [R24.64] ;  /* 0x000000121842c981 */ /* 0x000362000c1e1b00 */
[----:B------:R-:W-:Y:S02]  /*1b10*/  @!P2 IADD3 R74, P4, R74, c[0x0][0x178], RZ ;  /* 0x00005e004a4aaa10 */ /* 0x000fe40007f9e0ff */
[C---:B------:R-:W-:Y:S02]  /*1b20*/  @!P6 IADD3.X R71, R75.reuse, c[0x0][0x184], RZ, P5, !PT ;  /* 0x000061004b47ea10 */ /* 0x040fe40002ffe4ff */
[----:B------:R-:W-:Y:S01]  /*1b30*/  @!P6 IADD3.X R61, R75, c[0x0][0x17c], RZ, P0, !PT ;  /* 0x00005f004b3dea10 */ /* 0x000fe200007fe4ff */
[----:B0-----:R-:W-:Y:S01]  /*1b40*/  CS2R R26, SRZ ;  /* 0x00000000001a7805 */ /* 0x001fe2000001ff00 */
[----:B------:R-:W-:Y:S01]  /*1b50*/  @!P2 IADD3.X R75, R3, c[0x0][0x17c], RZ, P4, !PT ;  /* 0x00005f00034baa10 */ /* 0x000fe200027fe4ff */
[----:B-1----:R-:W-:-:S04]  /*1b60*/  CS2R R24, SRZ ;  /* 0x0000000000187805 */ /* 0x002fc8000001ff00 */
[----:B------:R0:W5:Y:S04]  /*1b70*/  @!P2 LDG.E.64 R26, [R74.64] ;  /* 0x000000124a1aa981 */ /* 0x000168000c1e1b00 */
[----:B------:R1:W5:Y:S04]  /*1b80*/  @!P6 LDG.E.64 R24, [R60.64] ;  /* 0x000000123c18e981 */ /* 0x000368000c1e1b00 */
[----:B-1----:R0:W5:Y:S01]  /*1b90*/  LDL.LU.64 R60, [R1+0x58] ;  /* 0x00005800013c7983 */ /* 0x0021620000300a00 */
[----:B------:R-:W-:Y:S01]  /*1ba0*/  @!P2 IADD3.X R77, R3, c[0x0][0x184], RZ, P3, !PT ;  /* 0x00006100034daa10 */ /* 0x000fe20001ffe4ff */
[----:B---3--:R-:W1:Y:S02]  /*1bb0*/  R2UR UR6, R6 ;  /* 0x00000000060673c2 */ /* 0x008e6400000e0000 */
[----:B-1----:R-:W-:-:S05]  /*1bc0*/  MOV R3, UR6 ;  /* 0x0000000600037c02 */ /* 0x002fca0008000f00 */
[----:B------:R-:W-:-:S05]  /*1bd0*/  FFMA.FTZ R3, -R3, UR6, R7 ;  /* 0x0000000603037c23 */ /* 0x000fca0008010107 */
[----:B------:R-:W-:-:S13]  /*1be0*/  FSETP.GTU.FTZ.AND P0, PT, R3, RZ, PT ;  /* 0x000000ff0300720b */ /* 0x000fda0003f1c000 */
[----:B------:R-:W-:Y:S01]  /*1bf0*/  VOTEU.ANY UP0, P0 ;  /* 0x00000000003f7886 */ /* 0x000fe20000000100 */
[----:B------:R-:W-:-:S13]  /*1c00*/  PLOP3.LUT P0, PT, PT, PT, UP0, 0x80, 0x0 ;  /* 0x000000000000781c */ /* 0x000fda0003f0f008 */
[----:B------:R-:W-:-:S06]  /*1c10*/  @P0 FADD.FTZ R3, R3, c[0x0][0x1a0] ;  /* 0x0000680003030621 */ /* 0x000fcc0000010000 */
[----:B------:R-:W1:Y:S01]  /*1c20*/  @P0 MUFU.RSQ R3, R3 ;  /* 0x0000000300030308 */ /* 0x000e620000001400 */
[----:B------:R-:W-:Y:S01]  /*1c30*/  CS2R R68, SRZ ;  /* 0x0000000000447805 */ /* 0x000fe2000001ff00 */
[----:B------:R-:W-:-:S05]  /*1c40*/  UMOV UR23, 0x3f800000 ;  /* 0x3f80000000177882 */ /* 0x000fca0000000000 */
[----:B------:R2:W5:Y:S01]  /*1c50*/  @!P6 LDG.E.64 R68, [R70.64] ;  /* 0x000000124644e981 */ /* 0x000562000c1e1b00 */
[----:B-1----:R1:W3:Y:S01]  /*1c60*/  @P0 R2UR UR5, R3 ;  /* 0x00000000030503c2 */ /* 0x0022e200000e0000 */
[----:B------:R-:W-:Y:S01]  /*1c70*/  ISETP.GT.U32.AND P0, PT, R0, 0x29f, PT ;  /* 0x0000029f0000780c */ /* 0x000fe20003f04070 */
[----:B--2---:R-:W-:Y:S01]  /*1c80*/  CS2R R70, SRZ ;  /* 0x0000000000467805 */ /* 0x004fe2000001ff00 */
[----:B------:R-:W-:Y:S01]  /*1c90*/  BSSY B0, `(.L_x_2510) ;  /* 0x000001a000007945 */ /* 0x000fe20003800000 */
[----:B------:R-:W-:Y:S02]  /*1ca0*/  ISETP.NE.AND P5, PT, RZ, UR21, PT ;  /* 0x00000015ff007c0c */ /* 0x000fe4000bfa5270 */
[----:B------:R-:W-:Y:S02]  /*1cb0*/  MOV R6, RZ ;  /* 0x000000ff00067202 */ /* 0x000fe40000000f00 */
[----:B------:R4:W5:Y:S01]  /*1cc0*/  @!P2 LDG.E.64 R70, [R76.64] ;  /* 0x000000124c46a981 */ /* 0x000962000c1e1b00 */
[----:B-1----:R-:W-:Y:S01]  /*1cd0*/  HFMA2.MMA R3, -RZ, RZ, 0, 0 ;  /* 0x00000000ff037435 */ /* 0x002fe200000001ff */
[----:B---3--:R-:W-:Y:S01]  /*1ce0*/  @UP0 UMOV UR23, UR5 ;  /* 0x0000000500170c82 */ /* 0x008fe20008000000 */
[----:B----4-:R-:W-:-:S02]  /*1cf0*/  FADD.FTZ R77, R4, -UR6 ;  /* 0x80000006044d7e21 */ /* 0x010fc40008010000 */
[----:B------:R-:W-:Y:S02]  /*1d00*/  FADD.FTZ R76, R5, -UR6 ;  /* 0x80000006054c7e21 */ /* 0x000fe40008010000 */
[----:B------:R-:W-:Y:S01]  /*1d10*/  CS2R R4, SRZ ;  /* 0x0000000000047805 */ /* 0x000fe2000001ff00 */
[----:B------:R-:W-:Y:S05]  /*1d20*/  @P0 BRA `(.L_x_2511) ;  /* 0x0000010000000947 */ /* 0x000fea0003800000 */
[----:B0-----:R-:W2:Y:S01]  /*1d30*/  LDL R75, [R1+0x48] ;  /* 0x00004800014b7983 */ /* 0x001ea20000100800 */
[----:B------:R-:W-:Y:S02]  /*1d40*/  ISETP.NE.AND P0, PT, RZ, UR21, PT ;  /* 0x00000015ff007c0c */ /* 0x000fe4000bf05270 */
[----:B--2---:R-:W-:Y:S02]  /*1d50*/  IADD3 R74, R75, UR22, RZ ;  /* 0x000000164b4a7c10 */ /* 0x004fe4000fffe0ff */
[----:B------:R-:W-:Y:S02]  /*1d60*/  MOV R75, 0x2 ;  /* 0x00000002004b7802 */ /* 0x000fe40000000f00 */
[----:B------:R-:W-:-:S07]  /*1d70*/  SHF.R.S32.HI R3, RZ, 0x1f, R74 ;  /* 0x0000001fff037819 */ /* 0x000fce000001144a */
[----:B------:R-:W-:-:S04]  /*1d80*/  @P0 LEA R6, P2, R74, c[0x0][0x190], 0x1 ;  /* 0x000064004a060a11 */ /* 0x000fc800078408ff */
[C---:B------:R-:W-:Y:S01]  /*1d90*/  @P0 LEA.HI.X R7, R74.reuse, c[0x0][0x194], R3, 0x1, P2 ;  /* 0x000065004a070a11 */ /* 0x040fe200010f0c03 */
[----:B------:R-:W-:-:S04]  /*1da0*/  IMAD.WIDE R74, R74, R75, c[0x0][0x188] ;  /* 0x000062004a4a7625 */ /* 0x000fc800078e024b */
[----:B------:R0:W2:Y:S04]  /*1db0*/  @P0 LDG.E.U16 R3, [R6.64] ;  /* 0x0000001206030981 */ /* 0x0000a8000c1e1500 */
[----:B0-----:R0:W3:Y:S04]  /*1dc0*/  @P0 LDG.E.U16 R7, [R6.64+0x2] ;  /* 0x0000021206070981 */ /* 0x0010e8000c1e1500 */
[----:B0-----:R0:W4:Y:S04]  /*1dd0*/  LDG.E.U16 R6, [R74.64] ;  /* 0x000000124a067981 */ /* 0x001128000c1e1500 */
[----:B0-----:R-:W4:Y:S01]  /*1de0*/  LDG.E.U16 R74, [R74.64+0x2] ;  /* 0x000002124a4a7981 */ /* 0x001f22000c1e1500 */
[----:B--2---:R-:W-:-:S02]  /*1df0*/  @P0 PRMT R4, RZ, 0x5410, R3 ;  /* 0x00005410ff040816 */ /* 0x004fc40000000003 */
[----:B---3--:R-:W-:Y:S02]  /*1e00*/  @P0 PRMT R5, RZ, 0x5410, R7 ;  /* 0x00005410ff050816 */ /* 0x008fe40000000007 */
[----:B----4-:R-:W-:Y:S02]  /*1e10*/  PRMT R3, RZ, 0x5410, R6 ;  /* 0x00005410ff037816 */ /* 0x010fe40000000006 */
[----:B------:R-:W-:Y:S02]  /*1e20*/  PRMT R6, RZ, 0x5410, R74 ;  /* 0x00005410ff067816 */ /* 0x000fe4000000004a */
.L_x_2511:
[----:B0-----:R-:W-:Y:S05]  /*1e30*/  BSYNC B0 ;  /* 0x0000000000007941 */ /* 0x001fea0003800000 */
.L_x_2510:
[----:B------:R-:W-:Y:S01]  /*1e40*/  FMUL.FTZ R77, R77, UR23 ;  /* 0x000000174d4d7c20 */ /* 0x000fe20008410000 */
[----:B-----5:R-:W-:Y:S01]  /*1e50*/  MOV R74, R72 ;  /* 0x00000048004a7202 */ /* 0x020fe20000000f00 */
[----:B------:R-:W-:Y:S01]  /*1e60*/  FMUL.FTZ R76, R76, UR23 ;  /* 0x000000174c4c7c20 */ /* 0x000fe20008410000 */
        /* <DEDUP_REMOVED lines=22> */
.L_x_2512:
[----:B------:R1:W-:Y:S04]  /*1fd0*/  STL [R1+0x50], R0 ;  /* 0x0000500001007387 */ /* 0x0003e80000100800 */
[----:B-1----:R-:W2:Y:S01]  /*1fe0*/  LDL R0, [R1+0x38] ;  /* 0x0000380001007983 */ /* 0x002ea20000100800 */
[----:B0-----:R-:W-:Y:S02]  /*1ff0*/  FMUL.FTZ R76, R74, R3 ;  /* 0x000000034a4c7220 */ /* 0x001fe40000410000 */
[----:B------:R-:W-:Y:S02]  /*2000*/  FMUL.FTZ R75, R7, R6 ;  /* 0x00000006074b7220 */ /* 0x000fe40000410000 */
        /* <DEDUP_REMOVED lines=37> */
.L_x_2513:
[----:B------:R-:W2:Y:S04]  /*2260*/  LDL.LU R76, [R1] ;  /* 0x00000000014c7983 */ /* 0x000ea80000300800 */
[----:B------:R1:W-:Y:S04]  /*2270*/  STL [R1+0x5c], R4 ;  /* 0x00005c0401007387 */ /* 0x0003e80000100800 */
[----:B-1----:R-:W3:Y:S04]  /*2280*/  LDL R4, [R1+0x40] ;  /* 0x0000400001047983 */ /* 0x002ee80000100800 */
[----:B------:R-:W-:Y:S04]  /*2290*/  STL [R1+0x58], R2 ;  /* 0x0000580201007387 */ /* 0x000fe80000100800 */
[----:B0-----:R-:W4:Y:S04]  /*22a0*/  LDL R77, [R1+0x38] ;  /* 0x00003800014d7983 */ /* 0x001f280000100800 */
[----:B-----5:R0:W-:Y:S04]  /*22b0*/  STL [R1+0x50], R0 ;  /* 0x0000500001007387 */ /* 0x0201e80000100800 */
[----:B0-----:R-:W4:Y:S01]  /*22c0*/  LDL R0, [R1+0x3c] ;  /* 0x00003c0001007983 */ /* 0x001f220000100800 */
[----:B--2---:R-:W-:Y:S01]  /*22d0*/  MOV R2, R76 ;  /* 0x0000004c00027202 */ /* 0x004fe20000000f00 */
[----:B------:R-:W-:-:S02]  /*22e0*/  FADD.FTZ R76, RZ, R74 ;  /* 0x0000004aff4c7221 */ /* 0x000fc40000010000 */
[----:B------:R-:W-:Y:S02]  /*22f0*/  FMUL.FTZ R74, R61, R3 ;  /* 0x000000033d4a7220 */ /* 0x000fe40000410000 */
[----:B---3--:R-:W-:-:S05]  /*2300*/  FFMA.FTZ R60, R4, R61, R60 ;  /* 0x0000003d043c7223 */ /* 0x008fca000001003c */
[----:B------:R0:W-:Y:S02]  /*2310*/  STL [R1+0x4], R60 ;  /* 0x0000043c01007387 */ /* 0x0001e40000100800 */
[----:B0-----:R-:W-:Y:S01]  /*2320*/  FADD.FTZ R60, R76, R61 ;  /* 0x0000003d4c3c7221 */ /* 0x001fe20000010000 */
[----:B------:R-:W-:Y:S02]  /*2330*/  MOV R61, R4 ;  /* 0x00000004003d7202 */ /* 0x000fe40000000f00 */
[----:B------:R0:W5:Y:S04]  /*2340*/  LDL.LU R4, [R1+0x5c] ;  /* 0x00005c0001047983 */ /* 0x0001680000300800 */
[----:B------:R-:W2:Y:S01]  /*2350*/  LDL.LU R76, [R1+0x8] ;  /* 0x00000800014c7983 */ /* 0x000ea20000300800 */
[----:B------:R-:W-:-:S02]  /*2360*/  FFMA.FTZ R61, R61, R74, R2 ;  /* 0x0000004a3d3d7223 */ /* 0x000fc40000010002 */
[----:B------:R-:W-:Y:S01]  /*2370*/  FADD.FTZ R58, R58, -UR6 ;  /* 0x800000063a3a7e21 */ /* 0x000fe20008010000 */
[----:B------:R0:W5:Y:S03]  /*2380*/  LDL.LU R2, [R1+0x58] ;  /* 0x0000580001027983 */ /* 0x0001660000300800 */
[----:B------:R-:W-:Y:S02]  /*2390*/  FMUL.FTZ R58, R58, UR23 ;  /* 0x000000173a3a7c20 */ /* 0x000fe40008410000 */
        /* <DEDUP_REMOVED lines=34> */
.L_x_2514:
        /* <DEDUP_REMOVED lines=44> */
.L_x_2515:
[----:B0-----:R-:W2:Y:S01]  /*2880*/  LDL R75, [R1+0x2c] ;  /* 0x00002c00014b7983 */ /* 0x001ea20000100800 */
[----:B------:R-:W-:Y:S02]  /*2890*/  FMUL.FTZ R57, R58, R3 ;  /* 0x000000033a397220 */ /* 0x000fe40000410000 */
[----:B------:R-:W-:Y:S02]  /*28a0*/  FADD.FTZ R55, R55, -UR6 ;  /* 0x8000000637377e21 */ /* 0x000fe40008010000 */
[----:B------:R-:W-:Y:S02]  /*28b0*/  FADD.FTZ R74, R74, R57 ;  /* 0x000000394a4a7221 */ /* 0x000fe40000010000 */
[----:B------:R-:W-:Y:S02]  /*28c0*/  FADD.FTZ R60, R60, R58 ;  /* 0x0000003a3c3c7221 */ /* 0x000fe40000010000 */
[----:B------:R-:W-:Y:S02]  /*28d0*/  FADD.FTZ R7, R7, R56 ;  /* 0x0000003807077221 */ /* 0x000fe40000010000 */
[----:B------:R-:W-:-:S02]  /*28e0*/  FFMA.FTZ R76, R77, R56, R76 ;  /* 0x000000384d4c7223 */ /* 0x000fc4000001004c */
[C---:B--2---:R-:W-:Y:S02]  /*28f0*/  FFMA.FTZ R61, R75.reuse, R57, R61 ;  /* 0x000000394b3d7223 */ /* 0x044fe4000001003d */
[----:B------:R-:W-:Y:S01]  /*2900*/  FMUL.FTZ R57, R56, R6 ;  /* 0x0000000638397220 */ /* 0x000fe20000410000 */
[----:B------:R-:W-:Y:S01]  /*2910*/  MOV R56, R44 ;  /* 0x0000002c00387202 */ /* 0x000fe20000000f00 */
[----:B------:R-:W-:Y:S02]  /*2920*/  FFMA.FTZ R59, R75, R58, R59 ;  /* 0x0000003a4b3b7223 */ /* 0x000fe4000001003b */
[----:B------:R-:W-:Y:S02]  /*2930*/  FFMA.FTZ R61, R77, R57, R61 ;  /* 0x000000394d3d7223 */ /* 0x000fe4000001003d */
[----:B------:R-:W-:Y:S02]  /*2940*/  FADD.FTZ R74, R57, R74 ;  /* 0x0000004a394a7221 */ /* 0x000fe40000010000 */
[----:B------:R-:W-:Y:S01]  /*2950*/  FADD.FTZ R57, R54, -UR6 ;  /* 0x8000000636397e21 */ /* 0x000fe20008010000 */
[----:B------:R-:W-:Y:S01]  /*2960*/  MOV R54, R45 ;  /* 0x0000002d00367202 */ /* 0x000fe20000000f00 */
[----:B------:R-:W-:-:S02]  /*2970*/  FMUL.FTZ R58, R55, UR23 ;  /* 0x00000017373a7c20 */ /* 0x000fc40008410000 */
[----:B------:R-:W-:-:S03]  /*2980*/  FMUL.FTZ R75, R57, UR23 ;  /* 0x00000017394b7c20 */ /* 0x000fc60008410000 */
        /* <DEDUP_REMOVED lines=21> */
.L_x_2516:
[----:B------:R-:W-:Y:S02]  /*2ae0*/  FMUL.FTZ R55, R56, R3 ;  /* 0x0000000338377220 */ /* 0x000fe40000410000 */
[----:B------:R-:W-:Y:S02]  /*2af0*/  FADD.FTZ R53, R53, -UR6 ;  /* 0x8000000635357e21 */ /* 0x000fe40008010000 */
[----:B------:R-:W-:Y:S02]  /*2b00*/  FFMA.FTZ R61, R75, R55, R61 ;  /* 0x000000374b3d7223 */ /* 0x000fe4000001003d */
[----:B------:R-:W-:Y:S02]  /*2b10*/  FADD.FTZ R74, R74, R55 ;  /* 0x000000374a4a7221 */ /* 0x000fe40000010000 */
[----:B------:R-:W-:Y:S02]  /*2b20*/  FMUL.FTZ R55, R54, R6 ;  /* 0x0000000636377220 */ /* 0x000fe40000410000 */
[----:B------:R-:W-:-:S02]  /*2b30*/  FADD.FTZ R60, R60, R56 ;  /* 0x000000383c3c7221 */ /* 0x000fc40000010000 */
[----:B------:R-:W-:Y:S02]  /*2b40*/  FFMA.FTZ R61, R58, R55, R61 ;  /* 0x000000373a3d7223 */ /* 0x000fe4000001003d */
[----:B------:R-:W-:Y:S02]  /*2b50*/  FADD.FTZ R74, R55, R74 ;  /* 0x0000004a374a7221 */ /* 0x000fe40000010000 */
[----:B------:R-:W-:Y:S01]  /*2b60*/  FADD.FTZ R55, R52, -UR6 ;  /* 0x8000000634377e21 */ /* 0x000fe20008010000 */
[----:B------:R-:W-:Y:S01]  /*2b70*/  MOV R52, R43 ;  /* 0x0000002b00347202 */ /* 0x000fe20000000f00 */
[----:B------:R-:W-:Y:S02]  /*2b80*/  FFMA.FTZ R59, R75, R56, R59 ;  /* 0x000000384b3b7223 */ /* 0x000fe4000001003b */
[----:B------:R-:W-:Y:S02]  /*2b90*/  FMUL.FTZ R56, R53, UR23 ;  /* 0x0000001735387c20 */ /* 0x000fe40008410000 */
[----:B------:R-:W-:-:S02]  /*2ba0*/  FMUL.FTZ R57, R55, UR23 ;  /* 0x0000001737397c20 */ /* 0x000fc40008410000 */
[----:B------:R-:W-:Y:S01]  /*2bb0*/  FADD.FTZ R7, R7, R54 ;  /* 0x0000003607077221 */ /* 0x000fe20000010000 */
[----:B------:R1:W-:Y:S01]  /*2bc0*/  STL [R1+0x18], R56 ;  /* 0x0000183801007387 */ /* 0x0003e20000100800 */
[----:B------:R-:W-:Y:S01]  /*2bd0*/  FFMA.FTZ R76, R58, R54, R76 ;  /* 0x000000363a4c7223 */ /* 0x000fe2000001004c */
[----:B------:R-:W-:Y:S02]  /*2be0*/  MOV R54, R42 ;  /* 0x0000002a00367202 */ /* 0x000fe40000000f00 */
[----:B------:R1:W-:Y:S01]  /*2bf0*/  STL [R1+0x1c], R57 ;  /* 0x00001c3901007387 */ /* 0x0003e20000100800 */
[----:B------:R-:W-:Y:S05]  /*2c00*/  @!P5 BRA `(.L_x_2517) ;  /* 0x000001200000d947 */ /* 0x000fea0003800000 */
[----:B------:R-:W-:-:S04]  /*2c10*/  FFMA.FTZ R52, R57, R3, R4 ;  /* 0x0000000339347223 */ /* 0x000fc80000010004 */
[----:B------:R-:W-:-:S06]  /*2c20*/  FMUL.FTZ R53, R52, -1.4426950216293334961 ;  /* 0xbfb8aa3b34357820 */ /* 0x000fcc0000410000 */
[----:B------:R-:W2:Y:S02]  /*2c30*/  MUFU.EX2 R53, R53 ;  /* 0x0000003500357308 */ /* 0x000ea40000000800 */
[----:B--2---:R-:W-:-:S06]  /*2c40*/  FADD.FTZ R53, R53, 1 ;  /* 0x3f80000035357421 */ /* 0x004fcc0000010000 */
[----:B------:R-:W2:Y:S02]  /*2c50*/  MUFU.RCP R53, R53 ;  /* 0x0000003500357308 */ /* 0x000ea40000001000 */
[----:B--2---:R-:W-:Y:S02]  /*2c60*/  FADD.FTZ R54, -R53, 1 ;  /* 0x3f80000035367421 */ /* 0x004fe40000010100 */
[----:B------:R-:W-:Y:S02]  /*2c70*/  FMUL.FTZ R53, R42, R53 ;  /* 0x000000352a357220 */ /* 0x000fe40000410000 */
[----:B------:R-:W-:Y:S02]  /*2c80*/  FFMA.FTZ R54, R52, R54, 1 ;  /* 0x3f80000034367423 */ /* 0x000fe40000010036 */
[----:B------:R-:W-:Y:S02]  /*2c90*/  FFMA.FTZ R52, R56, R6, R5 ;  /* 0x0000000638347223 */ /* 0x000fe40000010005 */
[----:B------:R-:W-:-:S02]  /*2ca0*/  FMUL.FTZ R54, R53, R54 ;  /* 0x0000003635367220 */ /* 0x000fc40000410000 */
[----:B------:R-:W-:-:S06]  /*2cb0*/  FMUL.FTZ R53, R52, -1.4426950216293334961 ;  /* 0xbfb8aa3b34357820 */ /* 0x000fcc0000410000 */
[----:B------:R-:W2:Y:S02]  /*2cc0*/  MUFU.EX2 R53, R53 ;  /* 0x0000003500357308 */ /* 0x000ea40000000800 */
[----:B--2---:R-:W-:-:S06]  /*2cd0*/  FADD.FTZ R53, R53, 1 ;  /* 0x3f80000035357421 */ /* 0x004fcc0000010000 */
[----:B------:R-:W2:Y:S02]  /*2ce0*/  MUFU.RCP R53, R53 ;  /* 0x0000003500357308 */ /* 0x000ea40000001000 */
[----:B--2---:R-:W-:Y:S02]  /*2cf0*/  FADD.FTZ R55, -R53, 1 ;  /* 0x3f80000035377421 */ /* 0x004fe40000010100 */
[----:B------:R-:W-:Y:S02]  /*2d00*/  FMUL.FTZ R53, R43, R53 ;  /* 0x000000352b357220 */ /* 0x000fe40000410000 */
[----:B------:R-:W-:-:S04]  /*2d10*/  FFMA.FTZ R52, R52, R55, 1 ;  /* 0x3f80000034347423 */ /* 0x000fc80000010037 */
[----:B------:R-:W-:Y:S02]  /*2d20*/  FMUL.FTZ R52, R53, R52 ;  /* 0x0000003435347220 */ /* 0x000fe40000410000 */
.L_x_2517:
        /* <DEDUP_REMOVED lines=21> */
[----:B------:R-:W3:Y:S02]  /*2e80*/  MUFU.EX2 R37, R37 ;  /* 0x0000002500257308 */ /* 0x000ee40000000800 */
[----:B---3--:R-:W-:-:S06]  /*2e90*/  FADD.FTZ R37, R37, 1 ;  /* 0x3f80000025257421 */ /* 0x008fcc0000010000 */
[----:B------:R-:W3:Y:S02]  /*2ea0*/  MUFU.RCP R37, R37 ;  /* 0x0000002500257308 */ /* 0x000ee40000001000 */
[----:B---3--:R-:W-:Y:S02]  /*2eb0*/  FADD.FTZ R52, -R37, 1 ;  /* 0x3f80000025347421 */ /* 0x008fe40000010100 */
[----:B------:R-:W-:Y:S02]  /*2ec0*/  FMUL.FTZ R37, R40, R37 ;  /* 0x0000002528257220 */ /* 0x000fe40000410000 */
[----:B------:R-:W-:Y:S02]  /*2ed0*/  FFMA.FTZ R52, R36, R52, 1 ;  /* 0x3f80000024347423 */ /* 0x000fe40000010034 */
[----:B------:R-:W-:Y:S02]  /*2ee0*/  FFMA.FTZ R36, R54, R6, R5 ;  /* 0x0000000636247223 */ /* 0x000fe40000010005 */
[----:B------:R-:W-:-:S02]  /*2ef0*/  FMUL.FTZ R52, R37, R52 ;  /* 0x0000003425347220 */ /* 0x000fc40000410000 */
[----:B------:R-:W-:-:S06]  /*2f00*/  FMUL.FTZ R37, R36, -1.4426950216293334961 ;  /* 0xbfb8aa3b24257820 */ /* 0x000fcc0000410000 */
[----:B------:R-:W3:Y:S02]  /*2f10*/  MUFU.EX2 R37, R37 ;  /* 0x0000002500257308 */ /* 0x000ee40000000800 */
[----:B---3--:R-:W-:-:S06]  /*2f20*/  FADD.FTZ R37, R37, 1 ;  /* 0x3f80000025257421 */ /* 0x008fcc0000010000 */
[----:B------:R-:W3:Y:S02]  /*2f30*/  MUFU.RCP R37, R37 ;  /* 0x0000002500257308 */ /* 0x000ee40000001000 */
[----:B---3--:R-:W-:Y:S02]  /*2f40*/  FADD.FTZ R53, -R37, 1 ;  /* 0x3f80000025357421 */ /* 0x008fe40000010100 */
[----:B------:R-:W-:Y:S02]  /*2f50*/  FMUL.FTZ R37, R41, R37 ;  /* 0x0000002529257220 */ /* 0x000fe40000410000 */
[----:B------:R-:W-:-:S04]  /*2f60*/  FFMA.FTZ R36, R36, R53, 1 ;  /* 0x3f80000024247423 */ /* 0x000fc80000010035 */
[----:B------:R-:W-:Y:S02]  /*2f70*/  FMUL.FTZ R36, R37, R36 ;  /* 0x0000002425247220 */ /* 0x000fe40000410000 */
.L_x_2518:
        /* <DEDUP_REMOVED lines=21> */
[----:B------:R-:W4:Y:S02]  /*30d0*/  MUFU.EX2 R35, R35 ;  /* 0x0000002300237308 */ /* 0x000f240000000800 */
[----:B----4-:R-:W-:-:S06]  /*30e0*/  FADD.FTZ R35, R35, 1 ;  /* 0x3f80000023237421 */ /* 0x010fcc0000010000 */
[----:B------:R-:W4:Y:S02]  /*30f0*/  MUFU.RCP R35, R35 ;  /* 0x0000002300237308 */ /* 0x000f240000001000 */
[----:B----4-:R-:W-:Y:S02]  /*3100*/  FADD.FTZ R36, -R35, 1 ;  /* 0x3f80000023247421 */ /* 0x010fe40000010100 */
[----:B------:R-:W-:Y:S02]  /*3110*/  FMUL.FTZ R35, R38, R35 ;  /* 0x0000002326237220 */ /* 0x000fe40000410000 */
[----:B------:R-:W-:Y:S02]  /*3120*/  FFMA.FTZ R36, R34, R36, 1 ;  /* 0x3f80000022247423 */ /* 0x000fe40000010024 */
[----:B------:R-:W-:Y:S02]  /*3130*/  FFMA.FTZ R34, R52, R6, R5 ;  /* 0x0000000634227223 */ /* 0x000fe40000010005 */
[----:B------:R-:W-:-:S02]  /*3140*/  FMUL.FTZ R36, R35, R36 ;  /* 0x0000002423247220 */ /* 0x000fc40000410000 */
[----:B------:R-:W-:-:S06]  /*3150*/  FMUL.FTZ R35, R34, -1.4426950216293334961 ;  /* 0xbfb8aa3b22237820 */ /* 0x000fcc0000410000 */
[----:B------:R-:W4:Y:S02]  /*3160*/  MUFU.EX2 R35, R35 ;  /* 0x0000002300237308 */ /* 0x000f240000000800 */
[----:B----4-:R-:W-:-:S06]  /*3170*/  FADD.FTZ R35, R35, 1 ;  /* 0x3f80000023237421 */ /* 0x010fcc0000010000 */
[----:B------:R-:W4:Y:S02]  /*3180*/  MUFU.RCP R35, R35 ;  /* 0x0000002300237308 */ /* 0x000f240000001000 */
[----:B----4-:R-:W-:Y:S02]  /*3190*/  FADD.FTZ R37, -R35, 1 ;  /* 0x3f80000023257421 */ /* 0x010fe40000010100 */
[----:B------:R-:W-:Y:S02]  /*31a0*/  FMUL.FTZ R35, R39, R35 ;  /* 0x0000002327237220 */ /* 0x000fe40000410000 */
[----:B------:R-:W-:-:S04]  /*31b0*/  FFMA.FTZ R34, R34, R37, 1 ;  /* 0x3f80000022227423 */ /* 0x000fc80000010025 */
[----:B------:R-:W-:Y:S02]  /*31c0*/  FMUL.FTZ R34, R35, R34 ;  /* 0x0000002223227220 */ /* 0x000fe40000410000 */
.L_x_2519:
        /* <DEDUP_REMOVED lines=14> */
[----:B------:R4:W-:Y:S01]  /*32b0*/  STL [R1], R36 ;  /* 0x0000002401007387 */ /* 0x0009e20000100800 */
[----:B------:R-:W-:Y:S01]  /*32c0*/  FFMA.FTZ R76, R52, R34, R76 ;  /* 0x00000022344c7223 */ /* 0x000fe2000001004c */
[----:B------:R-:W-:Y:S02]  /*32d0*/  MOV R34, R12 ;  /* 0x0000000c00227202 */ /* 0x000fe40000000f00 */
[----:B------:R4:W-:Y:S01]  /*32e0*/  STL [R1+0x4], R37 ;  /* 0x0000042501007387 */ /* 0x0009e20000100800 */
        /* <DEDUP_REMOVED lines=19> */
.L_x_2520:
        /* <DEDUP_REMOVED lines=8> */
[C---:B------:R-:W-:Y:S02]  /*34a0*/  FFMA.FTZ R32, R36.reuse, R32, R76 ;  /* 0x0000002024207223 */ /* 0x040fe4000001004c */
[----:B------:R-:W-:Y:S02]  /*34b0*/  FFMA.FTZ R61, R36, R33, R61 ;  /* 0x00000021243d7223 */ /* 0x000fe4000001003d */
[----:B------:R-:W-:Y:S01]  /*34c0*/  FADD.FTZ R74, R33, R74 ;  /* 0x0000004a214a7221 */ /* 0x000fe20000010000 */
[----:B------:R-:W-:Y:S01]  /*34d0*/  MOV R33, R14 ;  /* 0x0000000e00217202 */ /* 0x000fe20000000f00 */
[----:B------:R-:W-:Y:S02]  /*34e0*/  FADD.FTZ R60, R60, R34 ;  /* 0x000000223c3c7221 */ /* 0x000fe40000010000 */
        /* <DEDUP_REMOVED lines=22> */
.L_x_2521:
[----:B------:R-:W-:Y:S02]  /*3650*/  FMUL.FTZ R31, R33, R3 ;  /* 0x00000003211f7220 */ /* 0x000fe40000410000 */
[----:B------:R-:W-:Y:S02]  /*3660*/  FADD.FTZ R28, R28, -UR6 ;  /* 0x800000061c1c7e21 */ /* 0x000fe40008010000 */
[----:B------:R-:W-:Y:S02]  /*3670*/  FFMA.FTZ R61, R77, R31, R61 ;  /* 0x0000001f4d3d7223 */ /* 0x000fe4000001003d */
[----:B------:R-:W-:Y:S02]  /*3680*/  FADD.FTZ R74, R74, R31 ;  /* 0x0000001f4a4a7221 */ /* 0x000fe40000010000 */
[----:B------:R-:W-:Y:S02]  /*3690*/  FMUL.FTZ R31, R30, R6 ;  /* 0x000000061e1f7220 */ /* 0x000fe40000410000 */
[----:B------:R-:W-:-:S02]  /*36a0*/  FADD.FTZ R7, R7, R30 ;  /* 0x0000001e07077221 */ /* 0x000fc40000010000 */
[C---:B------:R-:W-:Y:S02]  /*36b0*/  FFMA.FTZ R61, R76.reuse, R31, R61 ;  /* 0x0000001f4c3d7223 */ /* 0x040fe4000001003d */
[----:B------:R-:W-:Y:S02]  /*36c0*/  FADD.FTZ R31, R31, R74 ;  /* 0x0000004a1f1f7221 */ /* 0x000fe40000010000 */
[----:B------:R-:W-:Y:S01]  /*36d0*/  FADD.FTZ R74, R29, -UR6 ;  /* 0x800000061d4a7e21 */ /* 0x000fe20008010000 */
[----:B------:R-:W-:Y:S01]  /*36e0*/  MOV R29, R17 ;  /* 0x00000011001d7202 */ /* 0x000fe20000000f00 */
[----:B------:R-:W-:Y:S01]  /*36f0*/  FFMA.FTZ R32, R76, R30, R32 ;  /* 0x0000001e4c207223 */ /* 0x000fe20000010020 */
[----:B------:R-:W-:Y:S01]  /*3700*/  MOV R30, R16 ;  /* 0x00000010001e7202 */ /* 0x000fe20000000f00 */
[----:B------:R-:W-:Y:S02]  /*3710*/  FADD.FTZ R60, R60, R33 ;  /* 0x000000213c3c7221 */ /* 0x000fe40000010000 */
[----:B------:R-:W-:-:S02]  /*3720*/  FFMA.FTZ R59, R77, R33, R59 ;  /* 0x000000214d3b7223 */ /* 0x000fc4000001003b */
[----:B0-----:R-:W-:Y:S02]  /*3730*/  FMUL.FTZ R75, R28, UR23 ;  /* 0x000000171c4b7c20 */ /* 0x001fe40008410000 */
        /* <DEDUP_REMOVED lines=20> */
.L_x_2522:
[----:B------:R-:W-:Y:S01]  /*3880*/  FMUL.FTZ R33, R30, R3 ;  /* 0x000000031e217220 */ /* 0x000fe20000410000 */
[----:B------:R-:W-:Y:S01]  /*3890*/  MOV R35, R18 ;  /* 0x0000001200237202 */ /* 0x000fe20000000f00 */
[----:B------:R-:W-:Y:S01]  /*38a0*/  FADD.FTZ R28, R60, R30 ;  /* 0x0000001e3c1c7221 */ /* 0x000fe20000010000 */
[----:B------:R-:W-:Y:S01]  /*38b0*/  MOV R34, R19 ;  /* 0x0000001300227202 */ /* 0x000fe20000000f00 */
[----:B------:R-:W-:Y:S02]  /*38c0*/  FFMA.FTZ R61, R75, R33, R61 ;  /* 0x000000214b3d7223 */ /* 0x000fe4000001003d */
[----:B------:R-:W-:Y:S02]  /*38d0*/  FADD.FTZ R31, R31, R33 ;  /* 0x000000211f1f7221 */ /* 0x000fe40000010000 */
[----:B------:R-:W-:Y:S02]  /*38e0*/  FFMA.FTZ R30, R75, R30, R59 ;  /* 0x0000001e4b1e7223 */ /* 0x000fe4000001003b */
[----:B------:R-:W-:-:S02]  /*38f0*/  FMUL.FTZ R33, R29, R6 ;  /* 0x000000061d217220 */ /* 0x000fc40000410000 */
[----:B------:R-:W-:Y:S02]  /*3900*/  FADD.FTZ R60, R62, -UR6 ;  /* 0x800000063e3c7e21 */ /* 0x000fe40008010000 */
[----:B------:R-:W-:Y:S02]  /*3910*/  FADD.FTZ R59, R63, -UR6 ;  /* 0x800000063f3b7e21 */ /* 0x000fe40008010000 */
[C---:B------:R-:W-:Y:S02]  /*3920*/  FFMA.FTZ R61, R74.reuse, R33, R61 ;  /* 0x000000214a3d7223 */ /* 0x040fe4000001003d */
[----:B------:R-:W-:Y:S02]  /*3930*/  FADD.FTZ R7, R7, R29 ;  /* 0x0000001d07077221 */ /* 0x000fe40000010000 */
        /* <DEDUP_REMOVED lines=23> */
.L_x_2523:
[----:B------:R-:W-:Y:S02]  /*3ab0*/  FMUL.FTZ R29, R35, R3 ;  /* 0x00000003231d7220 */ /* 0x000fe40000410000 */
[----:B----4-:R-:W-:Y:S02]  /*3ac0*/  FMUL.FTZ R36, R34, R6 ;  /* 0x0000000622247220 */ /* 0x010fe40000410000 */
[----:B------:R-:W-:Y:S02]  /*3ad0*/  FFMA.FTZ R61, R60, R29, R61 ;  /* 0x0000001d3c3d7223 */ /* 0x000fe4000001003d */
[----:B------:R-:W-:Y:S02]  /*3ae0*/  FADD.FTZ R33, R33, R29 ;  /* 0x0000001d21217221 */ /* 0x000fe40000010000 */
[----:B------:R-:W-:Y:S02]  /*3af0*/  FADD.FTZ R58, R64, -UR6 ;  /* 0x80000006403a7e21 */ /* 0x000fe40008010000 */
[----:B-1----:R-:W-:-:S02]  /*3b00*/  FADD.FTZ R57, R65, -UR6 ;  /* 0x8000000641397e21 */ /* 0x002fc40008010000 */
[----:B------:R-:W-:Y:S02]  /*3b10*/  FADD.FTZ R29, R7, R34 ;  /* 0x00000022071d7221 */ /* 0x000fe40000010000 */
[----:B------:R-:W-:Y:S02]  /*3b20*/  FADD.FTZ R31, R28, R35 ;  /* 0x000000231c1f7221 */ /* 0x000fe40000010000 */
[C---:B------:R-:W-:Y:S02]  /*3b30*/  FFMA.FTZ R7, R59.reuse, R36, R61 ;  /* 0x000000243b077223 */ /* 0x040fe4000001003d */
[----:B------:R-:W-:Y:S01]  /*3b40*/  FFMA.FTZ R28, R59, R34, R32 ;  /* 0x000000223b1c7223 */ /* 0x000fe20000010020 */
[----:B------:R-:W-:Y:S01]  /*3b50*/  MOV R32, R21 ;  /* 0x0000001500207202 */ /* 0x000fe20000000f00 */
[----:B------:R-:W-:Y:S01]  /*3b60*/  FADD.FTZ R36, R36, R33 ;  /* 0x0000002124247221 */ /* 0x000fe20000010000 */
[----:B------:R-:W-:Y:S01]  /*3b70*/  MOV R33, R20 ;  /* 0x0000001400217202 */ /* 0x000fe20000000f00 */
        /* <DEDUP_REMOVED lines=22> */
.L_x_2524:
[----:B------:R-:W-:Y:S01]  /*3ce0*/  FMUL.FTZ R34, R33, R3 ;  /* 0x0000000321227220 */ /* 0x000fe20000410000 */
[----:B------:R-:W-:Y:S01]  /*3cf0*/  MOV R35, R22 ;  /* 0x0000001600237202 */ /* 0x000fe20000000f00 */
[----:B------:R-:W-:Y:S02]  /*3d00*/  FADD.FTZ R56, R66, -UR6 ;  /* 0x8000000642387e21 */ /* 0x000fe40008010000 */
[----:B------:R-:W-:Y:S02]  /*3d10*/  FFMA.FTZ R7, R58, R34, R7 ;  /* 0x000000223a077223 */ /* 0x000fe40000010007 */
[----:B------:R-:W-:Y:S02]  /*3d20*/  FADD.FTZ R36, R36, R34 ;  /* 0x0000002224247221 */ /* 0x000fe40000010000 */
[----:B------:R-:W-:Y:S02]  /*3d30*/  FMUL.FTZ R34, R32, R6 ;  /* 0x0000000620227220 */ /* 0x000fe40000410000 */
[----:B--2---:R-:W-:-:S02]  /*3d40*/  FADD.FTZ R55, R67, -UR6 ;  /* 0x8000000643377e21 */ /* 0x004fc40008010000 */
[----:B------:R-:W-:Y:S02]  /*3d50*/  FFMA.FTZ R7, R57, R34, R7 ;  /* 0x0000002239077223 */ /* 0x000fe40000010007 */
[----:B------:R-:W-:Y:S01]  /*3d60*/  FADD.FTZ R36, R34, R36 ;  /* 0x0000002422247221 */ /* 0x000fe20000010000 */
[----:B------:R-:W-:Y:S01]  /*3d70*/  MOV R34, R23 ;  /* 0x0000001700227202 */ /* 0x000fe20000000f00 */
        /* <DEDUP_REMOVED lines=17> */
[----:B0--3--:R-:W-:Y:S02]  /*3e90*/  FADD.FTZ R52, -R37, 1 ;  /* 0x3f80000025347421 */ /* 0x009fe40000010100 */
[----:B------:R-:W-:Y:S02]  /*3ea0*/  FMUL.FTZ R37, R23, R37 ;  /* 0x0000002517257220 */ /* 0x000fe40000410000 */
[----:B------:R-:W-:-:S04]  /*3eb0*/  FFMA.FTZ R34, R34, R52, 1 ;  /* 0x3f80000022227423 */ /* 0x000fc80000010034 */
[----:B------:R-:W-:Y:S02]  /*3ec0*/  FMUL.FTZ R34, R37, R34 ;  /* 0x0000002225227220 */ /* 0x000fe40000410000 */
.L_x_2525:
[----:B------:R-:W-:Y:S01]  /*3ed0*/  FMUL.FTZ R37, R35, R3 ;  /* 0x0000000323257220 */ /* 0x000fe20000410000 */
[----:B------:R-:W-:Y:S01]  /*3ee0*/  MOV R63, R24 ;  /* 0x00000018003f7202 */ /* 0x000fe20000000f00 */
[----:B---3--:R-:W-:Y:S01]  /*3ef0*/  FMUL.FTZ R52, R34, R6 ;  /* 0x0000000622347220 */ /* 0x008fe20000410000 */
[----:B------:R-:W-:Y:S01]  /*3f00*/  MOV R62, R25 ;  /* 0x00000019003e7202 */ /* 0x000fe20000000f00 */
[----:B------:R-:W-:Y:S02]  /*3f10*/  FFMA.FTZ R7, R56, R37, R7 ;  /* 0x0000002538077223 */ /* 0x000fe40000010007 */
[----:B------:R-:W-:Y:S02]  /*3f20*/  FADD.FTZ R37, R36, R37 ;  /* 0x0000002524257221 */ /* 0x000fe40000010000 */
[----:B------:R-:W-:Y:S02]  /*3f30*/  FFMA.FTZ R36, R55, R52, R7 ;  /* 0x0000003437247223 */ /* 0x000fe40000010007 */
[----:B------:R-:W-:-:S02]  /*3f40*/  FADD.FTZ R37, R52, R37 ;  /* 0x0000002534257221 */ /* 0x000fc40000010000 */
[----:B------:R-:W-:Y:S02]  /*3f50*/  FADD.FTZ R52, R68, -UR6 ;  /* 0x8000000644347e21 */ /* 0x000fe40008010000 */
        /* <DEDUP_REMOVED lines=22> */
.L_x_2526:
[----:B------:R-:W-:Y:S01]  /*40c0*/  FMUL.FTZ R53, R63, R3 ;  /* 0x000000033f357220 */ /* 0x000fe20000410000 */
[----:B------:R-:W-:Y:S01]  /*40d0*/  MOV R64, R26 ;  /* 0x0000001a00407202 */ /* 0x000fe20000000f00 */
[----:B------:R-:W-:Y:S01]  /*40e0*/  FADD.FTZ R54, R70, -UR6 ;  /* 0x8000000646367e21 */ /* 0x000fe20008010000 */
[----:B------:R-:W-:Y:S01]  /*40f0*/  MOV R61, R27 ;  /* 0x0000001b003d7202 */ /* 0x000fe20000000f00 */
[----:B------:R-:W-:Y:S02]  /*4100*/  FFMA.FTZ R36, R52, R53, R36 ;  /* 0x0000003534247223 */ /* 0x000fe40000010024 */
[----:B------:R-:W-:Y:S02]  /*4110*/  FADD.FTZ R37, R37, R53 ;  /* 0x0000003525257221 */ /* 0x000fe40000010000 */
[----:B------:R-:W-:Y:S02]  /*4120*/  FMUL.FTZ R53, R62, R6 ;  /* 0x000000063e357220 */ /* 0x000fe40000410000 */
[----:B------:R-:W-:-:S02]  /*4130*/  FMUL.FTZ R54, R54, UR23 ;  /* 0x0000001736367c20 */ /* 0x000fc40008410000 */
[----:B------:R-:W-:Y:S02]  /*4140*/  FFMA.FTZ R36, R7, R53, R36 ;  /* 0x0000003507247223 */ /* 0x000fe40000010024 */
[----:B------:R-:W-:Y:S02]  /*4150*/  FADD.FTZ R37, R53, R37 ;  /* 0x0000002535257221 */ /* 0x000fe40000010000 */
        /* <DEDUP_REMOVED lines=21> */
.L_x_2527:
[----:B------:R-:W2:Y:S01]  /*42b0*/  LDL R67, [R1+0x4c] ;  /* 0x00004c0001437983 */ /* 0x000ea20000100800 */
[----:B------:R-:W-:Y:S01]  /*42c0*/  FMUL.FTZ R65, R64, R3 ;  /* 0x0000000340417220 */ /* 0x000fe20000410000 */
[----:B------:R-:W-:Y:S01]  /*42d0*/  BSSY B0, `(.L_x_2528) ;  /* 0x000006b000007945 */ /* 0x000fe20003800000 */
[----:B------:R-:W-:Y:S01]  /*42e0*/  FADD.FTZ R29, R29, R32 ;  /* 0x000000201d1d7221 */ /* 0x000fe20000010000 */
[----:B------:R-:W0:Y:S01]  /*42f0*/  S2R R68, SR_LANEID ;  /* 0x0000000000447919 */ /* 0x000e220000000000 */
[----:B------:R-:W-:Y:S01]  /*4300*/  FFMA.FTZ R36, R54, R65, R36 ;  /* 0x0000004136247223 */ /* 0x000fe20000010024 */
[----:B-----5:R-:W-:Y:S01]  /*4310*/  ISETP.GT.U32.AND P4, PT, R0, 0x29, PT ;  /* 0x000000290000780c */ /* 0x020fe20003f84070 */
[----:B------:R-:W-:Y:S02]  /*4320*/  FADD.FTZ R37, R37, R65 ;  /* 0x0000004125257221 */ /* 0x000fe40000010000 */
[----:B------:R-:W-:Y:S02]  /*4330*/  FMUL.FTZ R65, R61, R6 ;  /* 0x000000063d417220 */ /* 0x000fe40000410000 */
[----:B------:R-:W-:-:S02]  /*4340*/  FFMA.FTZ R28, R57, R32, R28 ;  /* 0x00000020391c7223 */ /* 0x000fc4000001001c */
[----:B------:R-:W-:Y:S02]  /*4350*/  FFMA.FTZ R36, R53, R65, R36 ;  /* 0x0000004135247223 */ /* 0x000fe40000010024 */
[----:B------:R-:W-:Y:S02]  /*4360*/  FADD.FTZ R37, R65, R37 ;  /* 0x0000002541257221 */ /* 0x000fe40000010000 */
[----:B------:R-:W-:Y:S01]  /*4370*/  FADD.FTZ R29, R29, R34 ;  /* 0x000000221d1d7221 */ /* 0x000fe20000010000 */
[----:B------:R-:W1:Y:S01]  /*4380*/  SHFL.DOWN PT, R65, R36, 0x1, 0x1f ;  /* 0x08201f0024417f89 */ /* 0x000e6200000e0000 */
[----:B------:R-:W-:Y:S02]  /*4390*/  FFMA.FTZ R28, R55, R34, R28 ;  /* 0x00000022371c7223 */ /* 0x000fe4000001001c */
[----:B------:R-:W-:Y:S01]  /*43a0*/  FADD.FTZ R32, R29, R62 ;  /* 0x0000003e1d207221 */ /* 0x000fe20000010000 */
[----:B------:R-:W3:Y:S01]  /*43b0*/  SHFL.DOWN PT, R66, R37, 0x1, 0x1f ;  /* 0x08201f0025427f89 */ /* 0x000ee200000e0000 */
[----:B------:R-:W-:-:S02]  /*43c0*/  FFMA.FTZ R30, R58, R33, R30 ;  /* 0x000000213a1e7223 */ /* 0x000fc4000001001e */
[----:B------:R-:W-:Y:S01]  /*43d0*/  FFMA.FTZ R29, R7, R62, R28 ;  /* 0x0000003e071d7223 */ /* 0x000fe2000001001c */
[----:B------:R-:W-:Y:S01]  /*43e0*/  HFMA2.MMA R28, -RZ, RZ, 0, 1.1920928955078125e-07 ;  /* 0x00000002ff1c7435 */ /* 0x000fe200000001ff */
[----:B------:R-:W-:Y:S01]  /*43f0*/  FADD.FTZ R31, R31, R33 ;  /* 0x000000211f1f7221 */ /* 0x000fe20000010000 */
[----:B0-----:R-:W-:Y:S01]  /*4400*/  ISETP.GT.AND P0, PT, R68, 0x1e, PT ;  /* 0x0000001e4400780c */ /* 0x001fe20003f04270 */
[----:B------:R-:W-:Y:S01]  /*4410*/  FFMA.FTZ R30, R56, R35, R30 ;  /* 0x00000023381e7223 */ /* 0x000fe2000001001e */
[C---:B------:R-:W-:Y:S01]  /*4420*/  ISETP.GT.AND P2, PT, R68.reuse, 0xf, PT ;  /* 0x0000000f4400780c */ /* 0x040fe20003f44270 */
[----:B------:R-:W-:Y:S01]  /*4430*/  FADD.FTZ R31, R31, R35 ;  /* 0x000000231f1f7221 */ /* 0x000fe20000010000 */
[----:B------:R-:W-:Y:S01]  /*4440*/  ISETP.NE.AND P3, PT, R68, RZ, PT ;  /* 0x000000ff4400720c */ /* 0x000fe20003f65270 */
[----:B------:R-:W-:Y:S02]  /*4450*/  FFMA.FTZ R30, R52, R63, R30 ;  /* 0x0000003f341e7223 */ /* 0x000fe4000001001e */
[----:B------:R-:W-:-:S02]  /*4460*/  FADD.FTZ R31, R31, R63 ;  /* 0x0000003f1f1f7221 */ /* 0x000fc40000010000 */
[----:B------:R-:W-:-:S04]  /*4470*/  FFMA.FTZ R29, R53, R61, R29 ;  /* 0x0000003d351d7223 */ /* 0x000fc8000001001d */
[----:B-1----:R-:W-:Y:S02]  /*4480*/  @!P0 FADD.FTZ R36, R36, R65 ;  /* 0x0000004124248221 */ /* 0x002fe40000010000 */
[----:B---3--:R-:W-:-:S03]  /*4490*/  @!P0 FADD.FTZ R37, R37, R66 ;  /* 0x0000004225258221 */ /* 0x008fc60000010000 */
        /* <DEDUP_REMOVED lines=18> */
[----:B------:R-:W1:Y:S01]  /*45c0*/  SHFL.DOWN PT, R66, R37, 0x10, 0x1f ;  /* 0x0a001f0025427f89 */ /* 0x000e6200000e0000 */
[----:B------:R-:W-:Y:S02]  /*45d0*/  FADD.FTZ R30, R31, R64 ;  /* 0x000000401f1e7221 */ /* 0x000fe40000010000 */
[----:B------:R-:W-:-:S05]  /*45e0*/  FADD.FTZ R31, R32, R61 ;  /* 0x0000003d201f7221 */ /* 0x000fca0000010000 */
[----:B------:R3:W-:Y:S01]  /*45f0*/  STS.128 [R0.X16+0xd0], R28 ;  /* 0x0000d01c00007388 */ /* 0x0007e2000000cc00 */
[----:B0-----:R-:W-:Y:S02]  /*4600*/  @!P2 FADD.FTZ R36, R36, R65 ;  /* 0x000000412424a221 */ /* 0x001fe40000010000 */
[----:B-1----:R-:W-:Y:S01]  /*4610*/  @!P2 FADD.FTZ R37, R37, R66 ;  /* 0x000000422525a221 */ /* 0x002fe20000010000 */
[----:B------:R-:W-:-:S04]  /*4620*/  ISETP.NE.AND P2, PT, R0, RZ, PT ;  /* 0x000000ff0000720c */ /* 0x000fc80003f45270 */
[----:B--2---:R3:W-:Y:S04]  /*4630*/  @!P3 STS.64 [R67.X8+0x18], R36 ;  /* 0x000018244300b388 */ /* 0x0047e80000008a00 */
[----:B------:R-:W-:Y:S06]  /*4640*/  BAR.SYNC.DEFER_BLOCKING 0x0 ;  /* 0x0000000000007b1d */ /* 0x000fec0000010000 */
[----:B------:R-:W-:Y:S05]  /*4650*/  @P2 BRA `(.L_x_2529) ;  /* 0x0000032000002947 */ /* 0x000fea0003800000 */
[----:B------:R-:W0:Y:S02]  /*4660*/  LDS.128 R32, [0x20] ;  /* 0x00002000ff207984 */ /* 0x000e240000000c00 */
[----:B0--3--:R-:W-:-:S02]  /*4670*/  FADD.FTZ R36, R36, R32 ;  /* 0x0000002024247221 */ /* 0x009fc40000010000 */
        /* <DEDUP_REMOVED lines=48> */
.L_x_2529:
[----:B------:R-:W-:Y:S05]  /*4980*/  BSYNC B0 ;  /* 0x0000000000007941 */ /* 0x000fea0003800000 */
.L_x_2528:
        /* <DEDUP_REMOVED lines=10> */
[----:B---3--:R-:W0:Y:S02]  /*4a30*/  LDS.128 R28, [R61+0x610] ;  /* 0x000610003d1c7984 */ /* 0x008e240000000c00 */
        /* <DEDUP_REMOVED lines=69> */
.L_x_2531:
[----:B------:R-:W-:Y:S05]  /*4e90*/  BSYNC B0 ;  /* 0x0000000000007941 */ /* 0x000fea0003800000 */
.L_x_2530:
        /* <DEDUP_REMOVED lines=12> */
[----:B---3--:R-:W-:Y:S02]  /*4f60*/  MOV R29, UR12 ;  /* 0x0000000c001d7c02 */ /* 0x008fe40008000f00 */
[----:B------:R-:W-:Y:S02]  /*4f70*/  MOV R35, c[0x0][0x1dc] ;  /* 0x0000770000237a02 */ /* 0x000fe40000000f00 */
[-C--:B------:R-:W-:Y:S02]  /*4f80*/  LEA R28, P3, R34, R32.reuse, 0x2 ;  /* 0x00000020221c7211 */ /* 0x080fe400078610ff */
[----:B------:R-:W-:-:S02]  /*4f90*/  LEA R32, P4, R29, R32, 0x2 ;  /* 0x000000201d207211 */ /* 0x000fc400078810ff */
[----:B------:R-:W-:Y:S02]  /*4fa0*/  LEA.HI.X R29, R34, R33, R35, 0x2, P3 ;  /* 0x00000021221d7211 */ /* 0x000fe400018f1423 */
[----:B------:R-:W-:-:S03]  /*4fb0*/  IADD3.X R33, R33, UR13, RZ, P4, !PT ;  /* 0x0000000d21217c10 */ /* 0x000fc6000a7fe4ff */
[----:B------:R0:W-:Y:S04]  /*4fc0*/  RED.E.ADD.F32.FTZ.RN.STRONG.GPU [R28.64], R30 ;  /* 0x0000001e1c00798e */ /* 0x0001e8000c10e792 */
[----:B------:R0:W-:Y:S02]  /*4fd0*/  RED.E.ADD.F32.FTZ.RN.STRONG.GPU [R32.64], R31 ;  /* 0x0000001f2000798e */ /* 0x0001e4000c10e792 */
.L_x_2533:
[----:B------:R-:W-:Y:S05]  /*4fe0*/  BSYNC B0 ;  /* 0x0000000000007941 */ /* 0x000fea0003800000 */
.L_x_2532:
[----:B------:R-:W-:Y:S05]  /*4ff0*/  @!P0 BRA `(.L_x_2534) ;  /* 0x000018c000008947 */ /* 0x000fea0003800000 */
[----:B------:R-:W1:Y:S01]  /*5000*/  S2UR UR22, SR_CTAID.Y ;  /* 0x00000000001679c3 */ /* 0x000e620000002600 */
        /* <DEDUP_REMOVED lines=13> */
[----:B0--3--:R-:W0:Y:S01]  /*50e0*/  S2R R30, SR_LANEID ;  /* 0x00000000001e7919 */ /* 0x009e220000000000 */
        /* <DEDUP_REMOVED lines=23> */
.L_x_2536:
[----:B------:R-:W-:Y:S02]  /*5260*/  MOV R28, UR16 ;  /* 0x00000010001c7c02 */ /* 0x000fe40008000f00 */
[----:B------:R-:W-:-:S05]  /*5270*/  MOV R29, UR17 ;  /* 0x00000011001d7c02 */ /* 0x000fca0008000f00 */
[----:B------:R-:W2:Y:S01]  /*5280*/  LDG.E.STRONG.GPU R28, [R28.64] ;  /* 0x000000121c1c7981 */ /* 0x000ea2000c1ef900 */
[----:B------:R-:W-:Y:S01]  /*5290*/  YIELD ;  /* 0x0000000000007946 */ /* 0x000fe20003800000 */
[----:B--2---:R-:W-:Y:S01]  /*52a0*/  ISETP.NE.AND P0, PT, R28, R30, PT ;  /* 0x0000001e1c00720c */ /* 0x004fe20003f05270 */
[----:B------:R-:W-:-:S12]  /*52b0*/  CCTL.IVALL ;  /* 0x00000000ff00798f */ /* 0x000fd80002000000 */
[----:B------:R-:W-:Y:S05]  /*52c0*/  @P0 BRA `(.L_x_2536) ;  /* 0xffffff9000000947 */ /* 0x000fea000383ffff */
.L_x_2535:
[----:B------:R-:W-:Y:S01]  /*52d0*/  ISETP.NE.AND P0, PT, RZ, c[0x0][0xc], PT ;  /* 0x00000300ff007a0c */ /* 0x000fe20003f05270 */
[----:B------:R-:W-:Y:S01]  /*52e0*/  WARPSYNC 0xffffffff ;  /* 0xffffffff00007948 */ /* 0x000fe20003800000 */
[----:B------:R-:W-:Y:S11]  /*52f0*/  BAR.SYNC.DEFER_BLOCKING 0x0 ;  /* 0x0000000000007b1d */ /* 0x000ff60000010000 */
[----:B------:R-:W-:Y:S05]  /*5300*/  @!P0 BRA `(.L_x_2534) ;  /* 0x000015b000008947 */ /* 0x000fea0003800000 */
[----:B0--3--:R-:W-:Y:S01]  /*5310*/  HFMA2.MMA R28, -RZ, RZ, 0, 5.9604644775390625e-08 ;  /* 0x00000001ff1c7435 */ /* 0x009fe200000001ff */
        /* <DEDUP_REMOVED lines=15> */
.L_x_2540:
        /* <DEDUP_REMOVED lines=8> */
[----:B------:R-:W-:Y:S02]  /*5490*/  MOV R31, UR5 ;  /* 0x00000005001f7c02 */ /* 0x000fe40008000f00 */
[----:B------:R-:W-:Y:S02]  /*54a0*/  IADD3 R30, R30, 0x1, RZ ;  /* 0x000000011e1e7810 */ /* 0x000fe40007ffe0ff */
[----:B------:R-:W-:Y:S02]  /*54b0*/  IADD3 R31, R31, 0x2, RZ ;  /* 0x000000021f1f7810 */ /* 0x000fe40007ffe0ff */
[----:B------:R-:W-:Y:S02]  /*54c0*/  ISETP.EQ.OR P3, PT, R30, UR20, P2 ;  /* 0x000000141e007c0c */ /* 0x000fe40009762670 */
[----:B------:R-:W-:-:S02]  /*54d0*/  ISETP.EQ.OR P4, PT, R31, UR20, P2 ;  /* 0x000000141f007c0c */ /* 0x000fc40009782670 */
[----:B------:R-:W-:-:S09]  /*54e0*/  MOV R32, c[0x0][0x10] ;  /* 0x0000040000207a02 */ /* 0x000fd20000000f00 */
[----:B------:R-:W-:Y:S01]  /*54f0*/  @!P3 IMAD R30, R30, R32, UR22 ;  /* 0x000000161e1ebe24 */ /* 0x000fe2000f8e0220 */
[----:B------:R-:W-:-:S04]  /*5500*/  MOV R32, UR5 ;  /* 0x0000000500207c02 */ /* 0x000fc80008000f00 */
[----:B------:R-:W-:Y:S02]  /*5510*/  IADD3 R32, R32, 0x3, RZ ;  /* 0x0000000320207810 */ /* 0x000fe40007ffe0ff */
[----:B------:R-:W-:Y:S01]  /*5520*/  MOV R33, c[0x0][0x10] ;  /* 0x0000040000217a02 */ /* 0x000fe20000000f00 */
[----:B--2---:R-:W-:Y:S01]  /*5530*/  @!P6 FADD.FTZ R36, R36, R28 ;  /* 0x0000001c2424e221 */ /* 0x004fe20000010000 */
[----:B------:R-:W-:Y:S01]  /*5540*/  MOV R28, c[0x0][0x10] ;  /* 0x00000400001c7a02 */ /* 0x000fe20000000f00 */
[----:B------:R-:W-:Y:S01]  /*5550*/  @!P6 FADD.FTZ R37, R37, R29 ;  /* 0x0000001d2525e221 */ /* 0x000fe20000010000 */
[----:B------:R-:W-:Y:S02]  /*5560*/  ISETP.EQ.OR P6, PT, R32, UR20, P2 ;  /* 0x0000001420007c0c */ /* 0x000fe400097c2670 */
[----:B------:R-:W-:Y:S01]  /*5570*/  MOV R29, 0x8 ;  /* 0x00000008001d7802 */ /* 0x000fe20000000f00 */
[----:B------:R-:W-:Y:S01]  /*5580*/  @!P4 IMAD R28, R31, R28, UR22 ;  /* 0x000000161f1cce24 */ /* 0x000fe2000f8e021c */
[----:B------:R-:W-:-:S03]  /*5590*/  HFMA2.MMA R31, -RZ, RZ, 0, 4.76837158203125e-07 ;  /* 0x00000008ff1f7435 */ /* 0x000fc600000001ff */
[----:B------:R-:W-:-:S06]  /*55a0*/  @!P4 IMAD.WIDE.U32 R28, R28, R29, UR6 ;  /* 0x000000061c1cce25 */ /* 0x000fcc000f8e001d */
[----:B------:R-:W-:Y:S01]  /*55b0*/  @!P6 IMAD R33, R32, R33, UR22 ;  /* 0x000000162021ee24 */ /* 0x000fe2000f8e0221 */
[----:B------:R-:W2:Y:S01]  /*55c0*/  @!P4 LDG.E.64 R28, [R28.64] ;  /* 0x000000121c1cc981 */ /* 0x000ea2000c1e1b00 */
[----:B------:R-:W-:Y:S01]  /*55d0*/  @!P3 IMAD.WIDE.U32 R30, R30, R31, UR6 ;  /* 0x000000061e1ebe25 */ /* 0x000fe2000f8e001f */
[----:B------:R-:W-:-:S05]  /*55e0*/  HFMA2.MMA R32, -RZ, RZ, 0, 4.76837158203125e-07 ;  /* 0x00000008ff207435 */ /* 0x000fca00000001ff */
[----:B------:R-:W3:Y:S05]  /*55f0*/  @!P3 LDG.E.64 R30, [R30.64] ;  /* 0x000000121e1eb981 */ /* 0x000eea000c1e1b00 */
[----:B------:R-:W-:-:S06]  /*5600*/  @!P6 IMAD.WIDE.U32 R32, R33, R32, UR6 ;  /* 0x000000062120ee25 */ /* 0x000fcc000f8e0020 */
[----:B------:R-:W4:Y:S01]  /*5610*/  @!P6 LDG.E.64 R32, [R32.64] ;  /* 0x000000122020e981 */ /* 0x000f22000c1e1b00 */
[----:B---3--:R-:W-:-:S04]  /*5620*/  @!P3 FADD.FTZ R36, R36, R30 ;  /* 0x0000001e2424b221 */ /* 0x008fc80000010000 */
[----:B--2---:R-:W-:Y:S01]  /*5630*/  @!P4 FADD.FTZ R36, R36, R28 ;  /* 0x0000001c2424c221 */ /* 0x004fe20000010000 */
[----:B------:R-:W-:Y:S01]  /*5640*/  MOV R28, UR5 ;  /* 0x00000005001c7c02 */ /* 0x000fe20008000f00 */
[----:B------:R-:W-:-:S03]  /*5650*/  @!P3 FADD.FTZ R37, R37, R31 ;  /* 0x0000001f2525b221 */ /* 0x000fc60000010000 */
[----:B------:R-:W-:Y:S01]  /*5660*/  IADD3 R28, R28, 0x5, RZ ;  /* 0x000000051c1c7810 */ /* 0x000fe20007ffe0ff */
[----:B------:R-:W-:Y:S01]  /*5670*/  @!P4 FADD.FTZ R37, R37, R29 ;  /* 0x0000001d2525c221 */ /* 0x000fe20000010000 */
[----:B------:R-:W-:Y:S02]  /*5680*/  MOV R29, UR5 ;  /* 0x00000005001d7c02 */ /* 0x000fe40008000f00 */
[----:B------:R-:W-:Y:S02]  /*5690*/  ISETP.EQ.OR P3, PT, R28, UR20, P2 ;  /* 0x000000141c007c0c */ /* 0x000fe40009762670 */
[----:B------:R-:W-:Y:S01]  /*56a0*/  IADD3 R29, R29, 0x4, RZ ;  /* 0x000000041d1d7810 */ /* 0x000fe20007ffe0ff */
[----:B----4-:R-:W-:Y:S01]  /*56b0*/  @!P6 FADD.FTZ R36, R36, R32 ;  /* 0x000000202424e221 */ /* 0x010fe20000010000 */
[----:B------:R-:W-:Y:S02]  /*56c0*/  MOV R32, UR5 ;  /* 0x0000000500207c02 */ /* 0x000fe40008000f00 */
[----:B------:R-:W-:-:S02]  /*56d0*/  ISETP.EQ.OR P4, PT, R29, UR20, P2 ;  /* 0x000000141d007c0c */ /* 0x000fc40009782670 */
[----:B------:R-:W-:Y:S02]  /*56e0*/  MOV R31, c[0x0][0x10] ;  /* 0x00000400001f7a02 */ /* 0x000fe40000000f00 */
[----:B------:R-:W-:Y:S01]  /*56f0*/  IADD3 R32, R32, 0x6, RZ ;  /* 0x0000000620207810 */ /* 0x000fe20007ffe0ff */
[----:B------:R-:W-:Y:S02]  /*5700*/  @!P6 FADD.FTZ R37, R37, R33 ;  /* 0x000000212525e221 */ /* 0x000fe40000010000 */
[----:B------:R-:W-:Y:S01]  /*5710*/  @!P3 IMAD R28, R28, R31, UR22 ;  /* 0x000000161c1cbe24 */ /* 0x000fe2000f8e021f */
[----:B------:R-:W-:Y:S01]  /*5720*/  HFMA2.MMA R31, -RZ, RZ, 0, 4.76837158203125e-07 ;  /* 0x00000008ff1f7435 */ /* 0x000fe200000001ff */
[----:B------:R-:W-:Y:S02]  /*5730*/  MOV R30, c[0x0][0x10] ;  /* 0x00000400001e7a02 */ /* 0x000fe40000000f00 */
[----:B------:R-:W-:-:S03]  /*5740*/  ISETP.EQ.OR P6, PT, R32, UR20, P2 ;  /* 0x0000001420007c0c */ /* 0x000fc600097c2670 */
[----:B------:R-:W-:Y:S01]  /*5750*/  @!P4 IMAD R30, R29, R30, UR22 ;  /* 0x000000161d1ece24 */ /* 0x000fe2000f8e021e */
[----:B------:R-:W-:Y:S02]  /*5760*/  MOV R29, 0x8 ;  /* 0x00000008001d7802 */ /* 0x000fe40000000f00 */
[----:B------:R-:W-:Y:S01]  /*5770*/  MOV R33, c[0x0][0x10] ;  /* 0x0000040000217a02 */ /* 0x000fe20000000f00 */
[----:B------:R-:W-:-:S04]  /*5780*/  @!P4 IMAD.WIDE.U32 R30, R30, R31, UR6 ;  /* 0x000000061e1ece25 */ /* 0x000fc8000f8e001f */
[----:B------:R-:W-:Y:S02]  /*5790*/  @!P3 IMAD.WIDE.U32 R28, R28, R29, UR6 ;  /* 0x000000061c1cbe25 */ /* 0x000fe4000f8e001d */
[----:B------:R-:W2:Y:S02]  /*57a0*/  @!P4 LDG.E.64 R30, [R30.64] ;  /* 0x000000121e1ec981 */ /* 0x000ea4000c1e1b00 */
[----:B------:R-:W-:Y:S01]  /*57b0*/  @!P6 IMAD R32, R32, R33, UR22 ;  /* 0x000000162020ee24 */ /* 0x000fe2000f8e0221 */
[----:B------:R-:W-:Y:S01]  /*57c0*/  HFMA2.MMA R33, -RZ, RZ, 0, 4.76837158203125e-07 ;  /* 0x00000008ff217435 */ /* 0x000fe200000001ff */
[----:B------:R-:W3:Y:S09]  /*57d0*/  @!P3 LDG.E.64 R28, [R28.64] ;  /* 0x000000121c1cb981 */ /* 0x000ef2000c1e1b00 */
[----:B------:R-:W-:-:S06]  /*57e0*/  @!P6 IMAD.WIDE.U32 R32, R32, R33, UR6 ;  /* 0x000000062020ee25 */ /* 0x000fcc000f8e0021 */
[----:B------:R-:W4:Y:S01]  /*57f0*/  @!P6 LDG.E.64 R32, [R32.64] ;  /* 0x000000122020e981 */ /* 0x000f22000c1e1b00 */
[----:B--2---:R-:W-:Y:S02]  /*5800*/  @!P4 FADD.FTZ R36, R36, R30 ;  /* 0x0000001e2424c221 */ /* 0x004fe40000010000 */
[----:B------:R-:W-:Y:S02]  /*5810*/  @!P4 FADD.FTZ R37, R37, R31 ;  /* 0x0000001f2525c221 */ /* 0x000fe40000010000 */
[----:B---3--:R-:W-:Y:S01]  /*5820*/  @!P3 FADD.FTZ R36, R36, R28 ;  /* 0x0000001c2424b221 */ /* 0x008fe20000010000 */
[----:B------:R-:W-:Y:S01]  /*5830*/  MOV R28, UR5 ;  /* 0x00000005001c7c02 */ /* 0x000fe20008000f00 */
[----:B------:R-:W-:Y:S01]  /*5840*/  @!P3 FADD.FTZ R37, R37, R29 ;  /* 0x0000001d2525b221 */ /* 0x000fe20000010000 */
[----:B------:R-:W-:Y:S02]  /*5850*/  MOV R29, UR5 ;  /* 0x00000005001d7c02 */ /* 0x000fe40008000f00 */
[----:B------:R-:W-:-:S02]  /*5860*/  IADD3 R28, R28, 0x7, RZ ;  /* 0x000000071c1c7810 */ /* 0x000fc40007ffe0ff */
[----:B------:R-:W-:Y:S02]  /*5870*/  IADD3 R29, R29, 0x8, RZ ;  /* 0x000000081d1d7810 */ /* 0x000fe40007ffe0ff */
[----:B------:R-:W-:Y:S01]  /*5880*/  ISETP.EQ.OR P3, PT, R28, UR20, P2 ;  /* 0x000000141c007c0c */ /* 0x000fe20009762670 */
[----:B----4-:R-:W-:Y:S01]  /*5890*/  @!P6 FADD.FTZ R36, R36, R32 ;  /* 0x000000202424e221 */ /* 0x010fe20000010000 */
[----:B------:R-:W-:Y:S01]  /*58a0*/  MOV R32, UR5 ;  /* 0x0000000500207c02 */ /* 0x000fe20008000f00 */
[----:B------:R-:W-:Y:S01]  /*58b0*/  @!P6 FADD.FTZ R37, R37, R33 ;  /* 0x000000212525e221 */ /* 0x000fe20000010000 */
[----:B------:R-:W-:Y:S02]  /*58c0*/  ISETP.EQ.OR P6, PT, R29, UR20, P2 ;  /* 0x000000141d007c0c */ /* 0x000fe400097c2670 */
[----:B------:R-:W-:Y:S02]  /*58d0*/  MOV R30, c[0x0][0x10] ;  /* 0x00000400001e7a02 */ /* 0x000fe40000000f00 */
[----:B------:R-:W-:Y:S01]  /*58e0*/  IADD3 R32, R32, 0x9, RZ ;  /* 0x0000000920207810 */ /* 0x000fe20007ffe0ff */
[----:B------:R-:W-:-:S04]  /*58f0*/  HFMA2.MMA R31, -RZ, RZ, 0, 4.76837158203125e-07 ;  /* 0x00000008ff1f7435 */ /* 0x000fc800000001ff */
[----:B------:R-:W-:Y:S01]  /*5900*/  @!P3 IMAD R30, R28, R30, UR22 ;  /* 0x000000161c1ebe24 */ /* 0x000fe2000f8e021e */
[----:B------:R-:W-:Y:S02]  /*5910*/  ISETP.EQ.OR P4, PT, R32, UR20, P2 ;  /* 0x0000001420007c0c */ /* 0x000fe40009782670 */
[----:B------:R-:W-:Y:S01]  /*5920*/  MOV R28, c[0x0][0x10] ;  /* 0x00000400001c7a02 */ /* 0x000fe20000000f00 */
[----:B------:R-:W-:-:S04]  /*5930*/  HFMA2.MMA R33, -RZ, RZ, 0, 4.76837158203125e-07 ;  /* 0x00000008ff217435 */ /* 0x000fc800000001ff */
[----:B------:R-:W-:Y:S01]  /*5940*/  @!P6 IMAD R28, R29, R28, UR22 ;  /* 0x000000161d1cee24 */ /* 0x000fe2000f8e021c */
[----:B------:R-:W-:Y:S01]  /*5950*/  MOV R29, c[0x0][0x10] ;  /* 0x00000400001d7a02 */ /* 0x000fe20000000f00 */
[----:B------:R-:W-:-:S04]  /*5960*/  @!P3 IMAD.WIDE.U32 R30, R30, R31, UR6 ;  /* 0x000000061e1ebe25 */ /* 0x000fc8000f8e001f */
[----:B------:R-:W-:Y:S02]  /*5970*/  @!P4 IMAD R32, R32, R29, UR22 ;  /* 0x000000162020ce24 */ /* 0x000fe4000f8e021d */
[-C--:B------:R-:W-:Y:S01]  /*5980*/  @!P6 IMAD.WIDE.U32 R28, R28, R33.reuse, UR6 ;  /* 0x000000061c1cee25 */ /* 0x080fe2000f8e0021 */
[----:B------:R-:W2:Y:S03]  /*5990*/  @!P3 LDG.E.64 R30, [R30.64] ;  /* 0x000000121e1eb981 */ /* 0x000ea6000c1e1b00 */
[----:B------:R-:W-:Y:S02]  /*59a0*/  @!P4 IMAD.WIDE.U32 R32, R32, R33, UR6 ;  /* 0x000000062020ce25 */ /* 0x000fe4000f8e0021 */
[----:B------:R-:W3:Y:S04]  /*59b0*/  @!P6 LDG.E.64 R28, [R28.64] ;  /* 0x000000121c1ce981 */ /* 0x000ee8000c1e1b00 */
[----:B------:R-:W4:Y:S01]  /*59c0*/  @!P4 LDG.E.64 R32, [R32.64] ;  /* 0x000000122020c981 */ /* 0x000f22000c1e1b00 */
[----:B--2---:R-:W-:Y:S01]  /*59d0*/  @!P3 FADD.FTZ R36, R36, R30 ;  /* 0x0000001e2424b221 */ /* 0x004fe20000010000 */
[----:B------:R-:W-:-:S03]  /*59e0*/  MOV R30, UR5 ;  /* 0x00000005001e7c02 */ /* 0x000fc60008000f00 */
[----:B---3--:R-:W-:Y:S01]  /*59f0*/  @!P6 FADD.FTZ R36, R36, R28 ;  /* 0x0000001c2424e221 */ /* 0x008fe20000010000 */
[----:B------:R-:W-:Y:S01]  /*5a00*/  MOV R28, UR5 ;  /* 0x00000005001c7c02 */ /* 0x000fe20008000f00 */
[----:B------:R-:W-:Y:S01]  /*5a10*/  @!P3 FADD.FTZ R37, R37, R31 ;  /* 0x0000001f2525b221 */ /* 0x000fe20000010000 */
[----:B------:R-:W-:Y:S02]  /*5a20*/  IADD3 R30, R30, 0xc, RZ ;  /* 0x0000000c1e1e7810 */ /* 0x000fe40007ffe0ff */
[----:B------:R-:W-:Y:S01]  /*5a30*/  IADD3 R28, R28, 0xa, RZ ;  /* 0x0000000a1c1c7810 */ /* 0x000fe20007ffe0ff */
[----:B------:R-:W-:Y:S01]  /*5a40*/  @!P6 FADD.FTZ R37, R37, R29 ;  /* 0x0000001d2525e221 */ /* 0x000fe20000010000 */
[----:B------:R-:W-:Y:S01]  /*5a50*/  ISETP.EQ.OR P3, PT, R30, UR20, P2 ;  /* 0x000000141e007c0c */ /* 0x000fe20009762670 */
[----:B----4-:R-:W-:Y:S01]  /*5a60*/  @!P4 FADD.FTZ R36, R36, R32 ;  /* 0x000000202424c221 */ /* 0x010fe20000010000 */
[----:B------:R-:W-:Y:S02]  /*5a70*/  MOV R32, UR5 ;  /* 0x0000000500207c02 */ /* 0x000fe40008000f00 */
[----:B------:R-:W-:-:S02]  /*5a80*/  ISETP.EQ.OR P6, PT, R28, UR20, P2 ;  /* 0x000000141c007c0c */ /* 0x000fc400097c2670 */
[----:B------:R-:W-:Y:S01]  /*5a90*/  IADD3 R32, R32, 0xb, RZ ;  /* 0x0000000b20207810 */ /* 0x000fe20007ffe0ff */
[----:B------:R-:W-:Y:S01]  /*5aa0*/  @!P4 FADD.FTZ R37, R37, R33 ;  /* 0x000000212525c221 */ /* 0x000fe20000010000 */
[----:B------:R-:W-:Y:S02]  /*5ab0*/  MOV R29, c[0x0][0x10] ;  /* 0x00000400001d7a02 */ /* 0x000fe40000000f00 */
[----:B------:R-:W-:-:S03]  /*5ac0*/  ISETP.EQ.OR P4, PT, R32, UR20, P2 ;  /* 0x0000001420007c0c */ /* 0x000fc60009782670 */
[----:B------:R-:W-:Y:S01]  /*5ad0*/  @!P3 IMAD R30, R30, R29, UR22 ;  /* 0x000000161e1ebe24 */ /* 0x000fe2000f8e021d */
[----:B------:R-:W-:-:S03]  /*5ae0*/  MOV R31, c[0x0][0x10] ;  /* 0x00000400001f7a02 */ /* 0x000fc60000000f00 */
[----:B------:R-:W-:Y:S01]  /*5af0*/  @!P6 IMAD R28, R28, R29, UR22 ;  /* 0x000000161c1cee24 */ /* 0x000fe2000f8e021d */
[----:B------:R-:W-:Y:S01]  /*5b00*/  HFMA2.MMA R29, -RZ, RZ, 0, 4.76837158203125e-07 ;  /* 0x00000008ff1d7435 */ /* 0x000fe200000001ff */
[----:B------:R-:W-:-:S04]  /*5b10*/  MOV R33, 0x8 ;  /* 0x0000000800217802 */ /* 0x000fc80000000f00 */
[----:B------:R-:W-:Y:S01]  /*5b20*/  @!P4 IMAD R32, R32, R31, UR22 ;  /* 0x000000162020ce24 */ /* 0x000fe2000f8e021f */
[----:B------:R-:W-:-:S04]  /*5b30*/  HFMA2.MMA R31, -RZ, RZ, 0, 4.76837158203125e-07 ;  /* 0x00000008ff1f7435 */ /* 0x000fc800000001ff */
[----:B------:R-:W-:-:S04]  /*5b40*/  @!P6 IMAD.WIDE.U32 R28, R28, R29, UR6 ;  /* 0x000000061c1cee25 */ /* 0x000fc8000f8e001d */
[----:B------:R-:W-:Y:S02]  /*5b50*/  @!P4 IMAD.WIDE.U32 R32, R32, R33, UR6 ;  /* 0x000000062020ce25 */ /* 0x000fe4000f8e0021 */
[----:B------:R-:W2:Y:S02]  /*5b60*/  @!P6 LDG.E.64 R28, [R28.64] ;  /* 0x000000121c1ce981 */ /* 0x000ea4000c1e1b00 */
[----:B------:R-:W-:Y:S02]  /*5b70*/  @!P3 IMAD.WIDE.U32 R30, R30, R31, UR6 ;  /* 0x000000061e1ebe25 */ /* 0x000fe4000f8e001f */
[----:B------:R-:W3:Y:S04]  /*5b80*/  @!P4 LDG.E.64 R32, [R32.64] ;  /* 0x000000122020c981 */ /* 0x000ee8000c1e1b00 */
[----:B------:R-:W4:Y:S01]  /*5b90*/  @!P3 LDG.E.64 R30, [R30.64] ;  /* 0x000000121e1eb981 */ /* 0x000f22000c1e1b00 */
[----:B--2---:R-:W-:-:S02]  /*5ba0*/  @!P6 FADD.FTZ R36, R36, R28 ;  /* 0x0000001c2424e221 */ /* 0x004fc40000010000 */
[----:B------:R-:W-:Y:S01]  /*5bb0*/  @!P6 FADD.FTZ R37, R37, R29 ;  /* 0x0000001d2525e221 */ /* 0x000fe20000010000 */
[----:B------:R-:W-:Y:S01]  /*5bc0*/  MOV R29, UR5 ;  /* 0x00000005001d7c02 */ /* 0x000fe20008000f00 */
[----:B---3--:R-:W-:-:S04]  /*5bd0*/  @!P4 FADD.FTZ R36, R36, R32 ;  /* 0x000000202424c221 */ /* 0x008fc80000010000 */
[----:B----4-:R-:W-:Y:S01]  /*5be0*/  @!P3 FADD.FTZ R36, R36, R30 ;  /* 0x0000001e2424b221 */ /* 0x010fe20000010000 */
[----:B------:R-:W-:Y:S01]  /*5bf0*/  IADD3 R30, R29, 0xd, RZ ;  /* 0x0000000d1d1e7810 */ /* 0x000fe20007ffe0ff */
[----:B------:R-:W-:-:S03]  /*5c00*/  @!P4 FADD.FTZ R37, R37, R33 ;  /* 0x000000212525c221 */ /* 0x000fc60000010000 */
[----:B------:R-:W-:Y:S01]  /*5c10*/  ISETP.EQ.OR P6, PT, R30, UR20, P2 ;  /* 0x000000141e007c0c */ /* 0x000fe200097c2670 */
[----:B------:R-:W-:Y:S01]  /*5c20*/  @!P3 FADD.FTZ R37, R37, R31 ;  /* 0x0000001f2525b221 */ /* 0x000fe20000010000 */
[----:B------:R-:W-:Y:S02]  /*5c30*/  MOV R31, c[0x0][0x10] ;  /* 0x00000400001f7a02 */ /* 0x000fe40000000f00 */
[----:B------:R-:W-:Y:S02]  /*5c40*/  MOV R28, UR5 ;  /* 0x00000005001c7c02 */ /* 0x000fe40008000f00 */
[----:B------:R-:W-:Y:S02]  /*5c50*/  MOV R32, UR5 ;  /* 0x0000000500207c02 */ /* 0x000fe40008000f00 */
[----:B------:R-:W-:Y:S02]  /*5c60*/  IADD3 R28, R28, 0xe, RZ ;  /* 0x0000000e1c1c7810 */ /* 0x000fe40007ffe0ff */
[----:B------:R-:W-:-:S03]  /*5c70*/  IADD3 R32, R32, 0xf, RZ ;  /* 0x0000000f20207810 */ /* 0x000fc60007ffe0ff */
[----:B------:R-:W-:Y:S01]  /*5c80*/  @!P6 IMAD R30, R30, R31, UR22 ;  /* 0x000000161e1eee24 */ /* 0x000fe2000f8e021f */
[----:B------:R-:W-:Y:S01]  /*5c90*/  HFMA2.MMA R31, -RZ, RZ, 0, 4.76837158203125e-07 ;  /* 0x00000008ff1f7435 */ /* 0x000fe200000001ff */
[----:B------:R-:W-:Y:S02]  /*5ca0*/  ISETP.EQ.OR P4, PT, R28, UR20, P2 ;  /* 0x000000141c007c0c */ /* 0x000fe40009782670 */
[----:B------:R-:W-:Y:S02]  /*5cb0*/  ISETP.EQ.OR P3, PT, R32, UR20, P2 ;  /* 0x0000001420007c0c */ /* 0x000fe40009762670 */
[----:B------:R-:W-:-:S05]  /*5cc0*/  MOV R29, c[0x0][0x10] ;  /* 0x00000400001d7a02 */ /* 0x000fca0000000f00 */
[----:B------:R-:W-:Y:S01]  /*5cd0*/  @!P6 IMAD.WIDE.U32 R30, R30, R31, UR6 ;  /* 0x000000061e1eee25 */ /* 0x000fe2000f8e001f */
[----:B------:R-:W-:-:S03]  /*5ce0*/  HFMA2.MMA R33, -RZ, RZ, 0, 4.76837158203125e-07 ;  /* 0x00000008ff217435 */ /* 0x000fc600000001ff */
[-C--:B------:R-:W-:Y:S02]  /*5cf0*/  @!P4 IMAD R28, R28, R29.reuse, UR22 ;  /* 0x000000161c1cce24 */ /* 0x080fe4000f8e021d */
[----:B------:R-:W-:Y:S01]  /*5d00*/  @!P3 IMAD R32, R32, R29, UR22 ;  /* 0x000000162020be24 */ /* 0x000fe2000f8e021d */
[----:B------:R-:W2:Y:S01]  /*5d10*/  @!P6 LDG.E.64 R30, [R30.64] ;  /* 0x000000121e1ee981 */ /* 0x000ea2000c1e1b00 */
[----:B------:R-:W-:-:S05]  /*5d20*/  MOV R29, 0x8 ;  /* 0x00000008001d7802 */ /* 0x000fca0000000f00 */
        /* <DEDUP_REMOVED lines=15> */
.L_x_2539:
        /* <DEDUP_REMOVED lines=71> */
[----:B------:R-:W5:Y:S01]  /*6290*/  @!P3 LDG.E.64 R32, [R32.64] ;  /* 0x000000122020b981 */ /* 0x000f62000c1e1b00 */
        /* <DEDUP_REMOVED lines=11> */
[----:B-----5:R-:W-:Y:S02]  /*6350*/  @!P3 FADD.FTZ R36, R36, R32 ;  /* 0x000000202424b221 */ /* 0x020fe40000010000 */
[----:B------:R-:W-:-:S02]  /*6360*/  @!P3 FADD.FTZ R37, R37, R33 ;  /* 0x000000212525b221 */ /* 0x000fc40000010000 */
.L_x_2541:
[----:B01----:R-:W-:-:S13]  /*6370*/  ISETP.NE.OR P0, PT, RZ, UR14, P0 ;  /* 0x0000000eff007c0c */ /* 0x003fda0008705670 */
[----:B------:R-:W-:Y:S05]  /*6380*/  @!P0 BRA `(.L_x_2537) ;  /* 0x000002a000008947 */ /* 0x000fea0003800000 */
.L_x_2538:
        /* <DEDUP_REMOVED lines=41> */
[----:B------:R-:W-:Y:S05]  /*6620*/  @P0 BRA `(.L_x_2538) ;  /* 0xfffffd6000000947 */ /* 0x000fea000383ffff */
.L_x_2537:
        /* <DEDUP_REMOVED lines=16> */
.L_x_2543:
[----:B------:R-:W-:Y:S05]  /*6730*/  BSYNC B0 ;  /* 0x0000000000007941 */ /* 0x000fea0003800000 */
.L_x_2542:
        /* <DEDUP_REMOVED lines=24> */
.L_x_2534:
[----:B0--3--:R0:W5:Y:S04]  /*68c0*/  LDL R31, [R1+0x44] ;  /* 0x00004400011f7983 */ /* 0x0091680000100800 */
        /* <DEDUP_REMOVED lines=27> */
.L_x_2544:
[----:B------:R-:W-:Y:S01]  /*6a80*/  BSSY B0, `(.L_x_2545) ;  /* 0x0000014000007945 */ /* 0x000fe20003800000 */
[----:B------:R-:W-:Y:S05]  /*6a90*/  @!P1 BRA `(.L_x_2546) ;  /* 0x0000012000009947 */ /* 0x000fea0003800000 */
[----:B01----:R-:W-:Y:S02]  /*6aa0*/  MOV R28, UR5 ;  /* 0x00000005001c7c02 */ /* 0x003fe40008000f00 */
[----:B------:R-:W-:-:S03]  /*6ab0*/  SHF.R.S32.HI R29, RZ, 0x1f, R2 ;  /* 0x0000001fff1d7819 */ /* 0x000fc60000011402 */
        /* <DEDUP_REMOVED lines=9> */
[----:B------:R-:W-:-:S05]  /*6b50*/  IMAD R28, R2, c[0x0][0x1dc], R28 ;  /* 0x00007700021c7a24 */ /* 0x000fca00078e021c */
[----:B------:R-:W-:Y:S01]  /*6b60*/  IADD3 R29, R31, R28, RZ ;  /* 0x0000001c1f1d7210 */ /* 0x000fe20007ffe0ff */
[----:B------:R-:W-:Y:S01]  /*6b70*/  FMUL.FTZ R31, R73, UR23 ;  /* 0x00000017491f7c20 */ /* 0x000fe20008410000 */
[----:B------:R-:W-:-:S04]  /*6b80*/  LEA R28, P0, R30, c[0x0][0x160], 0x2 ;  /* 0x000058001e1c7a11 */ /* 0x000fc800078010ff */
[----:B------:R-:W-:Y:S01]  /*6b90*/  LEA.HI.X R29, R30, c[0x0][0x164], R29, 0x2, P0 ;  /* 0x000059001e1d7a11 */ /* 0x000fe200000f141d */
[----:B------:R-:W-:-:S05]  /*6ba0*/  FMUL.FTZ R30, R72, UR23 ;  /* 0x00000017481e7c20 */ /* 0x000fca0008410000 */
[----:B------:R0:W-:Y:S03]  /*6bb0*/  STG.E.64 [R28.64], R30 ;  /* 0x0000001e1c007986 */ /* 0x0001e6000c101b12 */
.L_x_2546:
[----:B------:R-:W-:Y:S05]  /*6bc0*/  BSYNC B0 ;  /* 0x0000000000007941 */ /* 0x000fea0003800000 */
.L_x_2545:
        /* <DEDUP_REMOVED lines=27> */
.L_x_2547:
        /* <DEDUP_REMOVED lines=19> */
.L_x_2549:
[----:B------:R-:W-:Y:S05]  /*6eb0*/  BSYNC B0 ;  /* 0x0000000000007941 */ /* 0x000fea0003800000 */
.L_x_2548:
        /* <DEDUP_REMOVED lines=43> */
.L_x_2550:
        /* <DEDUP_REMOVED lines=19> */
.L_x_2552:
[----:B------:R-:W-:Y:S05]  /*72a0*/  BSYNC B0 ;  /* 0x0000000000007941 */ /* 0x000fea0003800000 */
.L_x_2551:
[----:B------:R-:W-:Y:S05]  /*72b0*/  @!P5 BRA `(.L_x_2553) ;  /* 0x000001400000d947 */ /* 0x000fea0003800000 */
[----:B0-----:R-:W3:Y:S04]  /*72c0*/  LDL R28, [R1+0x2c] ;  /* 0x00002c00011c7983 */ /* 0x001ee80000100800 */
[----:B------:R-:W4:Y:S01]  /*72d0*/  LDL R30, [R1+0x28] ;  /* 0x00002800011e7983 */ /* 0x000f220000100800 */
        /* <DEDUP_REMOVED lines=18> */
.L_x_2553:
[----:B------:R-:W-:Y:S01]  /*7400*/  BSSY B0, `(.L_x_2554) ;  /* 0x0000015000007945 */ /* 0x000fe20003800000 */
[----:B------:R-:W-:Y:S05]  /*7410*/  @P0 BRA `(.L_x_2555) ;  /* 0x0000013000000947 */ /* 0x000fea0003800000 */
[----:B0-----:R-:W3:Y:S04]  /*7420*/  LDL.LU R30, [R1+0x2c] ;  /* 0x00002c00011e7983 */ /* 0x001ee80000300800 */
[----:B------:R-:W4:Y:S01]  /*7430*/  LDL.LU R29, [R1+0x28] ;  /* 0x00002800011d7983 */ /* 0x000f220000300800 */
[----:B-1----:R-:W-:Y:S02]  /*7440*/  MOV R28, UR5 ;  /* 0x00000005001c7c02 */ /* 0x002fe40008000f00 */
[----:B-----5:R-:W-:-:S03]  /*7450*/  MOV R31, R11 ;  /* 0x0000000b001f7202 */ /* 0x020fc60000000f00 */
[----:B--23--:R-:W-:Y:S01]  /*7460*/  FFMA.FTZ R28, R30, R28, UR6 ;  /* 0x000000061e1c7e23 */ /* 0x00cfe2000801001c */
[----:B------:R-:W-:-:S03]  /*7470*/  MOV R30, R8 ;  /* 0x00000008001e7202 */ /* 0x000fc60000000f00 */
[----:B------:R-:W-:Y:S01]  /*7480*/  FFMA.FTZ R46, R3, R46, -R28 ;  /* 0x0000002e032e7223 */ /* 0x000fe2000001081c */
[----:B------:R-:W-:Y:S01]  /*7490*/  MOV R28, UR5 ;  /* 0x00000005001c7c02 */ /* 0x000fe20008000f00 */
[----:B------:R-:W-:-:S04]  /*74a0*/  IMAD.WIDE.U32 R30, R35, c[0x0][0x1d8], R30 ;  /* 0x00007600231e7a25 */ /* 0x000fc800078e001e */
[----:B----4-:R-:W-:-:S04]  /*74b0*/  FFMA.FTZ R28, R29, R28, UR6 ;  /* 0x000000061d1c7e23 */ /* 0x010fc8000801001c */
[----:B------:R-:W-:Y:S02]  /*74c0*/  FFMA.FTZ R47, R6, R47, -R28 ;  /* 0x0000002f062f7223 */ /* 0x000fe4000001081c */
        /* <DEDUP_REMOVED lines=8> */
.L_x_2555:
[----:B------:R-:W-:Y:S05]  /*7550*/  BSYNC B0 ;  /* 0x0000000000007941 */ /* 0x000fea0003800000 */
.L_x_2554:
        /* <DEDUP_REMOVED lines=21> */
.L_x_2556:
        /* <DEDUP_REMOVED lines=21> */
.L_x_2558:
[----:B------:R-:W-:Y:S05]  /*7800*/  BSYNC B0 ;  /* 0x0000000000007941 */ /* 0x000fea0003800000 */
.L_x_2557:
[----:B------:R3:W5:Y:S04]  /*7810*/  LDL R37, [R1+0x1c] ;  /* 0x00001c0001257983 */ /* 0x0007680000100800 */
[----:B0----5:R3:W5:Y:S01]  /*7820*/  LDL R31, [R1+0x18] ;  /* 0x00001800011f7983 */ /* 0x0217620000100800 */
        /* <DEDUP_REMOVED lines=37> */
.L_x_2559:
        /* <DEDUP_REMOVED lines=19> */
.L_x_2561:
[----:B------:R-:W-:Y:S05]  /*7bb0*/  BSYNC B0 ;  /* 0x0000000000007941 */ /* 0x000fea0003800000 */
.L_x_2560:
        /* <DEDUP_REMOVED lines=21> */
.L_x_2562:
        /* <DEDUP_REMOVED lines=21> */
.L_x_2564:
[----:B------:R-:W-:Y:S05]  /*7e60*/  BSYNC B0 ;  /* 0x0000000000007941 */ /* 0x000fea0003800000 */
.L_x_2563:
[----:B------:R-:W-:Y:S05]  /*7e70*/  @!P5 BRA `(.L_x_2565) ;  /* 0x000001400000d947 */ /* 0x000fea0003800000 */
[----:B0-----:R-:W3:Y:S04]  /*7e80*/  LDL R28, [R1+0xc] ;  /* 0x00000c00011c7983 */ /* 0x001ee80000100800 */
[----:B------:R-:W4:Y:S01]  /*7e90*/  LDL R32, [R1+0x8] ;  /* 0x0000080001207983 */ /* 0x000f220000100800 */
[----:B---3--:R-:W-:-:S04]  /*7ea0*/  FFMA.FTZ R28, R28, R3, R4 ;  /* 0x000000031c1c7223 */ /* 0x008fc80000010004 */
[----:B------:R-:W-:-:S06]  /*7eb0*/  FMUL.FTZ R29, R28, -1.4426950216293334961 ;  /* 0xbfb8aa3b1c1d7820 */ /* 0x000fcc0000410000 */
[----:B------:R-:W0:Y:S02]  /*7ec0*/  MUFU.EX2 R29, R29 ;  /* 0x0000001d001d7308 */ /* 0x000e240000000800 */
[----:B0-----:R-:W-:-:S06]  /*7ed0*/  FADD.FTZ R30, R29, 1 ;  /* 0x3f8000001d1e7421 */ /* 0x001fcc0000010000 */
[----:B-----5:R-:W0:Y:S02]  /*7ee0*/  MUFU.RCP R31, R30 ;  /* 0x0000001e001f7308 */ /* 0x020e240000001000 */
        /* <DEDUP_REMOVED lines=13> */
.L_x_2565:
[----:B------:R-:W-:Y:S01]  /*7fc0*/  BSSY B0, `(.L_x_2566) ;  /* 0x0000015000007945 */ /* 0x000fe20003800000 */
[----:B------:R-:W-:Y:S05]  /*7fd0*/  @P6 BRA `(.L_x_2567) ;  /* 0x0000013000006947 */ /* 0x000fea0003800000 */
[----:B0-----:R-:W3:Y:S04]  /*7fe0*/  LDL.LU R30, [R1+0xc] ;  /* 0x00000c00011e7983 */ /* 0x001ee80000300800 */
[----:B------:R-:W4:Y:S01]  /*7ff0*/  LDL.LU R29, [R1+0x8] ;  /* 0x00000800011d7983 */ /* 0x000f220000300800 */
[----:B-1----:R-:W-:Y:S01]  /*8000*/  MOV R28, UR5 ;  /* 0x00000005001c7c02 */ /* 0x002fe20008000f00 */
[----:B-----5:R-:W-:-:S04]  /*8010*/  IMAD R31, R34, c[0x0][0x1d8], RZ ;  /* 0x00007600221f7a24 */ /* 0x020fc800078e02ff */
[----:B------:R-:W-:Y:S02]  /*8020*/  IMAD R31, R33, c[0x0][0x1dc], R31 ;  /* 0x00007700211f7a24 */ /* 0x000fe400078e021f */
[----:B--23--:R-:W-:Y:S01]  /*8030*/  FFMA.FTZ R28, R30, R28, UR6 ;  /* 0x000000061e1c7e23 */ /* 0x00cfe2000801001c */
[----:B------:R-:W-:-:S03]  /*8040*/  MOV R30, UR5 ;  /* 0x00000005001e7c02 */ /* 0x000fc60008000f00 */
[----:B------:R-:W-:Y:S01]  /*8050*/  FFMA.FTZ R38, R3, R38, -R28 ;  /* 0x0000002603267223 */ /* 0x000fe2000001081c */
[----:B------:R-:W-:Y:S01]  /*8060*/  MOV R28, R8 ;  /* 0x00000008001c7202 */ /* 0x000fe20000000f00 */
[----:B----4-:R-:W-:Y:S01]  /*8070*/  FFMA.FTZ R30, R29, R30, UR6 ;  /* 0x000000061d1e7e23 */ /* 0x010fe2000801001e */
[----:B------:R-:W-:-:S03]  /*8080*/  MOV R29, R11 ;  /* 0x0000000b001d7202 */ /* 0x000fc60000000f00 */
[----:B------:R-:W-:Y:S02]  /*8090*/  FFMA.FTZ R39, R6, R39, -R30 ;  /* 0x0000002706277223 */ /* 0x000fe4000001081e */
[----:B------:R-:W-:-:S05]  /*80a0*/  IMAD.WIDE.U32 R28, R33, c[0x0][0x1d8], R28 ;  /* 0x00007600211c7a25 */ /* 0x000fca00078e001c */
[----:B------:R-:W-:Y:S01]  /*80b0*/  IADD3 R31, R29, R31, RZ ;  /* 0x0000001f1d1f7210 */ /* 0x000fe20007ffe0ff */
[----:B------:R-:W-:Y:S01]  /*80c0*/  FMUL.FTZ R29, R39, UR23 ;  /* 0x00000017271d7c20 */ /* 0x000fe20008410000 */
[----:B------:R-:W-:-:S04]  /*80d0*/  LEA R30, P3, R28, c[0x0][0x160], 0x2 ;  /* 0x000058001c1e7a11 */ /* 0x000fc800078610ff */
[----:B------:R-:W-:Y:S01]  /*80e0*/  LEA.HI.X R31, R28, c[0x0][0x164], R31, 0x2, P3 ;  /* 0x000059001c1f7a11 */ /* 0x000fe200018f141f */
[----:B------:R-:W-:-:S05]  /*80f0*/  FMUL.FTZ R28, R38, UR23 ;  /* 0x00000017261c7c20 */ /* 0x000fca0008410000 */
[----:B------:R0:W-:Y:S03]  /*8100*/  STG.E.64 [R30.64], R28 ;  /* 0x0000001c1e007986 */ /* 0x0001e6000c101b12 */
.L_x_2567:
[----:B------:R-:W-:Y:S05]  /*8110*/  BSYNC B0 ;  /* 0x0000000000007941 */ /* 0x000fea0003800000 */
.L_x_2566:
[----:B------:R3:W5:Y:S04]  /*8120*/  LDL R42, [R1+0x4] ;  /* 0x00000400012a7983 */ /* 0x0007680000100800 */
[----:B------:R3:W5:Y:S01]  /*8130*/  LDL R41, [R1] ;  /* 0x0000000001297983 */ /* 0x0007620000100800 */
        /* <DEDUP_REMOVED lines=19> */
[----:B0--3-5:R-:W-:Y:S02]  /*8270*/  FFMA.FTZ R28, R42, R3, R4 ;  /* 0x000000032a1c7223 */ /* 0x029fe40000010004 */
        /* <DEDUP_REMOVED lines=17> */
.L_x_2568:
[----:B---3--:R-:W-:Y:S01]  /*8390*/  BSSY B0, `(.L_x_2569) ;  /* 0x0000013000007945 */ /* 0x008fe20003800000 */
[----:B------:R-:W-:Y:S05]  /*83a0*/  @P2 BRA `(.L_x_2570) ;  /* 0x0000011000002947 */ /* 0x000fea0003800000 */
[----:B0-----:R-:W-:Y:S01]  /*83b0*/  IMAD R28, R43, c[0x0][0x1d8], RZ ;  /* 0x000076002b1c7a24 */ /* 0x001fe200078e02ff */
[----:B-1----:R-:W-:Y:S02]  /*83c0*/  MOV R30, UR5 ;  /* 0x00000005001e7c02 */ /* 0x002fe40008000f00 */
[----:B------:R-:W-:Y:S01]  /*83d0*/  MOV R29, R11 ;  /* 0x0000000b001d7202 */ /* 0x000fe20000000f00 */
[----:B------:R-:W-:Y:S01]  /*83e0*/  IMAD R33, R45, c[0x0][0x1dc], R28 ;  /* 0x000077002d217a24 */ /* 0x000fe200078e021c */
[----:B------:R-:W-:Y:S01]  /*83f0*/  MOV R28, R8 ;  /* 0x00000008001c7202 */ /* 0x000fe20000000f00 */
[----:B--2--5:R-:W-:Y:S01]  /*8400*/  FFMA.FTZ R30, R42, R30, UR6 ;  /* 0x000000062a1e7e23 */ /* 0x024fe2000801001e */
[----:B------:R-:W-:-:S03]  /*8410*/  MOV R31, UR5 ;  /* 0x00000005001f7c02 */ /* 0x000fc60008000f00 */
[----:B------:R-:W-:-:S04]  /*8420*/  IMAD.WIDE.U32 R28, R45, c[0x0][0x1d8], R28 ;  /* 0x000076002d1c7a25 */ /* 0x000fc800078e001c */
[----:B------:R-:W-:Y:S01]  /*8430*/  FFMA.FTZ R31, R41, R31, UR6 ;  /* 0x00000006291f7e23 */ /* 0x000fe2000801001f */
[----:B------:R-:W-:Y:S01]  /*8440*/  IADD3 R33, R29, R33, RZ ;  /* 0x000000211d217210 */ /* 0x000fe20007ffe0ff */
[----:B------:R-:W-:Y:S01]  /*8450*/  FFMA.FTZ R30, R3, R12, -R30 ;  /* 0x0000000c031e7223 */ /* 0x000fe2000001081e */
[----:B------:R-:W-:Y:S01]  /*8460*/  LEA R12, P2, R28, c[0x0][0x160], 0x2 ;  /* 0x000058001c0c7a11 */ /* 0x000fe200078410ff */
[----:B------:R-:W-:-:S03]  /*8470*/  FFMA.FTZ R29, R6, R13, -R31 ;  /* 0x0000000d061d7223 */ /* 0x000fc6000001081f */
[----:B------:R-:W-:Y:S01]  /*8480*/  LEA.HI.X R13, R28, c[0x0][0x164], R33, 0x2, P2 ;  /* 0x000059001c0d7a11 */ /* 0x000fe200010f1421 */
[----:B------:R-:W-:Y:S02]  /*8490*/  FMUL.FTZ R28, R30, UR23 ;  /* 0x000000171e1c7c20 */ /* 0x000fe40008410000 */
[----:B------:R-:W-:-:S05]  /*84a0*/  FMUL.FTZ R29, R29, UR23 ;  /* 0x000000171d1d7c20 */ /* 0x000fca0008410000 */
[----:B------:R0:W-:Y:S02]  /*84b0*/  STG.E.64 [R12.64], R28 ;  /* 0x0000001c0c007986 */ /* 0x0001e4000c101b12 */
.L_x_2570:
[----:B------:R-:W-:Y:S05]  /*84c0*/  BSYNC B0 ;  /* 0x0000000000007941 */ /* 0x000fea0003800000 */
.L_x_2569:
        /* <DEDUP_REMOVED lines=9> */
[----:B---3-5:R-:W-:-:S07]  /*8560*/  FADD.FTZ R31, R30, 1 ;  /* 0x3f8000001e1f7421 */ /* 0x028fce0000010000 */
        /* <DEDUP_REMOVED lines=9> */
.L_x_2571:
[----:B------:R-:W-:Y:S01]  /*8600*/  BSSY B0, `(.L_x_2572) ;  /* 0x0000013000007945 */ /* 0x000fe20003800000 */
[----:B------:R-:W-:Y:S05]  /*8610*/  @P0 BRA `(.L_x_2573) ;  /* 0x0000011000000947 */ /* 0x000fea0003800000 */
[----:B0-----:R-:W-:Y:S01]  /*8620*/  MOV R12, R8 ;  /* 0x00000008000c7202 */ /* 0x001fe20000000f00 */
[----:B------:R-:W-:Y:S01]  /*8630*/  IMAD R28, R40, c[0x0][0x1d8], RZ ;  /* 0x00007600281c7a24 */ /* 0x000fe200078e02ff */
[----:B------:R-:W-:Y:S02]  /*8640*/  MOV R13, R11 ;  /* 0x0000000b000d7202 */ /* 0x000fe40000000f00 */
[----:B-1----:R-:W-:Y:S01]  /*8650*/  MOV R30, UR5 ;  /* 0x00000005001e7c02 */ /* 0x002fe20008000f00 */
[C---:B------:R-:W-:Y:S01]  /*8660*/  IMAD R29, R44.reuse, c[0x0][0x1dc], R28 ;  /* 0x000077002c1d7a24 */ /* 0x040fe200078e021c */
[----:B-----5:R-:W-:Y:S01]  /*8670*/  MOV R31, UR5 ;  /* 0x00000005001f7c02 */ /* 0x020fe20008000f00 */
        /* <DEDUP_REMOVED lines=11> */
.L_x_2573:
[----:B------:R-:W-:Y:S05]  /*8730*/  BSYNC B0 ;  /* 0x0000000000007941 */ /* 0x000fea0003800000 */
.L_x_2572:
        /* <DEDUP_REMOVED lines=11> */
[----:B0----5:R-:W-:Y:S02]  /*87f0*/  FADD.FTZ R31, -R15, 1 ;  /* 0x3f8000000f1f7421 */ /* 0x021fe40000010100 */
[----:B------:R-:W-:Y:S02]  /*8800*/  FMUL.FTZ R16, R16, R15 ;  /* 0x0000000f10107220 */ /* 0x000fe40000410000 */
[----:B------:R-:W-:Y:S02]  /*8810*/  FFMA.FTZ R31, R12, R31, 1 ;  /* 0x3f8000000c1f7423 */ /* 0x000fe4000001001f */
[----:B---3--:R-:W-:Y:S02]  /*8820*/  FADD.FTZ R32, -R30, 1 ;  /* 0x3f8000001e207421 */ /* 0x008fe40000010100 */
[----:B------:R-:W-:Y:S02]  /*8830*/  FMUL.FTZ R17, R17, R30 ;  /* 0x0000001e11117220 */ /* 0x000fe40000410000 */
[----:B------:R-:W-:-:S02]  /*8840*/  FFMA.FTZ R32, R13, R32, 1 ;  /* 0x3f8000000d207423 */ /* 0x000fc40000010020 */
[----:B------:R-:W-:Y:S02]  /*8850*/  FMUL.FTZ R16, R16, R31 ;  /* 0x0000001f10107220 */ /* 0x000fe40000410000 */
[----:B------:R-:W-:Y:S02]  /*8860*/  FMUL.FTZ R17, R17, R32 ;  /* 0x0000002011117220 */ /* 0x000fe40000410000 */
.L_x_2574:
        /* <DEDUP_REMOVED lines=19> */
.L_x_2576:
[----:B------:R-:W-:Y:S05]  /*89a0*/  BSYNC B0 ;  /* 0x0000000000007941 */ /* 0x000fea0003800000 */
.L_x_2575:
[C---:B------:R-:W-:Y:S02]  /*89b0*/  IADD3 R35, R2.reuse, 0xd0, RZ ;  /* 0x000000d002237810 */ /* 0x040fe40007ffe0ff */
[C---:B------:R-:W-:Y:S02]  /*89c0*/  IADD3 R33, R2.reuse, 0xe0, RZ ;  /* 0x000000e002217810 */ /* 0x040fe40007ffe0ff */
[C---:B0----5:R-:W-:Y:S02]  /*89d0*/  IADD3 R31, R2.reuse, 0xf0, RZ ;  /* 0x000000f0021f7810 */ /* 0x061fe40007ffe0ff */
        /* <DEDUP_REMOVED lines=42> */
.L_x_2577:
[----:B------:R-:W-:Y:S01]  /*8c80*/  BSSY B0, `(.L_x_2578) ;  /* 0x0000013000007945 */ /* 0x000fe20003800000 */
[----:B------:R-:W-:Y:S05]  /*8c90*/  @P4 BRA `(.L_x_2579) ;  /* 0x0000011000004947 */ /* 0x000fea0003800000 */
[----:B------:R-:W-:Y:S01]  /*8ca0*/  MOV R12, R8 ;  /* 0x00000008000c7202 */ /* 0x000fe20000000f00 */
        /* <DEDUP_REMOVED lines=16> */
.L_x_2579:
[----:B------:R-:W-:Y:S05]  /*8db0*/  BSYNC B0 ;  /* 0x0000000000007941 */ /* 0x000fea0003800000 */
.L_x_2578:
        /* <DEDUP_REMOVED lines=19> */
.L_x_2580:
        /* <DEDUP_REMOVED lines=19> */
.L_x_2582:
[----:B------:R-:W-:Y:S05]  /*9020*/  BSYNC B0 ;  /* 0x0000000000007941 */ /* 0x000fea0003800000 */
.L_x_2581:
        /* <DEDUP_REMOVED lines=19> */
.L_x_2583:
        /* <DEDUP_REMOVED lines=19> */
.L_x_2585:
[----:B------:R-:W-:Y:S05]  /*9290*/  BSYNC B0 ;  /* 0x0000000000007941 */ /* 0x000fea0003800000 */
.L_x_2584:
        /* <DEDUP_REMOVED lines=19> */
.L_x_2586:
        /* <DEDUP_REMOVED lines=19> */
.L_x_2588:
[----:B------:R-:W-:Y:S05]  /*9500*/  BSYNC B0 ;  /* 0x0000000000007941 */ /* 0x000fea0003800000 */
.L_x_2587:
        /* <DEDUP_REMOVED lines=19> */
.L_x_2589:
[----:B------:R-:W-:Y:S01]  /*9640*/  BSSY B0, `(.L_x_2590) ;  /* 0x0000012000007945 */ /* 0x000fe20003800000 */
[----:B------:R-:W-:Y:S05]  /*9650*/  @P3 BRA `(.L_x_2591) ;  /* 0x0000010000003947 */ /* 0x000fea0003800000 */
[----:B------:R-:W-:Y:S01]  /*9660*/  MOV R9, R11 ;  /* 0x0000000b00097202 */ /* 0x000fe20000000f00 */
[----:B------:R-:W-:Y:S01]  /*9670*/  IMAD R4, R32, c[0x0][0x1d8], RZ ;  /* 0x0000760020047a24 */ /* 0x000fe200078e02ff */
[----:B-1----:R-:W-:Y:S02]  /*9680*/  MOV R7, UR5 ;  /* 0x0000000500077c02 */ /* 0x002fe40008000f00 */
        /* <DEDUP_REMOVED lines=13> */
.L_x_2591:
[----:B------:R-:W-:Y:S05]  /*9760*/  BSYNC B0 ;  /* 0x0000000000007941 */ /* 0x000fea0003800000 */
.L_x_2590:
[----:B-1----:R-:W-:Y:S02]  /*9770*/  ULDC UR5, c[0x0][0x10] ;  /* 0x0000040000057ab9 */ /* 0x002fe40000000800 */
[----:B------:R-:W-:Y:S02]  /*9780*/  UIADD3 UR9, UR9, UR5, URZ ;  /* 0x0000000509097290 */ /* 0x000fe4000fffe03f */
[----:B------:R-:W-:Y:S02]  /*9790*/  UIADD3 UR4, UR4, 0x1, URZ ;  /* 0x0000000104047890 */ /* 0x000fe4000fffe03f */
[----:B------:R-:W-:-:S06]  /*97a0*/  UISETP.GE.AND UP0, UPT, UR9, UR8, UPT ;  /* 0x000000080900728c */ /* 0x000fcc000bf06270 */
[----:B------:R-:W-:-:S13]  /*97b0*/  PLOP3.LUT P0, PT, PT, PT, UP0, 0x80, 0x0 ;  /* 0x000000000000781c */ /* 0x000fda0003f0f008 */
[----:B------:R-:W-:Y:S01]  /*97c0*/  @P0 CALL.REL.NOINC `(.L_x_2509) ;  /* 0x0000001000000944 */ /* 0x000fe20003c00000 */
[----:B------:R-:W-:Y:S05]  /*97d0*/  BRA `(.L_x_2592) ;  /* 0xffff6be000007947 */ /* 0x000fea000383ffff */
.L_x_2509:
        /* <DEDUP_REMOVED lines=15> */
[----:B------:R-:W3:Y:S05]  /*98d0*/  POPC R5, UR4 ;  /* 0x0000000400057d09 */ /* 0x000eea0008000000 */
[----:B-1----:R-:W-:-:S13]  /*98e0*/  ISETP.EQ.U32.AND P0, PT, R7, UR5, PT ;  /* 0x0000000507007c0c */ /* 0x002fda000bf02070 */
[----:B---3--:R1:W-:Y:S02]  /*98f0*/  @P0 RED.E.ADD.S32.STRONG.GPU [R2.64], R5 ;  /* 0x000000050200098e */ /* 0x0083e4000c10e392 */
.L_x_2594:
[----:B------:R-:W-:Y:S05]  /*9900*/  BSYNC B0 ;  /* 0x0000000000007941 */ /* 0x000fea0003800000 */
.L_x_2593:
[----:B------:R-:W3:Y:S01]  /*9910*/  S2UR UR4, SR_CTAID.X ;  /* 0x00000000000479c3 */ /* 0x000ee20000002500 */
[----:B-1----:R-:W-:Y:S02]  /*9920*/  IADD3 R5, R6, -0x1, RZ ;  /* 0xffffffff06057810 */ /* 0x002fe40007ffe0ff */
[----:B------:R-:W-:-:S05]  /*9930*/  IADD3 R4, R4, -0x1, RZ ;  /* 0xffffffff04047810 */ /* 0x000fca0007ffe0ff */
[----:B------:R-:W1:Y:S01]  /*9940*/  S2UR UR5, SR_CTAID.Y ;  /* 0x00000000000579c3 */ /* 0x000e620000002600 */
[----:B---3--:R-:W-:-:S04]  /*9950*/  ISETP.NE.AND P0, PT, R5, UR4, PT ;  /* 0x0000000405007c0c */ /* 0x008fc8000bf05270 */
[----:B-1----:R-:W-:-:S13]  /*9960*/  ISETP.NE.OR P0, PT, R4, UR5, P0 ;  /* 0x0000000504007c0c */ /* 0x002fda0008705670 */
[----:B------:R-:W-:Y:S05]  /*9970*/  @P0 EXIT ;  /* 0x000000000000094d */ /* 0x000fea0003800000 */
[----:B------:R-:W-:Y:S05]  /*9980*/  @P1 BRA `(.L_x_2595) ;  /* 0x0000008000001947 */ /* 0x000fea0003800000 */
[----:B------:R-:W-:-:S05]  /*9990*/  IMAD R4, R6, c[0x0][0x10], RZ ;  /* 0x0000040006047a24 */ /* 0x000fca00078e02ff */
[----:B------:R-:W-:-:S13]  /*99a0*/  ISETP.NE.AND P0, PT, R4, -0x1, PT ;  /* 0xffffffff0400780c */ /* 0x000fda0003f05270 */
[----:B------:R-:W-:Y:S05]  /*99b0*/  @!P0 BRA `(.L_x_2595) ;  /* 0x0000005000008947 */ /* 0x000fea0003800000 */
.L_x_2596:
[----:B------:R-:W3:Y:S01]  /*99c0*/  LDG.E.STRONG.GPU R5, [R2.64] ;  /* 0x0000001202057981 */ /* 0x000ee2000c1ef900 */
[----:B------:R-:W-:Y:S01]  /*99d0*/  YIELD ;  /* 0x0000000000007946 */ /* 0x000fe20003800000 */
[----:B---3--:R-:W-:Y:S01]  /*99e0*/  ISETP.NE.AND P0, PT, R5, R4, PT ;  /* 0x000000040500720c */ /* 0x008fe20003f05270 */
[----:B------:R-:W-:-:S12]  /*99f0*/  CCTL.IVALL ;  /* 0x00000000ff00798f */ /* 0x000fd80002000000 */
[----:B------:R-:W-:Y:S05]  /*9a00*/  @P0 BRA `(.L_x_2596) ;  /* 0xffffffb000000947 */ /* 0x000fea000383ffff */
.L_x_2595:
        /* <DEDUP_REMOVED lines=25> */
.L_x_2597:
[----:B------:R-:W-:-:S04]  /*9ba0*/  LEA R6, P0, R0, c[0x0][0x1b8], 0x2 ;  /* 0x00006e0000067a11 */ /* 0x000fc800078010ff */
[----:B------:R-:W-:Y:S02]  /*9bb0*/  LEA.HI.X R7, R0, c[0x0][0x1bc], R7, 0x2, P0 ;  /* 0x00006f0000077a11 */ /* 0x000fe400000f1407 */
[-C--:B------:R-:W-:Y:S02]  /*9bc0*/  LEA R8, P0, R25, R6.reuse, 0x2 ;  /* 0x0000000619087211 */ /* 0x080fe400078010ff */
[-C--:B------:R-:W-:Y:S01]  /*9bd0*/  LEA R12, P2, R23, R6.reuse, 0x2 ;  /* 0x00000006170c7211 */ /* 0x080fe200078410ff */
[----:B0-----:R0:W3:Y:S01]  /*9be0*/  LDG.E R2, [R6.64] ;  /* 0x0000001206027981 */ /* 0x0010e2000c1e1900 */
[----:B------:R-:W-:Y:S02]  /*9bf0*/  LEA R10, P1, R16, R6, 0x2 ;  /* 0x00000006100a7211 */ /* 0x000fe400078210ff */
[C---:B------:R-:W-:Y:S02]  /*9c00*/  IADD3.X R9, R7.reuse, R27, RZ, P0, !PT ;  /* 0x0000001b07097210 */ /* 0x040fe400007fe4ff */
[----:B------:R-:W-:-:S02]  /*9c10*/  IADD3.X R13, R7, R21, RZ, P2, !PT ;  /* 0x00000015070d7210 */ /* 0x000fc400017fe4ff */
[----:B------:R-:W-:Y:S02]  /*9c20*/  IADD3.X R11, R19, R7, RZ, P1, !PT ;  /* 0x00000007130b7210 */ /* 0x000fe40000ffe4ff */
[----:B------:R-:W3:Y:S04]  /*9c30*/  LDG.E R9, [R8.64] ;  /* 0x0000001208097981 */ /* 0x000ee8000c1e1900 */
[----:B------:R-:W4:Y:S04]  /*9c40*/  LDG.E R10, [R10.64] ;  /* 0x000000120a0a7981 */ /* 0x000f28000c1e1900 */
[----:B------:R-:W4:Y:S01]  /*9c50*/  LDG.E R13, [R12.64] ;  /* 0x000000120c0d7981 */ /* 0x000f22000c1e1900 */
[----:B------:R-:W-:Y:S01]  /*9c60*/  HFMA2.MMA R5, -RZ, RZ, 0, 1.1920928955078125e-07 ;  /* 0x00000002ff057435 */ /* 0x000fe200000001ff */
[----:B------:R-:W-:-:S02]  /*9c70*/  SHF.L.U32 R4, R0, 0x1, RZ ;  /* 0x0000000100047819 */ /* 0x000fc400000006ff */
[----:B------:R-:W-:-:S04]  /*9c80*/  IADD3 R0, R0, 0x2a0, RZ ;  /* 0x000002a000007810 */ /* 0x000fc80007ffe0ff */
[----:B------:R-:W-:Y:S02]  /*9c90*/  ISETP.GT.U32.AND P0, PT, R25, R0, PT ;  /* 0x000000001900720c */ /* 0x000fe40003f04070 */
[----:B0-----:R-:W-:-:S04]  /*9ca0*/  SHF.R.S32.HI R7, RZ, 0x1f, R0 ;  /* 0x0000001fff077819 */ /* 0x001fc80000011400 */
[----:B------:R-:W-:Y:S02]  /*9cb0*/  ISETP.GT.AND.EX P0, PT, R14, R7, PT, P0 ;  /* 0x000000070e00720c */ /* 0x000fe40003f04300 */
[----:B---3--:R-:W-:Y:S01]  /*9cc0*/  F2FP.BF16.PACK_AB R15, R9, R2 ;  /* 0x00000002090f723e */ /* 0x008fe200000010ff */
[----:B------:R-:W-:-:S04]  /*9cd0*/  IMAD.WIDE R2, R4, R5, c[0x0][0x168] ;  /* 0x00005a0004027625 */ /* 0x000fc800078e0205 */
[----:B------:R-:W-:Y:S01]  /*9ce0*/  IMAD.WIDE R4, R4, R5, c[0x0][0x170] ;  /* 0x00005c0004047625 */ /* 0x000fe200078e0205 */
[----:B----4-:R-:W-:Y:S01]  /*9cf0*/  F2FP.BF16.PACK_AB R17, R13, R10 ;  /* 0x0000000a0d11723e */ /* 0x010fe200000010ff */
[----:B------:R0:W-:Y:S04]  /*9d00*/  STG.E [R2.64], R15 ;  /* 0x0000000f02007986 */ /* 0x0001e8000c101912 */
[----:B------:R0:W-:Y:S01]  /*9d10*/  STG.E [R4.64], R17 ;  /* 0x0000001104007986 */ /* 0x0001e2000c101912 */
[----:B------:R-:W-:Y:S05]  /*9d20*/  @P0 BRA `(.L_x_2597) ;  /* 0xfffffe7000000947 */ /* 0x000fea000383ffff */
[----:B------:R-:W-:Y:S05]  /*9d30*/  EXIT ;  /* 0x000000000000794d */ /* 0x000fea0003800000 */
.L_x_2598:
        /* <DEDUP_REMOVED lines=12> */
.L_x_5180:


//--------------------- .text._Z35group_norm_nhwc_bwd_one_pass_kernelI11Fp32IOBf16WLi512ELi84ELi672EEv26Group_norm_nhwc_bwd_params --------------------------
	.section	.text._Z35group_norm_nhwc_bwd_one_pass_kernelI11Fp32IOBf16WLi512ELi84ELi672EEv26Group_norm_nhwc_bwd_params,"ax",@progbits
	.sectioninfo	@"SHI_REGISTERS=32"
	.align	128
        .global         _Z35group_norm_nhwc_bwd_one_pass_kernelI11Fp32IOBf16WLi512ELi84ELi672EEv26Group_norm_nhwc_bwd_params
        .type           _Z35group_norm_nhwc_bwd_one_pass_kernelI11Fp32IOBf16WLi512ELi84ELi672EEv26Group_norm_nhwc_bwd_params,@function
        .size           _Z35group_norm_nhwc_bwd_one_pass_kernelI11Fp32IOBf16WLi512ELi84ELi672EEv26Group_norm_nhwc_bwd_params,(.L_x_5181 - _Z35group_norm_nhwc_bwd_one_pass_kernelI11Fp32IOBf16WLi512ELi84ELi672EEv26Group_norm_nhwc_bwd_params)
        .other          _Z35group_norm_nhwc_bwd_one_pass_kernelI11Fp32IOBf16WLi512ELi84ELi672EEv26Group_norm_nhwc_bwd_params,@"STO_CUDA_ENTRY STV_DEFAULT"
_Z35group_norm_nhwc_bwd_one_pass_kernelI11Fp32IOBf16WLi512ELi84ELi672EEv26Group_norm_nhwc_bwd_params:
.text._Z35group_norm_nhwc_bwd_one_pass_kernelI11Fp32IOBf16WLi512ELi84ELi672EEv26Group_norm_nhwc_bwd_params:
        /* <DEDUP_REMOVED lines=80> */
[----:B------:R-:W-:-:S02]  /*0500*/  ISETP.LT.U32.AND P1, PT, R0, 0x2a0, !P1 ;  /* 0x000002a00000780c */ /* 0x000fc40004f21070 */
.L_x_2746:
[----:B0-2---:R-:W2:Y:S01]  /*0510*/  LDL R5, [R1+0x21c] ;  /* 0x00021c0001057983 */ /* 0x005ea20000100800 */
[----:B------:R-:W-:Y:S01]  /*0520*/  IABS R3, c[0x0][0x1f0] ;  /* 0x00007c0000037a13 */ /* 0x000fe20000000000 */
[----:B------:R-:W-:Y:S01]  /*0530*/  UMOV UR6, URZ ;  /* 0x0000003f00067c82 */ /* 0x000fe20008000000 */
[----:B-----5:R-:W-:Y:S01]  /*0540*/  IADD3 R8, R2, 0x10, RZ ;  /* 0x0000001002087810 */ /* 0x020fe20007ffe0ff */
[----:B------:R-:W-:Y:S01]  /*0550*/  UISETP.GE.AND UP4, UPT, UR9, URZ, UPT ;  /* 0x0000003f0900728c */ /* 0x000fe2000bf86270 */
[----:B------:R-:W0:Y:S01]  /*0560*/  R2UR UR16, R3 ;  /* 0x00000000031073c2 */ /* 0x000e2200000e0000 */
[----:B------:R-:W-:Y:S01]  /*0570*/  ULDC UR15, c[0x0][0x1f0] ;  /* 0x00007c00000f7ab9 */ /* 0x000fe20000000800 */
[----:B------:R-:W-:Y:S01]  /*0580*/  ISETP.GE.U32.AND P2, PT, R8, c[0x0][0x1e0], PT ;  /* 0x0000780008007a0c */ /* 0x000fe20003f46070 */
[----:B------:R-:W-:Y:S01]  /*0590*/  UISETP.NE.AND UP0, UPT, URZ, UR15, UPT ;  /* 0x0000000f3f00728c */ /* 0x000fe2000bf05270 */
[C---:B------:R-:W-:Y:S01]  /*05a0*/  IADD3 R17, R2.reuse, 0x20, RZ ;  /* 0x0000002002117810 */ /* 0x040fe20007ffe0ff */
[----:B------:R-:W-:Y:S01]  /*05b0*/  CS2R R20, SRZ ;  /* 0x0000000000147805 */ /* 0x000fe2000001ff00 */
[----:B------:R-:W-:-:S02]  /*05c0*/  IADD3 R12, R2, 0x30, RZ ;  /* 0x00000030020c7810 */ /* 0x000fc40007ffe0ff */
[----:B------:R-:W-:Y:S02]  /*05d0*/  ISETP.GE.U32.AND P3, PT, R17, c[0x0][0x1e0], PT ;  /* 0x0000780011007a0c */ /* 0x000fe40003f66070 */
[----:B------:R-:W-:Y:S02]  /*05e0*/  ISETP.GE.U32.AND P6, PT, R12, c[0x0][0x1e0], PT ;  /* 0x000078000c007a0c */ /* 0x000fe40003fc6070 */
[----:B------:R-:W-:Y:S02]  /*05f0*/  SHF.R.S32.HI R11, RZ, 0x1f, R17 ;  /* 0x0000001fff0b7819 */ /* 0x000fe40000011411 */
[----:B------:R-:W-:Y:S02]  /*0600*/  SHF.R.S32.HI R10, RZ, 0x1f, R12 ;  /* 0x0000001fff0a7819 */ /* 0x000fe4000001140c */
[----:B------:R-:W-:Y:S02]  /*0610*/  ISETP.GE.AND.EX P3, PT, R11, c[0x0][0x1e4], PT, P3 ;  /* 0x000079000b007a0c */ /* 0x000fe40003f66330 */
[----:B------:R-:W-:-:S02]  /*0620*/  ISETP.GE.AND.EX P6, PT, R10, c[0x0][0x1e4], PT, P6 ;  /* 0x000079000a007a0c */ /* 0x000fc40003fc6360 */
[C---:B------:R-:W-:Y:S02]  /*0630*/  ISETP.GT.U32.OR P3, PT, R0.reuse, 0x29f, P3 ;  /* 0x0000029f0000780c */ /* 0x040fe40001f64470 */
[----:B------:R-:W-:Y:S01]  /*0640*/  ISETP.GT.U32.OR P6, PT, R0, 0x29f, P6 ;  /* 0x0000029f0000780c */ /* 0x000fe200037c4470 */
[----:B0-----:R-:W0:Y:S01]  /*0650*/  I2F.RP R3, UR16 ;  /* 0x0000001000037d06 */ /* 0x001e220008209400 */
[C---:B------:R-:W-:Y:S02]  /*0660*/  IADD3 R22, R2.reuse, 0x40, RZ ;  /* 0x0000004002167810 */ /* 0x040fe40007ffe0ff */
[----:B------:R-:W-:-:S05]  /*0670*/  IADD3 R19, R2, 0x50, RZ ;  /* 0x0000005002137810 */ /* 0x000fca0007ffe0ff */
[----:B0-----:R-:W0:Y:S02]  /*0680*/  MUFU.RCP R3, R3 ;  /* 0x0000000300037308 */ /* 0x001e240000001000 */
        /* <DEDUP_REMOVED lines=24> */
[----:B------:R-:W-:-:S05]  /*0810*/  UIMAD UR17, UR16, 0x54, URZ ;  /* 0x00000054101178a4 */ /* 0x000fca000f8e023f */
[----:B------:R-:W-:Y:S01]  /*0820*/  @!UP2 UIADD3 UR7, -UR7, URZ, URZ ;  /* 0x0000003f0707a290 */ /* 0x000fe2000fffe13f */
[----:B------:R-:W-:-:S03]  /*0830*/  MOV R4, UR17 ;  /* 0x0000001100047c02 */ /* 0x000fc60008000f00 */
[----:B------:R-:W-:-:S03]  /*0840*/  USEL UR7, UR14, UR7, !UP0 ;  /* 0x000000070e077287 */ /* 0x000fc6000c000000 */
[----:B------:R-:W-:Y:S02]  /*0850*/  ULDC.64 UR14, c[0x0][0x1e8] ;  /* 0x00007a00000e7ab9 */ /* 0x000fe40000000a00 */
        /* <DEDUP_REMOVED lines=10> */
[----:B------:R-:W-:-:S04]  /*0900*/  IMAD.WIDE.U32 R6, R3, c[0x0][0x1e8], R6 ;  /* 0x00007a0003067a25 */ /* 0x000fc800078e0006 */
[----:B------:R-:W-:Y:S01]  /*0910*/  @!P3 IMAD R3, R11, c[0x0][0x1d8], RZ ;  /* 0x000076000b03ba24 */ /* 0x000fe200078e02ff */
[-C--:B------:R-:W-:Y:S02]  /*0920*/  @!P3 MOV R14, R6.reuse ;  /* 0x00000006000eb202 */ /* 0x080fe40000000f00 */
[----:B------:R-:W-:Y:S01]  /*0930*/  ISETP.GE.U32.AND P5, PT, R22, c[0x0][0x1e0], PT ;  /* 0x0000780016007a0c */ /* 0x000fe20003fa6070 */
[----:B------:R-:W-:Y:S02]  /*0940*/  @!P3 IMAD R3, R17, c[0x0][0x1dc], R3 ;  /* 0x000077001103ba24 */ /* 0x000fe400078e0203 */
[----:B------:R-:W-:Y:S01]  /*0950*/  @!P2 IMAD R13, R5, c[0x0][0x1d8], RZ ;  /* 0x00007600050daa24 */ /* 0x000fe200078e02ff */
[----:B------:R-:W-:Y:S02]  /*0960*/  IADD3 R5, R7, UR5, RZ ;  /* 0x0000000507057c10 */ /* 0x000fe4000fffe0ff */
[----:B------:R-:W-:Y:S01]  /*0970*/  @!P2 MOV R4, R6 ;  /* 0x000000060004a202 */ /* 0x000fe20000000f00 */
[----:B------:R-:W-:Y:S01]  /*0980*/  @!P2 IMAD R13, R8, c[0x0][0x1dc], R13 ;  /* 0x00007700080daa24 */ /* 0x000fe200078e020d */
[----:B------:R-:W-:-:S02]  /*0990*/  @!P6 MOV R11, R5 ;  /* 0x00000005000be202 */ /* 0x000fc40000000f00 */
[----:B------:R-:W-:Y:S01]  /*09a0*/  @!P3 MOV R15, R5 ;  /* 0x00000005000fb202 */ /* 0x000fe20000000f00 */
[----:B------:R-:W-:Y:S01]  /*09b0*/  @!P2 IMAD.WIDE.U32 R8, R8, c[0x0][0x1d8], R4 ;  /* 0x000076000808aa25 */ /* 0x000fe200078e0004 */
[----:B------:R-:W-:Y:S02]  /*09c0*/  SHF.R.S32.HI R18, RZ, 0x1f, R22 ;  /* 0x0000001fff127819 */ /* 0x000fe40000011416 */
[----:B------:R-:W-:Y:S01]  /*09d0*/  ISETP.GE.U32.AND P4, PT, R19, c[0x0][0x1e0], PT ;  /* 0x0000780013007a0c */ /* 0x000fe20003f86070 */
[----:B------:R-:W-:Y:S01]  /*09e0*/  @!P3 IMAD.WIDE.U32 R14, R17, c[0x0][0x1d8], R14 ;  /* 0x00007600110eba25 */ /* 0x000fe200078e000e */
[----:B------:R-:W-:Y:S02]  /*09f0*/  @!P2 IADD3 R13, R9, R13, RZ ;  /* 0x0000000d090da210 */ /* 0x000fe40007ffe0ff */
[----:B------:R-:W-:Y:S01]  /*0a00*/  @!P2 SHF.L.U32 R16, R8, 0x2, RZ ;  /* 0x000000020810a819 */ /* 0x000fe200000006ff */
[----:B------:R-:W-:Y:S01]  /*0a10*/  @!P6 IMAD R9, R10, c[0x0][0x1d8], RZ ;  /* 0x000076000a09ea24 */ /* 0x000fe200078e02ff */
[----:B------:R-:W-:-:S02]  /*0a20*/  @!P6 MOV R10, R6 ;  /* 0x00000006000ae202 */ /* 0x000fc40000000f00 */
[----:B------:R-:W-:Y:S01]  /*0a30*/  @!P2 SHF.L.U64.HI R13, R8, 0x2, R13 ;  /* 0x00000002080da819 */ /* 0x000fe2000001020d */
[----:B------:R-:W-:Y:S01]  /*0a40*/  @!P6 IMAD R9, R12, c[0x0][0x1dc], R9 ;  /* 0x000077000c09ea24 */ /* 0x000fe200078e0209 */
[----:B------:R-:W-:Y:S01]  /*0a50*/  @!P2 IADD3 R8, P0, R16, c[0x0][0x180], RZ ;  /* 0x000060001008aa10 */ /* 0x000fe20007f1e0ff */
[----:B------:R-:W-:Y:S01]  /*0a60*/  @!P6 IMAD.WIDE.U32 R10, R12, c[0x0][0x1d8], R10 ;  /* 0x000076000c0aea25 */ /* 0x000fe200078e000a */
[----:B------:R-:W-:Y:S02]  /*0a70*/  SHF.R.S32.HI R17, RZ, 0x1f, R19 ;  /* 0x0000001fff117819 */ /* 0x000fe40000011413 */
[----:B------:R-:W-:Y:S02]  /*0a80*/  ISETP.GE.AND.EX P5, PT, R18, c[0x0][0x1e4], PT, P5 ;  /* 0x0000790012007a0c */ /* 0x000fe40003fa6350 */
[----:B------:R-:W-:Y:S02]  /*0a90*/  @!P6 IADD3 R23, R11, R9, RZ ;  /* 0x000000090b17e210 */ /* 0x000fe40007ffe0ff */
[----:B------:R-:W-:-:S02]  /*0aa0*/  @!P2 IADD3.X R9, R13, c[0x0][0x184], RZ, P0, !PT ;  /* 0x000061000d09aa10 */ /* 0x000fc400007fe4ff */
[----:B------:R-:W-:Y:S02]  /*0ab0*/  ISETP.GE.AND.EX P4, PT, R17, c[0x0][0x1e4], PT, P4 ;  /* 0x0000790011007a0c */ /* 0x000fe40003f86340 */
[C---:B------:R-:W-:Y:S01]  /*0ac0*/  ISETP.GT.U32.OR P5, PT, R0.reuse, 0x29f, P5 ;  /* 0x0000029f0000780c */ /* 0x040fe20002fa4470 */
[----:B------:R0:W2:Y:S01]  /*0ad0*/  @!P2 LDG.E.64 R20, [R8.64] ;  /* 0x000000120814a981 */ /* 0x0000a2000c1e1b00 */
[----:B------:R-:W-:Y:S02]  /*0ae0*/  ISETP.GT.U32.OR P4, PT, R0, 0x29f, P4 ;  /* 0x0000029f0000780c */ /* 0x000fe40002784470 */
[----:B------:R-:W-:Y:S02]  /*0af0*/  @!P3 IADD3 R3, R15, R3, RZ ;  /* 0x000000030f03b210 */ /* 0x000fe40007ffe0ff */
[C---:B------:R-:W-:Y:S02]  /*0b00*/  @!P3 SHF.L.U32 R12, R14.reuse, 0x2, RZ ;  /* 0x000000020e0cb819 */ /* 0x040fe400000006ff */
[----:B------:R-:W-:-:S02]  /*0b10*/  @!P3 SHF.L.U64.HI R11, R14, 0x2, R3 ;  /* 0x000000020e0bb819 */ /* 0x000fc40000010203 */
[----:B------:R-:W-:Y:S02]  /*0b20*/  @!P6 SHF.L.U32 R3, R10, 0x2, RZ ;  /* 0x000000020a03e819 */ /* 0x000fe400000006ff */
[----:B0-----:R-:W-:Y:S02]  /*0b30*/  @!P2 IADD3 R8, P0, R16, c[0x0][0x178], RZ ;  /* 0x00005e001008aa10 */ /* 0x001fe40007f1e0ff */
[----:B------:R-:W-:Y:S02]  /*0b40*/  @!P6 SHF.L.U64.HI R23, R10, 0x2, R23 ;  /* 0x000000020a17e819 */ /* 0x000fe40000010217 */
[----:B------:R-:W-:Y:S02]  /*0b50*/  @!P2 IADD3.X R9, R13, c[0x0][0x17c], RZ, P0, !PT ;  /* 0x00005f000d09aa10 */ /* 0x000fe400007fe4ff */
[----:B------:R-:W-:Y:S02]  /*0b60*/  @!P5 MOV R16, R6 ;  /* 0x000000060010d202 */ /* 0x000fe40000000f00 */
[----:B------:R-:W-:-:S02]  /*0b70*/  @!P3 IADD3 R14, P0, R12, c[0x0][0x180], RZ ;  /* 0x000060000c0eba10 */ /* 0x000fc40007f1e0ff */
[----:B------:R-:W-:Y:S02]  /*0b80*/  @!P4 MOV R13, R5 ;  /* 0x00000005000dc202 */ /* 0x000fe40000000f00 */
[----:B------:R-:W-:Y:S01]  /*0b90*/  @!P3 IADD3.X R15, R11, c[0x0][0x184], RZ, P0, !PT ;  /* 0x000061000b0fba10 */ /* 0x000fe200007fe4ff */
[----:B--2---:R0:W-:Y:S02]  /*0ba0*/  STL.64 [R1+0x10], R20 ;  /* 0x0000101401007387 */ /* 0x0041e40000100a00 */
[----:B0-----:R-:W-:-:S06]  /*0bb0*/  CS2R R20, SRZ ;  /* 0x0000000000147805 */ /* 0x001fcc000001ff00 */
[----:B------:R0:W2:Y:S01]  /*0bc0*/  @!P2 LDG.E.64 R20, [R8.64] ;  /* 0x000000120814a981 */ /* 0x0000a2000c1e1b00 */
[----:B------:R-:W-:Y:S02]  /*0bd0*/  @!P3 IADD3 R10, P2, R12, c[0x0][0x178], RZ ;  /* 0x00005e000c0aba10 */ /* 0x000fe40007f5e0ff */
[----:B------:R-:W-:Y:S01]  /*0be0*/  @!P4 MOV R12, R6 ;  /* 0x00000006000cc202 */ /* 0x000fe20000000f00 */
[----:B0-----:R-:W-:Y:S02]  /*0bf0*/  @!P5 IMAD R8, R18, c[0x0][0x1d8], RZ ;  /* 0x000076001208da24 */ /* 0x001fe400078e02ff */
[----:B------:R-:W-:Y:S01]  /*0c00*/  @!P4 IMAD R18, R17, c[0x0][0x1d8], RZ ;  /* 0x000076001112ca24 */ /* 0x000fe200078e02ff */
[----:B------:R-:W-:Y:S01]  /*0c10*/  @!P5 MOV R17, R5 ;  /* 0x000000050011d202 */ /* 0x000fe20000000f00 */
[----:B------:R-:W-:-:S04]  /*0c20*/  @!P5 IMAD R8, R22, c[0x0][0x1dc], R8 ;  /* 0x000077001608da24 */ /* 0x000fc800078e0208 */
[----:B------:R-:W-:-:S04]  /*0c30*/  @!P5 IMAD.WIDE.U32 R16, R22, c[0x0][0x1d8], R16 ;  /* 0x000076001610da25 */ /* 0x000fc800078e0010 */
[C---:B------:R-:W-:Y:S02]  /*0c40*/  @!P4 IMAD R18, R19.reuse, c[0x0][0x1dc], R18 ;  /* 0x000077001312ca24 */ /* 0x040fe400078e0212 */
[----:B------:R-:W-:Y:S01]  /*0c50*/  @!P4 IMAD.WIDE.U32 R12, R19, c[0x0][0x1d8], R12 ;  /* 0x00007600130cca25 */ /* 0x000fe200078e000c */
[----:B------:R-:W-:Y:S02]  /*0c60*/  @!P5 IADD3 R19, R17, R8, RZ ;  /* 0x000000081113d210 */ /* 0x000fe40007ffe0ff */
[----:B------:R-:W-:-:S06]  /*0c70*/  CS2R R8, SRZ ;  /* 0x0000000000087805 */ /* 0x000fcc000001ff00 */
[----:B------:R-:W3:Y:S01]  /*0c80*/  @!P3 LDG.E.64 R8, [R14.64] ;  /* 0x000000120e08b981 */ /* 0x000ee2000c1e1b00 */
[----:B------:R-:W-:-:S03]  /*0c90*/  @!P3 IADD3.X R11, R11, c[0x0][0x17c], RZ, P2, !PT ;  /* 0x00005f000b0bba10 */ /* 0x000fc600017fe4ff */
[----:B--2---:R-:W-:Y:S04]  /*0ca0*/  STL.64 [R1+0xc0], R20 ;  /* 0x0000c01401007387 */ /* 0x004fe80000100a00 */
[----:B---3--:R0:W-:Y:S02]  /*0cb0*/  STL.64 [R1+0x240], R8 ;  /* 0x0002400801007387 */ /* 0x0081e40000100a00 */
[----:B0-----:R-:W-:-:S06]  /*0cc0*/  CS2R R8, SRZ ;  /* 0x0000000000087805 */ /* 0x001fcc000001ff00 */
[----:B------:R0:W2:Y:S01]  /*0cd0*/  @!P3 LDG.E.64 R8, [R10.64] ;  /* 0x000000120a08b981 */ /* 0x0000a2000c1e1b00 */
[C---:B------:R-:W-:Y:S02]  /*0ce0*/  IADD3 R20, R2.reuse, 0x60, RZ ;  /* 0x0000006002147810 */ /* 0x040fe40007ffe0ff */
[----:B------:R-:W-:Y:S02]  /*0cf0*/  IADD3 R24, R2, 0x70, RZ ;  /* 0x0000007002187810 */ /* 0x000fe40007ffe0ff */
[----:B------:R-:W-:Y:S02]  /*0d00*/  ISETP.GE.U32.AND P0, PT, R20, c[0x0][0x1e0], PT ;  /* 0x0000780014007a0c */ /* 0x000fe40003f06070 */
[----:B------:R-:W-:Y:S02]  /*0d10*/  SHF.R.S32.HI R25, RZ, 0x1f, R20 ;  /* 0x0000001fff197819 */ /* 0x000fe40000011414 */
[----:B------:R-:W-:Y:S02]  /*0d20*/  ISETP.GE.U32.AND P2, PT, R24, c[0x0][0x1e0], PT ;  /* 0x0000780018007a0c */ /* 0x000fe40003f46070 */
[----:B------:R-:W-:-:S02]  /*0d30*/  ISETP.GE.AND.EX P0, PT, R25, c[0x0][0x1e4], PT, P0 ;  /* 0x0000790019007a0c */ /* 0x000fc40003f06300 */
[----:B------:R-:W-:Y:S02]  /*0d40*/  SHF.R.S32.HI R21, RZ, 0x1f, R24 ;  /* 0x0000001fff157819 */ /* 0x000fe40000011418 */
[----:B------:R-:W-:Y:S02]  /*0d50*/  ISETP.GT.U32.OR P0, PT, R0, 0x29f, P0 ;  /* 0x0000029f0000780c */ /* 0x000fe40000704470 */
[----:B------:R-:W-:-:S04]  /*0d60*/  ISETP.GE.AND.EX P2, PT, R21, c[0x0][0x1e4], PT, P2 ;  /* 0x0000790015007a0c */ /* 0x000fc80003f46320 */
[----:B------:R-:W-:Y:S02]  /*0d70*/  ISETP.GT.U32.OR P2, PT, R0, 0x29f, P2 ;  /* 0x0000029f0000780c */ /* 0x000fe40001744470 */
[C---:B------:R-:W-:Y:S02]  /*0d80*/  @!P5 SHF.L.U32 R22, R16.reuse, 0x2, RZ ;  /* 0x000000021016d819 */ /* 0x040fe400000006ff */
[----:B------:R-:W-:-:S03]  /*0d90*/  @!P5 SHF.L.U64.HI R19, R16, 0x2, R19 ;  /* 0x000000021013d819 */ /* 0x000fc60000010213 */
[----:B------:R-:W-:Y:S01]  /*0da0*/  @!P0 MOV R14, R6 ;  /* 0x00000006000e8202 */ /* 0x000fe20000000f00 */
[----:B------:R-:W-:Y:S01]  /*0db0*/  @!P0 IMAD R16, R25, c[0x0][0x1d8], RZ ;  /* 0x0000760019108a24 */ /* 0x000fe200078e02ff */
[----:B------:R-:W-:-:S03]  /*0dc0*/  @!P0 MOV R15, R5 ;  /* 0x00000005000f8202 */ /* 0x000fc60000000f00 */
[C---:B------:R-:W-:Y:S02]  /*0dd0*/  @!P0 IMAD R16, R20.reuse, c[0x0][0x1dc], R16 ;  /* 0x0000770014108a24 */ /* 0x040fe400078e0210 */
[----:B------:R-:W-:Y:S01]  /*0de0*/  @!P2 IMAD R17, R21, c[0x0][0x1d8], RZ ;  /* 0x000076001511aa24 */ /* 0x000fe200078e02ff */
[----:B------:R-:W-:Y:S01]  /*0df0*/  @!P2 MOV R21, R5 ;  /* 0x000000050015a202 */ /* 0x000fe20000000f00 */
[----:B------:R-:W-:Y:S01]  /*0e00*/  @!P0 IMAD.WIDE.U32 R14, R20, c[0x0][0x1d8], R14 ;  /* 0x00007600140e8a25 */ /* 0x000fe200078e000e */
[----:B------:R-:W-:-:S03]  /*0e10*/  @!P2 MOV R20, R6 ;  /* 0x000000060014a202 */ /* 0x000fc60000000f00 */
[C---:B------:R-:W-:Y:S01]  /*0e20*/  @!P2 IMAD R17, R24.reuse, c[0x0][0x1dc], R17 ;  /* 0x000077001811aa24 */ /* 0x040fe200078e0211 */
[----:B0-----:R-:W-:Y:S01]  /*0e30*/  @!P0 IADD3 R11, R15, R16, RZ ;  /* 0x000000100f0b8210 */ /* 0x001fe20007ffe0ff */
[----:B------:R-:W-:Y:S01]  /*0e40*/  @!P2 IMAD.WIDE.U32 R20, R24, c[0x0][0x1d8], R20 ;  /* 0x000076001814aa25 */ /* 0x000fe200078e0014 */
[----:B------:R-:W-:-:S04]  /*0e50*/  @!P6 IADD3 R16, P3, R3, c[0x0][0x180], RZ ;  /* 0x000060000310ea10 */ /* 0x000fc80007f7e0ff */
[----:B------:R-:W-:Y:S02]  /*0e60*/  @!P2 IADD3 R15, R21, R17, RZ ;  /* 0x00000011150fa210 */ /* 0x000fe40007ffe0ff */
[----:B------:R-:W-:Y:S02]  /*0e70*/  @!P6 IADD3.X R17, R23, c[0x0][0x184], RZ, P3, !PT ;  /* 0x000061001711ea10 */ /* 0x000fe40001ffe4ff */
[C---:B------:R-:W-:Y:S02]  /*0e80*/  @!P0 SHF.L.U32 R10, R14.reuse, 0x2, RZ ;  /* 0x000000020e0a8819 */ /* 0x040fe400000006ff */
[----:B------:R-:W-:Y:S02]  /*0e90*/  @!P0 SHF.L.U64.HI R11, R14, 0x2, R11 ;  /* 0x000000020e0b8819 */ /* 0x000fe4000001020b */
[----:B------:R-:W-:Y:S02]  /*0ea0*/  @!P6 IADD3 R14, P3, R3, c[0x0][0x178], RZ ;  /* 0x00005e00030eea10 */ /* 0x000fe40007f7e0ff */
[----:B------:R-:W-:-:S02]  /*0eb0*/  @!P2 SHF.L.U64.HI R3, R20, 0x2, R15 ;  /* 0x000000021403a819 */ /* 0x000fc4000001020f */
[----:B------:R-:W-:Y:S01]  /*0ec0*/  @!P6 IADD3.X R15, R23, c[0x0][0x17c], RZ, P3, !PT ;  /* 0x00005f00170fea10 */ /* 0x000fe20001ffe4ff */
[----:B------:R-:W-:Y:S01]  /*0ed0*/  CS2R R26, SRZ ;  /* 0x00000000001a7805 */ /* 0x000fe2000001ff00 */
[----:B------:R-:W-:-:S05]  /*0ee0*/  CS2R R24, SRZ ;  /* 0x0000000000187805 */ /* 0x000fca000001ff00 */
[----:B------:R0:W3:Y:S04]  /*0ef0*/  @!P6 LDG.E.64 R26, [R14.64] ;  /* 0x000000120e1ae981 */ /* 0x0000e8000c1e1b00 */
[----:B--2---:R1:W-:Y:S02]  /*0f00*/  STL.64 [R1+0xc8], R8 ;  /* 0x0000c80801007387 */ /* 0x0043e40000100a00 */
[----:B-1----:R-:W-:-:S06]  /*0f10*/  CS2R R8, SRZ ;  /* 0x0000000000087805 */ /* 0x002fcc000001ff00 */
[----:B------:R1:W2:Y:S02]  /*0f20*/  @!P6 LDG.E.64 R8, [R16.64] ;  /* 0x000000121008e981 */ /* 0x0002a4000c1e1b00 */
[----:B-1----:R-:W-:-:S04]  /*0f30*/  @!P5 IADD3 R16, P3, R22, c[0x0][0x180], RZ ;  /* 0x000060001610da10 */ /* 0x002fc80007f7e0ff */
[----:B------:R-:W-:-:S05]  /*0f40*/  @!P5 IADD3.X R17, R19, c[0x0][0x184], RZ, P3, !PT ;  /* 0x000061001311da10 */ /* 0x000fca0001ffe4ff */
[----:B------:R1:W4:Y:S01]  /*0f50*/  @!P5 LDG.E.64 R24, [R16.64] ;  /* 0x000000121018d981 */ /* 0x000322000c1e1b00 */
[----:B------:R-:W-:Y:S02]  /*0f60*/  @!P4 IADD3 R18, R13, R18, RZ ;  /* 0x000000120d12c210 */ /* 0x000fe40007ffe0ff */
[C---:B------:R-:W-:Y:S02]  /*0f70*/  @!P4 SHF.L.U32 R13, R12.reuse, 0x2, RZ ;  /* 0x000000020c0dc819 */ /* 0x040fe400000006ff */
[----:B------:R-:W-:Y:S02]  /*0f80*/  @!P4 SHF.L.U64.HI R12, R12, 0x2, R18 ;  /* 0x000000020c0cc819 */ /* 0x000fe40000010212 */
[----:B------:R-:W-:Y:S02]  /*0f90*/  @!P2 SHF.L.U32 R18, R20, 0x2, RZ ;  /* 0x000000021412a819 */ /* 0x000fe400000006ff */
[----:B------:R-:W-:-:S04]  /*0fa0*/  @!P5 IADD3 R20, P3, R22, c[0x0][0x178], RZ ;  /* 0x00005e001614da10 */ /* 0x000fc80007f7e0ff */
[----:B------:R-:W-:Y:S02]  /*0fb0*/  @!P5 IADD3.X R21, R19, c[0x0][0x17c], RZ, P3, !PT ;  /* 0x00005f001315da10 */ /* 0x000fe40001ffe4ff */
[----:B0-----:R-:W-:-:S04]  /*0fc0*/  @!P4 IADD3 R14, P3, R13, c[0x0][0x180], RZ ;  /* 0x000060000d0eca10 */ /* 0x001fc80007f7e0ff */
[----:B------:R-:W-:Y:S01]  /*0fd0*/  @!P4 IADD3.X R15, R12, c[0x0][0x184], RZ, P3, !PT ;  /* 0x000061000c0fca10 */ /* 0x000fe20001ffe4ff */
[----:B------:R-:W-:Y:S01]  /*0fe0*/  CS2R R22, SRZ ;  /* 0x0000000000167805 */ /* 0x000fe2000001ff00 */
[----:B--2---:R0:W-:Y:S02]  /*0ff0*/  STL.64 [R1+0x18], R8 ;  /* 0x0000180801007387 */ /* 0x0041e40000100a00 */
[----:B0-----:R-:W-:-:S06]  /*1000*/  CS2R R8, SRZ ;  /* 0x0000000000087805 */ /* 0x001fcc000001ff00 */
[----:B------:R0:W2:Y:S01]  /*1010*/  @!P5 LDG.E.64 R8, [R20.64] ;  /* 0x000000121408d981 */ /* 0x0000a2000c1e1b00 */
[----:B-1----:R-:W-:-:S03]  /*1020*/  @!P4 IADD3 R16, P5, R13, c[0x0][0x178], RZ ;  /* 0x00005e000d10ca10 */ /* 0x002fc60007fbe0ff */
[----:B---3--:R1:W-:Y:S01]  /*1030*/  STL.64 [R1+0xd0], R26 ;  /* 0x0000d01a01007387 */ /* 0x0083e20000100a00 */
[----:B------:R-:W-:-:S03]  /*1040*/  @!P4 IADD3.X R17, R12, c[0x0][0x17c], RZ, P5, !PT ;  /* 0x00005f000c11ca10 */ /* 0x000fc60002ffe4ff */
[----:B----4-:R3:W-:Y:S01]  /*1050*/  STL.64 [R1+0x20], R24 ;  /* 0x0000201801007387 */ /* 0x0107e20000100a00 */
[----:B-1----:R-:W-:Y:S01]  /*1060*/  CS2R R26, SRZ ;  /* 0x00000000001a7805 */ /* 0x002fe2000001ff00 */
[----:B---3--:R-:W-:Y:S01]  /*1070*/  CS2R R24, SRZ ;  /* 0x0000000000187805 */ /* 0x008fe2000001ff00 */
[----:B0-----:R-:W-:-:S04]  /*1080*/  @!P0 IADD3 R20, P6, R10, c[0x0][0x180], RZ ;  /* 0x000060000a148a10 */ /* 0x001fc80007fde0ff */
[----:B------:R-:W3:Y:S04]  /*1090*/  @!P4 LDG.E.64 R26, [R14.64] ;  /* 0x000000120e1ac981 */ /* 0x000ee8000c1e1b00 */
[----:B------:R0:W4:Y:S01]  /*10a0*/  @!P4 LDG.E.64 R24, [R16.64] ;  /* 0x000000121018c981 */ /* 0x000122000c1e1b00 */
[----:B------:R-:W-:Y:S02]  /*10b0*/  @!P0 IADD3 R10, P4, R10, c[0x0][0x178], RZ ;  /* 0x00005e000a0a8a10 */ /* 0x000fe40007f9e0ff */
[C---:B------:R-:W-:Y:S02]  /*10c0*/  @!P0 IADD3.X R21, R11.reuse, c[0x0][0x184], RZ, P6, !PT ;  /* 0x000061000b158a10 */ /* 0x040fe400037fe4ff */
[----:B------:R-:W-:-:S03]  /*10d0*/  @!P0 IADD3.X R11, R11, c[0x0][0x17c], RZ, P4, !PT ;  /* 0x00005f000b0b8a10 */ /* 0x000fc600027fe4ff */
[----:B------:R-:W4:Y:S01]  /*10e0*/  @!P0 LDG.E.64 R22, [R20.64] ;  /* 0x0000001214168981 */ /* 0x000f22000c1e1b00 */
[----:B0-----:R-:W-:-:S06]  /*10f0*/  CS2R R16, SRZ ;  /* 0x0000000000107805 */ /* 0x001fcc000001ff00 */
[----:B------:R-:W4:Y:S04]  /*1100*/  @!P0 LDG.E.64 R16, [R10.64] ;  /* 0x000000120a108981 */ /* 0x000f28000c1e1b00 */
[----:B--2---:R0:W-:Y:S02]  /*1110*/  STL.64 [R1+0xe0], R8 ;  /* 0x0000e00801007387 */ /* 0x0041e40000100a00 */
[----:B0-----:R-:W-:-:S04]  /*1120*/  IADD3 R9, R2, 0x80, RZ ;  /* 0x0000008002097810 */ /* 0x001fc80007ffe0ff */
[----:B------:R-:W-:Y:S02]  /*1130*/  ISETP.GE.U32.AND P3, PT, R9, c[0x0][0x1e0], PT ;  /* 0x0000780009007a0c */ /* 0x000fe40003f66070 */
[----:B------:R-:W-:-:S04]  /*1140*/  SHF.R.S32.HI R8, RZ, 0x1f, R9 ;  /* 0x0000001fff087819 */ /* 0x000fc80000011409 */
[----:B------:R-:W-:Y:S01]  /*1150*/  ISETP.GE.AND.EX P3, PT, R8, c[0x0][0x1e4], PT, P3 ;  /* 0x0000790008007a0c */ /* 0x000fe20003f66330 */
[----:B---3--:R0:W-:Y:S03]  /*1160*/  STL.64 [R1+0x30], R26 ;  /* 0x0000301a01007387 */ /* 0x0081e60000100a00 */
[----:B------:R-:W-:Y:S01]  /*1170*/  ISETP.GT.U32.OR P3, PT, R0, 0x29f, P3 ;  /* 0x0000029f0000780c */ /* 0x000fe20001f64470 */
[----:B----4-:R1:W-:Y:S01]  /*1180*/  STL.64 [R1+0xe8], R24 ;  /* 0x0000e81801007387 */ /* 0x0103e20000100a00 */
[C---:B0-----:R-:W-:Y:S02]  /*1190*/  IADD3 R26, R2.reuse, 0x90, RZ ;  /* 0x00000090021a7810 */ /* 0x041fe40007ffe0ff */
[C---:B-1----:R-:W-:Y:S02]  /*11a0*/  IADD3 R25, R2.reuse, 0xa0, RZ ;  /* 0x000000a002197810 */ /* 0x042fe40007ffe0ff */
[----:B------:R-:W-:-:S02]  /*11b0*/  IADD3 R24, R2, 0xb0, RZ ;  /* 0x000000b002187810 */ /* 0x000fc40007ffe0ff */
[----:B------:R-:W-:Y:S02]  /*11c0*/  ISETP.GE.U32.AND P5, PT, R26, c[0x0][0x1e0], PT ;  /* 0x000078001a007a0c */ /* 0x000fe40003fa6070 */
[----:B------:R-:W-:Y:S02]  /*11d0*/  ISETP.GE.U32.AND P6, PT, R25, c[0x0][0x1e0], PT ;  /* 0x0000780019007a0c */ /* 0x000fe40003fc6070 */
[----:B------:R-:W-:Y:S02]  /*11e0*/  SHF.R.S32.HI R15, RZ, 0x1f, R26 ;  /* 0x0000001fff0f7819 */ /* 0x000fe4000001141a */
[----:B------:R-:W-:Y:S02]  /*11f0*/  SHF.R.S32.HI R14, RZ, 0x1f, R25 ;  /* 0x0000001fff0e7819 */ /* 0x000fe40000011419 */
[----:B------:R-:W-:Y:S02]  /*1200*/  ISETP.GE.U32.AND P4, PT, R24, c[0x0][0x1e0], PT ;  /* 0x0000780018007a0c */ /* 0x000fe40003f86070 */
[----:B------:R-:W-:Y:S01]  /*1210*/  SHF.R.S32.HI R13, RZ, 0x1f, R24 ;  /* 0x0000001fff0d7819 */ /* 0x000fe20000011418 */
[----:B------:R0:W-:Y:S01]  /*1220*/  STL.64 [R1+0xf0], R16 ;  /* 0x0000f01001007387 */ /* 0x0001e20000100a00 */
[----:B------:R-:W-:-:S02]  /*1230*/  ISETP.GE.AND.EX P5, PT, R15, c[0x0][0x1e4], PT, P5 ;  /* 0x000079000f007a0c */ /* 0x000fc40003fa6350 */
[----:B------:R-:W-:Y:S02]  /*1240*/  ISETP.GE.AND.EX P6, PT, R14, c[0x0][0x1e4], PT, P6 ;  /* 0x000079000e007a0c */ /* 0x000fe40003fc6360 */
[----:B------:R-:W-:Y:S01]  /*1250*/  ISETP.GE.AND.EX P0, PT, R13, c[0x0][0x1e4], PT, P4 ;  /* 0x000079000d007a0c */ /* 0x000fe20003f06340 */
[----:B------:R-:W-:Y:S01]  /*1260*/  @!P3 IMAD R12, R8, c[0x0][0x1d8], RZ ;  /* 0x00007600080cba24 */ /* 0x000fe200078e02ff */
[----:B------:R-:W-:Y:S02]  /*1270*/  @!P3 MOV R10, R6 ;  /* 0x00000006000ab202 */ /* 0x000fe40000000f00 */
[----:B------:R-:W-:Y:S02]  /*1280*/  @!P3 MOV R11, R5 ;  /* 0x00000005000bb202 */ /* 0x000fe40000000f00 */
[----:B0-----:R-:W-:Y:S02]  /*1290*/  @!P2 IADD3 R16, P4, R18, c[0x0][0x180], RZ ;  /* 0x000060001210aa10 */ /* 0x001fe40007f9e0ff */
[----:B------:R-:W-:-:S02]  /*12a0*/  ISETP.GT.U32.OR P5, PT, R0, 0x29f, P5 ;  /* 0x0000029f0000780c */ /* 0x000fc40002fa4470 */
[C---:B------:R-:W-:Y:S02]  /*12b0*/  ISETP.GT.U32.OR P6, PT, R0.reuse, 0x29f, P6 ;  /* 0x0000029f0000780c */ /* 0x040fe400037c4470 */
[----:B------:R-:W-:Y:S01]  /*12c0*/  ISETP.GT.U32.OR P0, PT, R0, 0x29f, P0 ;  /* 0x0000029f0000780c */ /* 0x000fe20000704470 */
[----:B------:R-:W-:Y:S01]  /*12d0*/  @!P3 IMAD R12, R9, c[0x0][0x1dc], R12 ;  /* 0x00007700090cba24 */ /* 0x000fe200078e020c */
[----:B------:R-:W-:Y:S01]  /*12e0*/  @!P2 IADD3.X R17, R3, c[0x0][0x184], RZ, P4, !PT ;  /* 0x000061000311aa10 */ /* 0x000fe200027fe4ff */
[----:B------:R-:W-:Y:S01]  /*12f0*/  @!P3 IMAD.WIDE.U32 R10, R9, c[0x0][0x1d8], R10 ;  /* 0x00007600090aba25 */ /* 0x000fe200078e000a */
[----:B------:R-:W-:-:S04]  /*1300*/  @!P2 IADD3 R18, P4, R18, c[0x0][0x178], RZ ;  /* 0x00005e001212aa10 */ /* 0x000fc80007f9e0ff */
[----:B------:R-:W-:Y:S02]  /*1310*/  @!P2 IADD3.X R19, R3, c[0x0][0x17c], RZ, P4, !PT ;  /* 0x00005f000313aa10 */ /* 0x000fe400027fe4ff */
[----:B------:R-:W-:Y:S01]  /*1320*/  @!P3 IADD3 R3, R11, R12, RZ ;  /* 0x0000000c0b03b210 */ /* 0x000fe20007ffe0ff */
[----:B------:R0:W-:Y:S01]  /*1330*/  STL.64 [R1+0x38], R22 ;  /* 0x0000381601007387 */ /* 0x0001e20000100a00 */
[----:B------:R-:W-:Y:S02]  /*1340*/  @!P5 IMAD R11, R15, c[0x0][0x1d8], RZ ;  /* 0x000076000f0bda24 */ /* 0x000fe400078e02ff */
[----:B------:R-:W-:Y:S02]  /*1350*/  @!P3 SHF.L.U64.HI R3, R10, 0x2, R3 ;  /* 0x000000020a03b819 */ /* 0x000fe40000010203 */
[----:B------:R-:W-:Y:S02]  /*1360*/  @!P6 MOV R15, R5 ;  /* 0x00000005000fe202 */ /* 0x000fe40000000f00 */
[----:B------:R-:W-:-:S02]  /*1370*/  @!P0 MOV R20, R6 ;  /* 0x0000000600148202 */ /* 0x000fc40000000f00 */
[----:B------:R-:W-:Y:S02]  /*1380*/  @!P0 MOV R21, R5 ;  /* 0x0000000500158202 */ /* 0x000fe40000000f00 */
[----:B0-----:R-:W-:Y:S01]  /*1390*/  @!P3 SHF.L.U32 R22, R10, 0x2, RZ ;  /* 0x000000020a16b819 */ /* 0x001fe200000006ff */
[----:B------:R-:W-:Y:S01]  /*13a0*/  @!P6 IMAD R10, R14, c[0x0][0x1d8], RZ ;  /* 0x000076000e0aea24 */ /* 0x000fe200078e02ff */
[----:B------:R-:W-:Y:S01]  /*13b0*/  @!P6 MOV R14, R6 ;  /* 0x00000006000ee202 */ /* 0x000fe20000000f00 */
[----:B------:R-:W-:Y:S02]  /*13c0*/  @!P0 IMAD R23, R13, c[0x0][0x1d8], RZ ;  /* 0x000076000d178a24 */ /* 0x000fe400078e02ff */
        /* <DEDUP_REMOVED lines=9> */
[----:B------:R-:W-:Y:S02]  /*1460*/  ISETP.GE.AND.EX P4, PT, R9, c[0x0][0x1e4], PT, P4 ;  /* 0x0000790009007a0c */ /* 0x000fe40003f86340 */
[----:B------:R-:W-:Y:S02]  /*1470*/  @!P5 MOV R12, R6 ;  /* 0x00000006000cd202 */ /* 0x000fe40000000f00 */
[----:B------:R-:W-:Y:S02]  /*1480*/  ISETP.GT.U32.OR P4, PT, R0, 0x29f, P4 ;  /* 0x0000029f0000780c */ /* 0x000fe40002784470 */
[----:B------:R-:W-:Y:S01]  /*1490*/  @!P5 MOV R13, R5 ;  /* 0x00000005000dd202 */ /* 0x000fe20000000f00 */
[----:B------:R-:W-:-:S04]  /*14a0*/  @!P5 IMAD R11, R26, c[0x0][0x1dc], R11 ;  /* 0x000077001a0bda24 */ /* 0x000fc800078e020b */
[----:B------:R-:W-:Y:S02]  /*14b0*/  @!P5 IMAD.WIDE.U32 R12, R26, c[0x0][0x1d8], R12 ;  /* 0x000076001a0cda25 */ /* 0x000fe400078e000c */
[----:B------:R-:W-:-:S03]  /*14c0*/  CS2R R26, SRZ ;  /* 0x00000000001a7805 */ /* 0x000fc6000001ff00 */
[----:B------:R-:W-:Y:S02]  /*14d0*/  @!P5 IADD3 R11, R13, R11, RZ ;  /* 0x0000000b0d0bd210 */ /* 0x000fe40007ffe0ff */
[----:B------:R-:W-:Y:S01]  /*14e0*/  @!P6 IADD3 R13, R15, R10, RZ ;  /* 0x0000000a0f0de210 */ /* 0x000fe20007ffe0ff */
[----:B------:R1:W3:Y:S01]  /*14f0*/  @!P2 LDG.E.64 R26, [R16.64] ;  /* 0x00000012101aa981 */ /* 0x0002e2000c1e1b00 */
[----:B------:R-:W-:Y:S01]  /*1500*/  @!P0 IADD3 R15, R21, R23, RZ ;  /* 0x00000017150f8210 */ /* 0x000fe20007ffe0ff */
[----:B------:R-:W-:Y:S01]  /*1510*/  @!P4 IMAD R21, R9, c[0x0][0x1d8], RZ ;  /* 0x000076000915ca24 */ /* 0x000fe200078e02ff */
[----:B0-----:R-:W-:Y:S02]  /*1520*/  @!P4 MOV R18, R6 ;  /* 0x000000060012c202 */ /* 0x001fe40000000f00 */
[----:B------:R-:W-:Y:S01]  /*1530*/  @!P4 MOV R19, R5 ;  /* 0x000000050013c202 */ /* 0x000fe20000000f00 */
[----:B------:R-:W-:Y:S01]  /*1540*/  @!P4 IMAD R21, R8, c[0x0][0x1dc], R21 ;  /* 0x000077000815ca24 */ /* 0x000fe200078e0215 */
[----:B------:R-:W-:-:S02]  /*1550*/  @!P5 SHF.L.U32 R10, R12, 0x2, RZ ;  /* 0x000000020c0ad819 */ /* 0x000fc400000006ff */
[----:B-1----:R-:W-:Y:S01]  /*1560*/  @!P3 IADD3 R16, P2, R22, c[0x0][0x180], RZ ;  /* 0x000060001610ba10 */ /* 0x002fe20007f5e0ff */
[----:B------:R-:W-:Y:S01]  /*1570*/  @!P4 IMAD.WIDE.U32 R18, R8, c[0x0][0x1d8], R18 ;  /* 0x000076000812ca25 */ /* 0x000fe200078e0012 */
[----:B------:R-:W-:Y:S02]  /*1580*/  @!P5 SHF.L.U64.HI R11, R12, 0x2, R11 ;  /* 0x000000020c0bd819 */ /* 0x000fe4000001020b */
[C---:B------:R-:W-:Y:S02]  /*1590*/  @!P6 SHF.L.U32 R12, R14.reuse, 0x2, RZ ;  /* 0x000000020e0ce819 */ /* 0x040fe400000006ff */
[----:B------:R-:W-:Y:S02]  /*15a0*/  @!P6 SHF.L.U64.HI R13, R14, 0x2, R13 ;  /* 0x000000020e0de819 */ /* 0x000fe4000001020d */
[C---:B------:R-:W-:Y:S02]  /*15b0*/  @!P0 SHF.L.U32 R14, R20.reuse, 0x2, RZ ;  /* 0x00000002140e8819 */ /* 0x040fe400000006ff */
[----:B------:R-:W-:-:S02]  /*15c0*/  @!P0 SHF.L.U64.HI R15, R20, 0x2, R15 ;  /* 0x00000002140f8819 */ /* 0x000fc4000001020f */
[----:B------:R-:W-:Y:S02]  /*15d0*/  @!P3 IADD3.X R17, R3, c[0x0][0x184], RZ, P2, !PT ;  /* 0x000061000311ba10 */ /* 0x000fe400017fe4ff */
[----:B------:R-:W-:Y:S01]  /*15e0*/  @!P3 IADD3 R20, P2, R22, c[0x0][0x178], RZ ;  /* 0x00005e001614ba10 */ /* 0x000fe20007f5e0ff */
[----:B------:R-:W-:Y:S01]  /*15f0*/  CS2R R8, SRZ ;  /* 0x0000000000087805 */ /* 0x000fe2000001ff00 */
[----:B------:R-:W-:Y:S02]  /*1600*/  @!P4 IADD3 R22, R19, R21, RZ ;  /* 0x000000151316c210 */ /* 0x000fe40007ffe0ff */
[----:B------:R-:W-:-:S05]  /*1610*/  @!P3 IADD3.X R21, R3, c[0x0][0x17c], RZ, P2, !PT ;  /* 0x00005f000315ba10 */ /* 0x000fca00017fe4ff */
[----:B------:R-:W4:Y:S04]  /*1620*/  @!P3 LDG.E.64 R8, [R20.64] ;  /* 0x000000121408b981 */ /* 0x000f28000c1e1b00 */
[----:B--2---:R0:W-:Y:S02]  /*1630*/  STL.64 [R1+0x100], R24 ;  /* 0x0001001801007387 */ /* 0x0041e40000100a00 */
[----:B0-----:R-:W-:-:S06]  /*1640*/  CS2R R24, SRZ ;  /* 0x0000000000187805 */ /* 0x001fcc000001ff00 */
[----:B------:R0:W2:Y:S01]  /*1650*/  @!P3 LDG.E.64 R24, [R16.64] ;  /* 0x000000121018b981 */ /* 0x0000a2000c1e1b00 */
[C---:B------:R-:W-:Y:S02]  /*1660*/  @!P4 SHF.L.U32 R3, R18.reuse, 0x2, RZ ;  /* 0x000000021203c819 */ /* 0x040fe400000006ff */
[----:B------:R-:W-:Y:S02]  /*1670*/  @!P4 SHF.L.U64.HI R22, R18, 0x2, R22 ;  /* 0x000000021216c819 */ /* 0x000fe40000010216 */
[----:B0-----:R-:W-:-:S04]  /*1680*/  @!P5 IADD3 R16, P3, R10, c[0x0][0x180], RZ ;  /* 0x000060000a10da10 */ /* 0x001fc80007f7e0ff */
[----:B------:R-:W-:Y:S02]  /*1690*/  @!P5 IADD3.X R17, R11, c[0x0][0x184], RZ, P3, !PT ;  /* 0x000061000b11da10 */ /* 0x000fe40001ffe4ff */
[----:B------:R-:W-:-:S04]  /*16a0*/  @!P6 IADD3 R18, P3, R12, c[0x0][0x180], RZ ;  /* 0x000060000c12ea10 */ /* 0x000fc80007f7e0ff */
[----:B------:R-:W-:Y:S01]  /*16b0*/  @!P6 IADD3.X R19, R13, c[0x0][0x184], RZ, P3, !PT ;  /* 0x000061000d13ea10 */ /* 0x000fe20001ffe4ff */
[----:B--2---:R0:W-:Y:S04]  /*16c0*/  STL.64 [R1+0x48], R24 ;  /* 0x0000481801007387 */ /* 0x0041e80000100a00 */
[----:B---3--:R-:W-:Y:S04]  /*16d0*/  STL.64 [R1+0x40], R26 ;  /* 0x0000401a01007387 */ /* 0x008fe80000100a00 */
[----:B----4-:R1:W-:Y:S01]  /*16e0*/  STL.64 [R1+0x110], R8 ;  /* 0x0001100801007387 */ /* 0x0103e20000100a00 */
[----:B0-----:R-:W-:-:S06]  /*16f0*/  CS2R R24, SRZ ;  /* 0x0000000000187805 */ /* 0x001fcc000001ff00 */
[----:B------:R-:W2:Y:S01]  /*1700*/  @!P5 LDG.E.64 R24, [R16.64] ;  /* 0x000000121018d981 */ /* 0x000ea2000c1e1b00 */
[----:B-1----:R-:W-:-:S06]  /*1710*/  CS2R R8, SRZ ;  /* 0x0000000000087805 */ /* 0x002fcc000001ff00 */
[----:B------:R-:W3:Y:S01]  /*1720*/  @!P6 LDG.E.64 R8, [R18.64] ;  /* 0x000000121208e981 */ /* 0x000ee2000c1e1b00 */
[----:B------:R-:W-:Y:S01]  /*1730*/  @!P5 IADD3 R10, P2, R10, c[0x0][0x178], RZ ;  /* 0x00005e000a0ada10 */ /* 0x000fe20007f5e0ff */
[----:B------:R-:W-:-:S03]  /*1740*/  CS2R R26, SRZ ;  /* 0x00000000001a7805 */ /* 0x000fc6000001ff00 */
[----:B------:R-:W-:-:S05]  /*1750*/  @!P5 IADD3.X R11, R11, c[0x0][0x17c], RZ, P2, !PT ;  /* 0x00005f000b0bda10 */ /* 0x000fca00017fe4ff */
[----:B------:R0:W4:Y:S01]  /*1760*/  @!P5 LDG.E.64 R26, [R10.64] ;  /* 0x000000120a1ad981 */ /* 0x000122000c1e1b00 */
[----:B------:R-:W-:-:S04]  /*1770*/  @!P6 IADD3 R12, P5, R12, c[0x0][0x178], RZ ;  /* 0x00005e000c0cea10 */ /* 0x000fc80007fbe0ff */
[----:B------:R-:W-:Y:S01]  /*1780*/  @!P6 IADD3.X R13, R13, c[0x0][0x17c], RZ, P5, !PT ;  /* 0x00005f000d0dea10 */ /* 0x000fe20002ffe4ff */
[----:B--2---:R-:W-:Y:S04]  /*1790*/  STL.64 [R1+0x50], R24 ;  /* 0x0000501801007387 */ /* 0x004fe80000100a00 */
[----:B---3--:R1:W-:Y:S02]  /*17a0*/  STL.64 [R1+0x58], R8 ;  /* 0x0000580801007387 */ /* 0x0083e40000100a00 */
[----:B-1----:R-:W-:-:S06]  /*17b0*/  CS2R R8, SRZ ;  /* 0x0000000000087805 */ /* 0x002fcc000001ff00 */
[----:B------:R1:W2:Y:S01]  /*17c0*/  @!P6 LDG.E.64 R8, [R12.64] ;  /* 0x000000120c08e981 */ /* 0x0002a2000c1e1b00 */
[----:B------:R-:W-:Y:S02]  /*17d0*/  IADD3 R23, R2, 0xe0, RZ ;  /* 0x000000e002177810 */ /* 0x000fe40007ffe0ff */
[----:B------:R-:W-:Y:S02]  /*17e0*/  @!P0 IADD3 R16, P5, R14, c[0x0][0x180], RZ ;  /* 0x000060000e108a10 */ /* 0x000fe40007fbe0ff */
[----:B------:R-:W-:Y:S02]  /*17f0*/  ISETP.GE.U32.AND P2, PT, R23, c[0x0][0x1e0], PT ;  /* 0x0000780017007a0c */ /* 0x000fe40003f46070 */
[----:B0-----:R-:W-:Y:S02]  /*1800*/  SHF.R.S32.HI R10, RZ, 0x1f, R23 ;  /* 0x0000001fff0a7819 */ /* 0x001fe40000011417 */
[----:B------:R-:W-:Y:S02]  /*1810*/  @!P0 IADD3.X R17, R15, c[0x0][0x184], RZ, P5, !PT ;  /* 0x000061000f118a10 */ /* 0x000fe40002ffe4ff */
[----:B------:R-:W-:-:S04]  /*1820*/  ISETP.GE.AND.EX P2, PT, R10, c[0x0][0x1e4], PT, P2 ;  /* 0x000079000a007a0c */ /* 0x000fc80003f46320 */
[----:B------:R-:W-:Y:S02]  /*1830*/  ISETP.GT.U32.OR P2, PT, R0, 0x29f, P2 ;  /* 0x0000029f0000780c */ /* 0x000fe40001744470 */
[----:B------:R-:W-:-:S11]  /*1840*/  @!P0 IADD3 R14, P6, R14, c[0x0][0x178], RZ ;  /* 0x00005e000e0e8a10 */ /* 0x000fd60007fde0ff */
[----:B-1----:R-:W-:Y:S01]  /*1850*/  @!P2 MOV R12, R6 ;  /* 0x00000006000ca202 */ /* 0x002fe20000000f00 */
[----:B------:R-:W-:Y:S01]  /*1860*/  @!P2 IMAD R19, R10, c[0x0][0x1d8], RZ ;  /* 0x000076000a13aa24 */ /* 0x000fe200078e02ff */
[----:B------:R-:W-:-:S03]  /*1870*/  @!P2 MOV R13, R5 ;  /* 0x00000005000da202 */ /* 0x000fc60000000f00 */
[C---:B------:R-:W-:Y:S02]  /*1880*/  @!P2 IMAD R19, R23.reuse, c[0x0][0x1dc], R19 ;  /* 0x000077001713aa24 */ /* 0x040fe400078e0213 */
[----:B------:R-:W-:Y:S01]  /*1890*/  @!P2 IMAD.WIDE.U32 R12, R23, c[0x0][0x1d8], R12 ;  /* 0x00007600170caa25 */ /* 0x000fe200078e000c */
[----:B------:R-:W-:Y:S01]  /*18a0*/  @!P0 IADD3.X R15, R15, c[0x0][0x17c], RZ, P6, !PT ;  /* 0x00005f000f0f8a10 */ /* 0x000fe200037fe4ff */
[----:B--2---:R0:W-:Y:S02]  /*18b0*/  STL.64 [R1+0x128], R8 ;  /* 0x0001280801007387 */ /* 0x0041e40000100a00 */
[----:B0-----:R-:W-:-:S04]  /*18c0*/  IADD3 R9, R2, 0xf0, RZ ;  /* 0x000000f002097810 */ /* 0x001fc80007ffe0ff */
[----:B------:R-:W-:Y:S02]  /*18d0*/  ISETP.GE.U32.AND P5, PT, R9, c[0x0][0x1e0], PT ;  /* 0x0000780009007a0c */ /* 0x000fe40003fa6070 */
[----:B------:R-:W-:-:S04]  /*18e0*/  SHF.R.S32.HI R20, RZ, 0x1f, R9 ;  /* 0x0000001fff147819 */ /* 0x000fc80000011409 */
[----:B------:R-:W-:-:S04]  /*18f0*/  ISETP.GE.AND.EX P5, PT, R20, c[0x0][0x1e4], PT, P5 ;  /* 0x0000790014007a0c */ /* 0x000fc80003fa6350 */
[----:B------:R-:W-:Y:S01]  /*1900*/  ISETP.GT.U32.OR P5, PT, R0, 0x29f, P5 ;  /* 0x0000029f0000780c */ /* 0x000fe20002fa4470 */
[----:B----4-:R0:W-:-:S12]  /*1910*/  STL.64 [R1+0x120], R26 ;  /* 0x0001201a01007387 */ /* 0x0101d80000100a00 */
[----:B------:R-:W-:Y:S02]  /*1920*/  @!P5 IMAD R23, R20, c[0x0][0x1d8], RZ ;  /* 0x000076001417da24 */ /* 0x000fe400078e02ff */
[----:B------:R-:W-:Y:S01]  /*1930*/  CS2R R20, SRZ ;  /* 0x0000000000147805 */ /* 0x000fe2000001ff00 */
[----:B0-----:R-:W-:-:S05]  /*1940*/  CS2R R26, SRZ ;  /* 0x00000000001a7805 */ /* 0x001fca000001ff00 */
[----:B------:R0:W2:Y:S04]  /*1950*/  @!P0 LDG.E.64 R20, [R14.64] ;  /* 0x000000120e148981 */ /* 0x0000a8000c1e1b00 */
[----:B------:R1:W3:Y:S01]  /*1960*/  @!P0 LDG.E.64 R26, [R16.64] ;  /* 0x00000012101a8981 */ /* 0x0002e2000c1e1b00 */
[----:B------:R-:W-:-:S04]  /*1970*/  IADD3 R25, R2, 0xd0, RZ ;  /* 0x000000d002197810 */ /* 0x000fc80007ffe0ff */
[----:B------:R-:W-:Y:S02]  /*1980*/  ISETP.GE.U32.AND P3, PT, R25, c[0x0][0x1e0], PT ;  /* 0x0000780019007a0c */ /* 0x000fe40003f66070 */
[----:B------:R-:W-:-:S04]  /*1990*/  SHF.R.S32.HI R11, RZ, 0x1f, R25 ;  /* 0x0000001fff0b7819 */ /* 0x000fc80000011419 */
[----:B------:R-:W-:Y:S02]  /*19a0*/  ISETP.GE.AND.EX P3, PT, R11, c[0x0][0x1e4], PT, P3 ;  /* 0x000079000b007a0c */ /* 0x000fe40003f66330 */
[----:B------:R-:W-:Y:S02]  /*19b0*/  IADD3 R8, R2, 0x100, RZ ;  /* 0x0000010002087810 */ /* 0x000fe40007ffe0ff */
[----:B------:R-:W-:Y:S02]  /*19c0*/  ISETP.GT.U32.OR P3, PT, R0, 0x29f, P3 ;  /* 0x0000029f0000780c */ /* 0x000fe40001f64470 */
[----:B------:R-:W-:Y:S02]  /*19d0*/  ISETP.GE.U32.AND P6, PT, R8, c[0x0][0x1e0], PT ;  /* 0x0000780008007a0c */ /* 0x000fe40003fc6070 */
[----:B------:R-:W-:-:S04]  /*19e0*/  SHF.R.S32.HI R24, RZ, 0x1f, R8 ;  /* 0x0000001fff187819 */ /* 0x000fc80000011408 */
[----:B------:R-:W-:-:S04]  /*19f0*/  ISETP.GE.AND.EX P6, PT, R24, c[0x0][0x1e4], PT, P6 ;  /* 0x0000790018007a0c */ /* 0x000fc80003fc6360 */
[----:B------:R-:W-:Y:S01]  /*1a00*/  ISETP.GT.U32.OR P6, PT, R0, 0x29f, P6 ;  /* 0x0000029f0000780c */ /* 0x000fe200037c4470 */
[----:B------:R-:W-:Y:S01]  /*1a10*/  @!P3 IMAD R18, R11, c[0x0][0x1d8], RZ ;  /* 0x000076000b12ba24 */ /* 0x000fe200078e02ff */
[----:B------:R-:W-:Y:S02]  /*1a20*/  @!P3 MOV R10, R6 ;  /* 0x00000006000ab202 */ /* 0x000fe40000000f00 */
[----:B------:R-:W-:Y:S01]  /*1a30*/  @!P3 MOV R11, R5 ;  /* 0x00000005000bb202 */ /* 0x000fe20000000f00 */
[----:B------:R-:W-:Y:S01]  /*1a40*/  @!P3 IMAD R18, R25, c[0x0][0x1dc], R18 ;  /* 0x000077001912ba24 */ /* 0x000fe200078e0212 */
[----:B------:R-:W-:-:S03]  /*1a50*/  @!P2 IADD3 R19, R13, R19, RZ ;  /* 0x000000130d13a210 */ /* 0x000fc60007ffe0ff */
[----:B------:R-:W-:-:S05]  /*1a60*/  @!P3 IMAD.WIDE.U32 R10, R25, c[0x0][0x1d8], R10 ;  /* 0x00007600190aba25 */ /* 0x000fca00078e000a */
[----:B------:R-:W-:Y:S02]  /*1a70*/  @!P3 IADD3 R18, R11, R18, RZ ;  /* 0x000000120b12b210 */ /* 0x000fe40007ffe0ff */
[C---:B------:R-:W-:Y:S02]  /*1a80*/  @!P2 SHF.L.U32 R11, R12.reuse, 0x2, RZ ;  /* 0x000000020c0ba819 */ /* 0x040fe400000006ff */
[----:B------:R-:W-:Y:S01]  /*1a90*/  @!P2 SHF.L.U64.HI R12, R12, 0x2, R19 ;  /* 0x000000020c0ca819 */ /* 0x000fe20000010213 */
[----:B------:R-:W-:Y:S01]  /*1aa0*/  @!P6 IMAD R19, R24, c[0x0][0x1d8], RZ ;  /* 0x000076001813ea24 */ /* 0x000fe200078e02ff */
[-C--:B0-----:R-:W-:Y:S02]  /*1ab0*/  @!P6 MOV R14, R6.reuse ;  /* 0x00000006000ee202 */ /* 0x081fe40000000f00 */
[----:B------:R-:W-:Y:S01]  /*1ac0*/  @!P6 MOV R15, R5 ;  /* 0x00000005000fe202 */ /* 0x000fe20000000f00 */
[----:B------:R-:W-:Y:S01]  /*1ad0*/  @!P6 IMAD R19, R8, c[0x0][0x1dc], R19 ;  /* 0x000077000813ea24 */ /* 0x000fe200078e0213 */
[----:B-1----:R-:W-:-:S02]  /*1ae0*/  @!P5 MOV R16, R6 ;  /* 0x000000060010d202 */ /* 0x002fc40000000f00 */
[----:B------:R-:W-:Y:S01]  /*1af0*/  @!P5 MOV R17, R5 ;  /* 0x000000050011d202 */ /* 0x000fe20000000f00 */
[----:B------:R-:W-:Y:S01]  /*1b00*/  @!P6 IMAD.WIDE.U32 R14, R8, c[0x0][0x1d8], R14 ;  /* 0x00007600080eea25 */ /* 0x000fe200078e000e */
[C---:B------:R-:W-:Y:S02]  /*1b10*/  @!P3 SHF.L.U32 R13, R10.reuse, 0x2, RZ ;  /* 0x000000020a0db819 */ /* 0x040fe400000006ff */
[----:B------:R-:W-:Y:S02]  /*1b20*/  @!P3 SHF.L.U64.HI R10, R10, 0x2, R18 ;  /* 0x000000020a0ab819 */ /* 0x000fe40000010212 */
[----:B------:R-:W-:Y:S01]  /*1b30*/  @!P4 IADD3 R18, P0, R3, c[0x0][0x180], RZ ;  /* 0x000060000312ca10 */ /* 0x000fe20007f1e0ff */
[----:B------:R-:W-:Y:S01]  /*1b40*/  @!P5 IMAD R23, R9, c[0x0][0x1dc], R23 ;  /* 0x000077000917da24 */ /* 0x000fe200078e0217 */
[----:B------:R-:W-:Y:S01]  /*1b50*/  @!P6 IADD3 R15, R15, R19, RZ ;  /* 0x000000130f0fe210 */ /* 0x000fe20007ffe0ff */
[----:B------:R-:W-:Y:S01]  /*1b60*/  @!P5 IMAD.WIDE.U32 R16, R9, c[0x0][0x1d8], R16 ;  /* 0x000076000910da25 */ /* 0x000fe200078e0010 */
[----:B------:R-:W-:Y:S01]  /*1b70*/  @!P4 IADD3.X R19, R22, c[0x0][0x184], RZ, P0, !PT ;  /* 0x000061001613ca10 */ /* 0x000fe200007fe4ff */
[----:B------:R-:W-:-:S03]  /*1b80*/  CS2R R8, SRZ ;  /* 0x0000000000087805 */ /* 0x000fc6000001ff00 */
[----:B------:R-:W-:-:S03]  /*1b90*/  @!P5 IADD3 R23, R17, R23, RZ ;  /* 0x000000171117d210 */ /* 0x000fc60007ffe0ff */
[----:B------:R0:W4:Y:S01]  /*1ba0*/  @!P4 LDG.E.64 R8, [R18.64] ;  /* 0x000000121208c981 */ /* 0x000122000c1e1b00 */
[C---:B------:R-:W-:Y:S02]  /*1bb0*/  @!P5 SHF.L.U32 R17, R16.reuse, 0x2, RZ ;  /* 0x000000021011d819 */ /* 0x040fe400000006ff */
[----:B------:R-:W-:Y:S02]  /*1bc0*/  @!P5 SHF.L.U64.HI R23, R16, 0x2, R23 ;  /* 0x000000021017d819 */ /* 0x000fe40000010217 */
[----:B------:R-:W-:Y:S01]  /*1bd0*/  @!P6 SHF.L.U32 R16, R14, 0x2, RZ ;  /* 0x000000020e10e819 */ /* 0x000fe200000006ff */
[----:B------:R-:W-:Y:S01]  /*1be0*/  CS2R R24, SRZ ;  /* 0x0000000000187805 */ /* 0x000fe2000001ff00 */
[----:B--2---:R1:W-:Y:S04]  /*1bf0*/  STL.64 [R1+0x130], R20 ;  /* 0x0001301401007387 */ /* 0x0043e80000100a00 */
[----:B---3--:R2:W-:Y:S01]  /*1c00*/  STL.64 [R1+0x60], R26 ;  /* 0x0000601a01007387 */ /* 0x0085e20000100a00 */
[----:B-1----:R-:W-:-:S02]  /*1c10*/  @!P4 IADD3 R20, P0, R3, c[0x0][0x178], RZ ;  /* 0x00005e000314ca10 */ /* 0x002fc40007f1e0ff */
[----:B------:R-:W-:Y:S02]  /*1c20*/  @!P6 SHF.L.U64.HI R3, R14, 0x2, R15 ;  /* 0x000000020e03e819 */ /* 0x000fe4000001020f */
[----:B------:R-:W-:Y:S02]  /*1c30*/  @!P4 IADD3.X R21, R22, c[0x0][0x17c], RZ, P0, !PT ;  /* 0x00005f001615ca10 */ /* 0x000fe400007fe4ff */
[----:B------:R-:W-:Y:S01]  /*1c40*/  @!P3 IADD3 R14, P0, R13, c[0x0][0x180], RZ ;  /* 0x000060000d0eba10 */ /* 0x000fe20007f1e0ff */
[----:B--2---:R-:W-:-:S03]  /*1c50*/  CS2R R26, SRZ ;  /* 0x00000000001a7805 */ /* 0x004fc6000001ff00 */
[----:B------:R-:W-:-:S03]  /*1c60*/  @!P3 IADD3.X R15, R10, c[0x0][0x184], RZ, P0, !PT ;  /* 0x000061000a0fba10 */ /* 0x000fc600007fe4ff */
[----:B------:R1:W2:Y:S04]  /*1c70*/  @!P4 LDG.E.64 R26, [R20.64] ;  /* 0x00000012141ac981 */ /* 0x0002a8000c1e1b00 */
[----:B------:R3:W2:Y:S01]  /*1c80*/  @!P3 LDG.E.64 R24, [R14.64] ;  /* 0x000000120e18b981 */ /* 0x0006a2000c1e1b00 */
[----:B0-----:R-:W-:-:S04]  /*1c90*/  @!P3 IADD3 R18, P0, R13, c[0x0][0x178], RZ ;  /* 0x00005e000d12ba10 */ /* 0x001fc80007f1e0ff */
[----:B------:R-:W-:Y:S02]  /*1ca0*/  @!P3 IADD3.X R19, R10, c[0x0][0x17c], RZ, P0, !PT ;  /* 0x00005f000a13ba10 */ /* 0x000fe400007fe4ff */
[----:B------:R-:W-:Y:S01]  /*1cb0*/  @!P2 IADD3 R10, P0, R11, c[0x0][0x180], RZ ;  /* 0x000060000b0aaa10 */ /* 0x000fe20007f1e0ff */
[----:B-1----:R-:W-:Y:S01]  /*1cc0*/  CS2R R20, SRZ ;  /* 0x0000000000147805 */ /* 0x002fe2000001ff00 */
[----:B----4-:R0:W-:Y:S02]  /*1cd0*/  STL.64 [R1+0x68], R8 ;  /* 0x0000680801007387 */ /* 0x0101e40000100a00 */
[----:B0-----:R-:W-:-:S06]  /*1ce0*/  CS2R R8, SRZ ;  /* 0x0000000000087805 */ /* 0x001fcc000001ff00 */
[----:B------:R0:W4:Y:S01]  /*1cf0*/  @!P3 LDG.E.64 R8, [R18.64] ;  /* 0x000000121208b981 */ /* 0x000122000c1e1b00 */
[----:B---3--:R-:W-:Y:S02]  /*1d00*/  @!P2 IADD3 R14, P3, R11, c[0x0][0x178], RZ ;  /* 0x00005e000b0eaa10 */ /* 0x008fe40007f7e0ff */
[C---:B------:R-:W-:Y:S02]  /*1d10*/  @!P2 IADD3.X R11, R12.reuse, c[0x0][0x184], RZ, P0, !PT ;  /* 0x000061000c0baa10 */ /* 0x040fe400007fe4ff */
[----:B------:R-:W-:Y:S02]  /*1d20*/  @!P2 IADD3.X R15, R12, c[0x0][0x17c], RZ, P3, !PT ;  /* 0x00005f000c0faa10 */ /* 0x000fe40001ffe4ff */
[----:B0-----:R-:W-:-:S04]  /*1d30*/  @!P5 IADD3 R18, P4, R17, c[0x0][0x180], RZ ;  /* 0x000060001112da10 */ /* 0x001fc80007f9e0ff */
[----:B------:R-:W-:-:S05]  /*1d40*/  @!P5 IADD3.X R19, R23, c[0x0][0x184], RZ, P4, !PT ;  /* 0x000061001713da10 */ /* 0x000fca00027fe4ff */
[----:B------:R-:W3:Y:S04]  /*1d50*/  @!P5 LDG.E.64 R20, [R18.64] ;  /* 0x000000121214d981 */ /* 0x000ee8000c1e1b00 */
[----:B--2---:R0:W-:Y:S04]  /*1d60*/  STL.64 [R1+0x138], R26 ;  /* 0x0001381a01007387 */ /* 0x0041e80000100a00 */
[----:B------:R1:W-:Y:S01]  /*1d70*/  STL.64 [R1+0x78], R24 ;  /* 0x0000781801007387 */ /* 0x0003e20000100a00 */
[----:B0-----:R-:W-:Y:S01]  /*1d80*/  CS2R R26, SRZ ;  /* 0x00000000001a7805 */ /* 0x001fe2000001ff00 */
[----:B-1----:R-:W-:-:S05]  /*1d90*/  CS2R R24, SRZ ;  /* 0x0000000000187805 */ /* 0x002fca000001ff00 */
[----:B------:R0:W2:Y:S04]  /*1da0*/  @!P2 LDG.E.64 R26, [R10.64] ;  /* 0x000000120a1aa981 */ /* 0x0000a8000c1e1b00 */
[----:B------:R1:W2:Y:S01]  /*1db0*/  @!P2 LDG.E.64 R24, [R14.64] ;  /* 0x000000120e18a981 */ /* 0x0002a2000c1e1b00 */
[----:B0-----:R-:W-:Y:S01]  /*1dc0*/  @!P5 IADD3 R10, P0, R17, c[0x0][0x178], RZ ;  /* 0x00005e00110ada10 */ /* 0x001fe20007f1e0ff */
[----:B-1----:R-:W-:-:S03]  /*1dd0*/  CS2R R14, SRZ ;  /* 0x00000000000e7805 */ /* 0x002fc6000001ff00 */
[----:B------:R-:W-:-:S05]  /*1de0*/  @!P5 IADD3.X R11, R23, c[0x0][0x17c], RZ, P0, !PT ;  /* 0x00005f00170bda10 */ /* 0x000fca00007fe4ff */
[----:B------:R0:W3:Y:S01]  /*1df0*/  @!P5 LDG.E.64 R14, [R10.64] ;  /* 0x000000120a0ed981 */ /* 0x0000e2000c1e1b00 */
[----:B------:R-:W-:-:S04]  /*1e00*/  IADD3 R13, R2, 0x120, RZ ;  /* 0x00000120020d7810 */ /* 0x000fc80007ffe0ff */
[----:B------:R-:W-:Y:S02]  /*1e10*/  ISETP.GE.U32.AND P3, PT, R13, c[0x0][0x1e0], PT ;  /* 0x000078000d007a0c */ /* 0x000fe40003f66070 */
[----:B------:R-:W-:Y:S01]  /*1e20*/  SHF.R.S32.HI R22, RZ, 0x1f, R13 ;  /* 0x0000001fff167819 */ /* 0x000fe2000001140d */
[----:B----4-:R1:W-:Y:S02]  /*1e30*/  STL.64 [R1+0x148], R8 ;  /* 0x0001480801007387 */ /* 0x0103e40000100a00 */
[----:B-1----:R-:W-:-:S04]  /*1e40*/  IADD3 R9, R2, 0x110, RZ ;  /* 0x0000011002097810 */ /* 0x002fc80007ffe0ff */
[----:B------:R-:W-:Y:S02]  /*1e50*/  ISETP.GE.U32.AND P2, PT, R9, c[0x0][0x1e0], PT ;  /* 0x0000780009007a0c */ /* 0x000fe40003f46070 */
[----:B------:R-:W-:-:S04]  /*1e60*/  SHF.R.S32.HI R8, RZ, 0x1f, R9 ;  /* 0x0000001fff087819 */ /* 0x000fc80000011409 */
[----:B------:R-:W-:-:S04]  /*1e70*/  ISETP.GE.AND.EX P2, PT, R8, c[0x0][0x1e4], PT, P2 ;  /* 0x0000790008007a0c */ /* 0x000fc80003f46320 */
[----:B------:R-:W-:Y:S02]  /*1e80*/  ISETP.GT.U32.OR P2, PT, R0, 0x29f, P2 ;  /* 0x0000029f0000780c */ /* 0x000fe40001744470 */
[----:B------:R-:W-:-:S04]  /*1e90*/  ISETP.GE.AND.EX P3, PT, R22, c[0x0][0x1e4], PT, P3 ;  /* 0x0000790016007a0c */ /* 0x000fc80003f66330 */
[----:B------:R-:W-:-:S07]  /*1ea0*/  ISETP.GT.U32.OR P3, PT, R0, 0x29f, P3 ;  /* 0x0000029f0000780c */ /* 0x000fce0001f64470 */
[----:B0-----:R-:W-:Y:S01]  /*1eb0*/  @!P2 MOV R10, R6 ;  /* 0x00000006000aa202 */ /* 0x001fe20000000f00 */
[----:B------:R-:W-:Y:S01]  /*1ec0*/  @!P2 IMAD R12, R8, c[0x0][0x1d8], RZ ;  /* 0x00007600080caa24 */ /* 0x000fe200078e02ff */
[----:B------:R-:W-:-:S03]  /*1ed0*/  @!P2 MOV R11, R5 ;  /* 0x00000005000ba202 */ /* 0x000fc60000000f00 */
[C---:B------:R-:W-:Y:S02]  /*1ee0*/  @!P2 IMAD R12, R9.reuse, c[0x0][0x1dc], R12 ;  /* 0x00007700090caa24 */ /* 0x040fe400078e020c */
[----:B------:R-:W-:-:S05]  /*1ef0*/  @!P2 IMAD.WIDE.U32 R10, R9, c[0x0][0x1d8], R10 ;  /* 0x00007600090aaa25 */ /* 0x000fca00078e000a */
[----:B------:R-:W-:Y:S01]  /*1f00*/  @!P2 SHF.L.U32 R23, R10, 0x2, RZ ;  /* 0x000000020a17a819 */ /* 0x000fe200000006ff */
[----:B------:R-:W-:-:S04]  /*1f10*/  @!P3 IMAD R22, R22, c[0x0][0x1d8], RZ ;  /* 0x000076001616ba24 */ /* 0x000fc800078e02ff */
[----:B------:R-:W-:Y:S01]  /*1f20*/  @!P3 IMAD R22, R13, c[0x0][0x1dc], R22 ;  /* 0x000077000d16ba24 */ /* 0x000fe200078e0216 */
[----:B--2---:R0:W-:Y:S04]  /*1f30*/  STL.64 [R1+0x150], R24 ;  /* 0x0001501801007387 */ /* 0x0041e80000100a00 */
[----:B---3--:R1:W-:Y:S01]  /*1f40*/  STL.64 [R1+0x90], R20 ;  /* 0x0000901401007387 */ /* 0x0083e20000100a00 */
[C---:B0-----:R-:W-:Y:S02]  /*1f50*/  IADD3 R24, R2.reuse, 0x140, RZ ;  /* 0x0000014002187810 */ /* 0x041fe40007ffe0ff */
[----:B------:R-:W-:Y:S02]  /*1f60*/  IADD3 R25, R2, 0x130, RZ ;  /* 0x0000013002197810 */ /* 0x000fe40007ffe0ff */
[----:B------:R-:W-:-:S02]  /*1f70*/  ISETP.GE.U32.AND P0, PT, R24, c[0x0][0x1e0], PT ;  /* 0x0000780018007a0c */ /* 0x000fc40003f06070 */
[----:B-1----:R-:W-:Y:S01]  /*1f80*/  SHF.R.S32.HI R20, RZ, 0x1f, R24 ;  /* 0x0000001fff147819 */ /* 0x002fe20000011418 */
[----:B------:R0:W-:Y:S01]  /*1f90*/  STL.64 [R1+0x160], R14 ;  /* 0x0001600e01007387 */ /* 0x0001e20000100a00 */
[----:B------:R-:W-:Y:S02]  /*1fa0*/  ISETP.GE.U32.AND P4, PT, R25, c[0x0][0x1e0], PT ;  /* 0x0000780019007a0c */ /* 0x000fe40003f86070 */
[----:B------:R-:W-:Y:S02]  /*1fb0*/  ISETP.GE.AND.EX P5, PT, R20, c[0x0][0x1e4], PT, P0 ;  /* 0x0000790014007a0c */ /* 0x000fe40003fa6300 */
[----:B------:R-:W-:Y:S02]  /*1fc0*/  SHF.R.S32.HI R21, RZ, 0x1f, R25 ;  /* 0x0000001fff157819 */ /* 0x000fe40000011419 */
[----:B0-----:R-:W-:Y:S02]  /*1fd0*/  @!P6 IADD3 R14, P0, R16, c[0x0][0x180], RZ ;  /* 0x00006000100eea10 */ /* 0x001fe40007f1e0ff */
[----:B------:R-:W-:-:S02]  /*1fe0*/  ISETP.GE.AND.EX P4, PT, R21, c[0x0][0x1e4], PT, P4 ;  /* 0x0000790015007a0c */ /* 0x000fc40003f86340 */
[C---:B------:R-:W-:Y:S02]  /*1ff0*/  @!P6 IADD3.X R15, R3.reuse, c[0x0][0x184], RZ, P0, !PT ;  /* 0x00006100030fea10 */ /* 0x040fe400007fe4ff */
[----:B------:R-:W-:Y:S02]  /*2000*/  @!P6 IADD3 R18, P0, R16, c[0x0][0x178], RZ ;  /* 0x00005e001012ea10 */ /* 0x000fe40007f1e0ff */
[C---:B------:R-:W-:Y:S02]  /*2010*/  ISETP.GT.U32.OR P4, PT, R0.reuse, 0x29f, P4 ;  /* 0x0000029f0000780c */ /* 0x040fe40002784470 */
[----:B------:R-:W-:Y:S02]  /*2020*/  ISETP.GT.U32.OR P5, PT, R0, 0x29f, P5 ;  /* 0x0000029f0000780c */ /* 0x000fe40002fa4470 */
[----:B------:R-:W-:Y:S02]  /*2030*/  @!P6 IADD3.X R19, R3, c[0x0][0x17c], RZ, P0, !PT ;  /* 0x00005f000313ea10 */ /* 0x000fe400007fe4ff */
[----:B------:R-:W-:-:S02]  /*2040*/  @!P2 IADD3 R3, R11, R12, RZ ;  /* 0x0000000c0b03a210 */ /* 0x000fc40007ffe0ff */
[-C--:B------:R-:W-:Y:S02]  /*2050*/  @!P3 MOV R11, R5.reuse ;  /* 0x00000005000bb202 */ /* 0x080fe40000000f00 */
[----:B------:R-:W-:Y:S02]  /*2060*/  @!P2 SHF.L.U64.HI R3, R10, 0x2, R3 ;  /* 0x000000020a03a819 */ /* 0x000fe40000010203 */
[-C--:B------:R-:W-:Y:S01]  /*2070*/  @!P3 MOV R10, R6.reuse ;  /* 0x00000006000ab202 */ /* 0x080fe20000000f00 */
[----:B------:R-:W-:Y:S01]  /*2080*/  @!P4 IMAD R21, R21, c[0x0][0x1d8], RZ ;  /* 0x000076001515ca24 */ /* 0x000fe200078e02ff */
[-C--:B------:R-:W-:Y:S01]  /*2090*/  @!P4 MOV R12, R6.reuse ;  /* 0x00000006000cc202 */ /* 0x080fe20000000f00 */
[----:B------:R-:W-:Y:S01]  /*20a0*/  @!P5 IMAD R20, R20, c[0x0][0x1d8], RZ ;  /* 0x000076001414da24 */ /* 0x000fe200078e02ff */
[----:B------:R-:W-:Y:S01]  /*20b0*/  @!P5 MOV R16, R6 ;  /* 0x000000060010d202 */ /* 0x000fe20000000f00 */
[----:B------:R-:W-:Y:S01]  /*20c0*/  @!P3 IMAD.WIDE.U32 R10, R13, c[0x0][0x1d8], R10 ;  /* 0x000076000d0aba25 */ /* 0x000fe200078e000a */
[----:B------:R-:W-:-:S02]  /*20d0*/  @!P4 MOV R13, R5 ;  /* 0x00000005000dc202 */ /* 0x000fc40000000f00 */
        /* <DEDUP_REMOVED lines=11> */
[----:B------:R1:W-:Y:S03]  /*2190*/  STL.64 [R1+0x80], R26 ;  /* 0x0000801a01007387 */ /* 0x0003e60000100a00 */
[----:B------:R-:W-:Y:S02]  /*21a0*/  ISETP.GT.U32.OR P0, PT, R0, 0x29f, P0 ;  /* 0x0000029f0000780c */ /* 0x000fe40000704470 */
[----:B------:R-:W-:Y:S02]  /*21b0*/  @!P3 IADD3 R11, R11, R22, RZ ;  /* 0x000000160b0bb210 */ /* 0x000fe40007ffe0ff */
[----:B------:R-:W-:Y:S01]  /*21c0*/  @!P4 IADD3 R13, R13, R21, RZ ;  /* 0x000000150d0dc210 */ /* 0x000fe20007ffe0ff */
[----:B-1----:R-:W-:Y:S01]  /*21d0*/  CS2R R26, SRZ ;  /* 0x00000000001a7805 */ /* 0x002fe2000001ff00 */
[----:B------:R-:W-:-:S02]  /*21e0*/  @!P3 SHF.L.U32 R22, R10, 0x2, RZ ;  /* 0x000000020a16b819 */ /* 0x000fc400000006ff */
[----:B------:R-:W-:Y:S02]  /*21f0*/  @!P5 IADD3 R17, R17, R20, RZ ;  /* 0x000000141111d210 */ /* 0x000fe40007ffe0ff */
[----:B------:R-:W-:Y:S01]  /*2200*/  @!P3 SHF.L.U64.HI R10, R10, 0x2, R11 ;  /* 0x000000020a0ab819 */ /* 0x000fe2000001020b */
[----:B------:R1:W3:Y:S01]  /*2210*/  @!P6 LDG.E.64 R26, [R14.64] ;  /* 0x000000120e1ae981 */ /* 0x0002e2000c1e1b00 */
[C---:B------:R-:W-:Y:S02]  /*2220*/  @!P4 SHF.L.U32 R11, R12.reuse, 0x2, RZ ;  /* 0x000000020c0bc819 */ /* 0x040fe400000006ff */
[----:B------:R-:W-:Y:S02]  /*2230*/  @!P4 SHF.L.U64.HI R12, R12, 0x2, R13 ;  /* 0x000000020c0cc819 */ /* 0x000fe4000001020d */
[C---:B------:R-:W-:Y:S02]  /*2240*/  @!P5 SHF.L.U32 R13, R16.reuse, 0x2, RZ ;  /* 0x00000002100dd819 */ /* 0x040fe400000006ff */
[----:B------:R-:W-:-:S02]  /*2250*/  @!P5 SHF.L.U64.HI R17, R16, 0x2, R17 ;  /* 0x000000021011d819 */ /* 0x000fc40000010211 */
[----:B-1----:R-:W-:Y:S01]  /*2260*/  @!P2 IADD3 R14, P6, R23, c[0x0][0x180], RZ ;  /* 0x00006000170eaa10 */ /* 0x002fe20007fde0ff */
[----:B------:R-:W-:Y:S01]  /*2270*/  @!P0 IMAD R16, R9, c[0x0][0x1d8], RZ ;  /* 0x0000760009108a24 */ /* 0x000fe200078e02ff */
[----:B------:R-:W-:Y:S02]  /*2280*/  @!P0 MOV R20, R6 ;  /* 0x0000000600148202 */ /* 0x000fe40000000f00 */
[----:B------:R-:W-:Y:S02]  /*2290*/  @!P0 MOV R21, R5 ;  /* 0x0000000500158202 */ /* 0x000fe40000000f00 */
[----:B------:R-:W-:Y:S02]  /*22a0*/  @!P2 IADD3.X R15, R3, c[0x0][0x184], RZ, P6, !PT ;  /* 0x00006100030faa10 */ /* 0x000fe400037fe4ff */
        /* <DEDUP_REMOVED lines=9> */
[----:B------:R-:W-:Y:S02]  /*2340*/  @!P0 IADD3 R21, R21, R16, RZ ;  /* 0x0000001015158210 */ /* 0x000fe40007ffe0ff */
[----:B0-----:R-:W-:Y:S02]  /*2350*/  @!P3 IADD3 R18, P2, R22, c[0x0][0x178], RZ ;  /* 0x00005e001612ba10 */ /* 0x001fe40007f5e0ff */
[----:B------:R-:W-:Y:S02]  /*2360*/  @!P0 SHF.L.U32 R16, R20, 0x2, RZ ;  /* 0x0000000214108819 */ /* 0x000fe400000006ff */
[----:B-1----:R-:W-:Y:S01]  /*2370*/  @!P3 IADD3 R14, P6, R22, c[0x0][0x180], RZ ;  /* 0x00006000160eba10 */ /* 0x002fe20007fde0ff */
[----:B---3--:R-:W-:Y:S01]  /*2380*/  STL.64 [R1+0x98], R26 ;  /* 0x0000981a01007387 */ /* 0x008fe20000100a00 */
[----:B------:R-:W-:Y:S02]  /*2390*/  @!P0 SHF.L.U64.HI R3, R20, 0x2, R21 ;  /* 0x0000000214038819 */ /* 0x000fe40000010215 */
[----:B------:R-:W-:-:S02]  /*23a0*/  @!P3 IADD3.X R15, R10, c[0x0][0x184], RZ, P6, !PT ;  /* 0x000061000a0fba10 */ /* 0x000fc400037fe4ff */
[----:B------:R-:W-:Y:S02]  /*23b0*/  @!P4 IADD3 R20, P6, R11, c[0x0][0x180], RZ ;  /* 0x000060000b14ca10 */ /* 0x000fe40007fde0ff */
[----:B------:R-:W-:Y:S02]  /*23c0*/  @!P3 IADD3.X R19, R10, c[0x0][0x17c], RZ, P2, !PT ;  /* 0x00005f000a13ba10 */ /* 0x000fe400017fe4ff */
[----:B------:R-:W-:Y:S01]  /*23d0*/  @!P4 IADD3.X R21, R12, c[0x0][0x184], RZ, P6, !PT ;  /* 0x000061000c15ca10 */ /* 0x000fe200037fe4ff */
[----:B--2---:R0:W-:Y:S04]  /*23e0*/  STL.64 [R1+0xa0], R24 ;  /* 0x0000a01801007387 */ /* 0x0041e80000100a00 */
[----:B----4-:R1:W-:Y:S01]  /*23f0*/  STL.64 [R1+0x170], R8 ;  /* 0x0001700801007387 */ /* 0x0103e20000100a00 */
[----:B0-----:R-:W-:Y:S01]  /*2400*/  CS2R R24, SRZ ;  /* 0x0000000000187805 */ /* 0x001fe2000001ff00 */
[----:B-1----:R-:W-:-:S05]  /*2410*/  CS2R R8, SRZ ;  /* 0x0000000000087805 */ /* 0x002fca000001ff00 */
[----:B------:R0:W2:Y:S04]  /*2420*/  @!P3 LDG.E.64 R24, [R18.64] ;  /* 0x000000121218b981 */ /* 0x0000a8000c1e1b00 */
[----:B------:R-:W3:Y:S01]  /*2430*/  @!P4 LDG.E.64 R8, [R20.64] ;  /* 0x000000121408c981 */ /* 0x000ee2000c1e1b00 */
[----:B------:R-:W-:Y:S01]  /*2440*/  CS2R R26, SRZ ;  /* 0x00000000001a7805 */ /* 0x000fe2000001ff00 */
[----:B------:R-:W-:-:S05]  /*2450*/  CS2R R22, SRZ ;  /* 0x0000000000167805 */ /* 0x000fca000001ff00 */
[----:B------:R1:W4:Y:S01]  /*2460*/  @!P3 LDG.E.64 R26, [R14.64] ;  /* 0x000000120e1ab981 */ /* 0x000322000c1e1b00 */
[C---:B------:R-:W-:Y:S02]  /*2470*/  @!P5 IADD3 R10, P3, R13.reuse, c[0x0][0x180], RZ ;  /* 0x000060000d0ada10 */ /* 0x040fe40007f7e0ff */
[----:B0-----:R-:W-:Y:S02]  /*2480*/  @!P5 IADD3 R18, P6, R13, c[0x0][0x178], RZ ;  /* 0x00005e000d12da10 */ /* 0x001fe40007fde0ff */
[----:B-1----:R-:W-:Y:S02]  /*2490*/  @!P4 IADD3 R14, P2, R11, c[0x0][0x178], RZ ;  /* 0x00005e000b0eca10 */ /* 0x002fe40007f5e0ff */
[----:B------:R-:W-:Y:S02]  /*24a0*/  @!P5 IADD3.X R11, R17, c[0x0][0x184], RZ, P3, !PT ;  /* 0x00006100110bda10 */ /* 0x000fe40001ffe4ff */
[----:B------:R-:W-:-:S03]  /*24b0*/  @!P4 IADD3.X R15, R12, c[0x0][0x17c], RZ, P2, !PT ;  /* 0x00005f000c0fca10 */ /* 0x000fc600017fe4ff */
[----:B------:R-:W4:Y:S01]  /*24c0*/  @!P5 LDG.E.64 R22, [R10.64] ;  /* 0x000000120a16d981 */ /* 0x000f22000c1e1b00 */
[----:B------:R-:W-:-:S03]  /*24d0*/  @!P5 IADD3.X R19, R17, c[0x0][0x17c], RZ, P6, !PT ;  /* 0x00005f001113da10 */ /* 0x000fc600037fe4ff */
[----:B--2---:R0:W-:Y:S04]  /*24e0*/  STL.64 [R1+0x178], R24 ;  /* 0x0001781801007387 */ /* 0x0041e80000100a00 */
[----:B---3--:R1:W-:Y:S01]  /*24f0*/  STL.64 [R1+0xd8], R8 ;  /* 0x0000d80801007387 */ /* 0x0083e20000100a00 */
[----:B0-----:R-:W-:Y:S01]  /*2500*/  CS2R R24, SRZ ;  /* 0x0000000000187805 */ /* 0x001fe2000001ff00 */
[----:B-1----:R-:W-:-:S05]  /*2510*/  CS2R R8, SRZ ;  /* 0x0000000000087805 */ /* 0x002fca000001ff00 */
[----:B------:R0:W2:Y:S04]  /*2520*/  @!P4 LDG.E.64 R24, [R14.64] ;  /* 0x000000120e18c981 */ /* 0x0000a8000c1e1b00 */
[----:B------:R-:W3:Y:S01]  /*2530*/  @!P5 LDG.E.64 R8, [R18.64] ;  /* 0x000000121208d981 */ /* 0x000ee2000c1e1b00 */
[----:B------:R-:W-:-:S03]  /*2540*/  IADD3 R28, R2, 0x160, RZ ;  /* 0x00000160021c7810 */ /* 0x000fc60007ffe0ff */
[----:B----4-:R1:W-:Y:S01]  /*2550*/  STL.64 [R1+0xf8], R22 ;  /* 0x0000f81601007387 */ /* 0x0103e20000100a00 */
[----:B0-----:R-:W-:Y:S02]  /*2560*/  @!P0 IADD3 R14, P5, R16, c[0x0][0x180], RZ ;  /* 0x00006000100e8a10 */ /* 0x001fe40007fbe0ff */
[----:B------:R-:W-:Y:S02]  /*2570*/  ISETP.GE.U32.AND P4, PT, R28, c[0x0][0x1e0], PT ;  /* 0x000078001c007a0c */ /* 0x000fe40003f86070 */
[----:B------:R-:W-:Y:S02]  /*2580*/  SHF.R.S32.HI R11, RZ, 0x1f, R28 ;  /* 0x0000001fff0b7819 */ /* 0x000fe4000001141c */
[----:B-1----:R-:W-:-:S04]  /*2590*/  IADD3 R23, R2, 0x170, RZ ;  /* 0x0000017002177810 */ /* 0x002fc80007ffe0ff */
[----:B------:R-:W-:Y:S02]  /*25a0*/  ISETP.GE.U32.AND P3, PT, R23, c[0x0][0x1e0], PT ;  /* 0x0000780017007a0c */ /* 0x000fe40003f66070 */
[----:B------:R-:W-:Y:S02]  /*25b0*/  SHF.R.S32.HI R13, RZ, 0x1f, R23 ;  /* 0x0000001fff0d7819 */ /* 0x000fe40000011417 */
[----:B------:R-:W-:Y:S02]  /*25c0*/  @!P0 IADD3.X R15, R3, c[0x0][0x184], RZ, P5, !PT ;  /* 0x00006100030f8a10 */ /* 0x000fe40002ffe4ff */
[----:B------:R-:W-:Y:S02]  /*25d0*/  ISETP.GE.AND.EX P3, PT, R13, c[0x0][0x1e4], PT, P3 ;  /* 0x000079000d007a0c */ /* 0x000fe40003f66330 */
[----:B------:R-:W-:Y:S02]  /*25e0*/  @!P0 IADD3 R16, P5, R16, c[0x0][0x178], RZ ;  /* 0x00005e0010108a10 */ /* 0x000fe40007fbe0ff */
[----:B------:R-:W-:-:S02]  /*25f0*/  IADD3 R12, R2, 0x1a0, RZ ;  /* 0x000001a0020c7810 */ /* 0x000fc40007ffe0ff */
[----:B------:R-:W-:Y:S02]  /*2600*/  ISETP.GE.AND.EX P4, PT, R11, c[0x0][0x1e4], PT, P4 ;  /* 0x000079000b007a0c */ /* 0x000fe40003f86340 */
[----:B------:R-:W-:Y:S02]  /*2610*/  ISETP.GT.U32.OR P3, PT, R0, 0x29f, P3 ;  /* 0x0000029f0000780c */ /* 0x000fe40001f64470 */
[----:B------:R-:W-:Y:S02]  /*2620*/  @!P0 IADD3.X R17, R3, c[0x0][0x17c], RZ, P5, !PT ;  /* 0x00005f0003118a10 */ /* 0x000fe40002ffe4ff */
[----:B------:R-:W-:Y:S02]  /*2630*/  ISETP.GE.U32.AND P5, PT, R12, c[0x0][0x1e0], PT ;  /* 0x000078000c007a0c */ /* 0x000fe40003fa6070 */
[----:B------:R-:W-:-:S07]  /*2640*/  ISETP.GT.U32.OR P4, PT, R0, 0x29f, P4 ;  /* 0x0000029f0000780c */ /* 0x000fce0002784470 */
[----:B------:R-:W-:Y:S01]  /*2650*/  @!P3 IMAD R3, R13, c[0x0][0x1d8], RZ ;  /* 0x000076000d03ba24 */ /* 0x000fe200078e02ff */
[----:B------:R-:W-:-:S05]  /*2660*/  @!P3 MOV R13, R5 ;  /* 0x00000005000db202 */ /* 0x000fca0000000f00 */
[----:B------:R-:W-:Y:S01]  /*2670*/  @!P4 MOV R20, R6 ;  /* 0x000000060014c202 */ /* 0x000fe20000000f00 */
[----:B------:R-:W-:Y:S01]  /*2680*/  @!P4 IMAD R11, R11, c[0x0][0x1d8], RZ ;  /* 0x000076000b0bca24 */ /* 0x000fe200078e02ff */
[----:B------:R-:W-:Y:S01]  /*2690*/  @!P4 MOV R21, R5 ;  /* 0x000000050015c202 */ /* 0x000fe20000000f00 */
[----:B------:R-:W-:Y:S02]  /*26a0*/  @!P3 IMAD R3, R23, c[0x0][0x1dc], R3 ;  /* 0x000077001703ba24 */ /* 0x000fe400078e0203 */
[C---:B------:R-:W-:Y:S02]  /*26b0*/  @!P4 IMAD R11, R28.reuse, c[0x0][0x1dc], R11 ;  /* 0x000077001c0bca24 */ /* 0x040fe400078e020b */
[----:B------:R-:W-:Y:S02]  /*26c0*/  @!P4 IMAD.WIDE.U32 R20, R28, c[0x0][0x1d8], R20 ;  /* 0x000076001c14ca25 */ /* 0x000fe400078e0014 */
[----:B------:R-:W-:-:S06]  /*26d0*/  CS2R R28, SRZ ;  /* 0x00000000001c7805 */ /* 0x000fcc000001ff00 */
[----:B------:R0:W4:Y:S04]  /*26e0*/  @!P0 LDG.E.64 R28, [R14.64] ;  /* 0x000000120e1c8981 */ /* 0x000128000c1e1b00 */
[----:B--2---:R1:W-:Y:S04]  /*26f0*/  STL.64 [R1+0x190], R24 ;  /* 0x0001901801007387 */ /* 0x0043e80000100a00 */
[----:B------:R-:W-:Y:S04]  /*2700*/  STL.64 [R1+0xb8], R26 ;  /* 0x0000b81a01007387 */ /* 0x000fe80000100a00 */
[----:B---3--:R2:W-:Y:S01]  /*2710*/  STL.64 [R1+0x1a0], R8 ;  /* 0x0001a00801007387 */ /* 0x0085e20000100a00 */
[----:B-1----:R-:W-:-:S02]  /*2720*/  IADD3 R25, R2, 0x180, RZ ;  /* 0x0000018002197810 */ /* 0x002fc40007ffe0ff */
[----:B------:R-:W-:Y:S02]  /*2730*/  IADD3 R24, R2, 0x190, RZ ;  /* 0x0000019002187810 */ /* 0x000fe40007ffe0ff */
[----:B------:R-:W-:Y:S02]  /*2740*/  ISETP.GE.U32.AND P2, PT, R25, c[0x0][0x1e0], PT ;  /* 0x0000780019007a0c */ /* 0x000fe40003f46070 */
[----:B------:R-:W-:Y:S02]  /*2750*/  SHF.R.S32.HI R10, RZ, 0x1f, R25 ;  /* 0x0000001fff0a7819 */ /* 0x000fe40000011419 */
[----:B--2---:R-:W-:Y:S02]  /*2760*/  SHF.R.S32.HI R8, RZ, 0x1f, R2 ;  /* 0x0000001fff087819 */ /* 0x004fe40000011402 */
[----:B------:R-:W-:Y:S02]  /*2770*/  ISETP.GE.AND.EX P2, PT, R10, c[0x0][0x1e4], PT, P2 ;  /* 0x000079000a007a0c */ /* 0x000fe40003f46320 */
[----:B------:R-:W-:Y:S01]  /*2780*/  ISETP.GE.U32.AND P6, PT, R24, c[0x0][0x1e0], PT ;  /* 0x0000780018007a0c */ /* 0x000fe20003fc6070 */
[----:B------:R-:W-:Y:S01]  /*2790*/  @P1 IMAD R22, R8, c[0x0][0x1d8], RZ ;  /* 0x0000760008161a24 */ /* 0x000fe200078e02ff */
[----:B------:R-:W-:-:S02]  /*27a0*/  SHF.R.S32.HI R9, RZ, 0x1f, R24 ;  /* 0x0000001fff097819 */ /* 0x000fc40000011418 */
[----:B------:R-:W-:Y:S02]  /*27b0*/  SHF.R.S32.HI R8, RZ, 0x1f, R12 ;  /* 0x0000001fff087819 */ /* 0x000fe4000001140c */
[----:B------:R-:W-:Y:S02]  /*27c0*/  ISETP.GT.U32.OR P2, PT, R0, 0x29f, P2 ;  /* 0x0000029f0000780c */ /* 0x000fe40001744470 */
[----:B------:R-:W-:Y:S02]  /*27d0*/  ISETP.GE.AND.EX P6, PT, R9, c[0x0][0x1e4], PT, P6 ;  /* 0x0000790009007a0c */ /* 0x000fe40003fc6360 */
[----:B------:R-:W-:Y:S02]  /*27e0*/  ISETP.GE.AND.EX P5, PT, R8, c[0x0][0x1e4], PT, P5 ;  /* 0x0000790008007a0c */ /* 0x000fe40003fa6350 */
[----:B------:R-:W-:Y:S02]  /*27f0*/  @P1 MOV R26, R6 ;  /* 0x00000006001a1202 */ /* 0x000fe40000000f00 */
[----:B------:R-:W-:-:S02]  /*2800*/  @P1 MOV R27, R5 ;  /* 0x00000005001b1202 */ /* 0x000fc40000000f00 */
[C---:B------:R-:W-:Y:S02]  /*2810*/  ISETP.GT.U32.OR P6, PT, R0.reuse, 0x29f, P6 ;  /* 0x0000029f0000780c */ /* 0x040fe400037c4470 */
[----:B------:R-:W-:Y:S01]  /*2820*/  ISETP.GT.U32.OR P5, PT, R0, 0x29f, P5 ;  /* 0x0000029f0000780c */ /* 0x000fe20002fa4470 */
[C---:B------:R-:W-:Y:S01]  /*2830*/  @P1 IMAD R22, R2.reuse, c[0x0][0x1dc], R22 ;  /* 0x0000770002161a24 */ /* 0x040fe200078e0216 */
[----:B------:R1:W-:Y:S01]  /*2840*/  STL [R1+0x250], R2 ;  /* 0x0002500201007387 */ /* 0x0003e20000100800 */
[----:B------:R-:W-:Y:S01]  /*2850*/  @P1 IMAD.WIDE.U32 R26, R2, c[0x0][0x1d8], R26 ;  /* 0x00007600021a1a25 */ /* 0x000fe200078e001a */
[----:B------:R-:W-:Y:S02]  /*2860*/  @!P2 MOV R18, R6 ;  /* 0x000000060012a202 */ /* 0x000fe40000000f00 */
[----:B------:R-:W-:Y:S01]  /*2870*/  @!P2 MOV R19, R5 ;  /* 0x000000050013a202 */ /* 0x000fe20000000f00 */
[----:B------:R-:W-:Y:S01]  /*2880*/  @!P2 IMAD R10, R10, c[0x0][0x1d8], RZ ;  /* 0x000076000a0aaa24 */ /* 0x000fe200078e02ff */
[----:B-1----:R-:W-:-:S02]  /*2890*/  MOV R2, R12 ;  /* 0x0000000c00027202 */ /* 0x002fc40000000f00 */
[----:B------:R-:W-:Y:S01]  /*28a0*/  @!P3 MOV R12, R6 ;  /* 0x00000006000cb202 */ /* 0x000fe20000000f00 */
[C---:B------:R-:W-:Y:S02]  /*28b0*/  @!P2 IMAD R10, R25.reuse, c[0x0][0x1dc], R10 ;  /* 0x00007700190aaa24 */ /* 0x040fe400078e020a */
[----:B------:R-:W-:-:S04]  /*28c0*/  @!P2 IMAD.WIDE.U32 R18, R25, c[0x0][0x1d8], R18 ;  /* 0x000076001912aa25 */ /* 0x000fc800078e0012 */
[----:B------:R-:W-:Y:S01]  /*28d0*/  @!P3 IMAD.WIDE.U32 R12, R23, c[0x0][0x1d8], R12 ;  /* 0x00007600170cba25 */ /* 0x000fe200078e000c */
[----:B------:R-:W-:Y:S02]  /*28e0*/  @P1 IADD3 R23, R27, R22, RZ ;  /* 0x000000161b171210 */ /* 0x000fe40007ffe0ff */
[----:B------:R-:W-:Y:S01]  /*28f0*/  MOV R27, R24 ;  /* 0x00000018001b7202 */ /* 0x000fe20000000f00 */
[----:B------:R-:W-:Y:S02]  /*2900*/  @!P6 IMAD R24, R9, c[0x0][0x1d8], RZ ;  /* 0x000076000918ea24 */ /* 0x000fe400078e02ff */
[----:B------:R-:W-:Y:S02]  /*2910*/  @!P5 IMAD R25, R8, c[0x0][0x1d8], RZ ;  /* 0x000076000819da24 */ /* 0x000fe400078e02ff */
[----:B------:R-:W-:-:S06]  /*2920*/  CS2R R8, SRZ ;  /* 0x0000000000087805 */ /* 0x000fcc000001ff00 */
[----:B------:R1:W2:Y:S01]  /*2930*/  @!P0 LDG.E.64 R8, [R16.64] ;  /* 0x0000001210088981 */ /* 0x0002a2000c1e1b00 */
[----:B------:R-:W-:Y:S02]  /*2940*/  @!P4 IADD3 R11, R21, R11, RZ ;  /* 0x0000000b150bc210 */ /* 0x000fe40007ffe0ff */
[C---:B------:R-:W-:Y:S02]  /*2950*/  @P1 SHF.L.U32 R22, R26.reuse, 0x2, RZ ;  /* 0x000000021a161819 */ /* 0x040fe400000006ff */
[----:B------:R-:W-:Y:S02]  /*2960*/  @P1 SHF.L.U64.HI R26, R26, 0x2, R23 ;  /* 0x000000021a1a1819 */ /* 0x000fe40000010217 */
[----:B------:R-:W-:Y:S02]  /*2970*/  @!P3 IADD3 R21, R13, R3, RZ ;  /* 0x000000030d15b210 */ /* 0x000fe40007ffe0ff */
[----:B------:R-:W-:Y:S02]  /*2980*/  @!P2 IADD3 R23, R19, R10, RZ ;  /* 0x0000000a1317a210 */ /* 0x000fe40007ffe0ff */
[----:B------:R-:W-:-:S02]  /*2990*/  @!P4 SHF.L.U64.HI R3, R20, 0x2, R11 ;  /* 0x000000021403c819 */ /* 0x000fc4000001020b */
[C---:B------:R-:W-:Y:S02]  /*29a0*/  @!P3 SHF.L.U32 R10, R12.reuse, 0x2, RZ ;  /* 0x000000020c0ab819 */ /* 0x040fe400000006ff */
[----:B------:R-:W-:Y:S02]  /*29b0*/  @!P3 SHF.L.U64.HI R11, R12, 0x2, R21 ;  /* 0x000000020c0bb819 */ /* 0x000fe40000010215 */
[C---:B------:R-:W-:Y:S02]  /*29c0*/  @!P2 SHF.L.U32 R12, R18.reuse, 0x2, RZ ;  /* 0x00000002120ca819 */ /* 0x040fe400000006ff */
[----:B------:R-:W-:Y:S02]  /*29d0*/  @!P2 SHF.L.U64.HI R23, R18, 0x2, R23 ;  /* 0x000000021217a819 */ /* 0x000fe40000010217 */
[----:B------:R-:W-:Y:S02]  /*29e0*/  @!P5 MOV R18, R6 ;  /* 0x000000060012d202 */ /* 0x000fe40000000f00 */
[----:B------:R-:W-:Y:S01]  /*29f0*/  @!P5 MOV R19, R5 ;  /* 0x000000050013d202 */ /* 0x000fe20000000f00 */
[----:B------:R-:W-:Y:S01]  /*2a00*/  @!P5 IMAD R25, R2, c[0x0][0x1dc], R25 ;  /* 0x000077000219da24 */ /* 0x000fe200078e0219 */
[----:B------:R-:W-:-:S03]  /*2a10*/  @!P4 SHF.L.U32 R13, R20, 0x2, RZ ;  /* 0x00000002140dc819 */ /* 0x000fc600000006ff */
[----:B------:R-:W-:Y:S01]  /*2a20*/  @!P5 IMAD.WIDE.U32 R18, R2, c[0x0][0x1d8], R18 ;  /* 0x000076000212da25 */ /* 0x000fe200078e0012 */
[----:B0-----:R-:W-:-:S04]  /*2a30*/  @!P4 IADD3 R14, P0, R13, c[0x0][0x180], RZ ;  /* 0x000060000d0eca10 */ /* 0x001fc80007f1e0ff */
[----:B-1----:R-:W-:Y:S02]  /*2a40*/  @!P5 IADD3 R17, R19, R25, RZ ;  /* 0x000000191311d210 */ /* 0x002fe40007ffe0ff */
[C---:B------:R-:W-:Y:S02]  /*2a50*/  @!P5 SHF.L.U32 R16, R18.reuse, 0x2, RZ ;  /* 0x000000021210d819 */ /* 0x040fe400000006ff */
[----:B------:R-:W-:Y:S02]  /*2a60*/  @!P5 SHF.L.U64.HI R17, R18, 0x2, R17 ;  /* 0x000000021211d819 */ /* 0x000fe40000010211 */
[----:B------:R-:W-:Y:S01]  /*2a70*/  @!P4 IADD3.X R15, R3, c[0x0][0x184], RZ, P0, !PT ;  /* 0x00006100030fca10 */ /* 0x000fe200007fe4ff */
[----:B----4-:R-:W-:Y:S01]  /*2a80*/  STL.64 [R1+0x108], R28 ;  /* 0x0001081c01007387 */ /* 0x010fe20000100a00 */
[----:B------:R-:W-:-:S04]  /*2a90*/  @!P4 IADD3 R18, P0, R13, c[0x0][0x178], RZ ;  /* 0x00005e000d12ca10 */ /* 0x000fc80007f1e0ff */
[----:B------:R-:W-:Y:S01]  /*2aa0*/  @!P4 IADD3.X R19, R3, c[0x0][0x17c], RZ, P0, !PT ;  /* 0x00005f000313ca10 */ /* 0x000fe200007fe4ff */
[----:B--2---:R0:W-:Y:S02]  /*2ab0*/  STL.64 [R1+0x198], R8 ;  /* 0x0001980801007387 */ /* 0x0041e40000100a00 */
[----:B0-----:R-:W-:-:S06]  /*2ac0*/  CS2R R8, SRZ ;  /* 0x0000000000087805 */ /* 0x001fcc000001ff00 */
[----:B------:R-:W2:Y:S01]  /*2ad0*/  @!P4 LDG.E.64 R8, [R18.64] ;  /* 0x000000121208c981 */ /* 0x000ea2000c1e1b00 */
[----:B------:R-:W-:Y:S01]  /*2ae0*/  CS2R R28, SRZ ;  /* 0x00000000001c7805 */ /* 0x000fe2000001ff00 */
[----:B------:R-:W-:-:S05]  /*2af0*/  CS2R R2, SRZ ;  /* 0x0000000000027805 */ /* 0x000fca000001ff00 */
[----:B------:R0:W3:Y:S02]  /*2b00*/  @!P4 LDG.E.64 R28, [R14.64] ;  /* 0x000000120e1cc981 */ /* 0x0000e4000c1e1b00 */
[C---:B0-----:R-:W-:Y:S02]  /*2b10*/  @!P3 IADD3 R14, P0, R10.reuse, c[0x0][0x180], RZ ;  /* 0x000060000a0eba10 */ /* 0x041fe40007f1e0ff */
[----:B------:R-:W-:Y:S02]  /*2b20*/  @!P3 IADD3 R10, P4, R10, c[0x0][0x178], RZ ;  /* 0x00005e000a0aba10 */ /* 0x000fe40007f9e0ff */
[C---:B------:R-:W-:Y:S02]  /*2b30*/  @!P3 IADD3.X R15, R11.reuse, c[0x0][0x184], RZ, P0, !PT ;  /* 0x000061000b0fba10 */ /* 0x040fe400007fe4ff */
[----:B------:R-:W-:-:S05]  /*2b40*/  @!P3 IADD3.X R11, R11, c[0x0][0x17c], RZ, P4, !PT ;  /* 0x00005f000b0bba10 */ /* 0x000fca00027fe4ff */
[----:B------:R-:W4:Y:S04]  /*2b50*/  @!P3 LDG.E.64 R2, [R10.64] ;  /* 0x000000120a02b981 */ /* 0x000f28000c1e1b00 */
[----:B--2---:R0:W-:Y:S02]  /*2b60*/  STL.64 [R1+0xa8], R8 ;  /* 0x0000a80801007387 */ /* 0x0041e40000100a00 */
[----:B0-----:R-:W-:-:S06]  /*2b70*/  CS2R R8, SRZ ;  /* 0x0000000000087805 */ /* 0x001fcc000001ff00 */
[----:B------:R0:W2:Y:S02]  /*2b80*/  @!P3 LDG.E.64 R8, [R14.64] ;  /* 0x000000120e08b981 */ /* 0x0000a4000c1e1b00 */
[C---:B0-----:R-:W-:Y:S02]  /*2b90*/  @!P2 IADD3 R14, P0, R12.reuse, c[0x0][0x180], RZ ;  /* 0x000060000c0eaa10 */ /* 0x041fe40007f1e0ff */
[----:B----4-:R0:W-:Y:S02]  /*2ba0*/  STL.64 [R1+0xb0], R2 ;  /* 0x0000b00201007387 */ /* 0x0101e40000100a00 */
[----:B------:R-:W-:Y:S02]  /*2bb0*/  @!P2 IADD3.X R15, R23, c[0x0][0x184], RZ, P0, !PT ;  /* 0x00006100170faa10 */ /* 0x000fe400007fe4ff */
[----:B------:R-:W-:Y:S01]  /*2bc0*/  @!P2 IADD3 R12, P3, R12, c[0x0][0x178], RZ ;  /* 0x00005e000c0caa10 */ /* 0x000fe20007f7e0ff */
[----:B0-----:R-:W-:-:S03]  /*2bd0*/  CS2R R2, SRZ ;  /* 0x0000000000027805 */ /* 0x001fc6000001ff00 */
[----:B------:R-:W-:-:S03]  /*2be0*/  @!P2 IADD3.X R13, R23, c[0x0][0x17c], RZ, P3, !PT ;  /* 0x00005f00170daa10 */ /* 0x000fc60001ffe4ff */
[----:B------:R-:W4:Y:S04]  /*2bf0*/  @!P2 LDG.E.64 R2, [R14.64] ;  /* 0x000000120e02a981 */ /* 0x000f28000c1e1b00 */
[----:B--2---:R0:W-:Y:S02]  /*2c00*/  STL.64 [R1+0x140], R8 ;  /* 0x0001400801007387 */ /* 0x0041e40000100a00 */
[----:B0-----:R-:W-:-:S06]  /*2c10*/  CS2R R8, SRZ ;  /* 0x0000000000087805 */ /* 0x001fcc000001ff00 */
[----:B------:R0:W2:Y:S01]  /*2c20*/  @!P2 LDG.E.64 R8, [R12.64] ;  /* 0x000000120c08a981 */ /* 0x0000a2000c1e1b00 */
[----:B------:R-:W-:Y:S02]  /*2c30*/  @!P6 MOV R20, R6 ;  /* 0x000000060014e202 */ /* 0x000fe40000000f00 */
[----:B------:R-:W-:Y:S01]  /*2c40*/  @!P6 MOV R21, R5 ;  /* 0x000000050015e202 */ /* 0x000fe20000000f00 */
[----:B------:R-:W-:-:S04]  /*2c50*/  @!P6 IMAD R24, R27, c[0x0][0x1dc], R24 ;  /* 0x000077001b18ea24 */ /* 0x000fc800078e0218 */
[----:B------:R-:W-:-:S05]  /*2c60*/  @!P6 IMAD.WIDE.U32 R20, R27, c[0x0][0x1d8], R20 ;  /* 0x000076001b14ea25 */ /* 0x000fca00078e0014 */
[----:B------:R-:W-:Y:S02]  /*2c70*/  @!P6 IADD3 R24, R21, R24, RZ ;  /* 0x000000181518e210 */ /* 0x000fe40007ffe0ff */
[C---:B------:R-:W-:Y:S01]  /*2c80*/  @!P6 SHF.L.U32 R21, R20.reuse, 0x2, RZ ;  /* 0x000000021415e819 */ /* 0x040fe200000006ff */
[----:B----4-:R1:W-:Y:S01]  /*2c90*/  STL.64 [R1+0x168], R2 ;  /* 0x0001680201007387 */ /* 0x0103e20000100a00 */
[----:B------:R-:W-:Y:S02]  /*2ca0*/  @!P6 SHF.L.U64.HI R20, R20, 0x2, R24 ;  /* 0x000000021414e819 */ /* 0x000fe40000010218 */
[C---:B------:R-:W-:Y:S01]  /*2cb0*/  @!P6 IADD3 R10, P0, R21.reuse, c[0x0][0x180], RZ ;  /* 0x00006000150aea10 */ /* 0x040fe20007f1e0ff */
[----:B------:R-:W-:Y:S01]  /*2cc0*/  CS2R R18, SRZ ;  /* 0x0000000000127805 */ /* 0x000fe2000001ff00 */
[----:B0-----:R-:W-:Y:S01]  /*2cd0*/  @!P6 IADD3 R12, P2, R21, c[0x0][0x178], RZ ;  /* 0x00005e00150cea10 */ /* 0x001fe20007f5e0ff */
[----:B------:R-:W4:Y:S01]  /*2ce0*/  LDL R15, [R1+0x22c] ;  /* 0x00022c00010f7983 */ /* 0x000f220000100800 */
[----:B------:R-:W-:-:S03]  /*2cf0*/  @!P6 IADD3.X R11, R20, c[0x0][0x184], RZ, P0, !PT ;  /* 0x00006100140bea10 */ /* 0x000fc600007fe4ff */
[----:B-1----:R-:W4:Y:S01]  /*2d00*/  LDL R2, [R1+0x230] ;  /* 0x0002300001027983 */ /* 0x002f220000100800 */
[----:B------:R-:W-:Y:S02]  /*2d10*/  @!P6 IADD3.X R13, R20, c[0x0][0x17c], RZ, P2, !PT ;  /* 0x00005f00140dea10 */ /* 0x000fe400017fe4ff */
[----:B------:R-:W-:Y:S01]  /*2d20*/  @P1 IADD3 R20, P0, R22, c[0x0][0x180], RZ ;  /* 0x0000600016141a10 */ /* 0x000fe20007f1e0ff */
[----:B---3--:R-:W-:Y:S03]  /*2d30*/  STL.64 [R1+0x118], R28 ;  /* 0x0001181c01007387 */ /* 0x008fe60000100a00 */
[----:B------:R-:W-:Y:S01]  /*2d40*/  @P1 IADD3.X R21, R26, c[0x0][0x184], RZ, P0, !PT ;  /* 0x000061001a151a10 */ /* 0x000fe200007fe4ff */
[----:B------:R-:W3:Y:S01]  /*2d50*/  @!P6 LDG.E.64 R18, [R10.64] ;  /* 0x000000120a12e981 */ /* 0x000ee2000c1e1b00 */
[----:B------:R-:W-:Y:S02]  /*2d60*/  UMOV UR5, 0x8 ;  /* 0x0000000800057882 */ /* 0x000fe40000000000 */
[----:B------:R-:W-:-:S02]  /*2d70*/  ULDC.64 UR6, c[0x0][0x198] ;  /* 0x0000660000067ab9 */ /* 0x000fc40000000a00 */
[----:B------:R-:W-:Y:S01]  /*2d80*/  UIMAD.WIDE UR6, UR9, UR5, UR6 ;  /* 0x00000005090672a5 */ /* 0x000fe2000f8e0206 */
[----:B--2---:R0:W-:Y:S04]  /*2d90*/  STL.64 [R1+0x1a8], R8 ;  /* 0x0001a80801007387 */ /* 0x0041e80000100a00 */
[----:B------:R-:W2:Y:S04]  /*2da0*/  LDL R14, [R1+0x228] ;  /* 0x00022800010e7983 */ /* 0x000ea80000100800 */
[----:B------:R1:W-:Y:S01]  /*2db0*/  STL [R1+0x258], R20 ;  /* 0x0002581401007387 */ /* 0x0003e20000100800 */
[----:B0-----:R-:W-:-:S03]  /*2dc0*/  CS2R R8, SRZ ;  /* 0x0000000000087805 */ /* 0x001fc6000001ff00 */
[----:B-1----:R-:W2:Y:S04]  /*2dd0*/  LDL R20, [R1+0x224] ;  /* 0x0002240001147983 */ /* 0x002ea80000100800 */
[----:B------:R0:W2:Y:S04]  /*2de0*/  @!P6 LDG.E.64 R8, [R12.64] ;  /* 0x000000120c08e981 */ /* 0x0000a8000c1e1b00 */
[----:B------:R1:W-:Y:S04]  /*2df0*/  STL [R1+0x254], R21 ;  /* 0x0002541501007387 */ /* 0x0003e80000100800 */
[----:B-1----:R-:W2:Y:S01]  /*2e00*/  LDL R21, [R1+0x220] ;  /* 0x0002200001157983 */ /* 0x002ea20000100800 */
[----:B0-----:R-:W-:-:S02]  /*2e10*/  MOV R12, UR6 ;  /* 0x00000006000c7c02 */ /* 0x001fc40008000f00 */
[----:B------:R-:W-:-:S06]  /*2e20*/  MOV R13, UR7 ;  /* 0x00000007000d7c02 */ /* 0x000fcc0008000f00 */
[----:B------:R-:W2:Y:S01]  /*2e30*/  LDG.E.64 R12, [R12.64] ;  /* 0x000000120c0c7981 */ /* 0x000ea2000c1e1b00 */
[----:B----4-:R-:W-:Y:S02]  /*2e40*/  ISETP.GE.U32.AND P3, PT, R2, c[0x0][0x1e0], PT ;  /* 0x0000780002007a0c */ /* 0x010fe40003f66070 */
[----:B------:R-:W-:-:S04]  /*2e50*/  SHF.R.S32.HI R3, RZ, 0x1f, R2 ;  /* 0x0000001fff037819 */ /* 0x000fc80000011402 */
[----:B------:R-:W-:Y:S01]  /*2e60*/  ISETP.GE.AND.EX P3, PT, R3, c[0x0][0x1e4], PT, P3 ;  /* 0x0000790003007a0c */ /* 0x000fe20003f66330 */
[----:B---3--:R0:W-:Y:S01]  /*2e70*/  STL.64 [R1+0x188], R18 ;  /* 0x0001881201007387 */ /* 0x0081e20000100a00 */
[----:B------:R-:W-:Y:S02]  /*2e80*/  @P1 IADD3 R22, P2, R22, c[0x0][0x178], RZ ;  /* 0x00005e0016161a10 */ /* 0x000fe40007f5e0ff */
[----:B------:R-:W-:Y:S02]  /*2e90*/  ISETP.GT.U32.OR P3, PT, R0, 0x29f, P3 ;  /* 0x0000029f0000780c */ /* 0x000fe40001f64470 */
[----:B------:R-:W-:Y:S02]  /*2ea0*/  @P1 IADD3.X R23, R26, c[0x0][0x17c], RZ, P2, !PT ;  /* 0x00005f001a171a10 */ /* 0x000fe400017fe4ff */
[----:B------:R-:W-:Y:S02]  /*2eb0*/  ISETP.GE.U32.AND P4, PT, R15, c[0x0][0x1e0], PT ;  /* 0x000078000f007a0c */ /* 0x000fe40003f86070 */
[----:B0-----:R-:W-:-:S02]  /*2ec0*/  @!P5 IADD3 R18, P0, R16, c[0x0][0x180], RZ ;  /* 0x000060001012da10 */ /* 0x001fc40007f1e0ff */
[----:B------:R-:W-:Y:S02]  /*2ed0*/  @!P5 IADD3 R16, P6, R16, c[0x0][0x178], RZ ;  /* 0x00005e001010da10 */ /* 0x000fe40007fde0ff */
[C---:B------:R-:W-:Y:S02]  /*2ee0*/  @!P5 IADD3.X R19, R17.reuse, c[0x0][0x184], RZ, P0, !PT ;  /* 0x000061001113da10 */ /* 0x040fe400007fe4ff */
[----:B------:R-:W-:Y:S02]  /*2ef0*/  @!P5 IADD3.X R17, R17, c[0x0][0x17c], RZ, P6, !PT ;  /* 0x00005f001111da10 */ /* 0x000fe400037fe4ff */
[----:B------:R-:W-:Y:S01]  /*2f00*/  SHF.R.S32.HI R25, RZ, 0x1f, R15 ;  /* 0x0000001fff197819 */ /* 0x000fe2000001140f */
[----:B------:R-:W-:Y:S01]  /*2f10*/  @!P3 IMAD R3, R3, c[0x0][0x1d8], RZ ;  /* 0x000076000303ba24 */ /* 0x000fe200078e02ff */
[----:B------:R-:W-:Y:S02]  /*2f20*/  @!P3 MOV R10, R6 ;  /* 0x00000006000ab202 */ /* 0x000fe40000000f00 */
[----:B------:R-:W-:-:S02]  /*2f30*/  ISETP.GE.AND.EX P4, PT, R25, c[0x0][0x1e4], PT, P4 ;  /* 0x0000790019007a0c */ /* 0x000fc40003f86340 */
[----:B------:R-:W-:Y:S02]  /*2f40*/  @!P3 MOV R11, R5 ;  /* 0x00000005000bb202 */ /* 0x000fe40000000f00 */
[----:B------:R-:W-:Y:S01]  /*2f50*/  ISETP.GT.U32.OR P4, PT, R0, 0x29f, P4 ;  /* 0x0000029f0000780c */ /* 0x000fe20002784470 */
[C---:B------:R-:W-:Y:S02]  /*2f60*/  @!P3 IMAD R3, R2.reuse, c[0x0][0x1dc], R3 ;  /* 0x000077000203ba24 */ /* 0x040fe400078e0203 */
[----:B------:R-:W-:-:S05]  /*2f70*/  @!P3 IMAD.WIDE.U32 R10, R2, c[0x0][0x1d8], R10 ;  /* 0x00007600020aba25 */ /* 0x000fca00078e000a */
[----:B------:R-:W-:Y:S02]  /*2f80*/  @!P3 IADD3 R3, R11, R3, RZ ;  /* 0x000000030b03b210 */ /* 0x000fe40007ffe0ff */
[C---:B------:R-:W-:Y:S02]  /*2f90*/  @!P3 SHF.L.U32 R28, R10.reuse, 0x2, RZ ;  /* 0x000000020a1cb819 */ /* 0x040fe400000006ff */
[----:B------:R-:W-:Y:S01]  /*2fa0*/  @!P3 SHF.L.U64.HI R2, R10, 0x2, R3 ;  /* 0x000000020a02b819 */ /* 0x000fe20000010203 */
[----:B------:R-:W-:-:S04]  /*2fb0*/  @!P4 IMAD R3, R25, c[0x0][0x1d8], RZ ;  /* 0x000076001903ca24 */ /* 0x000fc800078e02ff */
[----:B------:R-:W-:Y:S01]  /*2fc0*/  @!P4 IMAD R3, R15, c[0x0][0x1dc], R3 ;  /* 0x000077000f03ca24 */ /* 0x000fe200078e0203 */
[----:B--2---:R-:W-:Y:S02]  /*2fd0*/  ISETP.GE.U32.AND P2, PT, R14, c[0x0][0x1e0], PT ;  /* 0x000078000e007a0c */ /* 0x004fe40003f46070 */
[----:B------:R-:W-:-:S04]  /*2fe0*/  SHF.R.S32.HI R24, RZ, 0x1f, R14 ;  /* 0x0000001fff187819 */ /* 0x000fc8000001140e */
[----:B------:R-:W-:Y:S02]  /*2ff0*/  ISETP.GE.AND.EX P2, PT, R24, c[0x0][0x1e4], PT, P2 ;  /* 0x0000790018007a0c */ /* 0x000fe40003f46320 */
[----:B------:R-:W-:Y:S01]  /*3000*/  ISETP.GE.U32.AND P0, PT, R20, c[0x0][0x1e0], PT ;  /* 0x0000780014007a0c */ /* 0x000fe20003f06070 */
[----:B------:R0:W-:Y:S01]  /*3010*/  STL.64 [R1+0x1b8], R8 ;  /* 0x0001b80801007387 */ /* 0x0001e20000100a00 */
[----:B------:R-:W-:Y:S02]  /*3020*/  ISETP.GT.U32.OR P2, PT, R0, 0x29f, P2 ;  /* 0x0000029f0000780c */ /* 0x000fe40001744470 */
[----:B0-----:R-:W-:Y:S02]  /*3030*/  SHF.R.S32.HI R9, RZ, 0x1f, R20 ;  /* 0x0000001fff097819 */ /* 0x001fe40000011414 */
[----:B------:R-:W-:Y:S02]  /*3040*/  ISETP.GE.U32.AND P6, PT, R21, c[0x0][0x1e0], PT ;  /* 0x0000780015007a0c */ /* 0x000fe40003fc6070 */
[----:B------:R-:W-:-:S02]  /*3050*/  SHF.R.S32.HI R8, RZ, 0x1f, R21 ;  /* 0x0000001fff087819 */ /* 0x000fc40000011415 */
[----:B------:R-:W-:Y:S02]  /*3060*/  ISETP.GE.AND.EX P0, PT, R9, c[0x0][0x1e4], PT, P0 ;  /* 0x0000790009007a0c */ /* 0x000fe40003f06300 */
[----:B------:R-:W-:Y:S02]  /*3070*/  ISETP.GE.AND.EX P6, PT, R8, c[0x0][0x1e4], PT, P6 ;  /* 0x0000790008007a0c */ /* 0x000fe40003fc6360 */
[C---:B------:R-:W-:Y:S02]  /*3080*/  ISETP.GT.U32.OR P0, PT, R0.reuse, 0x29f, P0 ;  /* 0x0000029f0000780c */ /* 0x040fe40000704470 */
[----:B------:R-:W-:Y:S01]  /*3090*/  ISETP.GT.U32.OR P6, PT, R0, 0x29f, P6 ;  /* 0x0000029f0000780c */ /* 0x000fe200037c4470 */
[----:B------:R0:W-:Y:S01]  /*30a0*/  STL [R1+0x234], R25 ;  /* 0x0002341901007387 */ /* 0x0001e20000100800 */
[----:B------:R-:W-:Y:S01]  /*30b0*/  @!P2 IMAD R29, R24, c[0x0][0x1d8], RZ ;  /* 0x00007600181daa24 */ /* 0x000fe200078e02ff */
[-C--:B------:R-:W-:Y:S02]  /*30c0*/  @!P4 MOV R24, R6.reuse ;  /* 0x000000060018c202 */ /* 0x080fe40000000f00 */
[----:B------:R-:W-:-:S02]  /*30d0*/  @!P2 MOV R26, R6 ;  /* 0x00000006001aa202 */ /* 0x000fc40000000f00 */
[----:B------:R-:W-:-:S04]  /*30e0*/  @!P2 MOV R27, R5 ;  /* 0x00000005001ba202 */ /* 0x000fc80000000f00 */
[----:B------:R-:W-:Y:S01]  /*30f0*/  @!P0 IMAD R11, R9, c[0x0][0x1d8], RZ ;  /* 0x00007600090b8a24 */ /* 0x000fe200078e02ff */
[-C--:B0-----:R-:W-:Y:S01]  /*3100*/  @!P4 MOV R25, R5.reuse ;  /* 0x000000050019c202 */ /* 0x081fe20000000f00 */
[----:B------:R-:W-:Y:S02]  /*3110*/  @!P6 IMAD R10, R8, c[0x0][0x1d8], RZ ;  /* 0x00007600080aea24 */ /* 0x000fe400078e02ff */
[----:B------:R-:W-:Y:S01]  /*3120*/  @!P0 IMAD R9, R20, c[0x0][0x1dc], R11 ;  /* 0x0000770014098a24 */ /* 0x000fe200078e020b */
[-C--:B------:R-:W-:Y:S01]  /*3130*/  @!P0 MOV R11, R5.reuse ;  /* 0x00000005000b8202 */ /* 0x080fe20000000f00 */
[----:B------:R-:W-:Y:S01]  /*3140*/  @!P6 IMAD R8, R21, c[0x0][0x1dc], R10 ;  /* 0x000077001508ea24 */ /* 0x000fe200078e020a */
[----:B------:R-:W-:Y:S01]  /*3150*/  @!P0 MOV R10, R6 ;  /* 0x00000006000a8202 */ /* 0x000fe20000000f00 */
[----:B------:R-:W-:Y:S01]  /*3160*/  @!P4 IMAD.WIDE.U32 R24, R15, c[0x0][0x1d8], R24 ;  /* 0x000076000f18ca25 */ /* 0x000fe200078e0018 */
[----:B------:R-:W-:-:S03]  /*3170*/  @!P6 MOV R15, R5 ;  /* 0x00000005000fe202 */ /* 0x000fc60000000f00 */
[C---:B------:R-:W-:Y:S02]  /*3180*/  @!P2 IMAD R29, R14.reuse, c[0x0][0x1dc], R29 ;  /* 0x000077000e1daa24 */ /* 0x040fe400078e021d */
[----:B------:R-:W-:Y:S01]  /*3190*/  @!P2 IMAD.WIDE.U32 R26, R14, c[0x0][0x1d8], R26 ;  /* 0x000076000e1aaa25 */ /* 0x000fe200078e001a */
[----:B------:R-:W-:Y:S01]  /*31a0*/  @!P6 MOV R14, R6 ;  /* 0x00000006000ee202 */ /* 0x000fe20000000f00 */
[----:B------:R0:W-:Y:S01]  /*31b0*/  STL.64 [R1+0x248], R12 ;  /* 0x0002480c01007387 */ /* 0x0001e20000100a00 */
[----:B------:R-:W-:Y:S01]  /*31c0*/  @!P4 IADD3 R3, R25, R3, RZ ;  /* 0x000000031903c210 */ /* 0x000fe20007ffe0ff */
[----:B------:R-:W-:Y:S01]  /*31d0*/  @!P0 IMAD.WIDE.U32 R10, R20, c[0x0][0x1d8], R10 ;  /* 0x00007600140a8a25 */ /* 0x000fe200078e000a */
[----:B------:R-:W-:Y:S01]  /*31e0*/  @!P2 IADD3 R27, R27, R29, RZ ;  /* 0x0000001d1b1ba210 */ /* 0x000fe20007ffe0ff */
[----:B------:R-:W2:Y:S01]  /*31f0*/  LDL.LU R20, [R1+0x258] ;  /* 0x0002580001147983 */ /* 0x000ea20000300800 */
[C---:B------:R-:W-:Y:S01]  /*3200*/  @!P4 SHF.L.U32 R25, R24.reuse, 0x2, RZ ;  /* 0x000000021819c819 */ /* 0x040fe200000006ff */
[----:B------:R-:W-:Y:S01]  /*3210*/  @!P6 IMAD.WIDE.U32 R14, R21, c[0x0][0x1d8], R14 ;  /* 0x00007600150eea25 */ /* 0x000fe200078e000e */
[----:B------:R-:W-:Y:S01]  /*3220*/  @!P4 SHF.L.U64.HI R24, R24, 0x2, R3 ;  /* 0x000000021818c819 */ /* 0x000fe20000010203 */
[----:B------:R-:W2:Y:S01]  /*3230*/  LDL.LU R21, [R1+0x254] ;  /* 0x0002540001157983 */ /* 0x000ea20000300800 */
[----:B0-----:R-:W-:Y:S01]  /*3240*/  CS2R R12, SRZ ;  /* 0x00000000000c7805 */ /* 0x001fe2000001ff00 */
[----:B------:R-:W-:-:S02]  /*3250*/  @!P0 IADD3 R3, R11, R9, RZ ;  /* 0x000000090b038210 */ /* 0x000fc40007ffe0ff */
[C---:B------:R-:W-:Y:S02]  /*3260*/  @!P2 SHF.L.U32 R29, R26.reuse, 0x2, RZ ;  /* 0x000000021a1da819 */ /* 0x040fe400000006ff */
[----:B------:R-:W-:Y:S01]  /*3270*/  @!P2 SHF.L.U64.HI R9, R26, 0x2, R27 ;  /* 0x000000021a09a819 */ /* 0x000fe2000001021b */
[----:B------:R0:W3:Y:S01]  /*3280*/  @!P5 LDG.E.64 R12, [R16.64] ;  /* 0x00000012100cd981 */ /* 0x0000e2000c1e1b00 */
[----:B------:R-:W-:-:S06]  /*3290*/  CS2R R26, SRZ ;  /* 0x00000000001a7805 */ /* 0x000fcc000001ff00 */
[----:B------:R1:W4:Y:S01]  /*32a0*/  @!P5 LDG.E.64 R26, [R18.64] ;  /* 0x00000012121ad981 */ /* 0x000322000c1e1b00 */
[----:B------:R-:W-:Y:S02]  /*32b0*/  @!P6 IADD3 R15, R15, R8, RZ ;  /* 0x000000080f0fe210 */ /* 0x000fe40007ffe0ff */
[C---:B------:R-:W-:Y:S02]  /*32c0*/  @!P0 SHF.L.U32 R11, R10.reuse, 0x2, RZ ;  /* 0x000000020a0b8819 */ /* 0x040fe400000006ff */
[----:B------:R-:W-:Y:S02]  /*32d0*/  @!P0 SHF.L.U64.HI R10, R10, 0x2, R3 ;  /* 0x000000020a0a8819 */ /* 0x000fe40000010203 */
[C---:B------:R-:W-:Y:S02]  /*32e0*/  @!P6 SHF.L.U32 R8, R14.reuse, 0x2, RZ ;  /* 0x000000020e08e819 */ /* 0x040fe400000006ff */
[----:B------:R-:W-:Y:S02]  /*32f0*/  @!P6 SHF.L.U64.HI R3, R14, 0x2, R15 ;  /* 0x000000020e03e819 */ /* 0x000fe4000001020f */
[----:B------:R-:W-:Y:S01]  /*3300*/  CS2R R14, SRZ ;  /* 0x00000000000e7805 */ /* 0x000fe2000001ff00 */
[----:B0-----:R-:W-:-:S04]  /*3310*/  @!P3 IADD3 R16, P5, R28, c[0x0][0x180], RZ ;  /* 0x000060001c10ba10 */ /* 0x001fc80007fbe0ff */
[----:B------:R-:W-:Y:S02]  /*3320*/  @!P3 IADD3.X R17, R2, c[0x0][0x184], RZ, P5, !PT ;  /* 0x000061000211ba10 */ /* 0x000fe40002ffe4ff */
[----:B-1----:R-:W-:-:S04]  /*3330*/  @!P3 IADD3 R18, P5, R28, c[0x0][0x178], RZ ;  /* 0x00005e001c12ba10 */ /* 0x002fc80007fbe0ff */
[----:B------:R-:W-:Y:S01]  /*3340*/  @!P3 IADD3.X R19, R2, c[0x0][0x17c], RZ, P5, !PT ;  /* 0x00005f000213ba10 */ /* 0x000fe20002ffe4ff */
[----:B--2---:R0:W2:Y:S02]  /*3350*/  @P1 LDG.E.64 R14, [R20.64] ;  /* 0x00000012140e1981 */ /* 0x0040a4000c1e1b00 */
[----:B0-----:R-:W-:Y:S01]  /*3360*/  MOV R21, R9 ;  /* 0x0000000900157202 */ /* 0x001fe20000000f00 */
[----:B------:R-:W-:Y:S01]  /*3370*/  HFMA2.MMA R9, -RZ, RZ, 0, 0 ;  /* 0x00000000ff097435 */ /* 0x000fe200000001ff */
[----:B---3--:R0:W-:Y:S01]  /*3380*/  STL.64 [R1+0x88], R12 ;  /* 0x0000880c01007387 */ /* 0x0081e20000100a00 */
[----:B------:R-:W-:-:S05]  /*3390*/  MOV R20, RZ ;  /* 0x000000ff00147202 */ /* 0x000fca0000000f00 */
[----:B------:R-:W-:Y:S01]  /*33a0*/  STL [R1+0x1b4], R9 ;  /* 0x0001b40901007387 */ /* 0x000fe20000100800 */
[----:B0-----:R-:W-:-:S03]  /*33b0*/  CS2R R12, SRZ ;  /* 0x00000000000c7805 */ /* 0x001fc6000001ff00 */
[----:B----4-:R0:W-:Y:S04]  /*33c0*/  STL.64 [R1+0x180], R26 ;  /* 0x0001801a01007387 */ /* 0x0101e80000100a00 */
[----:B------:R1:W3:Y:S01]  /*33d0*/  @P1 LDG.E.64 R12, [R22.64] ;  /* 0x00000012160c1981 */ /* 0x0002e2000c1e1b00 */
[----:B0-----:R-:W-:Y:S01]  /*33e0*/  CS2R R26, SRZ ;  /* 0x00000000001a7805 */ /* 0x001fe2000001ff00 */
[----:B-1----:R-:W-:Y:S02]  /*33f0*/  MOV R22, R20 ;  /* 0x0000001400167202 */ /* 0x002fe40000000f00 */
[----:B------:R-:W-:-:S03]  /*3400*/  MOV R23, R9 ;  /* 0x0000000900177202 */ /* 0x000fc60000000f00 */
[----:B------:R-:W4:Y:S04]  /*3410*/  @!P3 LDG.E.64 R26, [R18.64] ;  /* 0x00000012121ab981 */ /* 0x000f28000c1e1b00 */
[----:B------:R0:W2:Y:S01]  /*3420*/  @!P3 LDG.E.64 R22, [R16.64] ;  /* 0x000000121016b981 */ /* 0x0000a2000c1e1b00 */
[----:B------:R-:W-:-:S03]  /*3430*/  MOV R28, R8 ;  /* 0x00000008001c7202 */ /* 0x000fc60000000f00 */
[----:B------:R1:W-:Y:S01]  /*3440*/  STL [R1+0x1b0], R20 ;  /* 0x0001b01401007387 */ /* 0x0003e20000100800 */
[----:B------:R-:W-:-:S03]  /*3450*/  HFMA2.MMA R8, -RZ, RZ, 0, 0 ;  /* 0x00000000ff087435 */ /* 0x000fc600000001ff */
[----:B------:R1:W5:Y:S01]  /*3460*/  LDL.LU R2, [R1+0x250] ;  /* 0x0002500001027983 */ /* 0x0003620000300800 */
[----:B0-----:R-:W-:-:S04]  /*3470*/  @!P4 IADD3 R16, P5, R25, c[0x0][0x180], RZ ;  /* 0x000060001910ca10 */ /* 0x001fc80007fbe0ff */
[----:B------:R-:W-:Y:S02]  /*3480*/  @!P4 IADD3.X R17, R24, c[0x0][0x184], RZ, P5, !PT ;  /* 0x000061001811ca10 */ /* 0x000fe40002ffe4ff */
[----:B-1----:R-:W-:-:S03]  /*3490*/  @!P2 IADD3 R20, P5, R29, c[0x0][0x180], RZ ;  /* 0x000060001d14aa10 */ /* 0x002fc60007fbe0ff */
[----:B------:R0:W2:Y:S04]  /*34a0*/  @!P4 LDG.E.64 R8, [R16.64] ;  /* 0x000000121008c981 */ /* 0x0000a8000c1e1b00 */
[----:B---3--:R1:W-:Y:S04]  /*34b0*/  STL.64 [R1+0x28], R12 ;  /* 0x0000280c01007387 */ /* 0x0083e80000100a00 */
[----:B-1----:R-:W3:Y:S04]  /*34c0*/  LDL.LU.64 R12, [R1+0x248] ;  /* 0x00024800010c7983 */ /* 0x002ee80000300a00 */
[----:B----4-:R1:W-:Y:S04]  /*34d0*/  STL.64 [R1+0x70], R26 ;  /* 0x0000701a01007387 */ /* 0x0103e80000100a00 */
[----:B--2---:R2:W-:Y:S01]  /*34e0*/  @!P3 STL.64 [R1+0x1b0], R22 ;  /* 0x0001b0160100b387 */ /* 0x0045e20000100a00 */
[----:B------:R-:W-:-:S02]  /*34f0*/  @!P4 IADD3 R18, P3, R25, c[0x0][0x178], RZ ;  /* 0x00005e001912ca10 */ /* 0x000fc40007f7e0ff */
[----:B------:R-:W-:Y:S02]  /*3500*/  MOV R25, R21 ;  /* 0x0000001500197202 */ /* 0x000fe40000000f00 */
[----:B------:R-:W-:Y:S01]  /*3510*/  @!P4 IADD3.X R19, R24, c[0x0][0x17c], RZ, P3, !PT ;  /* 0x00005f001813ca10 */ /* 0x000fe20001ffe4ff */
[----:B-1----:R-:W-:Y:S01]  /*3520*/  CS2R R26, SRZ ;  /* 0x00000000001a7805 */ /* 0x002fe2000001ff00 */
[----:B------:R-:W-:Y:S01]  /*3530*/  @!P2 IADD3.X R21, R25, c[0x0][0x184], RZ, P5, !PT ;  /* 0x000061001915aa10 */ /* 0x000fe20002ffe4ff */
[----:B--2---:R-:W-:-:S04]  /*3540*/  CS2R R22, SRZ ;  /* 0x0000000000167805 */ /* 0x004fc8000001ff00 */
[----:B------:R-:W2:Y:S04]  /*3550*/  @!P4 LDG.E.64 R26, [R18.64] ;  /* 0x00000012121ac981 */ /* 0x000ea8000c1e1b00 */
[----:B------:R-:W4:Y:S01]  /*3560*/  @!P2 LDG.E.64 R22, [R20.64] ;  /* 0x000000121416a981 */ /* 0x000f22000c1e1b00 */
[----:B0-----:R-:W-:-:S03]  /*3570*/  @!P0 IADD3 R16, P4, R11, c[0x0][0x180], RZ ;  /* 0x000060000b108a10 */ /* 0x001fc60007f9e0ff */
[----:B------:R0:W-:Y:S01]  /*3580*/  STL.64 [R1+0x1c0], R8 ;  /* 0x0001c00801007387 */ /* 0x0001e20000100a00 */
[----:B------:R-:W-:-:S03]  /*3590*/  @!P0 IADD3.X R17, R10, c[0x0][0x184], RZ, P4, !PT ;  /* 0x000061000a118a10 */ /* 0x000fc600027fe4ff */
[----:B0-----:R0:W5:Y:S04]  /*35a0*/  LDL.LU.64 R8, [R1+0x240] ;  /* 0x0002400001087983 */ /* 0x0011680000300a00 */
[----:B--2---:R-:W-:Y:S04]  /*35b0*/  STL.64 [R1+0x8], R26 ;  /* 0x0000081a01007387 */ /* 0x004fe80000100a00 */
[----:B----4-:R1:W-:Y:S02]  /*35c0*/  STL.64 [R1+0x1c8], R22 ;  /* 0x0001c81601007387 */ /* 0x0103e40000100a00 */
[----:B-1----:R-:W-:-:S06]  /*35d0*/  CS2R R22, SRZ ;  /* 0x0000000000167805 */ /* 0x002fcc000001ff00 */
[----:B------:R1:W2:Y:S01]  /*35e0*/  @!P0 LDG.E.64 R22, [R16.64] ;  /* 0x0000001210168981 */ /* 0x0002a2000c1e1b00 */
[----:B------:R-:W-:Y:S02]  /*35f0*/  @!P2 IADD3 R18, P3, R29, c[0x0][0x178], RZ ;  /* 0x00005e001d12aa10 */ /* 0x000fe40007f7e0ff */
[----:B------:R-:W-:Y:S02]  /*3600*/  @!P0 IADD3 R20, P5, R11, c[0x0][0x178], RZ ;  /* 0x00005e000b148a10 */ /* 0x000fe40007fbe0ff */
[----:B------:R-:W-:Y:S02]  /*3610*/  @!P2 IADD3.X R19, R25, c[0x0][0x17c], RZ, P3, !PT ;  /* 0x00005f001913aa10 */ /* 0x000fe40001ffe4ff */
[----:B------:R-:W-:Y:S01]  /*3620*/  CS2R R24, SRZ ;  /* 0x0000000000187805 */ /* 0x000fe2000001ff00 */
[----:B------:R-:W-:-:S05]  /*3630*/  @!P0 IADD3.X R21, R10, c[0x0][0x17c], RZ, P5, !PT ;  /* 0x00005f000a158a10 */ /* 0x000fca0002ffe4ff */
[----:B------:R4:W5:Y:S01]  /*3640*/  @!P0 LDG.E.64 R24, [R20.64] ;  /* 0x0000001214188981 */ /* 0x000962000c1e1b00 */
[----:B------:R-:W-:-:S04]  /*3650*/  @!P6 IADD3 R10, P0, R28, c[0x0][0x180], RZ ;  /* 0x000060001c0aea10 */ /* 0x000fc80007f1e0ff */
[----:B------:R-:W-:Y:S01]  /*3660*/  @!P6 IADD3.X R11, R3, c[0x0][0x184], RZ, P0, !PT ;  /* 0x00006100030bea10 */ /* 0x000fe200007fe4ff */
[----:B---3--:R-:W3:Y:S01]  /*3670*/  R2UR UR6, R12 ;  /* 0x000000000c0673c2 */ /* 0x008ee200000e0000 */
[----:B------:R-:W-:-:S06]  /*3680*/  CS2R R26, SRZ ;  /* 0x00000000001a7805 */ /* 0x000fcc000001ff00 */
[----:B------:R0:W5:Y:S01]  /*3690*/  @!P2 LDG.E.64 R26, [R18.64] ;  /* 0x00000012121aa981 */ /* 0x000162000c1e1b00 */
[----:B-1----:R-:W-:-:S04]  /*36a0*/  @!P6 IADD3 R16, P2, R28, c[0x0][0x178], RZ ;  /* 0x00005e001c10ea10 */ /* 0x002fc80007f5e0ff */
[----:B------:R-:W-:Y:S02]  /*36b0*/  @!P6 IADD3.X R17, R3, c[0x0][0x17c], RZ, P2, !PT ;  /* 0x00005f000311ea10 */ /* 0x000fe400017fe4ff */
[----:B---3--:R-:W-:-:S05]  /*36c0*/  MOV R3, UR6 ;  /* 0x0000000600037c02 */ /* 0x008fca0008000f00 */
[----:B------:R-:W-:Y:S01]  /*36d0*/  FFMA.FTZ R3, -R3, UR6, R13 ;  /* 0x0000000603037c23 */ /* 0x000fe2000801010d */
[----:B--2---:R1:W-:Y:S02]  /*36e0*/  STL.64 [R1+0x1d0], R22 ;  /* 0x0001d01601007387 */ /* 0x0043e40000100a00 */
[----:B-1----:R-:W-:-:S06]  /*36f0*/  CS2R R22, SRZ ;  /* 0x0000000000167805 */ /* 0x002fcc000001ff00 */
[----:B------:R-:W2:Y:S01]  /*3700*/  @!P6 LDG.E.64 R22, [R10.64] ;  /* 0x000000120a16e981 */ /* 0x000ea2000c1e1b00 */
[----:B------:R-:W-:-:S13]  /*3710*/  FSETP.GTU.FTZ.AND P0, PT, R3, RZ, PT ;  /* 0x000000ff0300720b */ /* 0x000fda0003f1c000 */
[----:B------:R-:W-:Y:S01]  /*3720*/  VOTEU.ANY UP0, P0 ;  /* 0x00000000003f7886 */ /* 0x000fe20000000100 */
[----:B------:R-:W-:-:S13]  /*3730*/  PLOP3.LUT P0, PT, PT, PT, UP0, 0x80, 0x0 ;  /* 0x000000000000781c */ /* 0x000fda0003f0f008 */
[----:B------:R-:W-:-:S06]  /*3740*/  @P0 FADD.FTZ R3, R3, c[0x0][0x1a0] ;  /* 0x0000680003030621 */ /* 0x000fcc0000010000 */
[----:B------:R-:W1:Y:S02]  /*3750*/  @P0 MUFU.RSQ R3, R3 ;  /* 0x0000000300030308 */ /* 0x000e640000001400 */
[----:B-1----:R1:W3:Y:S01]  /*3760*/  @P0 R2UR UR5, R3 ;  /* 0x00000000030503c2 */ /* 0x0022e200000e0000 */
[----:B------:R-:W-:Y:S01]  /*3770*/  ISETP.GT.U32.AND P0, PT, R0, 0x29f, PT ;  /* 0x0000029f0000780c */ /* 0x000fe20003f04070 */
[----:B0-----:R-:W-:Y:S01]  /*3780*/  CS2R R18, SRZ ;  /* 0x0000000000127805 */ /* 0x001fe2000001ff00 */
[----:B------:R-:W-:Y:S01]  /*3790*/  UMOV UR23, 0x3f800000 ;  /* 0x3f80000000177882 */ /* 0x000fe20000000000 */
[----:B------:R-:W-:Y:S01]  /*37a0*/  BSSY B0, `(.L_x_2600) ;  /* 0x000001b000007945 */ /* 0x000fe20003800000 */
[----:B----4-:R-:W-:Y:S01]  /*37b0*/  FADD.FTZ R20, R15, -UR6 ;  /* 0x800000060f147e21 */ /* 0x010fe20008010000 */
[----:B------:R-:W-:Y:S02]  /*37c0*/  ISETP.NE.AND P5, PT, RZ, UR21, PT ;  /* 0x00000015ff007c0c */ /* 0x000fe4000bfa5270 */
[----:B------:R0:W5:Y:S01]  /*37d0*/  @!P6 LDG.E.64 R18, [R16.64] ;  /* 0x000000121012e981 */ /* 0x000162000c1e1b00 */
[----:B-1----:R-:W-:Y:S01]  /*37e0*/  HFMA2.MMA R3, -RZ, RZ, 0, 0 ;  /* 0x00000000ff037435 */ /* 0x002fe200000001ff */
[----:B0-----:R-:W-:Y:S01]  /*37f0*/  FADD.FTZ R17, R14, -UR6 ;  /* 0x800000060e117e21 */ /* 0x001fe20008010000 */
[----:B------:R-:W-:Y:S01]  /*3800*/  MOV R16, RZ ;  /* 0x000000ff00107202 */ /* 0x000fe20000000f00 */
[----:B------:R-:W-:Y:S01]  /*3810*/  CS2R R14, SRZ ;  /* 0x00000000000e7805 */ /* 0x000fe2000001ff00 */
[----:B---3--:R-:W-:Y:S01]  /*3820*/  @UP0 UMOV UR23, UR5 ;  /* 0x0000000500170c82 */ /* 0x008fe20008000000 */
[----:B--2---:R0:W-:Y:S01]  /*3830*/  STL.64 [R1+0x1d8], R22 ;  /* 0x0001d81601007387 */ /* 0x0041e20000100a00 */
[----:B------:R-:W-:Y:S05]  /*3840*/  @P0 BRA `(.L_x_2601) ;  /* 0x0000010000000947 */ /* 0x000fea0003800000 */
[----:B------:R-:W2:Y:S01]  /*3850*/  LDL R28, [R1+0x21c] ;  /* 0x00021c00011c7983 */ /* 0x000ea20000100800 */
[----:B------:R-:W-:-:S02]  /*3860*/  ISETP.NE.AND P0, PT, RZ, UR21, PT ;  /* 0x00000015ff007c0c */ /* 0x000fc4000bf05270 */
[----:B------:R-:W-:Y:S02]  /*3870*/  MOV R13, 0x2 ;  /* 0x00000002000d7802 */ /* 0x000fe40000000f00 */
[----:B--2---:R-:W-:-:S04]  /*3880*/  IADD3 R12, R28, UR17, RZ ;  /* 0x000000111c0c7c10 */ /* 0x004fc8000fffe0ff */
[----:B------:R-:W-:-:S05]  /*3890*/  SHF.R.S32.HI R3, RZ, 0x1f, R12 ;  /* 0x0000001fff037819 */ /* 0x000fca000001140c */
[----:B------:R-:W-:-:S04]  /*38a0*/  @P0 LEA R10, P2, R12, c[0x0][0x190], 0x1 ;  /* 0x000064000c0a0a11 */ /* 0x000fc800078408ff */
[C---:B------:R-:W-:Y:S01]  /*38b0*/  @P0 LEA.HI.X R11, R12.reuse, c[0x0][0x194], R3, 0x1, P2 ;  /* 0x000065000c0b0a11 */ /* 0x040fe200010f0c03 */
[----:B------:R-:W-:-:S04]  /*38c0*/  IMAD.WIDE R12, R12, R13, c[0x0][0x188] ;  /* 0x000062000c0c7625 */ /* 0x000fc800078e020d */
[----:B------:R1:W2:Y:S04]  /*38d0*/  @P0 LDG.E.U16 R3, [R10.64] ;  /* 0x000000120a030981 */ /* 0x0002a8000c1e1500 */
[----:B-1----:R1:W3:Y:S04]  /*38e0*/  @P0 LDG.E.U16 R11, [R10.64+0x2] ;  /* 0x000002120a0b0981 */ /* 0x0022e8000c1e1500 */
[----:B-1----:R1:W4:Y:S04]  /*38f0*/  LDG.E.U16 R10, [R12.64] ;  /* 0x000000120c0a7981 */ /* 0x002328000c1e1500 */
[----:B-1----:R-:W4:Y:S01]  /*3900*/  LDG.E.U16 R12, [R12.64+0x2] ;  /* 0x000002120c0c7981 */ /* 0x002f22000c1e1500 */
[----:B--2---:R-:W-:-:S02]  /*3910*/  @P0 PRMT R14, RZ, 0x5410, R3 ;  /* 0x00005410ff0e0816 */ /* 0x004fc40000000003 */
[----:B---3--:R-:W-:Y:S02]  /*3920*/  @P0 PRMT R15, RZ, 0x5410, R11 ;  /* 0x00005410ff0f0816 */ /* 0x008fe4000000000b */
[----:B----4-:R-:W-:Y:S02]  /*3930*/  PRMT R3, RZ, 0x5410, R10 ;  /* 0x00005410ff037816 */ /* 0x010fe4000000000a */
[----:B------:R-:W-:Y:S02]  /*3940*/  PRMT R16, RZ, 0x5410, R12 ;  /* 0x00005410ff107816 */ /* 0x000fe4000000000c */
.L_x_2601:
[----:B------:R-:W-:Y:S05]  /*3950*/  BSYNC B0 ;  /* 0x0000000000007941 */ /* 0x000fea0003800000 */
.L_x_2600:
[----:B------:R-:W2:Y:S04]  /*3960*/  LDL R13, [R1+0x28] ;  /* 0x00002800010d7983 */ /* 0x000ea80000100800 */
[----:B------:R-:W3:Y:S01]  /*3970*/  LDL R21, [R1+0x2c] ;  /* 0x00002c0001157983 */ /* 0x000ee20000100800 */
[----:B0-----:R-:W-:Y:S02]  /*3980*/  FMUL.FTZ R23, R17, UR23 ;  /* 0x0000001711177c20 */ /* 0x001fe40008410000 */
[----:B------:R-:W-:-:S03]  /*3990*/  FMUL.FTZ R29, R20, UR23 ;  /* 0x00000017141d7c20 */ /* 0x000fc60008410000 */
[----:B------:R0:W-:Y:S04]  /*39a0*/  STL [R1+0x1e0], R23 ;  /* 0x0001e01701007387 */ /* 0x0001e80000100800 */
[----:B------:R0:W-:Y:S01]  /*39b0*/  STL [R1+0x1e4], R29 ;  /* 0x0001e41d01007387 */ /* 0x0001e20000100800 */
[----:B--2---:R-:W-:Y:S02]  /*39c0*/  MOV R11, R13 ;  /* 0x0000000d000b7202 */ /* 0x004fe40000000f00 */
[----:B---3--:R-:W-:Y:S01]  /*39d0*/  MOV R10, R21 ;  /* 0x00000015000a7202 */ /* 0x008fe20000000f00 */
        /* <DEDUP_REMOVED lines=19> */
.L_x_2602:
[----:B0-----:R-:W2:Y:S04]  /*3b10*/  LDL.LU R21, [R1+0x10] ;  /* 0x0000100001157983 */ /* 0x001ea80000300800 */
[----:B------:R-:W3:Y:S04]  /*3b20*/  LDL.LU R20, [R1+0x14] ;  /* 0x0000140001147983 */ /* 0x000ee80000300800 */
[----:B------:R-:W4:Y:S04]  /*3b30*/  LDL R22, [R1+0xc0] ;  /* 0x0000c00001167983 */ /* 0x000f280000100800 */
[----:B------:R-:W4:Y:S01]  /*3b40*/  LDL R28, [R1+0xc4] ;  /* 0x0000c400011c7983 */ /* 0x000f220000100800 */
[----:B------:R-:W-:-:S02]  /*3b50*/  FMUL.FTZ R13, R11, R3 ;  /* 0x000000030b0d7220 */ /* 0x000fc40000410000 */
[----:B------:R-:W-:Y:S02]  /*3b60*/  FMUL.FTZ R17, R10, R16 ;  /* 0x000000100a117220 */ /* 0x000fe40000410000 */
[----:B------:R-:W-:Y:S02]  /*3b70*/  FFMA.FTZ R12, R23, R13, RZ ;  /* 0x0000000d170c7223 */ /* 0x000fe400000100ff */
[----:B------:R-:W-:Y:S02]  /*3b80*/  FADD.FTZ R13, RZ, R13 ;  /* 0x0000000dff0d7221 */ /* 0x000fe40000010000 */
[----:B------:R-:W-:Y:S02]  /*3b90*/  FFMA.FTZ R12, R29, R17, R12 ;  /* 0x000000111d0c7223 */ /* 0x000fe4000001000c */
[----:B------:R-:W-:Y:S02]  /*3ba0*/  FADD.FTZ R13, R17, R13 ;  /* 0x0000000d110d7221 */ /* 0x000fe40000010000 */
[----:B--2---:R-:W-:-:S02]  /*3bb0*/  FADD.FTZ R17, R21, -UR6 ;  /* 0x8000000615117e21 */ /* 0x004fc40008010000 */
[----:B---3--:R-:W-:Y:S02]  /*3bc0*/  FADD.FTZ R20, R20, -UR6 ;  /* 0x8000000614147e21 */ /* 0x008fe40008010000 */
[----:B------:R-:W-:Y:S02]  /*3bd0*/  FMUL.FTZ R21, R17, UR23 ;  /* 0x0000001711157c20 */ /* 0x000fe40008410000 */
[----:B------:R-:W-:Y:S01]  /*3be0*/  FMUL.FTZ R29, R20, UR23 ;  /* 0x00000017141d7c20 */ /* 0x000fe20008410000 */
[----:B----4-:R-:W-:Y:S02]  /*3bf0*/  MOV R20, R22 ;  /* 0x0000001600147202 */ /* 0x010fe40000000f00 */
[----:B------:R0:W-:Y:S01]  /*3c00*/  STL [R1+0x1f0], R21 ;  /* 0x0001f01501007387 */ /* 0x0001e20000100800 */
[----:B------:R-:W-:-:S03]  /*3c10*/  MOV R17, R28 ;  /* 0x0000001c00117202 */ /* 0x000fc60000000f00 */
        /* <DEDUP_REMOVED lines=20> */
.L_x_2603:
[----:B------:R1:W-:Y:S01]  /*3d60*/  STL [R1+0x240], R0 ;  /* 0x0002400001007387 */ /* 0x0003e20000100800 */
[----:B0-----:R-:W-:Y:S01]  /*3d70*/  MOV R21, R23 ;  /* 0x0000001700157202 */ /* 0x001fe20000000f00 */
[----:B------:R-:W-:Y:S02]  /*3d80*/  FADD.FTZ R22, RZ, R11 ;  /* 0x0000000bff167221 */ /* 0x000fe40000010000 */
[----:B------:R-:W2:Y:S04]  /*3d90*/  LDL R28, [R1+0xc8] ;  /* 0x0000c800011c7983 */ /* 0x000ea80000100800 */
[----:B-1----:R-:W3:Y:S01]  /*3da0*/  LDL R0, [R1+0x1f0] ;  /* 0x0001f00001007983 */ /* 0x002ee20000100800 */
[----:B------:R-:W-:Y:S02]  /*3db0*/  FFMA.FTZ R21, R21, R11, RZ ;  /* 0x0000000b15157223 */ /* 0x000fe400000100ff */
[----:B------:R-:W-:Y:S01]  /*3dc0*/  FMUL.FTZ R11, R20, R3 ;  /* 0x00000003140b7220 */ /* 0x000fe20000410000 */
[----:B------:R-:W4:Y:S01]  /*3dd0*/  LDL R23, [R1+0xcc] ;  /* 0x0000cc0001177983 */ /* 0x000f220000100800 */
[----:B------:R-:W-:-:S02]  /*3de0*/  FADD.FTZ R22, R22, R20 ;  /* 0x0000001416167221 */ /* 0x000fc40000010000 */
[C---:B---3--:R-:W-:Y:S02]  /*3df0*/  FFMA.FTZ R21, R0.reuse, R20, R21 ;  /* 0x0000001400157223 */ /* 0x048fe40000010015 */
[----:B------:R-:W3:Y:S01]  /*3e00*/  LDL R20, [R1+0x1e4] ;  /* 0x0001e40001147983 */ /* 0x000ee20000100800 */
[----:B------:R-:W-:Y:S02]  /*3e10*/  FFMA.FTZ R12, R0, R11, R12 ;  /* 0x0000000b000c7223 */ /* 0x000fe4000001000c */
[----:B------:R-:W-:Y:S01]  /*3e20*/  FADD.FTZ R13, R13, R11 ;  /* 0x0000000b0d0d7221 */ /* 0x000fe20000010000 */
[----:B------:R0:W5:Y:S02]  /*3e30*/  LDL.LU R0, [R1+0x240] ;  /* 0x0002400001007983 */ /* 0x0001640000300800 */
[----:B-----5:R-:W-:Y:S02]  /*3e40*/  FADD.FTZ R8, R8, -UR6 ;  /* 0x8000000608087e21 */ /* 0x020fe40008010000 */
[----:B------:R-:W-:-:S02]  /*3e50*/  FADD.FTZ R9, R9, -UR6 ;  /* 0x8000000609097e21 */ /* 0x000fc40008010000 */
[----:B---3--:R-:W-:Y:S02]  /*3e60*/  FFMA.FTZ R11, R20, R10, RZ ;  /* 0x0000000a140b7223 */ /* 0x008fe400000100ff */
[----:B------:R-:W-:Y:S02]  /*3e70*/  FADD.FTZ R20, RZ, R10 ;  /* 0x0000000aff147221 */ /* 0x000fe40000010000 */
[----:B------:R-:W-:Y:S02]  /*3e80*/  FMUL.FTZ R10, R17, R16 ;  /* 0x00000010110a7220 */ /* 0x000fe40000410000 */
[C---:B------:R-:W-:Y:S02]  /*3e90*/  FFMA.FTZ R11, R29.reuse, R17, R11 ;  /* 0x000000111d0b7223 */ /* 0x040fe4000001000b */
[----:B------:R-:W-:Y:S02]  /*3ea0*/  FFMA.FTZ R12, R29, R10, R12 ;  /* 0x0000000a1d0c7223 */ /* 0x000fe4000001000c */
[----:B------:R-:W-:-:S02]  /*3eb0*/  FADD.FTZ R20, R20, R17 ;  /* 0x0000001114147221 */ /* 0x000fc40000010000 */
[----:B------:R-:W-:Y:S02]  /*3ec0*/  FMUL.FTZ R29, R8, UR23 ;  /* 0x00000017081d7c20 */ /* 0x000fe40008410000 */
[----:B------:R-:W-:-:S03]  /*3ed0*/  FMUL.FTZ R17, R9, UR23 ;  /* 0x0000001709117c20 */ /* 0x000fc60008410000 */
[----:B------:R0:W-:Y:S04]  /*3ee0*/  STL [R1+0x1e8], R29 ;  /* 0x0001e81d01007387 */ /* 0x0001e80000100800 */
[----:B------:R0:W-:Y:S01]  /*3ef0*/  STL [R1+0x1f8], R17 ;  /* 0x0001f81101007387 */ /* 0x0001e20000100800 */
[----:B------:R-:W-:Y:S01]  /*3f00*/  FADD.FTZ R13, R10, R13 ;  /* 0x0000000d0a0d7221 */ /* 0x000fe20000010000 */
[----:B--2---:R-:W-:Y:S02]  /*3f10*/  MOV R8, R28 ;  /* 0x0000001c00087202 */ /* 0x004fe40000000f00 */
[----:B----4-:R-:W-:Y:S01]  /*3f20*/  MOV R9, R23 ;  /* 0x0000001700097202 */ /* 0x010fe20000000f00 */
        /* <DEDUP_REMOVED lines=19> */
.L_x_2604:
[----:B------:R1:W-:Y:S04]  /*4060*/  STL [R1+0x240], R0 ;  /* 0x0002400001007387 */ /* 0x0003e80000100800 */
[----:B-1----:R-:W2:Y:S01]  /*4070*/  LDL R0, [R1+0x1e8] ;  /* 0x0001e80001007983 */ /* 0x002ea20000100800 */
[----:B------:R-:W-:-:S03]  /*4080*/  FMUL.FTZ R10, R8, R3 ;  /* 0x00000003080a7220 */ /* 0x000fc60000410000 */
[----:B0-----:R-:W3:Y:S01]  /*4090*/  LDL.LU R29, [R1+0x18] ;  /* 0x00001800011d7983 */ /* 0x001ee20000300800 */
[----:B------:R-:W-:-:S03]  /*40a0*/  FADD.FTZ R22, R22, R8 ;  /* 0x0000000816167221 */ /* 0x000fc60000010000 */
[----:B------:R-:W4:Y:S04]  /*40b0*/  LDL.LU R17, [R1+0x1c] ;  /* 0x00001c0001117983 */ /* 0x000f280000300800 */
[----:B------:R-:W3:Y:S04]  /*40c0*/  LDL R28, [R1+0xd0] ;  /* 0x0000d000011c7983 */ /* 0x000ee80000100800 */
[----:B------:R-:W3:Y:S01]  /*40d0*/  LDL R23, [R1+0xd4] ;  /* 0x0000d40001177983 */ /* 0x000ee20000100800 */
[----:B--2---:R-:W-:-:S03]  /*40e0*/  FFMA.FTZ R21, R0, R8, R21 ;  /* 0x0000000800157223 */ /* 0x004fc60000010015 */
[----:B------:R0:W5:Y:S04]  /*40f0*/  LDL.LU R0, [R1+0x240] ;  /* 0x0002400001007983 */ /* 0x0001680000300800 */
[----:B------:R-:W2:Y:S01]  /*4100*/  LDL R8, [R1+0x1e8] ;  /* 0x0001e80001087983 */ /* 0x000ea20000100800 */
[----:B------:R-:W-:Y:S02]  /*4110*/  FADD.FTZ R13, R13, R10 ;  /* 0x0000000a0d0d7221 */ /* 0x000fe40000010000 */
[----:B--2---:R-:W-:Y:S02]  /*4120*/  FFMA.FTZ R12, R8, R10, R12 ;  /* 0x0000000a080c7223 */ /* 0x004fe4000001000c */
[----:B------:R-:W2:Y:S01]  /*4130*/  LDL R10, [R1+0x1f8] ;  /* 0x0001f800010a7983 */ /* 0x000ea20000100800 */
[----:B------:R-:W-:-:S02]  /*4140*/  FMUL.FTZ R8, R9, R16 ;  /* 0x0000001009087220 */ /* 0x000fc40000410000 */
[----:B------:R-:W-:Y:S02]  /*4150*/  FADD.FTZ R20, R20, R9 ;  /* 0x0000000914147221 */ /* 0x000fe40000010000 */
[----:B------:R-:W-:Y:S02]  /*4160*/  FADD.FTZ R13, R8, R13 ;  /* 0x0000000d080d7221 */ /* 0x000fe40000010000 */
[C---:B--2---:R-:W-:Y:S02]  /*4170*/  FFMA.FTZ R12, R10.reuse, R8, R12 ;  /* 0x000000080a0c7223 */ /* 0x044fe4000001000c */
[----:B------:R-:W-:Y:S02]  /*4180*/  FFMA.FTZ R11, R10, R9, R11 ;  /* 0x000000090a0b7223 */ /* 0x000fe4000001000b */
[----:B---3--:R-:W-:Y:S02]  /*4190*/  FADD.FTZ R8, R29, -UR6 ;  /* 0x800000061d087e21 */ /* 0x008fe40008010000 */
[----:B----4-:R-:W-:-:S02]  /*41a0*/  FADD.FTZ R9, R17, -UR6 ;  /* 0x8000000611097e21 */ /* 0x010fc40008010000 */
[----:B------:R-:W-:Y:S01]  /*41b0*/  FMUL.FTZ R10, R8, UR23 ;  /* 0x00000017080a7c20 */ /* 0x000fe20008410000 */
[----:B------:R-:W-:Y:S01]  /*41c0*/  MOV R8, R28 ;  /* 0x0000001c00087202 */ /* 0x000fe20000000f00 */
        /* <DEDUP_REMOVED lines=23> */
.L_x_2605:
[----:B-----5:R1:W-:Y:S04]  /*4340*/  STL [R1+0x240], R0 ;  /* 0x0002400001007387 */ /* 0x0203e80000100800 */
[----:B-1----:R-:W2:Y:S01]  /*4350*/  LDL R0, [R1+0x1ec] ;  /* 0x0001ec0001007983 */ /* 0x002ea20000100800 */
[----:B0-----:R-:W-:-:S03]  /*4360*/  FMUL.FTZ R10, R8, R3 ;  /* 0x00000003080a7220 */ /* 0x001fc60000410000 */
[----:B------:R-:W3:Y:S01]  /*4370*/  LDL.LU R29, [R1+0x20] ;  /* 0x00002000011d7983 */ /* 0x000ee20000300800 */
        /* <DEDUP_REMOVED lines=14> */
[----:B------:R-:W-:Y:S01]  /*4460*/  FFMA.FTZ R11, R10, R9, R11 ;  /* 0x000000090a0b7223 */ /* 0x000fe2000001000b */
[----:B---3--:R-:W-:Y:S01]  /*4470*/  MOV R10, R28 ;  /* 0x0000001c000a7202 */ /* 0x008fe20000000f00 */
[----:B------:R-:W-:Y:S02]  /*4480*/  FADD.FTZ R8, R29, -UR6 ;  /* 0x800000061d087e21 */ /* 0x000fe40008010000 */
[----:B----4-:R-:W-:-:S02]  /*4490*/  FADD.FTZ R9, R17, -UR6 ;  /* 0x8000000611097e21 */ /* 0x010fc40008010000 */
[----:B------:R-:W-:Y:S01]  /*44a0*/  FMUL.FTZ R29, R8, UR23 ;  /* 0x00000017081d7c20 */ /* 0x000fe20008410000 */
[----:B------:R-:W-:Y:S01]  /*44b0*/  MOV R8, R23 ;  /* 0x0000001700087202 */ /* 0x000fe20000000f00 */
        /* <DEDUP_REMOVED lines=22> */
.L_x_2606:
[----:B-----5:R1:W-:Y:S04]  /*4620*/  STL [R1+0x240], R0 ;  /* 0x0002400001007387 */ /* 0x0203e80000100800 */
[----:B-1----:R-:W2:Y:S01]  /*4630*/  LDL R0, [R1+0x1f4] ;  /* 0x0001f40001007983 */ /* 0x002ea20000100800 */
[----:B------:R-:W-:Y:S02]  /*4640*/  FMUL.FTZ R9, R10, R3 ;  /* 0x000000030a097220 */ /* 0x000fe40000410000 */
[----:B------:R-:W-:Y:S01]  /*4650*/  FADD.FTZ R22, R22, R10 ;  /* 0x0000000a16167221 */ /* 0x000fe20000010000 */
[----:B0-----:R-:W3:Y:S04]  /*4660*/  LDL.LU R29, [R1+0x30] ;  /* 0x00003000011d7983 */ /* 0x001ee80000300800 */
[----:B------:R-:W4:Y:S04]  /*4670*/  LDL.LU R17, [R1+0x34] ;  /* 0x0000340001117983 */ /* 0x000f280000300800 */
[----:B------:R-:W3:Y:S04]  /*4680*/  LDL R28, [R1+0xe8] ;  /* 0x0000e800011c7983 */ /* 0x000ee80000100800 */
[----:B------:R-:W3:Y:S01]  /*4690*/  LDL R23, [R1+0xec] ;  /* 0x0000ec0001177983 */ /* 0x000ee20000100800 */
[----:B--2---:R-:W-:-:S03]  /*46a0*/  FFMA.FTZ R21, R0, R10, R21 ;  /* 0x0000000a00157223 */ /* 0x004fc60000010015 */
[----:B------:R-:W2:Y:S01]  /*46b0*/  LDL R10, [R1+0x208] ;  /* 0x00020800010a7983 */ /* 0x000ea20000100800 */
[----:B------:R-:W-:Y:S02]  /*46c0*/  FFMA.FTZ R12, R0, R9, R12 ;  /* 0x00000009000c7223 */ /* 0x000fe4000001000c */
[----:B------:R-:W-:Y:S01]  /*46d0*/  FADD.FTZ R13, R13, R9 ;  /* 0x000000090d0d7221 */ /* 0x000fe20000010000 */
[----:B------:R0:W5:Y:S01]  /*46e0*/  LDL.LU R0, [R1+0x240] ;  /* 0x0002400001007983 */ /* 0x0001620000300800 */
[----:B------:R-:W-:Y:S02]  /*46f0*/  FMUL.FTZ R9, R8, R16 ;  /* 0x0000001008097220 */ /* 0x000fe40000410000 */
[----:B------:R-:W-:Y:S02]  /*4700*/  FADD.FTZ R20, R20, R8 ;  /* 0x0000000814147221 */ /* 0x000fe40000010000 */
[----:B------:R-:W-:Y:S02]  /*4710*/  FADD.FTZ R13, R9, R13 ;  /* 0x0000000d090d7221 */ /* 0x000fe40000010000 */
[----:B--2---:R-:W-:-:S02]  /*4720*/  FFMA.FTZ R11, R10, R8, R11 ;  /* 0x000000080a0b7223 */ /* 0x004fc4000001000b */
[----:B------:R-:W-:Y:S01]  /*4730*/  FFMA.FTZ R12, R10, R9, R12 ;  /* 0x000000090a0c7223 */ /* 0x000fe2000001000c */
[----:B---3--:R-:W-:Y:S01]  /*4740*/  MOV R10, R28 ;  /* 0x0000001c000a7202 */ /* 0x008fe20000000f00 */
[----:B------:R-:W-:Y:S02]  /*4750*/  FADD.FTZ R8, R29, -UR6 ;  /* 0x800000061d087e21 */ /* 0x000fe40008010000 */
[----:B----4-:R-:W-:Y:S02]  /*4760*/  FADD.FTZ R9, R17, -UR6 ;  /* 0x8000000611097e21 */ /* 0x010fe40008010000 */
        /* <DEDUP_REMOVED lines=24> */
.L_x_2607:
        /* <DEDUP_REMOVED lines=45> */
.L_x_2608:
        /* <DEDUP_REMOVED lines=45> */
.L_x_2609:
        /* <DEDUP_REMOVED lines=45> */
.L_x_2610:
        /* <DEDUP_REMOVED lines=45> */
.L_x_2611:
        /* <DEDUP_REMOVED lines=45> */
.L_x_2612:
        /* <DEDUP_REMOVED lines=45> */
.L_x_2613:
        /* <DEDUP_REMOVED lines=45> */
.L_x_2614:
        /* <DEDUP_REMOVED lines=45> */
.L_x_2615:
        /* <DEDUP_REMOVED lines=45> */
.L_x_2616:
        /* <DEDUP_REMOVED lines=45> */
.L_x_2617:
        /* <DEDUP_REMOVED lines=45> */
.L_x_2618:
        /* <DEDUP_REMOVED lines=45> */
.L_x_2619:
        /* <DEDUP_REMOVED lines=45> */
.L_x_2620:
        /* <DEDUP_REMOVED lines=45> */
.L_x_2621:
        /* <DEDUP_REMOVED lines=45> */
.L_x_2622:
        /* <DEDUP_REMOVED lines=45> */
.L_x_2623:
        /* <DEDUP_REMOVED lines=45> */
.L_x_2624:
        /* <DEDUP_REMOVED lines=45> */
.L_x_2625:
        /* <DEDUP_REMOVED lines=45> */
.L_x_2626:
        /* <DEDUP_REMOVED lines=45> */
.L_x_2627:
        /* <DEDUP_REMOVED lines=45> */
.L_x_2628:
        /* <DEDUP_REMOVED lines=45> */
.L_x_2629:
[----:B-----5:R1:W-:Y:S04]  /*86d0*/  STL [R1+0x240], R0 ;  /* 0x0002400001007387 */ /* 0x0203e80000100800 */
[----:B-1----:R-:W2:Y:S01]  /*86e0*/  LDL R0, [R1+0x18c] ;  /* 0x00018c0001007983 */ /* 0x002ea20000100800 */
[----:B------:R-:W-:Y:S02]  /*86f0*/  FMUL.FTZ R9, R10, R3 ;  /* 0x000000030a097220 */ /* 0x000fe40000410000 */
[----:B0-----:R-:W-:Y:S01]  /*8700*/  FADD.FTZ R29, R22, R10 ;  /* 0x0000000a161d7221 */ /* 0x001fe20000010000 */
[----:B------:R-:W3:Y:S04]  /*8710*/  LDL.LU R23, [R1+0x1c0] ;  /* 0x0001c00001177983 */ /* 0x000ee80000300800 */
[----:B------:R-:W4:Y:S04]  /*8720*/  LDL.LU R17, [R1+0x1c4] ;  /* 0x0001c40001117983 */ /* 0x000f280000300800 */
[----:B------:R-:W3:Y:S04]  /*8730*/  LDL R28, [R1+0xc] ;  /* 0x00000c00011c7983 */ /* 0x000ee80000100800 */
[----:B------:R-:W3:Y:S01]  /*8740*/  LDL R22, [R1+0x184] ;  /* 0x0001840001167983 */ /* 0x000ee20000100800 */
[----:B--2---:R-:W-:-:S03]  /*8750*/  FFMA.FTZ R10, R0, R10, R21 ;  /* 0x0000000a000a7223 */ /* 0x004fc60000010015 */
[----:B------:R0:W5:Y:S04]  /*8760*/  LDL.LU R0, [R1+0x240] ;  /* 0x0002400001007983 */ /* 0x0001680000300800 */
[----:B------:R-:W2:Y:S01]  /*8770*/  LDL R21, [R1+0x18c] ;  /* 0x00018c0001157983 */ /* 0x000ea20000100800 */
[----:B------:R-:W-:-:S03]  /*8780*/  FADD.FTZ R13, R13, R9 ;  /* 0x000000090d0d7221 */ /* 0x000fc60000010000 */
[----:B------:R1:W-:Y:S02]  /*8790*/  STL [R1], R10 ;  /* 0x0000000a01007387 */ /* 0x0003e40000100800 */
[----:B-1----:R-:W-:Y:S02]  /*87a0*/  FADD.FTZ R10, R20, R8 ;  /* 0x00000008140a7221 */ /* 0x002fe40000010000 */
[----:B------:R-:W4:Y:S04]  /*87b0*/  LDL R20, [R1+0x8] ;  /* 0x0000080001147983 */ /* 0x000f280000100800 */
[----:B------:R-:W-:Y:S01]  /*87c0*/  STL [R1+0x10], R10 ;  /* 0x0000100a01007387 */ /* 0x000fe20000100800 */
[----:B--2---:R-:W-:Y:S02]  /*87d0*/  FFMA.FTZ R12, R21, R9, R12 ;  /* 0x00000009150c7223 */ /* 0x004fe4000001000c */
[----:B------:R-:W-:-:S02]  /*87e0*/  FMUL.FTZ R9, R8, R16 ;  /* 0x0000001008097220 */ /* 0x000fc40000410000 */
[C---:B---3--:R-:W-:Y:S02]  /*87f0*/  FFMA.FTZ R8, R22.reuse, R8, R11 ;  /* 0x0000000816087223 */ /* 0x048fe4000001000b */
[----:B------:R-:W-:Y:S02]  /*8800*/  FFMA.FTZ R12, R22, R9, R12 ;  /* 0x00000009160c7223 */ /* 0x000fe4000001000c */
[----:B------:R-:W-:Y:S01]  /*8810*/  FADD.FTZ R13, R9, R13 ;  /* 0x0000000d090d7221 */ /* 0x000fe20000010000 */
[----:B------:R1:W-:Y:S01]  /*8820*/  STL [R1+0x14], R8 ;  /* 0x0000140801007387 */ /* 0x0003e20000100800 */
[----:B----4-:R-:W-:-:S04]  /*8830*/  FADD.FTZ R9, R17, -UR6 ;  /* 0x8000000611097e21 */ /* 0x010fc80008010000 */
[----:B------:R-:W-:Y:S02]  /*8840*/  FMUL.FTZ R22, R9, UR23 ;  /* 0x0000001709167c20 */ /* 0x000fe40008410000 */
[----:B-1----:R-:W-:-:S04]  /*8850*/  FADD.FTZ R8, R23, -UR6 ;  /* 0x8000000617087e21 */ /* 0x002fc80008010000 */
[----:B------:R-:W-:-:S05]  /*8860*/  FMUL.FTZ R23, R8, UR23 ;  /* 0x0000001708177c20 */ /* 0x000fca0008410000 */
[----:B------:R0:W-:Y:S04]  /*8870*/  STL [R1+0x1b0], R23 ;  /* 0x0001b01701007387 */ /* 0x0001e80000100800 */
[----:B------:R0:W-:Y:S01]  /*8880*/  STL [R1+0x168], R22 ;  /* 0x0001681601007387 */ /* 0x0001e20000100800 */
[----:B------:R-:W-:Y:S02]  /*8890*/  MOV R21, R20 ;  /* 0x0000001400157202 */ /* 0x000fe40000000f00 */
        /* <DEDUP_REMOVED lines=20> */
.L_x_2630:
[----:B------:R-:W2:Y:S04]  /*89e0*/  LDL.LU R20, [R1+0x1c8] ;  /* 0x0001c80001147983 */ /* 0x000ea80000300800 */
[----:B------:R-:W3:Y:S01]  /*89f0*/  LDL.LU R11, [R1+0x1cc] ;  /* 0x0001cc00010b7983 */ /* 0x000ee20000300800 */
[----:B------:R-:W-:Y:S01]  /*8a00*/  FMUL.FTZ R8, R21, R3 ;  /* 0x0000000315087220 */ /* 0x000fe20000410000 */
[----:B------:R-:W-:Y:S01]  /*8a10*/  MOV R28, R26 ;  /* 0x0000001a001c7202 */ /* 0x000fe20000000f00 */
[----:B------:R-:W-:Y:S02]  /*8a20*/  FMUL.FTZ R10, R17, R16 ;  /* 0x00000010110a7220 */ /* 0x000fe40000410000 */
[----:B------:R-:W-:Y:S02]  /*8a30*/  FFMA.FTZ R12, R23, R8, R12 ;  /* 0x00000008170c7223 */ /* 0x000fe4000001000c */
[----:B------:R-:W-:-:S02]  /*8a40*/  FADD.FTZ R9, R13, R8 ;  /* 0x000000080d097221 */ /* 0x000fc40000010000 */
[----:B------:R-:W-:Y:S01]  /*8a50*/  FFMA.FTZ R8, R22, R10, R12 ;  /* 0x0000000a16087223 */ /* 0x000fe2000001000c */
[----:B0-----:R-:W-:Y:S01]  /*8a60*/  MOV R22, R27 ;  /* 0x0000001b00167202 */ /* 0x001fe20000000f00 */
[----:B------:R-:W-:Y:S02]  /*8a70*/  FADD.FTZ R9, R10, R9 ;  /* 0x000000090a097221 */ /* 0x000fe40000010000 */
[----:B--2---:R-:W-:Y:S02]  /*8a80*/  FADD.FTZ R10, R20, -UR6 ;  /* 0x80000006140a7e21 */ /* 0x004fe40008010000 */
[----:B---3--:R-:W-:Y:S02]  /*8a90*/  FADD.FTZ R11, R11, -UR6 ;  /* 0x800000060b0b7e21 */ /* 0x008fe40008010000 */
[----:B------:R-:W-:Y:S02]  /*8aa0*/  FMUL.FTZ R23, R10, UR23 ;  /* 0x000000170a177c20 */ /* 0x000fe40008410000 */
        /* <DEDUP_REMOVED lines=22> */
.L_x_2631:
[----:B------:R-:W2:Y:S04]  /*8c10*/  LDL.LU R13, [R1+0x1d0] ;  /* 0x0001d000010d7983 */ /* 0x000ea80000300800 */
[----:B------:R-:W3:Y:S01]  /*8c20*/  LDL.LU R12, [R1+0x1d4] ;  /* 0x0001d400010c7983 */ /* 0x000ee20000300800 */
[----:B------:R-:W-:Y:S02]  /*8c30*/  FMUL.FTZ R10, R28, R3 ;  /* 0x000000031c0a7220 */ /* 0x000fe40000410000 */
        /* <DEDUP_REMOVED lines=32> */
.L_x_2632:
[----:B-----5:R1:W-:Y:S04]  /*8e40*/  STL [R1+0x240], R0 ;  /* 0x0002400001007387 */ /* 0x0203e80000100800 */
[----:B------:R-:W2:Y:S01]  /*8e50*/  LDL R12, [R1+0x20] ;  /* 0x00002000010c7983 */ /* 0x000ea20000100800 */
[----:B-1----:R-:W-:-:S03]  /*8e60*/  MOV R0, R23 ;  /* 0x0000001700007202 */ /* 0x002fc60000000f00 */
        /* <DEDUP_REMOVED lines=8> */
[----:B------:R-:W-:Y:S02]  /*8ef0*/  FADD.FTZ R9, R11, R10 ;  /* 0x0000000a0b097221 */ /* 0x000fe40000010000 */
[----:B---3--:R-:W-:Y:S02]  /*8f00*/  FADD.FTZ R10, R23, -UR6 ;  /* 0x80000006170a7e21 */ /* 0x008fe40008010000 */
[----:B----4-:R-:W-:Y:S02]  /*8f10*/  FADD.FTZ R11, R13, -UR6 ;  /* 0x800000060d0b7e21 */ /* 0x010fe40008010000 */
[----:B------:R-:W-:Y:S02]  /*8f20*/  FMUL.FTZ R13, R10, UR23 ;  /* 0x000000170a0d7c20 */ /* 0x000fe40008410000 */
[----:B------:R-:W-:-:S03]  /*8f30*/  FMUL.FTZ R23, R11, UR23 ;  /* 0x000000170b177c20 */ /* 0x000fc60008410000 */
        /* <DEDUP_REMOVED lines=23> */
.L_x_2633:
[----:B0-----:R-:W2:Y:S04]  /*90b0*/  LDL R23, [R1+0x1c] ;  /* 0x00001c0001177983 */ /* 0x001ea80000100800 */
[----:B------:R-:W-:Y:S04]  /*90c0*/  STL [R1+0x25c], R18 ;  /* 0x00025c1201007387 */ /* 0x000fe80000100800 */
[----:B------:R-:W-:Y:S04]  /*90d0*/  STL [R1+0x258], R15 ;  /* 0x0002580f01007387 */ /* 0x000fe80000100800 */
[----:B------:R-:W-:Y:S04]  /*90e0*/  STL [R1+0x254], R14 ;  /* 0x0002540e01007387 */ /* 0x000fe80000100800 */
[----:B------:R-:W-:Y:S04]  /*90f0*/  STL [R1+0x250], R7 ;  /* 0x0002500701007387 */ /* 0x000fe80000100800 */
[----:B------:R-:W-:Y:S04]  /*9100*/  STL [R1+0x24c], R6 ;  /* 0x00024c0601007387 */ /* 0x000fe80000100800 */
[----:B------:R-:W-:Y:S04]  /*9110*/  STL [R1+0x248], R5 ;  /* 0x0002480501007387 */ /* 0x000fe80000100800 */
[----:B------:R-:W-:Y:S04]  /*9120*/  STL [R1+0x244], R4 ;  /* 0x0002440401007387 */ /* 0x000fe80000100800 */
[----:B------:R0:W-:Y:S04]  /*9130*/  STL [R1+0x240], R2 ;  /* 0x0002400201007387 */ /* 0x0001e80000100800 */
[----:B0-----:R-:W3:Y:S01]  /*9140*/  LDL R2, [R1+0x18] ;  /* 0x0000180001027983 */ /* 0x001ee20000100800 */
[----:B------:R-:W-:-:S03]  /*9150*/  FMUL.FTZ R13, R10, R3 ;  /* 0x000000030a0d7220 */ /* 0x000fc60000410000 */
[----:B------:R-:W0:Y:S01]  /*9160*/  S2R R7, SR_LANEID ;  /* 0x0000000000077919 */ /* 0x000e220000000000 */
[----:B------:R-:W-:-:S03]  /*9170*/  FADD.FTZ R9, R9, R13 ;  /* 0x0000000d09097221 */ /* 0x000fc60000010000 */
[----:B------:R-:W4:Y:S04]  /*9180*/  LDL.LU R18, [R1] ;  /* 0x0000000001127983 */ /* 0x000f280000300800 */
[----:B------:R-:W4:Y:S04]  /*9190*/  LDL.LU R15, [R1+0x14] ;  /* 0x00001400010f7983 */ /* 0x000f280000300800 */
[----:B------:R-:W4:Y:S04]  /*91a0*/  LDL R14, [R1+0x168] ;  /* 0x00016800010e7983 */ /* 0x000f280000100800 */
[----:B------:R-:W4:Y:S04]  /*91b0*/  LDL R6, [R1+0x34] ;  /* 0x0000340001067983 */ /* 0x000f280000100800 */
[----:B------:R-:W4:Y:S01]  /*91c0*/  LDL R5, [R1+0x24] ;  /* 0x0000240001057983 */ /* 0x000f220000100800 */
[----:B0-----:R-:W-:Y:S01]  /*91d0*/  ISETP.GT.AND P0, PT, R7, 0x1e, PT ;  /* 0x0000001e0700780c */ /* 0x001fe20003f04270 */
[----:B--2---:R-:W-:-:S02]  /*91e0*/  FFMA.FTZ R12, R23, R13, R12 ;  /* 0x0000000d170c7223 */ /* 0x004fc4000001000c */
[----:B------:R-:W-:-:S04]  /*91f0*/  FMUL.FTZ R13, R11, R16 ;  /* 0x000000100b0d7220 */ /* 0x000fc80000410000 */
[----:B---3--:R-:W-:Y:S02]  /*9200*/  FFMA.FTZ R12, R2, R13, R12 ;  /* 0x0000000d020c7223 */ /* 0x008fe4000001000c */
[----:B------:R-:W-:-:S05]  /*9210*/  FADD.FTZ R13, R13, R9 ;  /* 0x000000090d0d7221 */ /* 0x000fca0000010000 */
        /* <DEDUP_REMOVED lines=17> */
[----:B------:R-:W-:Y:S02]  /*9330*/  FADD.FTZ R23, R29, R21 ;  /* 0x000000151d177221 */ /* 0x000fe40000010000 */
[----:B------:R-:W4:Y:S04]  /*9340*/  LDL R29, [R1+0x1b0] ;  /* 0x0001b000011d7983 */ /* 0x000f280000100800 */
[----:B------:R-:W0:Y:S01]  /*9350*/  SHFL.DOWN PT, R9, R12, 0x8, 0x1f ;  /* 0x09001f000c097f89 */ /* 0x000e2200000e0000 */
[----:B----4-:R-:W-:-:S03]  /*9360*/  FFMA.FTZ R29, R29, R21, R18 ;  /* 0x000000151d1d7223 */ /* 0x010fc60000010012 */
[----:B------:R1:W5:Y:S04]  /*9370*/  LDL.LU R18, [R1+0x25c] ;  /* 0x00025c0001127983 */ /* 0x0003680000300800 */
[----:B------:R-:W2:Y:S01]  /*9380*/  LDL.LU R21, [R1+0x10] ;  /* 0x0000100001157983 */ /* 0x000ea20000300800 */
[----:B0-----:R-:W-:Y:S01]  /*9390*/  @!P0 FADD.FTZ R12, R12, R9 ;  /* 0x000000090c0c8221 */ /* 0x001fe20000010000 */
[----:B------:R-:W-:Y:S01]  /*93a0*/  ISETP.GT.AND P0, PT, R7, 0xf, PT ;  /* 0x0000000f0700780c */ /* 0x000fe20003f04270 */
[----:B------:R-:W-:Y:S02]  /*93b0*/  FFMA.FTZ R29, R6, R28, R29 ;  /* 0x0000001c061d7223 */ /* 0x000fe4000001001d */
[----:B------:R-:W-:Y:S02]  /*93c0*/  FADD.FTZ R23, R23, R28 ;  /* 0x0000001c17177221 */ /* 0x000fe40000010000 */
[----:B--2---:R-:W-:-:S02]  /*93d0*/  FADD.FTZ R21, R21, R17 ;  /* 0x0000001115157221 */ /* 0x004fc40000010000 */
[----:B------:R-:W-:Y:S02]  /*93e0*/  FFMA.FTZ R17, R14, R17, R15 ;  /* 0x000000110e117223 */ /* 0x000fe4000001000f */
[----:B------:R1:W5:Y:S04]  /*93f0*/  LDL.LU R15, [R1+0x258] ;  /* 0x00025800010f7983 */ /* 0x0003680000300800 */
[----:B------:R1:W5:Y:S04]  /*9400*/  LDL.LU R14, [R1+0x254] ;  /* 0x00025400010e7983 */ /* 0x0003680000300800 */
[----:B------:R1:W5:Y:S04]  /*9410*/  LDL.LU R7, [R1+0x250] ;  /* 0x0002500001077983 */ /* 0x0003680000300800 */
[----:B------:R1:W5:Y:S04]  /*9420*/  LDL.LU R6, [R1+0x24c] ;  /* 0x00024c0001067983 */ /* 0x0003680000300800 */
[----:B------:R-:W2:Y:S01]  /*9430*/  LDL R28, [R1+0x30] ;  /* 0x00003000011c7983 */ /* 0x000ea20000100800 */
[----:B------:R-:W-:-:S03]  /*9440*/  FADD.FTZ R21, R21, R22 ;  /* 0x0000001615157221 */ /* 0x000fc60000010000 */
[----:B------:R-:W0:Y:S04]  /*9450*/  SHFL.DOWN PT, R4, R12, 0x10, 0x1f ;  /* 0x0a001f000c047f89 */ /* 0x000e2800000e0000 */
[----:B------:R-:W3:Y:S01]  /*9460*/  SHFL.DOWN PT, R9, R13, 0x10, 0x1f ;  /* 0x0a001f000d097f89 */ /* 0x000ee200000e0000 */
[----:B------:R-:W-:Y:S02]  /*9470*/  FFMA.FTZ R29, R5, R8, R29 ;  /* 0x00000008051d7223 */ /* 0x000fe4000001001d */
[----:B--2---:R-:W-:Y:S02]  /*9480*/  FFMA.FTZ R17, R28, R22, R17 ;  /* 0x000000161c117223 */ /* 0x004fe40000010011 */
[----:B------:R-:W2:Y:S01]  /*9490*/  LDL R22, [R1+0x20] ;  /* 0x0000200001167983 */ /* 0x000ea20000100800 */
[----:B------:R-:W-:-:S03]  /*94a0*/  FADD.FTZ R23, R23, R8 ;  /* 0x0000000817177221 */ /* 0x000fc60000010000 */
[----:B------:R-:W4:Y:S04]  /*94b0*/  LDL R28, [R1+0x238] ;  /* 0x00023800011c7983 */ /* 0x000f280000100800 */
[----:B------:R1:W5:Y:S04]  /*94c0*/  LDL.LU R5, [R1+0x248] ;  /* 0x0002480001057983 */ /* 0x0003680000300800 */
[----:B------:R-:W4:Y:S01]  /*94d0*/  LDL R8, [R1+0x1c] ;  /* 0x00001c0001087983 */ /* 0x000f220000100800 */
[----:B0-----:R-:W-:Y:S02]  /*94e0*/  @!P0 FADD.FTZ R12, R12, R4 ;  /* 0x000000040c0c8221 */ /* 0x001fe40000010000 */
[----:B---3--:R-:W-:Y:S01]  /*94f0*/  @!P0 FADD.FTZ R13, R13, R9 ;  /* 0x000000090d0d8221 */ /* 0x008fe20000010000 */
[----:B------:R1:W5:Y:S01]  /*9500*/  LDL.LU R4, [R1+0x244] ;  /* 0x0002440001047983 */ /* 0x0003620000300800 */
[----:B--2---:R-:W-:-:S04]  /*9510*/  FFMA.FTZ R17, R22, R20, R17 ;  /* 0x0000001416117223 */ /* 0x004fc80000010011 */
[----:B------:R-:W-:Y:S02]  /*9520*/  FFMA.FTZ R9, R2, R11, R17 ;  /* 0x0000000b02097223 */ /* 0x000fe40000010011 */
[----:B------:R1:W5:Y:S04]  /*9530*/  LDL.LU R2, [R1+0x240] ;  /* 0x0002400001027983 */ /* 0x0003680000300800 */
[----:B------:R-:W0:Y:S01]  /*9540*/  S2R R22, SR_LANEID ;  /* 0x0000000000167919 */ /* 0x000e220000000000 */
[----:B-----5:R-:W-:Y:S01]  /*9550*/  ISETP.NE.AND P2, PT, R0, RZ, PT ;  /* 0x000000ff0000720c */ /* 0x020fe20003f45270 */
[----:B------:R-:W-:Y:S02]  /*9560*/  FADD.FTZ R21, R21, R20 ;  /* 0x0000001415157221 */ /* 0x000fe40000010000 */
[----:B----4-:R-:W-:-:S02]  /*9570*/  FFMA.FTZ R8, R8, R10, R29 ;  /* 0x0000000a08087223 */ /* 0x010fc4000001001d */
[----:B------:R-:W-:Y:S02]  /*9580*/  FADD.FTZ R10, R23, R10 ;  /* 0x0000000a170a7221 */ /* 0x000fe40000010000 */
[----:B------:R-:W-:Y:S01]  /*9590*/  FADD.FTZ R11, R21, R11 ;  /* 0x0000000b150b7221 */ /* 0x000fe20000010000 */
[----:B------:R-:W-:Y:S01]  /*95a0*/  BSSY B0, `(.L_x_2634) ;  /* 0x0000039000007945 */ /* 0x000fe20003800000 */
[----:B0-----:R-:W-:-:S03]  /*95b0*/  ISETP.NE.AND P3, PT, R22, RZ, PT ;  /* 0x000000ff1600720c */ /* 0x001fc60003f65270 */
[----:B------:R1:W-:Y:S01]  /*95c0*/  STS.128 [R0.X16+0xd0], R8 ;  /* 0x0000d00800007388 */ /* 0x0003e2000000cc00 */
[----:B------:R-:W-:-:S09]  /*95d0*/  ISETP.GT.U32.AND P0, PT, R0, 0x29, PT ;  /* 0x000000290000780c */ /* 0x000fd20003f04070 */
[----:B------:R1:W-:Y:S04]  /*95e0*/  @!P3 STS.64 [R28.X8+0x18], R12 ;  /* 0x0000180c1c00b388 */ /* 0x0003e80000008a00 */
        /* <DEDUP_REMOVED lines=52> */
.L_x_2635:
[----:B------:R-:W-:Y:S05]  /*9930*/  BSYNC B0 ;  /* 0x0000000000007941 */ /* 0x000fea0003800000 */
.L_x_2634:
[----:B------:R-:W-:Y:S01]  /*9940*/  BAR.SYNC.DEFER_BLOCKING 0x0 ;  /* 0x0000000000007b1d */ /* 0x000fe20000010000 */
[----:B------:R-:W-:-:S05]  /*9950*/  SHF.L.U32 R17, R0, 0x4, RZ ;  /* 0x0000000400117819 */ /* 0x000fca00000006ff */
[----:B------:R-:W-:Y:S01]  /*9960*/  BSSY B0, `(.L_x_2636) ;  /* 0x000004d000007945 */ /* 0x000fe20003800000 */
[----:B------:R-:W-:Y:S05]  /*9970*/  @P0 BRA `(.L_x_2637) ;  /* 0x000004b000000947 */ /* 0x000fea0003800000 */
[----:B------:R-:W0:Y:S02]  /*9980*/  LDS.128 R20, [R17+0x370] ;  /* 0x0003700011147984 */ /* 0x000e240000000c00 */
[----:B0-----:R-:W-:Y:S02]  /*9990*/  FADD.FTZ R20, R8, R20 ;  /* 0x0000001408147221 */ /* 0x001fe40000010000 */
[----:B------:R-:W-:Y:S02]  /*99a0*/  FADD.FTZ R21, R9, R21 ;  /* 0x0000001509157221 */ /* 0x000fe40000010000 */
[----:B------:R-:W-:Y:S02]  /*99b0*/  FADD.FTZ R22, R10, R22 ;  /* 0x000000160a167221 */ /* 0x000fe40000010000 */
[----:B------:R-:W-:Y:S02]  /*99c0*/  FADD.FTZ R23, R11, R23 ;  /* 0x000000170b177221 */ /* 0x000fe40000010000 */
        /* <DEDUP_REMOVED lines=70> */
.L_x_2637:
[----:B------:R-:W-:Y:S05]  /*9e30*/  BSYNC B0 ;  /* 0x0000000000007941 */ /* 0x000fea0003800000 */
.L_x_2636:
[----:B------:R-:W-:Y:S01]  /*9e40*/  UMOV UR15, 0x4 ;  /* 0x00000004000f7882 */ /* 0x000fe20000000000 */
        /* <DEDUP_REMOVED lines=12> */
[-C--:B01----:R-:W-:Y:S02]  /*9f10*/  LEA R8, P0, R17, R20.reuse, 0x2 ;  /* 0x0000001411087211 */ /* 0x083fe400078010ff */
[----:B--2---:R-:W-:Y:S02]  /*9f20*/  MOV R9, UR12 ;  /* 0x0000000c00097c02 */ /* 0x004fe40008000f00 */
[----:B------:R-:W-:Y:S02]  /*9f30*/  MOV R22, c[0x0][0x1dc] ;  /* 0x0000770000167a02 */ /* 0x000fe40000000f00 */
[----:B------:R-:W-:Y:S02]  /*9f40*/  LEA R20, P3, R9, R20, 0x2 ;  /* 0x0000001409147211 */ /* 0x000fe400078610ff */
[----:B------:R-:W-:Y:S02]  /*9f50*/  LEA.HI.X R9, R17, R21, R22, 0x2, P0 ;  /* 0x0000001511097211 */ /* 0x000fe400000f1416 */
[----:B------:R-:W-:-:S03]  /*9f60*/  IADD3.X R21, R21, UR13, RZ, P3, !PT ;  /* 0x0000000d15157c10 */ /* 0x000fc60009ffe4ff */
[----:B------:R0:W-:Y:S04]  /*9f70*/  RED.E.ADD.F32.FTZ.RN.STRONG.GPU [R8.64], R10 ;  /* 0x0000000a0800798e */ /* 0x0001e8000c10e792 */
[----:B------:R0:W-:Y:S02]  /*9f80*/  RED.E.ADD.F32.FTZ.RN.STRONG.GPU [R20.64], R11 ;  /* 0x0000000b1400798e */ /* 0x0001e4000c10e792 */
.L_x_2639:
[----:B------:R-:W-:Y:S05]  /*9f90*/  BSYNC B0 ;  /* 0x0000000000007941 */ /* 0x000fea0003800000 */
.L_x_2638:
[----:B01----:R-:W-:-:S10]  /*9fa0*/  HFMA2.MMA R8, -RZ, RZ, 0, 1.1920928955078125e-07 ;  /* 0x00000002ff087435 */ /* 0x003fd400000001ff */
[----:B------:R-:W-:-:S13]  /*9fb0*/  ISETP.LE.U32.AND P0, PT, R8, c[0x0][0xc], PT ;  /* 0x0000030008007a0c */ /* 0x000fda0003f03070 */
[----:B------:R-:W-:Y:S05]  /*9fc0*/  @!P0 BRA `(.L_x_2640) ;  /* 0x0000185000008947 */ /* 0x000fea0003800000 */
[----:B------:R-:W0:Y:S01]  /*9fd0*/  S2UR UR22, SR_CTAID.Y ;  /* 0x00000000001679c3 */ /* 0x000e220000002600 */
        /* <DEDUP_REMOVED lines=9> */
[----:B0-----:R-:W-:-:S04]  /*a070*/  UIADD3 UR5, UR5, UR22, URZ ;  /* 0x0000001605057290 */ /* 0x001fc8000fffe03f */
[----:B------:R-:W-:Y:S01]  /*a080*/  UIMAD.WIDE.U32 UR16, UR5, UR15, UR16 ;  /* 0x0000000f051072a5 */ /* 0x000fe2000f8e0010 */
[----:B------:R-:W-:Y:S05]  /*a090*/  @P2 BRA `(.L_x_2641) ;  /* 0x0000020000002947 */ /* 0x000fea0003800000 */
[----:B------:R-:W-:Y:S01]  /*a0a0*/  ULDC UR14, c[0x0][0x10] ;  /* 0x00000400000e7ab9 */ /* 0x000fe20000000800 */
[----:B------:R-:W0:Y:S01]  /*a0b0*/  S2R R10, SR_LANEID ;  /* 0x00000000000a7919 */ /* 0x000e220000000000 */
        /* <DEDUP_REMOVED lines=23> */
.L_x_2642:
[----:B------:R-:W-:Y:S02]  /*a230*/  MOV R8, UR16 ;  /* 0x0000001000087c02 */ /* 0x000fe40008000f00 */
[----:B------:R-:W-:-:S05]  /*a240*/  MOV R9, UR17 ;  /* 0x0000001100097c02 */ /* 0x000fca0008000f00 */
[----:B------:R-:W2:Y:S01]  /*a250*/  LDG.E.STRONG.GPU R8, [R8.64] ;  /* 0x0000001208087981 */ /* 0x000ea2000c1ef900 */
[----:B------:R-:W-:Y:S01]  /*a260*/  YIELD ;  /* 0x0000000000007946 */ /* 0x000fe20003800000 */
[----:B--2---:R-:W-:Y:S01]  /*a270*/  ISETP.NE.AND P0, PT, R8, R10, PT ;  /* 0x0000000a0800720c */ /* 0x004fe20003f05270 */
[----:B------:R-:W-:-:S12]  /*a280*/  CCTL.IVALL ;  /* 0x00000000ff00798f */ /* 0x000fd80002000000 */
[----:B------:R-:W-:Y:S05]  /*a290*/  @P0 BRA `(.L_x_2642) ;  /* 0xffffff9000000947 */ /* 0x000fea000383ffff */
.L_x_2641:
[----:B------:R-:W-:Y:S01]  /*a2a0*/  ISETP.NE.AND P0, PT, RZ, c[0x0][0xc], PT ;  /* 0x00000300ff007a0c */ /* 0x000fe20003f05270 */
[----:B------:R-:W-:Y:S01]  /*a2b0*/  WARPSYNC 0xffffffff ;  /* 0xffffffff00007948 */ /* 0x000fe20003800000 */
[----:B------:R-:W-:Y:S11]  /*a2c0*/  BAR.SYNC.DEFER_BLOCKING 0x0 ;  /* 0x0000000000007b1d */ /* 0x000ff60000010000 */
[----:B------:R-:W-:Y:S05]  /*a2d0*/  @!P0 BRA `(.L_x_2640) ;  /* 0x0000154000008947 */ /* 0x000fea0003800000 */
[----:B------:R-:W-:Y:S01]  /*a2e0*/  HFMA2.MMA R8, -RZ, RZ, 0, 5.9604644775390625e-08 ;  /* 0x00000001ff087435 */ /* 0x000fe200000001ff */
        /* <DEDUP_REMOVED lines=15> */
.L_x_2646:
        /* <DEDUP_REMOVED lines=155> */
.L_x_2645:
[----:B------:R-:W-:-:S06]  /*ad90*/  UISETP.GT.AND UP0, UPT, UR14, 0x4, UPT ;  /* 0x000000040e00788c */ /* 0x000fcc000bf04270 */
[----:B------:R-:W-:-:S13]  /*ada0*/  PLOP3.LUT P3, PT, PT, PT, UP0, 0x80, 0x0 ;  /* 0x000000000000781c */ /* 0x000fda0003f6f008 */
[----:B------:R-:W-:Y:S05]  /*adb0*/  @!P3 BRA `(.L_x_2647) ;  /* 0x000005100000b947 */ /* 0x000fea0003800000 */
[----:B------:R-:W-:Y:S02]  /*adc0*/  MOV R8, UR5 ;  /* 0x0000000500087c02 */ /* 0x000fe40008000f00 */
        /* <DEDUP_REMOVED lines=80> */
.L_x_2647:
[----:B01----:R-:W-:-:S13]  /*b2d0*/  ISETP.NE.OR P0, PT, RZ, UR14, P0 ;  /* 0x0000000eff007c0c */ /* 0x003fda0008705670 */
[----:B------:R-:W-:Y:S05]  /*b2e0*/  @!P0 BRA `(.L_x_2643) ;  /* 0x000002a000008947 */ /* 0x000fea0003800000 */
.L_x_2644:
        /* <DEDUP_REMOVED lines=42> */
.L_x_2643:
        /* <DEDUP_REMOVED lines=16> */
.L_x_2649:
[----:B------:R-:W-:Y:S05]  /*b690*/  BSYNC B0 ;  /* 0x0000000000007941 */ /* 0x000fea0003800000 */
.L_x_2648:
        /* <DEDUP_REMOVED lines=24> */
.L_x_2640:
[----:B------:R0:W5:Y:S04]  /*b820*/  LDL R21, [R1+0x1e0] ;  /* 0x0001e00001157983 */ /* 0x0001680000100800 */
[----:B------:R0:W5:Y:S04]  /*b830*/  LDL R20, [R1+0x1e4] ;  /* 0x0001e40001147983 */ /* 0x0001680000100800 */
[----:B------:R0:W5:Y:S04]  /*b840*/  LDL R17, [R1+0x28] ;  /* 0x0000280001117983 */ /* 0x0001680000100800 */
        /* <DEDUP_REMOVED lines=29> */
.L_x_2650:
[----:B------:R-:W-:Y:S01]  /*ba20*/  BSSY B0, `(.L_x_2651) ;  /* 0x0000014000007945 */ /* 0x000fe20003800000 */
[----:B------:R-:W-:Y:S05]  /*ba30*/  @!P1 BRA `(.L_x_2652) ;  /* 0x0000012000009947 */ /* 0x000fea0003800000 */
[----:B-1----:R-:W-:Y:S02]  /*ba40*/  MOV R13, UR5 ;  /* 0x00000005000d7c02 */ /* 0x002fe40008000f00 */
[----:B0-----:R-:W-:Y:S02]  /*ba50*/  SHF.R.S32.HI R8, RZ, 0x1f, R2 ;  /* 0x0000001fff087819 */ /* 0x001fe40000011402 */
[----:B------:R-:W-:Y:S01]  /*ba60*/  MOV R10, R6 ;  /* 0x00000006000a7202 */ /* 0x000fe20000000f00 */
[----:B--2--5:R-:W-:Y:S01]  /*ba70*/  FFMA.FTZ R13, R20, R13, UR6 ;  /* 0x00000006140d7e23 */ /* 0x024fe2000801000d */
[----:B------:R-:W-:Y:S01]  /*ba80*/  MOV R12, UR5 ;  /* 0x00000005000c7c02 */ /* 0x000fe20008000f00 */
[----:B------:R-:W-:Y:S02]  /*ba90*/  IMAD R8, R8, c[0x0][0x1d8], RZ ;  /* 0x0000760008087a24 */ /* 0x000fe400078e02ff */
[----:B------:R-:W-:Y:S01]  /*baa0*/  FFMA.FTZ R13, R16, R11, -R13 ;  /* 0x0000000b100d7223 */ /* 0x000fe2000001080d */
[----:B------:R-:W-:Y:S01]  /*bab0*/  MOV R11, R5 ;  /* 0x00000005000b7202 */ /* 0x000fe20000000f00 */
[----:B------:R-:W-:-:S02]  /*bac0*/  IMAD R8, R2, c[0x0][0x1dc], R8 ;  /* 0x0000770002087a24 */ /* 0x000fc400078e0208 */
[----:B------:R-:W-:Y:S02]  /*bad0*/  FFMA.FTZ R12, R21, R12, UR6 ;  /* 0x00000006150c7e23 */ /* 0x000fe4000801000c */
[----:B------:R-:W-:-:S04]  /*bae0*/  IMAD.WIDE.U32 R10, R2, c[0x0][0x1d8], R10 ;  /* 0x00007600020a7a25 */ /* 0x000fc800078e000a */
[----:B------:R-:W-:Y:S01]  /*baf0*/  FFMA.FTZ R12, R3, R17, -R12 ;  /* 0x00000011030c7223 */ /* 0x000fe2000001080c */
[----:B------:R-:W-:Y:S01]  /*bb00*/  IADD3 R9, R11, R8, RZ ;  /* 0x000000080b097210 */ /* 0x000fe20007ffe0ff */
[----:B------:R-:W-:Y:S01]  /*bb10*/  FMUL.FTZ R11, R13, UR23 ;  /* 0x000000170d0b7c20 */ /* 0x000fe20008410000 */
[----:B------:R-:W-:-:S04]  /*bb20*/  LEA R8, P0, R10, c[0x0][0x160], 0x2 ;  /* 0x000058000a087a11 */ /* 0x000fc800078010ff */
[----:B------:R-:W-:Y:S01]  /*bb30*/  LEA.HI.X R9, R10, c[0x0][0x164], R9, 0x2, P0 ;  /* 0x000059000a097a11 */ /* 0x000fe200000f1409 */
[----:B------:R-:W-:-:S05]  /*bb40*/  FMUL.FTZ R10, R12, UR23 ;  /* 0x000000170c0a7c20 */ /* 0x000fca0008410000 */
[----:B------:R0:W-:Y:S03]  /*bb50*/  STG.E.64 [R8.64], R10 ;  /* 0x0000000a08007986 */ /* 0x0001e6000c101b12 */
.L_x_2652:
[----:B------:R-:W-:Y:S05]  /*bb60*/  BSYNC B0 ;  /* 0x0000000000007941 */ /* 0x000fea0003800000 */
.L_x_2651:
[----:B------:R3:W5:Y:S04]  /*bb70*/  LDL R13, [R1+0x1f0] ;  /* 0x0001f000010d7983 */ /* 0x0007680000100800 */
[----:B------:R3:W5:Y:S04]  /*bb80*/  LDL R12, [R1+0xc0] ;  /* 0x0000c000010c7983 */ /* 0x0007680000100800 */
[----:B-----5:R3:W5:Y:S01]  /*bb90*/  LDL R21, [R1+0x204] ;  /* 0x0002040001157983 */ /* 0x0207620000100800 */
[----:B------:R-:W-:-:S03]  /*bba0*/  IADD3 R20, R2, 0x10, RZ ;  /* 0x0000001002147810 */ /* 0x000fc60007ffe0ff */
[----:B0-----:R3:W5:Y:S01]  /*bbb0*/  LDL R11, [R1+0xc4] ;  /* 0x0000c400010b7983 */ /* 0x0017620000100800 */
        /* <DEDUP_REMOVED lines=26> */
.L_x_2653:
[----:B---3--:R-:W-:Y:S01]  /*bd60*/  BSSY B0, `(.L_x_2654) ;  /* 0x0000013000007945 */ /* 0x008fe20003800000 */
[----:B------:R-:W-:Y:S05]  /*bd70*/  @P0 BRA `(.L_x_2655) ;  /* 0x0000011000000947 */ /* 0x000fea0003800000 */
[----:B-1----:R-:W-:Y:S02]  /*bd80*/  MOV R8, UR5 ;  /* 0x0000000500087c02 */ /* 0x002fe40008000f00 */
[----:B------:R-:W-:-:S03]  /*bd90*/  MOV R10, R6 ;  /* 0x00000006000a7202 */ /* 0x000fc60000000f00 */
[----:B--2---:R-:W-:-:S04]  /*bda0*/  FFMA.FTZ R8, R13, R8, UR6 ;  /* 0x000000060d087e23 */ /* 0x004fc80008010008 */
[----:B------:R-:W-:Y:S01]  /*bdb0*/  FFMA.FTZ R13, R3, R12, -R8 ;  /* 0x0000000c030d7223 */ /* 0x000fe20000010808 */
[----:B0-----:R-:W-:Y:S01]  /*bdc0*/  MOV R12, UR5 ;  /* 0x00000005000c7c02 */ /* 0x001fe20008000f00 */
[----:B------:R-:W-:-:S04]  /*bdd0*/  IMAD R8, R20, c[0x0][0x1d8], RZ ;  /* 0x0000760014087a24 */ /* 0x000fc800078e02ff */
[----:B-----5:R-:W-:Y:S02]  /*bde0*/  FFMA.FTZ R12, R21, R12, UR6 ;  /* 0x00000006150c7e23 */ /* 0x020fe4000801000c */
[----:B------:R-:W-:Y:S02]  /*bdf0*/  IMAD R8, R17, c[0x0][0x1dc], R8 ;  /* 0x0000770011087a24 */ /* 0x000fe400078e0208 */
[----:B------:R-:W-:Y:S01]  /*be00*/  FFMA.FTZ R12, R16, R11, -R12 ;  /* 0x0000000b100c7223 */ /* 0x000fe2000001080c */
[----:B------:R-:W-:-:S05]  /*be10*/  MOV R11, R5 ;  /* 0x00000005000b7202 */ /* 0x000fca0000000f00 */
[----:B------:R-:W-:-:S05]  /*be20*/  IMAD.WIDE.U32 R10, R17, c[0x0][0x1d8], R10 ;  /* 0x00007600110a7a25 */ /* 0x000fca00078e000a */
[----:B------:R-:W-:Y:S01]  /*be30*/  IADD3 R9, R11, R8, RZ ;  /* 0x000000080b097210 */ /* 0x000fe20007ffe0ff */
[----:B------:R-:W-:Y:S01]  /*be40*/  FMUL.FTZ R11, R12, UR23 ;  /* 0x000000170c0b7c20 */ /* 0x000fe20008410000 */
[----:B------:R-:W-:-:S04]  /*be50*/  LEA R8, P0, R10, c[0x0][0x160], 0x2 ;  /* 0x000058000a087a11 */ /* 0x000fc800078010ff */
[----:B------:R-:W-:Y:S01]  /*be60*/  LEA.HI.X R9, R10, c[0x0][0x164], R9, 0x2, P0 ;  /* 0x000059000a097a11 */ /* 0x000fe200000f1409 */
[----:B------:R-:W-:-:S05]  /*be70*/  FMUL.FTZ R10, R13, UR23 ;  /* 0x000000170d0a7c20 */ /* 0x000fca0008410000 */
[----:B------:R0:W-:Y:S03]  /*be80*/  STG.E.64 [R8.64], R10 ;  /* 0x0000000a08007986 */ /* 0x0001e6000c101b12 */
.L_x_2655:
[----:B------:R-:W-:Y:S05]  /*be90*/  BSYNC B0 ;  /* 0x0000000000007941 */ /* 0x000fea0003800000 */
.L_x_2654:
        /* <DEDUP_REMOVED lines=31> */
.L_x_2656:
        /* <DEDUP_REMOVED lines=19> */
.L_x_2658:
[----:B------:R-:W-:Y:S05]  /*c1c0*/  BSYNC B0 ;  /* 0x0000000000007941 */ /* 0x000fea0003800000 */
.L_x_2657:
[----:B------:R3:W5:Y:S04]  /*c1d0*/  LDL R13, [R1+0x1ec] ;  /* 0x0001ec00010d7983 */ /* 0x0007680000100800 */
[----:B0-----:R3:W5:Y:S04]  /*c1e0*/  LDL R12, [R1+0xd0] ;  /* 0x0000d000010c7983 */ /* 0x0017680000100800 */
[----:B-----5:R3:W5:Y:S01]  /*c1f0*/  LDL R11, [R1+0xd4] ;  /* 0x0000d400010b7983 */ /* 0x0207620000100800 */
[C---:B------:R-:W-:Y:S02]  /*c200*/  IADD3 R29, R2.reuse, 0x30, RZ ;  /* 0x00000030021d7810 */ /* 0x040fe40007ffe0ff */
[----:B------:R-:W-:-:S02]  /*c210*/  IADD3 R22, R2, 0x40, RZ ;  /* 0x0000004002167810 */ /* 0x000fc40007ffe0ff */
[C---:B------:R-:W-:Y:S02]  /*c220*/  IADD3 R17, R2.reuse, 0x50, RZ ;  /* 0x0000005002117810 */ /* 0x040fe40007ffe0ff */
[C---:B------:R-:W-:Y:S02]  /*c230*/  IADD3 R20, R2.reuse, 0x50, RZ ;  /* 0x0000005002147810 */ /* 0x040fe40007ffe0ff */
[C---:B------:R-:W-:Y:S02]  /*c240*/  IADD3 R23, R2.reuse, 0x40, RZ ;  /* 0x0000004002177810 */ /* 0x040fe40007ffe0ff */
[----:B------:R-:W-:Y:S02]  /*c250*/  IADD3 R8, R2, 0x30, RZ ;  /* 0x0000003002087810 */ /* 0x000fe40007ffe0ff */
[----:B------:R-:W-:Y:S02]  /*c260*/  ISETP.GE.U32.AND P6, PT, R29, c[0x0][0x1e0], PT ;  /* 0x000078001d007a0c */ /* 0x000fe40003fc6070 */
[----:B------:R-:W-:-:S02]  /*c270*/  ISETP.GE.U32.AND P2, PT, R22, c[0x0][0x1e0], PT ;  /* 0x0000780016007a0c */ /* 0x000fc40003f46070 */
        /* <DEDUP_REMOVED lines=23> */
[----:B------:R-:W3:Y:S02]  /*c3f0*/  LDL R9, [R1+0x200] ;  /* 0x0002000001097983 */ /* 0x000ee40000100800 */
[----:B------:R-:W-:-:S05]  /*c400*/  FMUL.FTZ R12, R8, R10 ;  /* 0x0000000a080c7220 */ /* 0x000fca0000410000 */
[----:B------:R0:W-:Y:S01]  /*c410*/  STL [R1+0xd0], R12 ;  /* 0x0000d00c01007387 */ /* 0x0001e20000100800 */
[----:B---3--:R-:W-:-:S04]  /*c420*/  FFMA.FTZ R9, R9, R16, R15 ;  /* 0x0000001009097223 */ /* 0x008fc8000001000f */
[----:B------:R-:W-:-:S06]  /*c430*/  FMUL.FTZ R8, R9, -1.4426950216293334961 ;  /* 0xbfb8aa3b09087820 */ /* 0x000fcc0000410000 */
[----:B------:R-:W3:Y:S02]  /*c440*/  MUFU.EX2 R8, R8 ;  /* 0x0000000800087308 */ /* 0x000ee40000000800 */
[----:B---3--:R-:W-:-:S06]  /*c450*/  FADD.FTZ R8, R8, 1 ;  /* 0x3f80000008087421 */ /* 0x008fcc0000010000 */
[----:B------:R-:W3:Y:S02]  /*c460*/  MUFU.RCP R10, R8 ;  /* 0x00000008000a7308 */ /* 0x000ee40000001000 */
[----:B---3-5:R-:W-:Y:S02]  /*c470*/  FMUL.FTZ R8, R11, R10 ;  /* 0x0000000a0b087220 */ /* 0x028fe40000410000 */
[----:B------:R-:W-:-:S04]  /*c480*/  FADD.FTZ R10, -R10, 1 ;  /* 0x3f8000000a0a7421 */ /* 0x000fc80000010100 */
[----:B------:R-:W-:-:S04]  /*c490*/  FFMA.FTZ R10, R9, R10, 1 ;  /* 0x3f800000090a7423 */ /* 0x000fc8000001000a */
[----:B------:R-:W-:-:S05]  /*c4a0*/  FMUL.FTZ R11, R8, R10 ;  /* 0x0000000a080b7220 */ /* 0x000fca0000410000 */
[----:B------:R0:W-:Y:S02]  /*c4b0*/  STL [R1+0xd4], R11 ;  /* 0x0000d40b01007387 */ /* 0x0001e40000100800 */
.L_x_2659:
[----:B---3--:R-:W-:Y:S01]  /*c4c0*/  BSSY B0, `(.L_x_2660) ;  /* 0x0000016000007945 */ /* 0x008fe20003800000 */
[----:B------:R-:W-:Y:S05]  /*c4d0*/  @P6 BRA `(.L_x_2661) ;  /* 0x0000014000006947 */ /* 0x000fea0003800000 */
[----:B------:R-:W3:Y:S01]  /*c4e0*/  LDL.LU R10, [R1+0x200] ;  /* 0x00020000010a7983 */ /* 0x000ee20000300800 */
[----:B-1----:R-:W-:Y:S02]  /*c4f0*/  MOV R8, UR5 ;  /* 0x0000000500087c02 */ /* 0x002fe40008000f00 */
[----:B------:R-:W-:-:S03]  /*c500*/  IADD3 R9, R2, 0x30, RZ ;  /* 0x0000003002097810 */ /* 0x000fc60007ffe0ff */
[----:B--2---:R-:W-:Y:S01]  /*c510*/  FFMA.FTZ R8, R13, R8, UR6 ;  /* 0x000000060d087e23 */ /* 0x004fe20008010008 */
[----:B------:R-:W-:-:S03]  /*c520*/  SHF.R.S32.HI R9, RZ, 0x1f, R9 ;  /* 0x0000001fff097819 */ /* 0x000fc60000011409 */
[----:B------:R-:W-:Y:S01]  /*c530*/  FFMA.FTZ R13, R3, R12, -R8 ;  /* 0x0000000c030d7223 */ /* 0x000fe20000010808 */
[----:B0-----:R-:W-:Y:S01]  /*c540*/  MOV R12, UR5 ;  /* 0x00000005000c7c02 */ /* 0x001fe20008000f00 */
[----:B------:R-:W-:-:S04]  /*c550*/  IMAD R8, R9, c[0x0][0x1d8], RZ ;  /* 0x0000760009087a24 */ /* 0x000fc800078e02ff */
[----:B------:R-:W-:Y:S02]  /*c560*/  IMAD R8, R29, c[0x0][0x1dc], R8 ;  /* 0x000077001d087a24 */ /* 0x000fe400078e0208 */
[----:B---3--:R-:W-:Y:S01]  /*c570*/  FFMA.FTZ R12, R10, R12, UR6 ;  /* 0x000000060a0c7e23 */ /* 0x008fe2000801000c */
[----:B------:R-:W-:-:S03]  /*c580*/  MOV R10, R6 ;  /* 0x00000006000a7202 */ /* 0x000fc60000000f00 */
[----:B-----5:R-:W-:Y:S01]  /*c590*/  FFMA.FTZ R12, R16, R11, -R12 ;  /* 0x0000000b100c7223 */ /* 0x020fe2000001080c */
        /* <DEDUP_REMOVED lines=8> */
.L_x_2661:
[----:B------:R-:W-:Y:S05]  /*c620*/  BSYNC B0 ;  /* 0x0000000000007941 */ /* 0x000fea0003800000 */
.L_x_2660:
[----:B------:R-:W-:Y:S05]  /*c630*/  @!P5 BRA `(.L_x_2662) ;  /* 0x000001800000d947 */ /* 0x000fea0003800000 */
[----:B0-----:R-:W3:Y:S04]  /*c640*/  LDL R8, [R1+0x1f4] ;  /* 0x0001f40001087983 */ /* 0x001ee80000100800 */
[----:B------:R-:W4:Y:S04]  /*c650*/  LDL.LU R13, [R1+0xe0] ;  /* 0x0000e000010d7983 */ /* 0x000f280000300800 */
[----:B--2---:R-:W2:Y:S04]  /*c660*/  LDL R12, [R1+0x208] ;  /* 0x00020800010c7983 */ /* 0x004ea80000100800 */
[----:B-----5:R-:W2:Y:S01]  /*c670*/  LDL.LU R11, [R1+0xe4] ;  /* 0x0000e400010b7983 */ /* 0x020ea20000300800 */
[----:B---3--:R-:W-:-:S04]  /*c680*/  FFMA.FTZ R9, R8, R3, R14 ;  /* 0x0000000308097223 */ /* 0x008fc8000001000e */
[----:B------:R-:W-:-:S06]  /*c690*/  FMUL.FTZ R8, R9, -1.4426950216293334961 ;  /* 0xbfb8aa3b09087820 */ /* 0x000fcc0000410000 */
[----:B------:R-:W0:Y:S02]  /*c6a0*/  MUFU.EX2 R8, R8 ;  /* 0x0000000800087308 */ /* 0x000e240000000800 */
[----:B0-----:R-:W-:-:S06]  /*c6b0*/  FADD.FTZ R8, R8, 1 ;  /* 0x3f80000008087421 */ /* 0x001fcc0000010000 */
[----:B------:R-:W4:Y:S02]  /*c6c0*/  MUFU.RCP R10, R8 ;  /* 0x00000008000a7308 */ /* 0x000f240000001000 */
[----:B----4-:R-:W-:Y:S02]  /*c6d0*/  FMUL.FTZ R8, R13, R10 ;  /* 0x0000000a0d087220 */ /* 0x010fe40000410000 */
[----:B------:R-:W-:-:S04]  /*c6e0*/  FADD.FTZ R10, -R10, 1 ;  /* 0x3f8000000a0a7421 */ /* 0x000fc80000010100 */
[----:B------:R-:W-:Y:S02]  /*c6f0*/  FFMA.FTZ R10, R9, R10, 1 ;  /* 0x3f800000090a7423 */ /* 0x000fe4000001000a */
[----:B--2---:R-:W-:Y:S02]  /*c700*/  FFMA.FTZ R9, R12, R16, R15 ;  /* 0x000000100c097223 */ /* 0x004fe4000001000f */
        /* <DEDUP_REMOVED lines=11> */
.L_x_2662:
[----:B------:R-:W-:Y:S01]  /*c7c0*/  BSSY B0, `(.L_x_2663) ;  /* 0x0000017000007945 */ /* 0x000fe20003800000 */
[----:B------:R-:W-:Y:S05]  /*c7d0*/  @P2 BRA `(.L_x_2664) ;  /* 0x0000015000002947 */ /* 0x000fea0003800000 */
[----:B0-----:R-:W3:Y:S04]  /*c7e0*/  LDL.LU R12, [R1+0x1f4] ;  /* 0x0001f400010c7983 */ /* 0x001ee80000300800 */
[----:B-----5:R-:W4:Y:S04]  /*c7f0*/  LDL.LU R11, [R1+0xe0] ;  /* 0x0000e000010b7983 */ /* 0x020f280000300800 */
[----:B--2---:R-:W2:Y:S04]  /*c800*/  LDL.LU R10, [R1+0x208] ;  /* 0x00020800010a7983 */ /* 0x004ea80000300800 */
[----:B------:R-:W2:Y:S01]  /*c810*/  LDL.LU R9, [R1+0xe4] ;  /* 0x0000e40001097983 */ /* 0x000ea20000300800 */
[----:B-1----:R-:W-:-:S05]  /*c820*/  MOV R8, UR5 ;  /* 0x0000000500087c02 */ /* 0x002fca0008000f00 */
[----:B---3--:R-:W-:Y:S01]  /*c830*/  FFMA.FTZ R8, R12, R8, UR6 ;  /* 0x000000060c087e23 */ /* 0x008fe20008010008 */
[----:B------:R-:W-:-:S03]  /*c840*/  MOV R12, UR5 ;  /* 0x00000005000c7c02 */ /* 0x000fc60008000f00 */
[----:B----4-:R-:W-:Y:S01]  /*c850*/  FFMA.FTZ R13, R3, R11, -R8 ;  /* 0x0000000b030d7223 */ /* 0x010fe20000010808 */
[----:B------:R-:W-:Y:S01]  /*c860*/  MOV R11, R5 ;  /* 0x00000005000b7202 */ /* 0x000fe20000000f00 */
[----:B------:R-:W-:Y:S02]  /*c870*/  IMAD R8, R23, c[0x0][0x1d8], RZ ;  /* 0x0000760017087a24 */ /* 0x000fe400078e02ff */
[----:B--2---:R-:W-:Y:S01]  /*c880*/  FFMA.FTZ R12, R10, R12, UR6 ;  /* 0x000000060a0c7e23 */ /* 0x004fe2000801000c */
[----:B------:R-:W-:Y:S01]  /*c890*/  MOV R10, R6 ;  /* 0x00000006000a7202 */ /* 0x000fe20000000f00 */
[----:B------:R-:W-:Y:S02]  /*c8a0*/  IMAD R8, R22, c[0x0][0x1dc], R8 ;  /* 0x0000770016087a24 */ /* 0x000fe400078e0208 */
        /* <DEDUP_REMOVED lines=8> */
.L_x_2664:
[----:B------:R-:W-:Y:S05]  /*c930*/  BSYNC B0 ;  /* 0x0000000000007941 */ /* 0x000fea0003800000 */
.L_x_2663:
        /* <DEDUP_REMOVED lines=25> */
.L_x_2665:
        /* <DEDUP_REMOVED lines=14> */
[C---:B------:R-:W-:Y:S02]  /*cbb0*/  IMAD R8, R17.reuse, c[0x0][0x1dc], R8 ;  /* 0x0000770011087a24 */ /* 0x040fe400078e0208 */
        /* <DEDUP_REMOVED lines=8> */
.L_x_2667:
[----:B------:R-:W-:Y:S05]  /*cc40*/  BSYNC B0 ;  /* 0x0000000000007941 */ /* 0x000fea0003800000 */
.L_x_2666:
[----:B------:R3:W5:Y:S04]  /*cc50*/  LDL R13, [R1+0x38] ;  /* 0x00003800010d7983 */ /* 0x0007680000100800 */
[----:B0-----:R3:W5:Y:S04]  /*cc60*/  LDL R12, [R1+0xf0] ;  /* 0x0000f000010c7983 */ /* 0x0017680000100800 */
[----:B-----5:R3:W5:Y:S01]  /*cc70*/  LDL R11, [R1+0xf4] ;  /* 0x0000f400010b7983 */ /* 0x0207620000100800 */
[C---:B------:R-:W-:Y:S02]  /*cc80*/  IADD3 R17, R2.reuse, 0x80, RZ ;  /* 0x0000008002117810 */ /* 0x040fe40007ffe0ff */
[----:B------:R-:W-:-:S02]  /*cc90*/  IADD3 R20, R2, 0x80, RZ ;  /* 0x0000008002147810 */ /* 0x000fc40007ffe0ff */
[C---:B------:R-:W-:Y:S02]  /*cca0*/  IADD3 R23, R2.reuse, 0x70, RZ ;  /* 0x0000007002177810 */ /* 0x040fe40007ffe0ff */
[----:B------:R-:W-:Y:S02]  /*ccb0*/  IADD3 R8, R2, 0x60, RZ ;  /* 0x0000006002087810 */ /* 0x000fe40007ffe0ff */
        /* <DEDUP_REMOVED lines=36> */
.L_x_2668:
        /* <DEDUP_REMOVED lines=22> */
.L_x_2670:
[----:B------:R-:W-:Y:S05]  /*d060*/  BSYNC B0 ;  /* 0x0000000000007941 */ /* 0x000fea0003800000 */
.L_x_2669:
        /* <DEDUP_REMOVED lines=25> */
.L_x_2671:
        /* <DEDUP_REMOVED lines=23> */
.L_x_2673:
[----:B------:R-:W-:Y:S05]  /*d370*/  BSYNC B0 ;  /* 0x0000000000007941 */ /* 0x000fea0003800000 */
.L_x_2672:
        /* <DEDUP_REMOVED lines=25> */
.L_x_2674:
        /* <DEDUP_REMOVED lines=23> */
.L_x_2676:
[----:B------:R-:W-:Y:S05]  /*d680*/  BSYNC B0 ;  /* 0x0000000000007941 */ /* 0x000fea0003800000 */
.L_x_2675:
        /* <DEDUP_REMOVED lines=43> */
.L_x_2677:
        /* <DEDUP_REMOVED lines=22> */
.L_x_2679:
[----:B------:R-:W-:Y:S05]  /*daa0*/  BSYNC B0 ;  /* 0x0000000000007941 */ /* 0x000fea0003800000 */
.L_x_2678:
        /* <DEDUP_REMOVED lines=25> */
.L_x_2680:
        /* <DEDUP_REMOVED lines=23> */
.L_x_2682:
[----:B------:R-:W-:Y:S05]  /*ddb0*/  BSYNC B0 ;  /* 0x0000000000007941 */ /* 0x000fea0003800000 */
.L_x_2681:
        /* <DEDUP_REMOVED lines=25> */
.L_x_2683:
        /* <DEDUP_REMOVED lines=23> */
.L_x_2685:
[----:B------:R-:W-:Y:S05]  /*e0c0*/  BSYNC B0 ;  /* 0x0000000000007941 */ /* 0x000fea0003800000 */
.L_x_2684:
        /* <DEDUP_REMOVED lines=43> */
.L_x_2686:
        /* <DEDUP_REMOVED lines=22> */
.L_x_2688:
[----:B------:R-:W-:Y:S05]  /*e4e0*/  BSYNC B0 ;  /* 0x0000000000007941 */ /* 0x000fea0003800000 */
.L_x_2687:
        /* <DEDUP_REMOVED lines=25> */
.L_x_2689:
[----:B------:R-:W-:Y:S01]  /*e680*/  BSSY B0, `(.L_x_2690) ;  /* 0x0000017000007945 */ /* 0x000fe20003800000 */
[----:B------:R-:W-:Y:S05]  /*e690*/  @P6 BRA `(.L_x_2691) ;  /* 0x0000015000006947 */ /* 0x000fea0003800000 */
[----:B0-----:R-:W3:Y:S04]  /*e6a0*/  LDL.LU R12, [R1+0x60] ;  /* 0x00006000010c7983 */ /* 0x001ee80000300800 */
[----:B-----5:R-:W4:Y:S04]  /*e6b0*/  LDL.LU R11, [R1+0x148] ;  /* 0x00014800010b7983 */ /* 0x020f280000300800 */
[----:B--2---:R-:W2:Y:S04]  /*e6c0*/  LDL.LU R10, [R1+0x7c] ;  /* 0x00007c00010a7983 */ /* 0x004ea80000300800 */
[----:B------:R-:W2:Y:S01]  /*e6d0*/  LDL.LU R9, [R1+0x14c] ;  /* 0x00014c0001097983 */ /* 0x000ea20000300800 */
[----:B-1----:R-:W-:-:S05]  /*e6e0*/  MOV R8, UR5 ;  /* 0x0000000500087c02 */ /* 0x002fca0008000f00 */
[----:B---3--:R-:W-:-:S04]  /*e6f0*/  FFMA.FTZ R8, R12, R8, UR6 ;  /* 0x000000060c087e23 */ /* 0x008fc80008010008 */
[----:B----4-:R-:W-:Y:S01]  /*e700*/  FFMA.FTZ R13, R3, R11, -R8 ;  /* 0x0000000b030d7223 */ /* 0x010fe20000010808 */
[----:B------:R-:W-:Y:S02]  /*e710*/  MOV R8, UR5 ;  /* 0x0000000500087c02 */ /* 0x000fe40008000f00 */
[----:B------:R-:W-:-:S03]  /*e720*/  MOV R11, R5 ;  /* 0x00000005000b7202 */ /* 0x000fc60000000f00 */
[----:B--2---:R-:W-:Y:S01]  /*e730*/  FFMA.FTZ R8, R10, R8, UR6 ;  /* 0x000000060a087e23 */ /* 0x004fe20008010008 */
        /* <DEDUP_REMOVED lines=11> */
.L_x_2691:
[----:B------:R-:W-:Y:S05]  /*e7f0*/  BSYNC B0 ;  /* 0x0000000000007941 */ /* 0x000fea0003800000 */
.L_x_2690:
        /* <DEDUP_REMOVED lines=25> */
.L_x_2692:
        /* <DEDUP_REMOVED lines=23> */
.L_x_2694:
[----:B------:R-:W-:Y:S05]  /*eb00*/  BSYNC B0 ;  /* 0x0000000000007941 */ /* 0x000fea0003800000 */
.L_x_2693:
[----:B------:R3:W5:Y:S04]  /*eb10*/  LDL R13, [R1+0x160] ;  /* 0x00016000010d7983 */ /* 0x0007680000100800 */
[----:B0-----:R3:W5:Y:S01]  /*eb20*/  LDL R12, [R1+0x164] ;  /* 0x00016400010c7983 */ /* 0x0017620000100800 */
[C---:B------:R-:W-:Y:S02]  /*eb30*/  IADD3 R17, R2.reuse, 0x110, RZ ;  /* 0x0000011002117810 */ /* 0x040fe40007ffe0ff */
[C---:B------:R-:W-:Y:S02]  /*eb40*/  IADD3 R20, R2.reuse, 0x110, RZ ;  /* 0x0000011002147810 */ /* 0x040fe40007ffe0ff */
[C---:B------:R-:W-:Y:S02]  /*eb50*/  IADD3 R23, R2.reuse, 0x100, RZ ;  /* 0x0000010002177810 */ /* 0x040fe40007ffe0ff */
[----:B-----5:R-:W-:-:S02]  /*eb60*/  IADD3 R11, R2, 0xf0, RZ ;  /* 0x000000f0020b7810 */ /* 0x020fc40007ffe0ff */
        /* <DEDUP_REMOVED lines=15> */
[----:B---3--:R-:W3:Y:S02]  /*ec60*/  LDL R8, [R1+0x78] ;  /* 0x0000780001087983 */ /* 0x008ee40000100800 */
        /* <DEDUP_REMOVED lines=21> */
.L_x_2695:
[----:B---3--:R-:W-:Y:S01]  /*edc0*/  BSSY B0, `(.L_x_2696) ;  /* 0x0000015000007945 */ /* 0x008fe20003800000 */
[----:B------:R-:W-:Y:S05]  /*edd0*/  @P2 BRA `(.L_x_2697) ;  /* 0x0000013000002947 */ /* 0x000fea0003800000 */
[----:B------:R-:W3:Y:S04]  /*ede0*/  LDL.LU R10, [R1+0x78] ;  /* 0x00007800010a7983 */ /* 0x000ee80000300800 */
[----:B------:R-:W4:Y:S01]  /*edf0*/  LDL.LU R9, [R1+0x94] ;  /* 0x0000940001097983 */ /* 0x000f220000300800 */
[----:B-1----:R-:W-:-:S05]  /*ee00*/  MOV R8, UR5 ;  /* 0x0000000500087c02 */ /* 0x002fca0008000f00 */
[----:B--23--:R-:W-:Y:S01]  /*ee10*/  FFMA.FTZ R8, R10, R8, UR6 ;  /* 0x000000060a087e23 */ /* 0x00cfe20008010008 */
[----:B------:R-:W-:-:S03]  /*ee20*/  MOV R10, R6 ;  /* 0x00000006000a7202 */ /* 0x000fc60000000f00 */
[----:B0-----:R-:W-:Y:S01]  /*ee30*/  FFMA.FTZ R13, R3, R13, -R8 ;  /* 0x0000000d030d7223 */ /* 0x001fe20000010808 */
[----:B------:R-:W-:-:S05]  /*ee40*/  MOV R8, UR5 ;  /* 0x0000000500087c02 */ /* 0x000fca0008000f00 */
[----:B----4-:R-:W-:-:S04]  /*ee50*/  FFMA.FTZ R8, R9, R8, UR6 ;  /* 0x0000000609087e23 */ /* 0x010fc80008010008 */
        /* <DEDUP_REMOVED lines=11> */
.L_x_2697:
[----:B------:R-:W-:Y:S05]  /*ef10*/  BSYNC B0 ;  /* 0x0000000000007941 */ /* 0x000fea0003800000 */
.L_x_2696:
[----:B------:R-:W-:Y:S05]  /*ef20*/  @!P5 BRA `(.L_x_2698) ;  /* 0x000001800000d947 */ /* 0x000fea0003800000 */
[----:B0-----:R-:W3:Y:S04]  /*ef30*/  LDL R8, [R1+0x80] ;  /* 0x0000800001087983 */ /* 0x001ee80000100800 */
[----:B------:R-:W4:Y:S04]  /*ef40*/  LDL.LU R13, [R1+0x158] ;  /* 0x00015800010d7983 */ /* 0x000f280000300800 */
[----:B------:R-:W5:Y:S04]  /*ef50*/  LDL R12, [R1+0x9c] ;  /* 0x00009c00010c7983 */ /* 0x000f680000100800 */
[----:B--2---:R-:W2:Y:S01]  /*ef60*/  LDL.LU R11, [R1+0x15c] ;  /* 0x00015c00010b7983 */ /* 0x004ea20000300800 */
        /* <DEDUP_REMOVED lines=14> */
[----:B0-----:R-:W2:Y:S02]  /*f050*/  MUFU.RCP R10, R8 ;  /* 0x00000008000a7308 */ /* 0x001ea40000001000 */
[----:B--2---:R-:W-:Y:S02]  /*f060*/  FMUL.FTZ R8, R11, R10 ;  /* 0x0000000a0b087220 */ /* 0x004fe40000410000 */
[----:B------:R-:W-:-:S04]  /*f070*/  FADD.FTZ R10, -R10, 1 ;  /* 0x3f8000000a0a7421 */ /* 0x000fc80000010100 */
[----:B------:R-:W-:-:S04]  /*f080*/  FFMA.FTZ R10, R9, R10, 1 ;  /* 0x3f800000090a7423 */ /* 0x000fc8000001000a */
[----:B------:R-:W-:-:S05]  /*f090*/  FMUL.FTZ R8, R8, R10 ;  /* 0x0000000a08087220 */ /* 0x000fca0000410000 */
[----:B------:R0:W-:Y:S02]  /*f0a0*/  STL [R1+0x15c], R8 ;  /* 0x00015c0801007387 */ /* 0x0001e40000100800 */
.L_x_2698:
[----:B------:R-:W-:Y:S01]  /*f0b0*/  BSSY B0, `(.L_x_2699) ;  /* 0x0000017000007945 */ /* 0x000fe20003800000 */
[----:B------:R-:W-:Y:S05]  /*f0c0*/  @P6 BRA `(.L_x_2700) ;  /* 0x0000015000006947 */ /* 0x000fea0003800000 */
[----:B0-----:R-:W3:Y:S04]  /*f0d0*/  LDL.LU R12, [R1+0x80] ;  /* 0x00008000010c7983 */ /* 0x001ee80000300800 */
[----:B------:R-:W4:Y:S04]  /*f0e0*/  LDL.LU R11, [R1+0x158] ;  /* 0x00015800010b7983 */ /* 0x000f280000300800 */
[----:B------:R-:W5:Y:S04]  /*f0f0*/  LDL.LU R10, [R1+0x9c] ;  /* 0x00009c00010a7983 */ /* 0x000f680000300800 */
[----:B--2---:R-:W2:Y:S01]  /*f100*/  LDL.LU R9, [R1+0x15c] ;  /* 0x00015c0001097983 */ /* 0x004ea20000300800 */
[----:B-1----:R-:W-:-:S05]  /*f110*/  MOV R8, UR5 ;  /* 0x0000000500087c02 */ /* 0x002fca0008000f00 */
[----:B---3--:R-:W-:-:S04]  /*f120*/  FFMA.FTZ R8, R12, R8, UR6 ;  /* 0x000000060c087e23 */ /* 0x008fc80008010008 */
[----:B----4-:R-:W-:Y:S01]  /*f130*/  FFMA.FTZ R13, R3, R11, -R8 ;  /* 0x0000000b030d7223 */ /* 0x010fe20000010808 */
[----:B------:R-:W-:Y:S02]  /*f140*/  MOV R8, UR5 ;  /* 0x0000000500087c02 */ /* 0x000fe40008000f00 */
[----:B------:R-:W-:-:S03]  /*f150*/  MOV R11, R5 ;  /* 0x00000005000b7202 */ /* 0x000fc60000000f00 */
[----:B-----5:R-:W-:Y:S01]  /*f160*/  FFMA.FTZ R8, R10, R8, UR6 ;  /* 0x000000060a087e23 */ /* 0x020fe20008010008 */
[----:B------:R-:W-:-:S03]  /*f170*/  MOV R10, R6 ;  /* 0x00000006000a7202 */ /* 0x000fc60000000f00 */
[----:B--2---:R-:W-:Y:S02]  /*f180*/  FFMA.FTZ R12, R16, R9, -R8 ;  /* 0x00000009100c7223 */ /* 0x004fe40000010808 */
        /* <DEDUP_REMOVED lines=9> */
.L_x_2700:
[----:B------:R-:W-:Y:S05]  /*f220*/  BSYNC B0 ;  /* 0x0000000000007941 */ /* 0x000fea0003800000 */
.L_x_2699:
        /* <DEDUP_REMOVED lines=25> */
.L_x_2701:
        /* <DEDUP_REMOVED lines=23> */
.L_x_2703:
[----:B------:R-:W-:Y:S05]  /*f530*/  BSYNC B0 ;  /* 0x0000000000007941 */ /* 0x000fea0003800000 */
.L_x_2702:
[----:B0-----:R0:W5:Y:S04]  /*f540*/  LDL R13, [R1+0x178] ;  /* 0x00017800010d7983 */ /* 0x0011680000100800 */
        /* <DEDUP_REMOVED lines=20> */
[----:B0-----:R-:W3:Y:S02]  /*f690*/  LDL R8, [R1+0x98] ;  /* 0x0000980001087983 */ /* 0x001ee40000100800 */
[----:B---3--:R-:W-:-:S04]  /*f6a0*/  FFMA.FTZ R9, R8, R3, R14 ;  /* 0x0000000308097223 */ /* 0x008fc8000001000e */
[----:B------:R-:W-:-:S06]  /*f6b0*/  FMUL.FTZ R8, R9, -1.4426950216293334961 ;  /* 0xbfb8aa3b09087820 */ /* 0x000fcc0000410000 */
[----:B------:R-:W0:Y:S02]  /*f6c0*/  MUFU.EX2 R8, R8 ;  /* 0x0000000800087308 */ /* 0x000e240000000800 */
[----:B0-----:R-:W-:-:S06]  /*f6d0*/  FADD.FTZ R8, R8, 1 ;  /* 0x3f80000008087421 */ /* 0x001fcc0000010000 */
[----:B------:R-:W0:Y:S02]  /*f6e0*/  MUFU.RCP R10, R8 ;  /* 0x00000008000a7308 */ /* 0x000e240000001000 */
[----:B0----5:R-:W-:Y:S02]  /*f6f0*/  FMUL.FTZ R8, R13, R10 ;  /* 0x0000000a0d087220 */ /* 0x021fe40000410000 */
        /* <DEDUP_REMOVED lines=15> */
.L_x_2704:
[----:B0-----:R-:W-:Y:S01]  /*f7f0*/  BSSY B0, `(.L_x_2705) ;  /* 0x0000015000007945 */ /* 0x001fe20003800000 */
[----:B------:R-:W-:Y:S05]  /*f800*/  @P0 BRA `(.L_x_2706) ;  /* 0x0000013000000947 */ /* 0x000fea0003800000 */
[----:B------:R-:W3:Y:S04]  /*f810*/  LDL.LU R10, [R1+0x98] ;  /* 0x00009800010a7983 */ /* 0x000ee80000300800 */
[----:B------:R-:W4:Y:S01]  /*f820*/  LDL.LU R9, [R1+0xbc] ;  /* 0x0000bc0001097983 */ /* 0x000f220000300800 */
[----:B-1----:R-:W-:-:S05]  /*f830*/  MOV R8, UR5 ;  /* 0x0000000500087c02 */ /* 0x002fca0008000f00 */
[----:B--23--:R-:W-:Y:S01]  /*f840*/  FFMA.FTZ R8, R10, R8, UR6 ;  /* 0x000000060a087e23 */ /* 0x00cfe20008010008 */
[----:B------:R-:W-:-:S03]  /*f850*/  MOV R10, R6 ;  /* 0x00000006000a7202 */ /* 0x000fc60000000f00 */
[----:B-----5:R-:W-:Y:S01]  /*f860*/  FFMA.FTZ R13, R3, R13, -R8 ;  /* 0x0000000d030d7223 */ /* 0x020fe20000010808 */
        /* <DEDUP_REMOVED lines=13> */
.L_x_2706:
[----:B------:R-:W-:Y:S05]  /*f940*/  BSYNC B0 ;  /* 0x0000000000007941 */ /* 0x000fea0003800000 */
.L_x_2705:
[----:B------:R-:W-:Y:S05]  /*f950*/  @!P5 BRA `(.L_x_2707) ;  /* 0x000001800000d947 */ /* 0x000fea0003800000 */
[----:B0-----:R-:W3:Y:S04]  /*f960*/  LDL R8, [R1+0xa0] ;  /* 0x0000a00001087983 */ /* 0x001ee80000100800 */
[----:B-----5:R-:W4:Y:S04]  /*f970*/  LDL.LU R13, [R1+0x190] ;  /* 0x00019000010d7983 */ /* 0x020f280000300800 */
[----:B--2---:R-:W2:Y:S04]  /*f980*/  LDL R12, [R1+0xdc] ;  /* 0x0000dc00010c7983 */ /* 0x004ea80000100800 */
[----:B------:R-:W2:Y:S01]  /*f990*/  LDL.LU R11, [R1+0x194] ;  /* 0x00019400010b7983 */ /* 0x000ea20000300800 */
        /* <DEDUP_REMOVED lines=20> */
.L_x_2707:
[----:B------:R-:W-:Y:S01]  /*fae0*/  BSSY B0, `(.L_x_2708) ;  /* 0x0000017000007945 */ /* 0x000fe20003800000 */
[----:B------:R-:W-:Y:S05]  /*faf0*/  @P6 BRA `(.L_x_2709) ;  /* 0x0000015000006947 */ /* 0x000fea0003800000 */
[----:B-----5:R-:W3:Y:S04]  /*fb00*/  LDL.LU R12, [R1+0xa0] ;  /* 0x0000a000010c7983 */ /* 0x020ee80000300800 */
[----:B0-----:R-:W4:Y:S04]  /*fb10*/  LDL.LU R11, [R1+0x190] ;  /* 0x00019000010b7983 */ /* 0x001f280000300800 */
        /* <DEDUP_REMOVED lines=19> */
.L_x_2709:
[----:B------:R-:W-:Y:S05]  /*fc50*/  BSYNC B0 ;  /* 0x0000000000007941 */ /* 0x000fea0003800000 */
.L_x_2708:
        /* <DEDUP_REMOVED lines=25> */
.L_x_2710:
        /* <DEDUP_REMOVED lines=23> */
.L_x_2712:
[----:B------:R-:W-:Y:S05]  /*ff60*/  BSYNC B0 ;  /* 0x0000000000007941 */ /* 0x000fea0003800000 */
.L_x_2711:
[----:B-----5:R3:W5:Y:S04]  /*ff70*/  LDL R13, [R1+0x198] ;  /* 0x00019800010d7983 */ /* 0x0207680000100800 */
[----:B------:R3:W5:Y:S01]  /*ff80*/  LDL R12, [R1+0x19c] ;  /* 0x00019c00010c7983 */ /* 0x0007620000100800 */
[C---:B------:R-:W-:Y:S02]  /*ff90*/  IADD3 R17, R2.reuse, 0x170, RZ ;  /* 0x0000017002117810 */ /* 0x040fe40007ffe0ff */
[C---:B------:R-:W-:Y:S02]  /*ffa0*/  IADD3 R20, R2.reuse, 0x170, RZ ;  /* 0x0000017002147810 */ /* 0x040fe40007ffe0ff */
[C---:B------:R-:W-:Y:S02]  /*ffb0*/  IADD3 R28, R2.reuse, 0x160, RZ ;  /* 0x00000160021c7810 */ /* 0x040fe40007ffe0ff */
[----:B0-----:R-:W-:-:S02]  /*ffc0*/  IADD3 R11, R2, 0x150, RZ ;  /* 0x00000150020b7810 */ /* 0x001fc40007ffe0ff */
        /* <DEDUP_REMOVED lines=37> */
.L_x_2713:
[----:B---3--:R-:W-:Y:S01]  /*10220*/  BSSY B0, `(.L_x_2714) ;  /* 0x0000015000007945 */ /* 0x008fe20003800000 */
[----:B------:R-:W-:Y:S05]  /*10230*/  @P4 BRA `(.L_x_2715) ;  /* 0x0000013000004947 */ /* 0x000fea0003800000 */
[----:B------:R-:W3:Y:S04]  /*10240*/  LDL.LU R10, [R1+0xd8] ;  /* 0x0000d800010a7983 */ /* 0x000ee80000300800 */
[----:B------:R-:W4:Y:S01]  /*10250*/  LDL.LU R9, [R1+0x10c] ;  /* 0x00010c0001097983 */ /* 0x000f220000300800 */
[----:B-1----:R-:W-:-:S05]  /*10260*/  MOV R8, UR5 ;  /* 0x0000000500087c02 */ /* 0x002fca0008000f00 */
[----:B--23--:R-:W-:Y:S01]  /*10270*/  FFMA.FTZ R8, R10, R8, UR6 ;  /* 0x000000060a087e23 */ /* 0x00cfe20008010008 */
[----:B------:R-:W-:-:S03]  /*10280*/  MOV R10, R6 ;  /* 0x00000006000a7202 */ /* 0x000fc60000000f00 */
[----:B0----5:R-:W-:Y:S01]  /*10290*/  FFMA.FTZ R13, R3, R13, -R8 ;  /* 0x0000000d030d7223 */ /* 0x021fe20000010808 */
        /* <DEDUP_REMOVED lines=13> */
.L_x_2715:
[----:B------:R-:W-:Y:S05]  /*10370*/  BSYNC B0 ;  /* 0x0000000000007941 */ /* 0x000fea0003800000 */
.L_x_2714:
[----:B------:R-:W-:Y:S05]  /*10380*/  @!P5 BRA `(.L_x_2716) ;  /* 0x000001800000d947 */ /* 0x000fea0003800000 */
[----:B0-----:R-:W3:Y:S04]  /*10390*/  LDL R8, [R1+0xf8] ;  /* 0x0000f80001087983 */ /* 0x001ee80000100800 */
[----:B------:R-:W4:Y:S04]  /*103a0*/  LDL.LU R10, [R1+0xa8] ;  /* 0x0000a800010a7983 */ /* 0x000f280000300800 */
[----:B--2--5:R-:W2:Y:S04]  /*103b0*/  LDL R12, [R1+0x11c] ;  /* 0x00011c00010c7983 */ /* 0x024ea80000100800 */
        /* <DEDUP_REMOVED lines=21> */
.L_x_2716:
[----:B------:R-:W-:Y:S01]  /*10510*/  BSSY B0, `(.L_x_2717) ;  /* 0x0000017000007945 */ /* 0x000fe20003800000 */
[----:B------:R-:W-:Y:S05]  /*10520*/  @P3 BRA `(.L_x_2718) ;  /* 0x0000015000003947 */ /* 0x000fea0003800000 */
[----:B0----5:R-:W3:Y:S04]  /*10530*/  LDL.LU R12, [R1+0xf8] ;  /* 0x0000f800010c7983 */ /* 0x021ee80000300800 */
[----:B------:R-:W4:Y:S04]  /*10540*/  LDL.LU R11, [R1+0xa8] ;  /* 0x0000a800010b7983 */ /* 0x000f280000300800 */
        /* <DEDUP_REMOVED lines=19> */
.L_x_2718:
[----:B------:R-:W-:Y:S05]  /*10680*/  BSYNC B0 ;  /* 0x0000000000007941 */ /* 0x000fea0003800000 */
.L_x_2717:
        /* <DEDUP_REMOVED lines=25> */
.L_x_2719:
        /* <DEDUP_REMOVED lines=23> */
.L_x_2721:
[----:B------:R-:W-:Y:S05]  /*10990*/  BSYNC B0 ;  /* 0x0000000000007941 */ /* 0x000fea0003800000 */
.L_x_2720:
[----:B------:R3:W5:Y:S01]  /*109a0*/  LDL R29, [R1+0x118] ;  /* 0x00011800011d7983 */ /* 0x0007620000100800 */
[C---:B------:R-:W-:Y:S02]  /*109b0*/  IADD3 R17, R2.reuse, 0x1a0, RZ ;  /* 0x000001a002117810 */ /* 0x040fe40007ffe0ff */
[C---:B------:R-:W-:Y:S01]  /*109c0*/  IADD3 R20, R2.reuse, 0x1a0, RZ ;  /* 0x000001a002147810 */ /* 0x040fe20007ffe0ff */
[----:B0----5:R3:W5:Y:S01]  /*109d0*/  LDL R13, [R1+0x1a8] ;  /* 0x0001a800010d7983 */ /* 0x0217620000100800 */
[C---:B------:R-:W-:Y:S02]  /*109e0*/  IADD3 R22, R2.reuse, 0x190, RZ ;  /* 0x0000019002167810 */ /* 0x040fe40007ffe0ff */
[C---:B------:R-:W-:Y:S01]  /*109f0*/  IADD3 R11, R2.reuse, 0x180, RZ ;  /* 0x00000180020b7810 */ /* 0x040fe20007ffe0ff */
[----:B------:R3:W5:Y:S01]  /*10a00*/  LDL R28, [R1+0x218] ;  /* 0x00021800011c7983 */ /* 0x0007620000100800 */
[----:B------:R-:W-:Y:S02]  /*10a10*/  IADD3 R8, R2, 0x1b0, RZ ;  /* 0x000001b002087810 */ /* 0x000fe40007ffe0ff */
[----:B------:R-:W-:Y:S01]  /*10a20*/  ISETP.GE.U32.AND P4, PT, R17, c[0x0][0x1e0], PT ;  /* 0x0000780011007a0c */ /* 0x000fe20003f86070 */
[----:B------:R3:W5:Y:S01]  /*10a30*/  LDL R12, [R1+0x1ac] ;  /* 0x0001ac00010c7983 */ /* 0x0007620000100800 */
[----:B------:R-:W-:-:S02]  /*10a40*/  SHF.R.S32.HI R11, RZ, 0x1f, R11 ;  /* 0x0000001fff0b7819 */ /* 0x000fc4000001140b */
[----:B------:R-:W-:Y:S02]  /*10a50*/  SHF.R.S32.HI R22, RZ, 0x1f, R22 ;  /* 0x0000001fff167819 */ /* 0x000fe40000011416 */
[----:B------:R-:W-:Y:S02]  /*10a60*/  SHF.R.S32.HI R20, RZ, 0x1f, R20 ;  /* 0x0000001fff147819 */ /* 0x000fe40000011414 */
[----:B------:R-:W-:Y:S02]  /*10a70*/  ISETP.GE.U32.AND P3, PT, R8, c[0x0][0x1e0], PT ;  /* 0x0000780008007a0c */ /* 0x000fe40003f66070 */
[----:B------:R-:W-:Y:S02]  /*10a80*/  IADD3 R8, R2, 0x1c0, RZ ;  /* 0x000001c002087810 */ /* 0x000fe40007ffe0ff */
[----:B------:R-:W-:Y:S02]  /*10a90*/  ISETP.GE.AND.EX P0, PT, R11, c[0x0][0x1e4], PT, P0 ;  /* 0x000079000b007a0c */ /* 0x000fe40003f06300 */
[----:B------:R-:W-:-:S02]  /*10aa0*/  ISETP.GE.AND.EX P2, PT, R22, c[0x0][0x1e4], PT, P2 ;  /* 0x0000790016007a0c */ /* 0x000fc40003f46320 */
[----:B------:R-:W-:Y:S02]  /*10ab0*/  ISETP.GE.AND.EX P4, PT, R20, c[0x0][0x1e4], PT, P4 ;  /* 0x0000790014007a0c */ /* 0x000fe40003f86340 */
        /* <DEDUP_REMOVED lines=25> */
.L_x_2722:
[----:B---3--:R-:W-:Y:S01]  /*10c50*/  BSSY B0, `(.L_x_2723) ;  /* 0x0000013000007945 */ /* 0x008fe20003800000 */
[----:B------:R-:W-:Y:S05]  /*10c60*/  @P0 BRA `(.L_x_2724) ;  /* 0x0000011000000947 */ /* 0x000fea0003800000 */
[----:B-1----:R-:W-:Y:S02]  /*10c70*/  MOV R8, UR5 ;  /* 0x0000000500087c02 */ /* 0x002fe40008000f00 */
[----:B------:R-:W-:-:S03]  /*10c80*/  MOV R10, R6 ;  /* 0x00000006000a7202 */ /* 0x000fc60000000f00 */
[----:B--2---:R-:W-:-:S04]  /*10c90*/  FFMA.FTZ R8, R29, R8, UR6 ;  /* 0x000000061d087e23 */ /* 0x004fc80008010008 */
[----:B0----5:R-:W-:Y:S01]  /*10ca0*/  FFMA.FTZ R13, R3, R13, -R8 ;  /* 0x0000000d030d7223 */ /* 0x021fe20000010808 */
[----:B------:R-:W-:-:S05]  /*10cb0*/  MOV R8, UR5 ;  /* 0x0000000500087c02 */ /* 0x000fca0008000f00 */
[----:B------:R-:W-:-:S04]  /*10cc0*/  FFMA.FTZ R8, R28, R8, UR6 ;  /* 0x000000061c087e23 */ /* 0x000fc80008010008 */
        /* <DEDUP_REMOVED lines=11> */
.L_x_2724:
[----:B------:R-:W-:Y:S05]  /*10d80*/  BSYNC B0 ;  /* 0x0000000000007941 */ /* 0x000fea0003800000 */
.L_x_2723:
        /* <DEDUP_REMOVED lines=25> */
.L_x_2725:
        /* <DEDUP_REMOVED lines=23> */
.L_x_2727:
[----:B------:R-:W-:Y:S05]  /*11090*/  BSYNC B0 ;  /* 0x0000000000007941 */ /* 0x000fea0003800000 */
.L_x_2726:
        /* <DEDUP_REMOVED lines=25> */
.L_x_2728:
[----:B------:R-:W-:Y:S01]  /*11230*/  BSSY B0, `(.L_x_2729) ;  /* 0x0000017000007945 */ /* 0x000fe20003800000 */
[----:B------:R-:W-:Y:S05]  /*11240*/  @P4 BRA `(.L_x_2730) ;  /* 0x0000015000004947 */ /* 0x000fea0003800000 */
[----:B0----5:R-:W3:Y:S04]  /*11250*/  LDL.LU R12, [R1+0x16c] ;  /* 0x00016c00010c7983 */ /* 0x021ee80000300800 */
[----:B------:R-:W4:Y:S04]  /*11260*/  LDL.LU R11, [R1+0x88] ;  /* 0x00008800010b7983 */ /* 0x000f280000300800 */
[----:B--2---:R-:W2:Y:S04]  /*11270*/  LDL.LU R10, [R1+0x180] ;  /* 0x00018000010a7983 */ /* 0x004ea80000300800 */
[----:B------:R-:W2:Y:S01]  /*11280*/  LDL.LU R9, [R1+0x8c] ;  /* 0x00008c0001097983 */ /* 0x000ea20000300800 */
[----:B-1----:R-:W-:-:S02]  /*11290*/  MOV R8, UR5 ;  /* 0x0000000500087c02 */ /* 0x002fc40008000f00 */
[----:B------:R-:W-:-:S03]  /*112a0*/  MOV R13, UR5 ;  /* 0x00000005000d7c02 */ /* 0x000fc60008000f00 */
[----:B---3--:R-:W-:-:S04]  /*112b0*/  FFMA.FTZ R8, R12, R8, UR6 ;  /* 0x000000060c087e23 */ /* 0x008fc80008010008 */
        /* <DEDUP_REMOVED lines=14> */
.L_x_2730:
[----:B------:R-:W-:Y:S05]  /*113a0*/  BSYNC B0 ;  /* 0x0000000000007941 */ /* 0x000fea0003800000 */
.L_x_2729:
[----:B------:R3:W5:Y:S01]  /*113b0*/  LDL R17, [R1+0x74] ;  /* 0x0000740001117983 */ /* 0x0007620000100800 */
[C---:B0-----:R-:W-:Y:S02]  /*113c0*/  IADD3 R8, R2.reuse, 0x1b0, RZ ;  /* 0x000001b002087810 */ /* 0x041fe40007ffe0ff */
[C---:B-----5:R-:W-:Y:S02]  /*113d0*/  IADD3 R28, R2.reuse, 0x1d0, RZ ;  /* 0x000001d0021c7810 */ /* 0x060fe40007ffe0ff */
[----:B------:R-:W-:Y:S02]  /*113e0*/  SHF.R.S32.HI R8, RZ, 0x1f, R8 ;  /* 0x0000001fff087819 */ /* 0x000fe40000011408 */
[----:B------:R-:W-:Y:S02]  /*113f0*/  IADD3 R22, R2, 0x1e0, RZ ;  /* 0x000001e002167810 */ /* 0x000fe40007ffe0ff */
[----:B------:R-:W-:Y:S02]  /*11400*/  ISETP.GE.AND.EX P3, PT, R8, c[0x0][0x1e4], PT, P3 ;  /* 0x0000790008007a0c */ /* 0x000fe40003f66330 */
        /* <DEDUP_REMOVED lines=22> */
[----:B---3--:R-:W3:Y:S04]  /*11570*/  LDL R9, [R1+0x18c] ;  /* 0x00018c0001097983 */ /* 0x008ee80000100800 */
[----:B------:R-:W4:Y:S04]  /*11580*/  LDL R8, [R1+0x184] ;  /* 0x0001840001087983 */ /* 0x000f280000100800 */
[----:B------:R-:W5:Y:S01]  /*11590*/  LDL.LU R12, [R1+0x70] ;  /* 0x00007000010c7983 */ /* 0x000f620000300800 */
[----:B---3--:R-:W-:-:S02]  /*115a0*/  FFMA.FTZ R10, R9, R3, R14 ;  /* 0x00000003090a7223 */ /* 0x008fc4000001000e */
[----:B----4-:R-:W-:Y:S02]  /*115b0*/  FFMA.FTZ R9, R8, R16, R15 ;  /* 0x0000001008097223 */ /* 0x010fe4000001000f */
[----:B------:R-:W-:Y:S02]  /*115c0*/  FMUL.FTZ R11, R10, -1.4426950216293334961 ;  /* 0xbfb8aa3b0a0b7820 */ /* 0x000fe40000410000 */
[----:B------:R-:W-:-:S04]  /*115d0*/  FMUL.FTZ R8, R9, -1.4426950216293334961 ;  /* 0xbfb8aa3b09087820 */ /* 0x000fc80000410000 */
[----:B------:R-:W0:Y:S08]  /*115e0*/  MUFU.EX2 R11, R11 ;  /* 0x0000000b000b7308 */ /* 0x000e300000000800 */
[----:B------:R-:W3:Y:S01]  /*115f0*/  MUFU.EX2 R8, R8 ;  /* 0x0000000800087308 */ /* 0x000ee20000000800 */
[----:B0-----:R-:W-:-:S07]  /*11600*/  FADD.FTZ R11, R11, 1 ;  /* 0x3f8000000b0b7421 */ /* 0x001fce0000010000 */
[----:B------:R-:W5:Y:S01]  /*11610*/  MUFU.RCP R11, R11 ;  /* 0x0000000b000b7308 */ /* 0x000f620000001000 */
[----:B---3--:R-:W-:-:S07]  /*11620*/  FADD.FTZ R8, R8, 1 ;  /* 0x3f80000008087421 */ /* 0x008fce0000010000 */
[----:B------:R-:W0:Y:S01]  /*11630*/  MUFU.RCP R8, R8 ;  /* 0x0000000800087308 */ /* 0x000e220000001000 */
[----:B-----5:R-:W-:Y:S02]  /*11640*/  FMUL.FTZ R12, R12, R11 ;  /* 0x0000000b0c0c7220 */ /* 0x020fe40000410000 */
        /* <DEDUP_REMOVED lines=9> */
.L_x_2731:
[----:B---3--:R-:W-:Y:S01]  /*116e0*/  BSSY B0, `(.L_x_2732) ;  /* 0x000001b000007945 */ /* 0x008fe20003800000 */
[----:B------:R-:W-:Y:S05]  /*116f0*/  @P3 BRA `(.L_x_2733) ;  /* 0x0000019000003947 */ /* 0x000fea0003800000 */
[----:B0-----:R-:W3:Y:S04]  /*11700*/  LDL.LU R9, [R1+0x18c] ;  /* 0x00018c0001097983 */ /* 0x001ee80000300800 */
[----:B------:R-:W4:Y:S04]  /*11710*/  LDL.LU R8, [R1+0x184] ;  /* 0x0001840001087983 */ /* 0x000f280000300800 */
[----:B------:R0:W-:Y:S04]  /*11720*/  STL [R1+0x240], R0 ;  /* 0x0002400001007387 */ /* 0x0001e80000100800 */
[----:B--2---:R-:W2:Y:S01]  /*11730*/  LDL.LU R13, [R1+0x70] ;  /* 0x00007000010d7983 */ /* 0x004ea20000300800 */
[----:B------:R-:W-:-:S02]  /*11740*/  IADD3 R12, R2, 0x1b0, RZ ;  /* 0x000001b0020c7810 */ /* 0x000fc40007ffe0ff */
[----:B-1----:R-:W-:Y:S02]  /*11750*/  MOV R10, UR5 ;  /* 0x00000005000a7c02 */ /* 0x002fe40008000f00 */
[----:B------:R-:W-:Y:S02]  /*11760*/  MOV R11, UR5 ;  /* 0x00000005000b7c02 */ /* 0x000fe40008000f00 */
[----:B------:R-:W-:Y:S02]  /*11770*/  SHF.R.S32.HI R12, RZ, 0x1f, R12 ;  /* 0x0000001fff0c7819 */ /* 0x000fe4000001140c */
[----:B0-----:R-:W-:-:S03]  /*11780*/  IADD3 R0, R2, 0x1b0, RZ ;  /* 0x000001b002007810 */ /* 0x001fc60007ffe0ff */
[----:B------:R-:W-:-:S04]  /*11790*/  IMAD R12, R12, c[0x0][0x1d8], RZ ;  /* 0x000076000c0c7a24 */ /* 0x000fc800078e02ff */
[----:B------:R-:W-:Y:S02]  /*117a0*/  IMAD R12, R0, c[0x0][0x1dc], R12 ;  /* 0x00007700000c7a24 */ /* 0x000fe400078e020c */
[----:B---3--:R-:W-:Y:S01]  /*117b0*/  FFMA.FTZ R10, R9, R10, UR6 ;  /* 0x00000006090a7e23 */ /* 0x008fe2000801000a */
[----:B------:R-:W-:Y:S01]  /*117c0*/  MOV R9, R5 ;  /* 0x0000000500097202 */ /* 0x000fe20000000f00 */
[----:B----4-:R-:W-:Y:S01]  /*117d0*/  FFMA.FTZ R11, R8, R11, UR6 ;  /* 0x00000006080b7e23 */ /* 0x010fe2000801000b */
[----:B------:R-:W-:-:S05]  /*117e0*/  MOV R8, R6 ;  /* 0x0000000600087202 */ /* 0x000fca0000000f00 */
[----:B------:R-:W-:Y:S02]  /*117f0*/  IMAD.WIDE.U32 R8, R0, c[0x0][0x1d8], R8 ;  /* 0x0000760000087a25 */ /* 0x000fe400078e0008 */
[----:B------:R0:W5:Y:S02]  /*11800*/  LDL.LU R0, [R1+0x240] ;  /* 0x0002400001007983 */ /* 0x0001640000300800 */
[----:B--2---:R-:W-:Y:S01]  /*11810*/  FFMA.FTZ R13, R3, R13, -R10 ;  /* 0x0000000d030d7223 */ /* 0x004fe2000001080a */
[----:B------:R-:W-:Y:S01]  /*11820*/  IADD3 R12, R9, R12, RZ ;  /* 0x0000000c090c7210 */ /* 0x000fe20007ffe0ff */
[----:B------:R-:W-:Y:S01]  /*11830*/  FFMA.FTZ R17, R16, R17, -R11 ;  /* 0x0000001110117223 */ /* 0x000fe2000001080b */
[----:B------:R-:W-:-:S03]  /*11840*/  LEA R10, P3, R8, c[0x0][0x160], 0x2 ;  /* 0x00005800080a7a11 */ /* 0x000fc600078610ff */
[----:B------:R-:W-:Y:S01]  /*11850*/  FMUL.FTZ R9, R17, UR23 ;  /* 0x0000001711097c20 */ /* 0x000fe20008410000 */
[----:B------:R-:W-:Y:S01]  /*11860*/  LEA.HI.X R11, R8, c[0x0][0x164], R12, 0x2, P3 ;  /* 0x00005900080b7a11 */ /* 0x000fe200018f140c */
[----:B------:R-:W-:-:S05]  /*11870*/  FMUL.FTZ R8, R13, UR23 ;  /* 0x000000170d087c20 */ /* 0x000fca0008410000 */
[----:B------:R0:W-:Y:S03]  /*11880*/  STG.E.64 [R10.64], R8 ;  /* 0x000000080a007986 */ /* 0x0001e6000c101b12 */
.L_x_2733:
[----:B------:R-:W-:Y:S05]  /*11890*/  BSYNC B0 ;  /* 0x0000000000007941 */ /* 0x000fea0003800000 */
.L_x_2732:
[----:B------:R-:W-:Y:S05]  /*118a0*/  @!P5 BRA `(.L_x_2734) ;  /* 0x000001800000d947 */ /* 0x000fea0003800000 */
[----:B0-----:R-:W3:Y:S04]  /*118b0*/  LDL R9, [R1+0x1b0] ;  /* 0x0001b00001097983 */ /* 0x001ee80000100800 */
[----:B------:R-:W4:Y:S04]  /*118c0*/  LDL R8, [R1+0x168] ;  /* 0x0001680001087983 */ /* 0x000f280000100800 */
[----:B--2---:R-:W2:Y:S04]  /*118d0*/  LDL.LU R12, [R1+0x8] ;  /* 0x00000800010c7983 */ /* 0x004ea80000300800 */
[----:B------:R-:W2:Y:S01]  /*118e0*/  LDL.LU R17, [R1+0xc] ;  /* 0x00000c0001117983 */ /* 0x000ea20000300800 */
[----:B---3--:R-:W-:-:S02]  /*118f0*/  FFMA.FTZ R10, R9, R3, R14 ;  /* 0x00000003090a7223 */ /* 0x008fc4000001000e */
[----:B----4-:R-:W-:Y:S02]  /*11900*/  FFMA.FTZ R9, R8, R16, R15 ;  /* 0x0000001008097223 */ /* 0x010fe4000001000f */
[----:B------:R-:W-:Y:S02]  /*11910*/  FMUL.FTZ R11, R10, -1.4426950216293334961 ;  /* 0xbfb8aa3b0a0b7820 */ /* 0x000fe40000410000 */
[----:B------:R-:W-:-:S04]  /*11920*/  FMUL.FTZ R8, R9, -1.4426950216293334961 ;  /* 0xbfb8aa3b09087820 */ /* 0x000fc80000410000 */
[----:B------:R-:W0:Y:S08]  /*11930*/  MUFU.EX2 R11, R11 ;  /* 0x0000000b000b7308 */ /* 0x000e300000000800 */
[----:B------:R-:W3:Y:S01]  /*11940*/  MUFU.EX2 R8, R8 ;  /* 0x0000000800087308 */ /* 0x000ee20000000800 */
[----:B0-----:R-:W-:-:S07]  /*11950*/  FADD.FTZ R11, R11, 1 ;  /* 0x3f8000000b0b7421 */ /* 0x001fce0000010000 */
[----:B------:R-:W2:Y:S01]  /*11960*/  MUFU.RCP R13, R11 ;  /* 0x0000000b000d7308 */ /* 0x000ea20000001000 */
[----:B---3--:R-:W-:-:S07]  /*11970*/  FADD.FTZ R8, R8, 1 ;  /* 0x3f80000008087421 */ /* 0x008fce0000010000 */
[----:B------:R-:W0:Y:S01]  /*11980*/  MUFU.RCP R8, R8 ;  /* 0x0000000800087308 */ /* 0x000e220000001000 */
[----:B--2---:R-:W-:Y:S02]  /*11990*/  FMUL.FTZ R11, R12, R13 ;  /* 0x0000000d0c0b7220 */ /* 0x004fe40000410000 */
[----:B------:R-:W-:-:S04]  /*119a0*/  FADD.FTZ R13, -R13, 1 ;  /* 0x3f8000000d0d7421 */ /* 0x000fc80000010100 */
[----:B------:R-:W-:Y:S02]  /*119b0*/  FFMA.FTZ R13, R10, R13, 1 ;  /* 0x3f8000000a0d7423 */ /* 0x000fe4000001000d */
[----:B0-----:R-:W-:Y:S02]  /*119c0*/  FADD.FTZ R12, -R8, 1 ;  /* 0x3f800000080c7421 */ /* 0x001fe40000010100 */
[----:B------:R-:W-:Y:S02]  /*119d0*/  FMUL.FTZ R8, R17, R8 ;  /* 0x0000000811087220 */ /* 0x000fe40000410000 */
[----:B------:R-:W-:Y:S02]  /*119e0*/  FFMA.FTZ R12, R9, R12, 1 ;  /* 0x3f800000090c7423 */ /* 0x000fe4000001000c */
[----:B------:R-:W-:Y:S02]  /*119f0*/  FMUL.FTZ R9, R11, R13 ;  /* 0x0000000d0b097220 */ /* 0x000fe40000410000 */
[----:B------:R-:W-:-:S05]  /*11a00*/  FMUL.FTZ R8, R8, R12 ;  /* 0x0000000c08087220 */ /* 0x000fca0000410000 */
[----:B------:R0:W-:Y:S04]  /*11a10*/  STL [R1+0xc], R8 ;  /* 0x00000c0801007387 */ /* 0x0001e80000100800 */
[----:B------:R0:W-:Y:S02]  /*11a20*/  STL [R1+0x8], R9 ;  /* 0x0000080901007387 */ /* 0x0001e40000100800 */
.L_x_2734:
[----:B------:R-:W-:Y:S01]  /*11a30*/  BSSY B0, `(.L_x_2735) ;  /* 0x000001f000007945 */ /* 0x000fe20003800000 */
[----:B------:R-:W-:Y:S05]  /*11a40*/  @P6 BRA `(.L_x_2736) ;  /* 0x000001d000006947 */ /* 0x000fea0003800000 */
[----:B0-----:R-:W3:Y:S04]  /*11a50*/  LDL.LU R8, [R1+0x234] ;  /* 0x0002340001087983 */ /* 0x001ee80000300800 */
[----:B------:R0:W-:Y:S04]  /*11a60*/  STL [R1+0x248], R14 ;  /* 0x0002480e01007387 */ /* 0x0001e80000100800 */
[----:B0-----:R-:W4:Y:S04]  /*11a70*/  LDL R14, [R1+0x22c] ;  /* 0x00022c00010e7983 */ /* 0x001f280000100800 */
[----:B------:R0:W-:Y:S04]  /*11a80*/  STL [R1+0x244], R2 ;  /* 0x0002440201007387 */ /* 0x0001e80000100800 */
[----:B0-2---:R-:W2:Y:S04]  /*11a90*/  LDL.LU R2, [R1+0x1b0] ;  /* 0x0001b00001027983 */ /* 0x005ea80000300800 */
[----:B-----5:R0:W-:Y:S04]  /*11aa0*/  STL [R1+0x240], R0 ;  /* 0x0002400001007387 */ /* 0x0201e80000100800 */
[----:B0-----:R-:W2:Y:S04]  /*11ab0*/  LDL.LU R0, [R1+0x168] ;  /* 0x0001680001007983 */ /* 0x001ea80000300800 */
[----:B------:R-:W2:Y:S04]  /*11ac0*/  LDL.LU R13, [R1+0x8] ;  /* 0x00000800010d7983 */ /* 0x000ea80000300800 */
[----:B------:R-:W2:Y:S01]  /*11ad0*/  LDL.LU R17, [R1+0xc] ;  /* 0x00000c0001117983 */ /* 0x000ea20000300800 */
[----:B------:R-:W-:-:S02]  /*11ae0*/  MOV R9, R5 ;  /* 0x0000000500097202 */ /* 0x000fc40000000f00 */
[----:B-1----:R-:W-:Y:S02]  /*11af0*/  MOV R11, UR5 ;  /* 0x00000005000b7c02 */ /* 0x002fe40008000f00 */
[----:B------:R-:W-:Y:S01]  /*11b00*/  MOV R12, UR5 ;  /* 0x00000005000c7c02 */ /* 0x000fe20008000f00 */
[----:B---3--:R-:W-:Y:S01]  /*11b10*/  IMAD R10, R8, c[0x0][0x1d8], RZ ;  /* 0x00007600080a7a24 */ /* 0x008fe200078e02ff */
[----:B------:R-:W-:-:S03]  /*11b20*/  MOV R8, R6 ;  /* 0x0000000600087202 */ /* 0x000fc60000000f00 */
[C---:B----4-:R-:W-:Y:S02]  /*11b30*/  IMAD R10, R14.reuse, c[0x0][0x1dc], R10 ;  /* 0x000077000e0a7a24 */ /* 0x050fe400078e020a */
[----:B------:R-:W-:Y:S02]  /*11b40*/  IMAD.WIDE.U32 R8, R14, c[0x0][0x1d8], R8 ;  /* 0x000076000e087a25 */ /* 0x000fe400078e0008 */
[----:B------:R0:W5:Y:S02]  /*11b50*/  LDL.LU R14, [R1+0x248] ;  /* 0x00024800010e7983 */ /* 0x0001640000300800 */
[----:B--2---:R-:W-:Y:S02]  /*11b60*/  FFMA.FTZ R11, R2, R11, UR6 ;  /* 0x00000006020b7e23 */ /* 0x004fe4000801000b */
[----:B------:R0:W5:Y:S01]  /*11b70*/  LDL.LU R2, [R1+0x244] ;  /* 0x0002440001027983 */ /* 0x0001620000300800 */
[----:B------:R-:W-:-:S03]  /*11b80*/  FFMA.FTZ R12, R0, R12, UR6 ;  /* 0x00000006000c7e23 */ /* 0x000fc6000801000c */
[----:B------:R0:W5:Y:S01]  /*11b90*/  LDL.LU R0, [R1+0x240] ;  /* 0x0002400001007983 */ /* 0x0001620000300800 */
        /* <DEDUP_REMOVED lines=8> */
.L_x_2736:
[----:B------:R-:W-:Y:S05]  /*11c20*/  BSYNC B0 ;  /* 0x0000000000007941 */ /* 0x000fea0003800000 */
.L_x_2735:
[----:B------:R-:W-:Y:S05]  /*11c30*/  @!P5 BRA `(.L_x_2737) ;  /* 0x000001400000d947 */ /* 0x000fea0003800000 */
[----:B0-----:R-:W3:Y:S04]  /*11c40*/  LDL R8, [R1+0x34] ;  /* 0x0000340001087983 */ /* 0x001ee80000100800 */
[----:B------:R-:W4:Y:S01]  /*11c50*/  LDL R9, [R1+0x30] ;  /* 0x0000300001097983 */ /* 0x000f220000100800 */
[----:B---3-5:R-:W-:Y:S02]  /*11c60*/  FFMA.FTZ R8, R8, R3, R14 ;  /* 0x0000000308087223 */ /* 0x028fe4000001000e */
[----:B----4-:R-:W-:Y:S02]  /*11c70*/  FFMA.FTZ R9, R9, R16, R15 ;  /* 0x0000001009097223 */ /* 0x010fe4000001000f */
        /* <DEDUP_REMOVED lines=16> */
.L_x_2737:
[----:B------:R-:W-:Y:S01]  /*11d80*/  BSSY B0, `(.L_x_2738) ;  /* 0x0000015000007945 */ /* 0x000fe20003800000 */
[----:B------:R-:W-:Y:S05]  /*11d90*/  @P4 BRA `(.L_x_2739) ;  /* 0x0000013000004947 */ /* 0x000fea0003800000 */
[----:B------:R-:W3:Y:S04]  /*11da0*/  LDL.LU R13, [R1+0x34] ;  /* 0x00003400010d7983 */ /* 0x000ee80000300800 */
[----:B0-----:R-:W4:Y:S01]  /*11db0*/  LDL.LU R17, [R1+0x30] ;  /* 0x0000300001117983 */ /* 0x001f220000300800 */
[----:B------:R-:W-:Y:S01]  /*11dc0*/  MOV R8, R6 ;  /* 0x0000000600087202 */ /* 0x000fe20000000f00 */
[----:B------:R-:W-:Y:S01]  /*11dd0*/  IMAD R12, R29, c[0x0][0x1d8], RZ ;  /* 0x000076001d0c7a24 */ /* 0x000fe200078e02ff */
[----:B------:R-:W-:-:S02]  /*11de0*/  MOV R9, R5 ;  /* 0x0000000500097202 */ /* 0x000fc40000000f00 */
[----:B-1----:R-:W-:Y:S01]  /*11df0*/  MOV R10, UR5 ;  /* 0x00000005000a7c02 */ /* 0x002fe20008000f00 */
[C---:B------:R-:W-:Y:S01]  /*11e00*/  IMAD R12, R28.reuse, c[0x0][0x1dc], R12 ;  /* 0x000077001c0c7a24 */ /* 0x040fe200078e020c */
[----:B------:R-:W-:Y:S01]  /*11e10*/  MOV R11, UR5 ;  /* 0x00000005000b7c02 */ /* 0x000fe20008000f00 */
[----:B------:R-:W-:-:S05]  /*11e20*/  IMAD.WIDE.U32 R8, R28, c[0x0][0x1d8], R8 ;  /* 0x000076001c087a25 */ /* 0x000fca00078e0008 */
[----:B------:R-:W-:Y:S01]  /*11e30*/  IADD3 R12, R9, R12, RZ ;  /* 0x0000000c090c7210 */ /* 0x000fe20007ffe0ff */
[----:B--23--:R-:W-:Y:S01]  /*11e40*/  FFMA.FTZ R13, R13, R10, UR6 ;  /* 0x000000060d0d7e23 */ /* 0x00cfe2000801000a */
[----:B------:R-:W-:Y:S01]  /*11e50*/  LEA R10, P3, R8, c[0x0][0x160], 0x2 ;  /* 0x00005800080a7a11 */ /* 0x000fe200078610ff */
[----:B----4-:R-:W-:Y:S02]  /*11e60*/  FFMA.FTZ R11, R17, R11, UR6 ;  /* 0x00000006110b7e23 */ /* 0x010fe4000801000b */
[----:B------:R-:W-:Y:S02]  /*11e70*/  FFMA.FTZ R13, R3, R26, -R13 ;  /* 0x0000001a030d7223 */ /* 0x000fe4000001080d */
[----:B------:R-:W-:Y:S01]  /*11e80*/  FFMA.FTZ R9, R16, R27, -R11 ;  /* 0x0000001b10097223 */ /* 0x000fe2000001080b */
[----:B------:R-:W-:Y:S01]  /*11e90*/  LEA.HI.X R11, R8, c[0x0][0x164], R12, 0x2, P3 ;  /* 0x00005900080b7a11 */ /* 0x000fe200018f140c */
[----:B------:R-:W-:Y:S02]  /*11ea0*/  FMUL.FTZ R8, R13, UR23 ;  /* 0x000000170d087c20 */ /* 0x000fe40008410000 */
[----:B------:R-:W-:-:S05]  /*11eb0*/  FMUL.FTZ R9, R9, UR23 ;  /* 0x0000001709097c20 */ /* 0x000fca0008410000 */
[----:B------:R0:W-:Y:S02]  /*11ec0*/  STG.E.64 [R10.64], R8 ;  /* 0x000000080a007986 */ /* 0x0001e4000c101b12 */
.L_x_2739:
[----:B------:R-:W-:Y:S05]  /*11ed0*/  BSYNC B0 ;  /* 0x0000000000007941 */ /* 0x000fea0003800000 */
.L_x_2738:
        /* <DEDUP_REMOVED lines=21> */
.L_x_2740:
        /* <DEDUP_REMOVED lines=21> */
.L_x_2742:
[----:B------:R-:W-:Y:S05]  /*12180*/  BSYNC B0 ;  /* 0x0000000000007941 */ /* 0x000fea0003800000 */
.L_x_2741:
        /* <DEDUP_REMOVED lines=21> */
.L_x_2743:
[----:B------:R-:W-:Y:S01]  /*122e0*/  BSSY B0, `(.L_x_2744) ;  /* 0x0000014000007945 */ /* 0x000fe20003800000 */
[----:B------:R-:W-:Y:S05]  /*122f0*/  @P2 BRA `(.L_x_2745) ;  /* 0x0000012000002947 */ /* 0x000fea0003800000 */
[----:B0-----:R-:W3:Y:S04]  /*12300*/  LDL.LU R10, [R1+0x1c] ;  /* 0x00001c00010a7983 */ /* 0x001ee80000300800 */
[----:B------:R-:W4:Y:S01]  /*12310*/  LDL.LU R9, [R1+0x18] ;  /* 0x0000180001097983 */ /* 0x000f220000300800 */
[----:B------:R-:W-:Y:S01]  /*12320*/  MOV R4, R6 ;  /* 0x0000000600047202 */ /* 0x000fe20000000f00 */
[----:B------:R-:W-:Y:S01]  /*12330*/  IMAD R6, R21, c[0x0][0x1d8], RZ ;  /* 0x0000760015067a24 */ /* 0x000fe200078e02ff */
[----:B-1----:R-:W-:-:S02]  /*12340*/  MOV R7, UR5 ;  /* 0x0000000500077c02 */ /* 0x002fc40008000f00 */
[----:B------:R-:W-:Y:S01]  /*12350*/  MOV R8, UR5 ;  /* 0x0000000500087c02 */ /* 0x000fe20008000f00 */
[----:B------:R-:W-:-:S04]  /*12360*/  IMAD.WIDE.U32 R4, R20, c[0x0][0x1d8], R4 ;  /* 0x0000760014047a25 */ /* 0x000fc800078e0004 */
[----:B------:R-:W-:-:S05]  /*12370*/  IMAD R6, R20, c[0x0][0x1dc], R6 ;  /* 0x0000770014067a24 */ /* 0x000fca00078e0206 */
[----:B------:R-:W-:Y:S02]  /*12380*/  IADD3 R5, R5, R6, RZ ;  /* 0x0000000605057210 */ /* 0x000fe40007ffe0ff */
[----:B------:R-:W-:Y:S01]  /*12390*/  LEA R6, P0, R4, c[0x0][0x160], 0x2 ;  /* 0x0000580004067a11 */ /* 0x000fe200078010ff */
[----:B--23--:R-:W-:Y:S02]  /*123a0*/  FFMA.FTZ R7, R10, R7, UR6 ;  /* 0x000000060a077e23 */ /* 0x00cfe40008010007 */
[----:B----4-:R-:W-:Y:S02]  /*123b0*/  FFMA.FTZ R8, R9, R8, UR6 ;  /* 0x0000000609087e23 */ /* 0x010fe40008010008 */
[----:B------:R-:W-:Y:S01]  /*123c0*/  FFMA.FTZ R3, R3, R18, -R7 ;  /* 0x0000001203037223 */ /* 0x000fe20000010807 */
[----:B------:R-:W-:Y:S01]  /*123d0*/  LEA.HI.X R7, R4, c[0x0][0x164], R5, 0x2, P0 ;  /* 0x0000590004077a11 */ /* 0x000fe200000f1405 */
[----:B------:R-:W-:Y:S02]  /*123e0*/  FFMA.FTZ R8, R16, R19, -R8 ;  /* 0x0000001310087223 */ /* 0x000fe40000010808 */
[----:B------:R-:W-:-:S02]  /*123f0*/  FMUL.FTZ R4, R3, UR23 ;  /* 0x0000001703047c20 */ /* 0x000fc40008410000 */
[----:B------:R-:W-:-:S05]  /*12400*/  FMUL.FTZ R5, R8, UR23 ;  /* 0x0000001708057c20 */ /* 0x000fca0008410000 */
[----:B------:R0:W-:Y:S02]  /*12410*/  STG.E.64 [R6.64], R4 ;  /* 0x0000000406007986 */ /* 0x0001e4000c101b12 */
.L_x_2745:
[----:B------:R-:W-:Y:S05]  /*12420*/  BSYNC B0 ;  /* 0x0000000000007941 */ /* 0x000fea0003800000 */
.L_x_2744:
[----:B-1----:R-:W-:Y:S02]  /*12430*/  ULDC UR5, c[0x0][0x10] ;  /* 0x0000040000057ab9 */ /* 0x002fe40000000800 */
[----:B------:R-:W-:Y:S02]  /*12440*/  UIADD3 UR9, UR9, UR5, URZ ;  /* 0x0000000509097290 */ /* 0x000fe4000fffe03f */
[----:B------:R-:W-:Y:S02]  /*12450*/  UIADD3 UR4, UR4, 0x1, URZ ;  /* 0x0000000104047890 */ /* 0x000fe4000fffe03f */
[----:B------:R-:W-:-:S06]  /*12460*/  UISETP.GE.AND UP0, UPT, UR9, UR8, UPT ;  /* 0x000000080900728c */ /* 0x000fcc000bf06270 */
[----:B------:R-:W-:-:S13]  /*12470*/  PLOP3.LUT P0, PT, PT, PT, UP0, 0x80, 0x0 ;  /* 0x000000000000781c */ /* 0x000fda0003f0f008 */
[----:B------:R-:W-:Y:S01]  /*12480*/  @P0 CALL.REL.NOINC `(.L_x_2599) ;  /* 0x0000001000000944 */ /* 0x000fe20003c00000 */
[----:B------:R-:W-:Y:S05]  /*12490*/  BRA `(.L_x_2746) ;  /* 0xfffee07000007947 */ /* 0x000fea000383ffff */
.L_x_2599:
[----:B-1---5:R-:W-:Y:S01]  /*124a0*/  ISETP.NE.AND P1, PT, R0, RZ, PT ;  /* 0x000000ff0000720c */ /* 0x022fe20003f25270 */
        /* <DEDUP_REMOVED lines=17> */
.L_x_2748:
[----:B------:R-:W-:Y:S05]  /*125c0*/  BSYNC B0 ;  /* 0x0000000000007941 */ /* 0x000fea0003800000 */
.L_x_2747:
        /* <DEDUP_REMOVED lines=11> */
.L_x_2750:
[----:B------:R-:W3:Y:S01]  /*12680*/  LDG.E.STRONG.GPU R5, [R2.64] ;  /* 0x0000001202057981 */ /* 0x000ee2000c1ef900 */
[----:B------:R-:W-:Y:S01]  /*12690*/  YIELD ;  /* 0x0000000000007946 */ /* 0x000fe20003800000 */
[----:B---3--:R-:W-:Y:S01]  /*126a0*/  ISETP.NE.AND P0, PT, R5, R4, PT ;  /* 0x000000040500720c */ /* 0x008fe20003f05270 */
[----:B------:R-:W-:-:S12]  /*126b0*/  CCTL.IVALL ;  /* 0x00000000ff00798f */ /* 0x000fd80002000000 */
[----:B------:R-:W-:Y:S05]  /*126c0*/  @P0 BRA `(.L_x_2750) ;  /* 0xffffffb000000947 */ /* 0x000fea000383ffff */
.L_x_2749:
        /* <DEDUP_REMOVED lines=16> */
[----:B------:R-:W-:Y:S02]  /*127d0*/  SHF.L.U64.HI R10, R7, 0x2, R6 ;  /* 0x00000002070a7819 */ /* 0x000fe40000010206 */
[----:B------:R-:W-:-:S03]  /*127e0*/  SHF.L.U64.HI R11, R8, 0x2, R11 ;  /* 0x00000002080b7819 */ /* 0x000fc6000001020b */
[----:B------:R-:W-:-:S04]  /*127f0*/  IADD3 R2, R2, UR5, RZ ;  /* 0x0000000502027c10 */ /* 0x000fc8000fffe0ff */
[----:B------:R-:W-:-:S04]  /*12800*/  LEA.HI R9, P0, R2, UR4, RZ, 0x1 ;  /* 0x0000000402097c11 */ /* 0x000fc8000f8108ff */
[----:B------:R-:W-:-:S04]  /*12810*/  IADD3.X R2, RZ, R2, RZ, P0, !PT ;  /* 0x00000002ff027210 */ /* 0x000fc800007fe4ff */
[--C-:B------:R-:W-:Y:S02]  /*12820*/  SHF.R.S64 R9, R9, 0x1, R2.reuse ;  /* 0x0000000109097819 */ /* 0x100fe40000001002 */
[----:B------:R-:W-:-:S04]  /*12830*/  SHF.R.S32.HI R2, RZ, 0x1, R2 ;  /* 0x00000001ff027819 */ /* 0x000fc80000011402 */
[----:B------:R-:W-:Y:S02]  /*12840*/  SHF.L.U64.HI R15, R9, 0x2, R2 ;  /* 0x00000002090f7819 */ /* 0x000fe40000010202 */
.L_x_2751:
[----:B------:R-:W-:-:S04]  /*12850*/  LEA R12, P0, R0, c[0x0][0x1b8], 0x2 ;  /* 0x00006e00000c7a11 */ /* 0x000fc800078010ff */
[----:B------:R-:W-:Y:S02]  /*12860*/  LEA.HI.X R13, R0, c[0x0][0x1bc], R3, 0x2, P0 ;  /* 0x00006f00000d7a11 */ /* 0x000fe400000f1403 */
[-C--:B------:R-:W-:Y:S02]  /*12870*/  LEA R18, P0, R7, R12.reuse, 0x2 ;  /* 0x0000000c07127211 */ /* 0x080fe400078010ff */
[-C--:B------:R-:W-:Y:S01]  /*12880*/  LEA R2, P2, R9, R12.reuse, 0x2 ;  /* 0x0000000c09027211 */ /* 0x080fe200078410ff */
[----:B------:R-:W3:Y:S01]  /*12890*/  LDG.E R4, [R12.64] ;  /* 0x000000120c047981 */ /* 0x000ee2000c1e1900 */
        /* <DEDUP_REMOVED lines=11> */
[----:B---3--:R-:W-:Y:S01]  /*12950*/  F2FP.BF16.PACK_AB R23, R19, R4 ;  /* 0x000000041317723e */ /* 0x008fe200000010ff */
[----:B------:R-:W-:-:S04]  /*12960*/  IMAD.WIDE R4, R16, R17, c[0x0][0x168] ;  /* 0x00005a0010047625 */ /* 0x000fc800078e0211 */
[----:B------:R-:W-:Y:S01]  /*12970*/  IMAD.WIDE R16, R16, R17, c[0x0][0x170] ;  /* 0x00005c0010107625 */ /* 0x000fe200078e0211 */
[----:B----4-:R-:W-:Y:S01]  /*12980*/  F2FP.BF16.PACK_AB R25, R3, R20 ;  /* 0x000000140319723e */ /* 0x010fe200000010ff */
[----:B------:R0:W-:Y:S01]  /*12990*/  STG.E [R4.64], R23 ;  /* 0x0000001704007986 */ /* 0x0001e2000c101912 */
[----:B------:R-:W-:-:S03]  /*129a0*/  SHF.R.S32.HI R3, RZ, 0x1f, R0 ;  /* 0x0000001fff037819 */ /* 0x000fc60000011400 */
[----:B------:R0:W-:Y:S01]  /*129b0*/  STG.E [R16.64], R25 ;  /* 0x0000001910007986 */ /* 0x0001e2000c101912 */
[----:B------:R-:W-:-:S13]  /*129c0*/  ISETP.GT.AND.EX P0, PT, R6, R3, PT, P0 ;  /* 0x000000030600720c */ /* 0x000fda0003f04300 */
[----:B0-----:R-:W-:Y:S05]  /*129d0*/  @P0 BRA `(.L_x_2751) ;  /* 0xfffffe7000000947 */ /* 0x001fea000383ffff */
[----:B------:R-:W-:Y:S05]  /*129e0*/  EXIT ;  /* 0x000000000000794d */ /* 0x000fea0003800000 */
.L_x_2752:
        /* <DEDUP_REMOVED lines=9> */
.L_x_5181:


//--------------------- .text._Z35group_norm_nhwc_bwd_one_pass_kernelI11Fp32IOFp16WLi64ELi84ELi672EEv26Group_norm_nhwc_bwd_params --------------------------
	.section	.text._Z35group_norm_nhwc_bwd_one_pass_kernelI11Fp32IOFp16WLi64ELi84ELi672EEv26Group_norm_nhwc_bwd_params,"ax",@progbits
	.sectioninfo	@"SHI_REGISTERS=67"
	.align	128
        .global         _Z35group_norm_nhwc_bwd_one_pass_kernelI11Fp32IOFp16WLi64ELi84ELi672EEv26Group_norm_nhwc_bwd_params
        .type           _Z35group_norm_nhwc_bwd_one_pass_kernelI11Fp32IOFp16WLi64ELi84ELi672EEv26Group_norm_nhwc_bwd_params,@function
        .size           _Z35group_norm_nhwc_bwd_one_pass_kernelI11Fp32IOFp16WLi64ELi84ELi672EEv26Group_norm_nhwc_bwd_params,(.L_x_5182 - _Z35group_norm_nhwc_bwd_one_pass_kernelI11Fp32IOFp16WLi64ELi84ELi672EEv26Group_norm_nhwc_bwd_params)
        .other          _Z35group_norm_nhwc_bwd_one_pass_kernelI11Fp32IOFp16WLi64ELi84ELi672EEv26Group_norm_nhwc_bwd_params,@"STO_CUDA_ENTRY STV_DEFAULT"
_Z35group_norm_nhwc_bwd_one_pass_kernelI11Fp32IOFp16WLi64ELi84ELi672EEv26Group_norm_nhwc_bwd_params:
.text._Z35group_norm_nhwc_bwd_one_pass_kernelI11Fp32IOFp16WLi64ELi84ELi672EEv26Group_norm_nhwc_bwd_params:
        /* <DEDUP_REMOVED lines=44> */
.L_x_2788:
        /* <DEDUP_REMOVED lines=145> */
.L_x_2755:
[----:B---3--:R-:W-:Y:S05]  /*0bd0*/  BSYNC B0 ;  /* 0x0000000000007941 */ /* 0x008fea0003800000 */
.L_x_2754:
        /* <DEDUP_REMOVED lines=29> */
.L_x_2756:
        /* <DEDUP_REMOVED lines=26> */
.L_x_2757:
        /* <DEDUP_REMOVED lines=33> */
.L_x_2758:
        /* <DEDUP_REMOVED lines=31> */
.L_x_2759:
        /* <DEDUP_REMOVED lines=107> */
.L_x_2761:
[----:B------:R-:W-:Y:S05]  /*1a00*/  BSYNC B0 ;  /* 0x0000000000007941 */ /* 0x000fea0003800000 */
.L_x_2760:
        /* <DEDUP_REMOVED lines=79> */
.L_x_2763:
[----:B------:R-:W-:Y:S05]  /*1f00*/  BSYNC B0 ;  /* 0x0000000000007941 */ /* 0x000fea0003800000 */
.L_x_2762:
        /* <DEDUP_REMOVED lines=17> */
.L_x_2765:
[----:B------:R-:W-:Y:S05]  /*2020*/  BSYNC B0 ;  /* 0x0000000000007941 */ /* 0x000fea0003800000 */
.L_x_2764:
        /* <DEDUP_REMOVED lines=28> */
.L_x_2768:
[----:B------:R-:W2:Y:S01]  /*21f0*/  LDG.E.STRONG.GPU R22, [R20.64] ;  /* 0x0000000814167981 */ /* 0x000ea2000c1ef900 */
[----:B------:R-:W-:Y:S01]  /*2200*/  YIELD ;  /* 0x0000000000007946 */ /* 0x000fe20003800000 */
[----:B--2---:R-:W-:Y:S01]  /*2210*/  ISETP.NE.AND P0, PT, R22, R25, PT ;  /* 0x000000191600720c */ /* 0x004fe20003f05270 */
[----:B------:R-:W-:-:S12]  /*2220*/  CCTL.IVALL ;  /* 0x00000000ff00798f */ /* 0x000fd80002000000 */
[----:B------:R-:W-:Y:S05]  /*2230*/  @P0 BRA `(.L_x_2768) ;  /* 0xffffffb000000947 */ /* 0x000fea000383ffff */
.L_x_2767:
        /* <DEDUP_REMOVED lines=20> */
.L_x_2772:
        /* <DEDUP_REMOVED lines=115> */
.L_x_2771:
        /* <DEDUP_REMOVED lines=61> */
.L_x_2773:
[----:B------:R-:W-:-:S13]  /*2e80*/  ISETP.NE.OR P0, PT, R29, RZ, P0 ;  /* 0x000000ff1d00720c */ /* 0x000fda0000705670 */
[----:B------:R-:W-:Y:S05]  /*2e90*/  @!P0 BRA `(.L_x_2769) ;  /* 0x000001f000008947 */ /* 0x000fea0003800000 */
.L_x_2770:
        /* <DEDUP_REMOVED lines=31> */
.L_x_2769:
        /* <DEDUP_REMOVED lines=12> */
.L_x_2775:
[----:B------:R-:W-:Y:S05]  /*3150*/  BSYNC B0 ;  /* 0x0000000000007941 */ /* 0x000fea0003800000 */
.L_x_2774:
        /* <DEDUP_REMOVED lines=16> */
.L_x_2766:
        /* <DEDUP_REMOVED lines=33> */
.L_x_2776:
        /* <DEDUP_REMOVED lines=17> */
.L_x_2778:
[----:B------:R-:W-:Y:S05]  /*3580*/  BSYNC B0 ;  /* 0x0000000000007941 */ /* 0x000fea0003800000 */
.L_x_2777:
        /* <DEDUP_REMOVED lines=19> */
.L_x_2779:
        /* <DEDUP_REMOVED lines=17> */
.L_x_2781:
[----:B------:R-:W-:Y:S05]  /*37d0*/  BSYNC B0 ;  /* 0x0000000000007941 */ /* 0x000fea0003800000 */
.L_x_2780:
        /* <DEDUP_REMOVED lines=19> */
.L_x_2782:
        /* <DEDUP_REMOVED lines=17> */
.L_x_2784:
[----:B------:R-:W-:Y:S05]  /*3a20*/  BSYNC B0 ;  /* 0x0000000000007941 */ /* 0x000fea0003800000 */
.L_x_2783:
        /* <DEDUP_REMOVED lines=19> */
.L_x_2785:
        /* <DEDUP_REMOVED lines=16> */
.L_x_2787:
[----:B------:R-:W-:Y:S05]  /*3c60*/  BSYNC B0 ;  /* 0x0000000000007941 */ /* 0x000fea0003800000 */
.L_x_2786:
[----:B------:R-:W-:Y:S02]  /*3c70*/  IADD3 R52, R52, c[0x0][0x10], RZ ;  /* 0x0000040034347a10 */ /* 0x000fe40007ffe0ff */
[----:B------:R-:W-:Y:S02]  /*3c80*/  IADD3 R46, R46, 0x1, RZ ;  /* 0x000000012e2e7810 */ /* 0x000fe40007ffe0ff */
[----:B------:R-:W-:-:S13]  /*3c90*/  ISETP.GE.AND P0, PT, R52, UR4, PT ;  /* 0x0000000434007c0c */ /* 0x000fda000bf06270 */
[----:B------:R-:W-:Y:S01]  /*3ca0*/  @P0 CALL.REL.NOINC `(.L_x_2753) ;  /* 0x0000001000000944 */ /* 0x000fe20003c00000 */
[----:B------:R-:W-:Y:S05]  /*3cb0*/  BRA `(.L_x_2788) ;  /* 0xffffc60000007947 */ /* 0x000fea000383ffff */
.L_x_2753:
        /* <DEDUP_REMOVED lines=18> */
.L_x_2790:
[----:B------:R-:W-:Y:S05]  /*3de0*/  BSYNC B0 ;  /* 0x0000000000007941 */ /* 0x000fea0003800000 */
.L_x_2789:
        /* <DEDUP_REMOVED lines=11> */
.L_x_2792:
[----:B------:R-:W2:Y:S01]  /*3ea0*/  LDG.E.STRONG.GPU R5, [R2.64] ;  /* 0x0000000802057981 */ /* 0x000ea2000c1ef900 */
[----:B------:R-:W-:Y:S01]  /*3eb0*/  YIELD ;  /* 0x0000000000007946 */ /* 0x000fe20003800000 */
[----:B--2---:R-:W-:Y:S01]  /*3ec0*/  ISETP.NE.AND P0, PT, R5, R0, PT ;  /* 0x000000000500720c */ /* 0x004fe20003f05270 */
[----:B------:R-:W-:-:S12]  /*3ed0*/  CCTL.IVALL ;  /* 0x00000000ff00798f */ /* 0x000fd80002000000 */
[----:B------:R-:W-:Y:S05]  /*3ee0*/  @P0 BRA `(.L_x_2792) ;  /* 0xffffffb000000947 */ /* 0x000fea000383ffff */
.L_x_2791:
        /* <DEDUP_REMOVED lines=25> */
.L_x_2793:
        /* <DEDUP_REMOVED lines=26> */
.L_x_2794:
        /* <DEDUP_REMOVED lines=14> */
.L_x_5182:


//--------------------- .text._Z35group_norm_nhwc_bwd_one_pass_kernelI11Fp32IOFp16WLi128ELi84ELi672EEv26Group_norm_nhwc_bwd_params --------------------------
	.section	.text._Z35group_norm_nhwc_bwd_one_pass_kernelI11Fp32IOFp16WLi128ELi84ELi672EEv26Group_norm_nhwc_bwd_params,"ax",@progbits
	.sectioninfo	@"SHI_REGISTERS=80"
	.align	128
        .global         _Z35group_norm_nhwc_bwd_one_pass_kernelI11Fp32IOFp16WLi128ELi84ELi672EEv26Group_norm_nhwc_bwd_params
        .type           _Z35group_norm_nhwc_bwd_one_pass_kernelI11Fp32IOFp16WLi128ELi84ELi672EEv26Group_norm_nhwc_bwd_params,@function
        .size           _Z35group_norm_nhwc_bwd_one_pass_kernelI11Fp32IOFp16WLi128ELi84ELi672EEv26Group_norm_nhwc_bwd_params,(.L_x_5183 - _Z35group_norm_nhwc_bwd_one_pass_kernelI11Fp32IOFp16WLi128ELi84ELi672EEv26Group_norm_nhwc_bwd_params)
        .other          _Z35group_norm_nhwc_bwd_one_pass_kernelI11Fp32IOFp16WLi128ELi84ELi672EEv26Group_norm_nhwc_bwd_params,@"STO_CUDA_ENTRY STV_DEFAULT"
_Z35group_norm_nhwc_bwd_one_pass_kernelI11Fp32IOFp16WLi128ELi84ELi672EEv26Group_norm_nhwc_bwd_params:
.text._Z35group_norm_nhwc_bwd_one_pass_kernelI11Fp32IOFp16WLi128ELi84ELi672EEv26Group_norm_nhwc_bwd_params:
        /* <DEDUP_REMOVED lines=48> */
.L_x_2846:
        /* <DEDUP_REMOVED lines=232> */
.L_x_2797:
[----:B0-----:R-:W-:Y:S05]  /*1180*/  BSYNC B0 ;  /* 0x0000000000007941 */ /* 0x001fea0003800000 */
.L_x_2796:
        /* <DEDUP_REMOVED lines=29> */
.L_x_2798:
        /* <DEDUP_REMOVED lines=26> */
.L_x_2799:
        /* <DEDUP_REMOVED lines=41> */
.L_x_2800:
        /* <DEDUP_REMOVED lines=35> */
.L_x_2801:
        /* <DEDUP_REMOVED lines=35> */
.L_x_2802:
        /* <DEDUP_REMOVED lines=35> */
.L_x_2803:
        /* <DEDUP_REMOVED lines=35> */
.L_x_2804:
        /* <DEDUP_REMOVED lines=31> */
.L_x_2805:
        /* <DEDUP_REMOVED lines=101> */
.L_x_2807:
[----:B------:R-:W-:Y:S05]  /*2890*/  BSYNC B0 ;  /* 0x0000000000007941 */ /* 0x000fea0003800000 */
.L_x_2806:
        /* <DEDUP_REMOVED lines=79> */
.L_x_2809:
[----:B------:R-:W-:Y:S05]  /*2d90*/  BSYNC B0 ;  /* 0x0000000000007941 */ /* 0x000fea0003800000 */
.L_x_2808:
        /* <DEDUP_REMOVED lines=19> */
.L_x_2811:
[----:B------:R-:W-:Y:S05]  /*2ed0*/  BSYNC B0 ;  /* 0x0000000000007941 */ /* 0x000fea0003800000 */
.L_x_2810:
        /* <DEDUP_REMOVED lines=28> */
.L_x_2814:
[----:B0-----:R-:W2:Y:S01]  /*30a0*/  LDG.E.STRONG.GPU R29, [R30.64] ;  /* 0x0000000e1e1d7981 */ /* 0x001ea2000c1ef900 */
[----:B------:R-:W-:Y:S01]  /*30b0*/  YIELD ;  /* 0x0000000000007946 */ /* 0x000fe20003800000 */
[----:B--2---:R-:W-:Y:S01]  /*30c0*/  ISETP.NE.AND P0, PT, R29, R34, PT ;  /* 0x000000221d00720c */ /* 0x004fe20003f05270 */
[----:B------:R-:W-:-:S12]  /*30d0*/  CCTL.IVALL ;  /* 0x00000000ff00798f */ /* 0x000fd80002000000 */
[----:B------:R-:W-:Y:S05]  /*30e0*/  @P0 BRA `(.L_x_2814) ;  /* 0xffffffb000000947 */ /* 0x000fea000383ffff */
.L_x_2813:
        /* <DEDUP_REMOVED lines=20> */
.L_x_2818:
        /* <DEDUP_REMOVED lines=116> */
.L_x_2817:
        /* <DEDUP_REMOVED lines=62> */
.L_x_2819:
[----:B------:R-:W-:-:S13]  /*3d50*/  ISETP.NE.OR P0, PT, RZ, UR4, P0 ;  /* 0x00000004ff007c0c */ /* 0x000fda0008705670 */
[----:B------:R-:W-:Y:S05]  /*3d60*/  @!P0 BRA `(.L_x_2815) ;  /* 0x000001f000008947 */ /* 0x000fea0003800000 */
.L_x_2816:
        /* <DEDUP_REMOVED lines=31> */
.L_x_2815:
        /* <DEDUP_REMOVED lines=12> */
.L_x_2821:
[----:B------:R-:W-:Y:S05]  /*4020*/  BSYNC B0 ;  /* 0x0000000000007941 */ /* 0x000fea0003800000 */
.L_x_2820:
        /* <DEDUP_REMOVED lines=16> */
.L_x_2812:
        /* <DEDUP_REMOVED lines=32> */
.L_x_2822:
        /* <DEDUP_REMOVED lines=17> */
.L_x_2824:
[----:B------:R-:W-:Y:S05]  /*4440*/  BSYNC B0 ;  /* 0x0000000000007941 */ /* 0x000fea0003800000 */
.L_x_2823:
        /* <DEDUP_REMOVED lines=19> */
.L_x_2825:
        /* <DEDUP_REMOVED lines=17> */
.L_x_2827:
[----:B------:R-:W-:Y:S05]  /*4690*/  BSYNC B0 ;  /* 0x0000000000007941 */ /* 0x000fea0003800000 */
.L_x_2826:
        /* <DEDUP_REMOVED lines=19> */
.L_x_2828:
        /* <DEDUP_REMOVED lines=17> */
.L_x_2830:
[----:B------:R-:W-:Y:S05]  /*48e0*/  BSYNC B0 ;  /* 0x0000000000007941 */ /* 0x000fea0003800000 */
.L_x_2829:
        /* <DEDUP_REMOVED lines=32> */
.L_x_2831:
        /* <DEDUP_REMOVED lines=17> */
.L_x_2833:
[----:B------:R-:W-:Y:S05]  /*4c00*/  BSYNC B0 ;  /* 0x0000000000007941 */ /* 0x000fea0003800000 */
.L_x_2832:
        /* <DEDUP_REMOVED lines=19> */
.L_x_2834:
        /* <DEDUP_REMOVED lines=17> */
.L_x_2836:
[----:B------:R-:W-:Y:S05]  /*4e50*/  BSYNC B0 ;  /* 0x0000000000007941 */ /* 0x000fea0003800000 */
.L_x_2835:
        /* <DEDUP_REMOVED lines=19> */
.L_x_2837:
        /* <DEDUP_REMOVED lines=17> */
.L_x_2839:
[----:B------:R-:W-:Y:S05]  /*50a0*/  BSYNC B0 ;  /* 0x0000000000007941 */ /* 0x000fea0003800000 */
.L_x_2838:
        /* <DEDUP_REMOVED lines=19> */
.L_x_2840:
        /* <DEDUP_REMOVED lines=17> */
.L_x_2842:
[----:B------:R-:W-:Y:S05]  /*52f0*/  BSYNC B0 ;  /* 0x0000000000007941 */ /* 0x000fea0003800000 */
.L_x_2841:
        /* <DEDUP_REMOVED lines=19> */
.L_x_2843:
        /* <DEDUP_REMOVED lines=16> */
.L_x_2845:
[----:B------:R-:W-:Y:S05]  /*5530*/  BSYNC B0 ;  /* 0x0000000000007941 */ /* 0x000fea0003800000 */
.L_x_2844:
[----:B------:R-:W-:Y:S01]  /*5540*/  ULDC UR4, c[0x0][0x10] ;  /* 0x0000040000047ab9 */ /* 0x000fe20000000800 */
[----:B------:R-:W-:Y:S01]  /*5550*/  IADD3 R60, R60, 0x1, RZ ;  /* 0x000000013c3c7810 */ /* 0x000fe20007ffe0ff */
[----:B------:R-:W-:-:S04]  /*5560*/  UIADD3 UR7, UR7, UR4, URZ ;  /* 0x0000000407077290 */ /* 0x000fc8000fffe03f */
[----:B------:R-:W-:-:S06]  /*5570*/  UISETP.GE.AND UP0, UPT, UR7, UR6, UPT ;  /* 0x000000060700728c */ /* 0x000fcc000bf06270 */
[----:B------:R-:W-:-:S13]  /*5580*/  PLOP3.LUT P0, PT, PT, PT, UP0, 0x80, 0x0 ;  /* 0x000000000000781c */ /* 0x000fda0003f0f008 */
[----:B------:R-:W-:Y:S01]  /*5590*/  @P0 CALL.REL.NOINC `(.L_x_2795) ;  /* 0x0000001000000944 */ /* 0x000fe20003c00000 */
[----:B------:R-:W-:Y:S05]  /*55a0*/  BRA `(.L_x_2846) ;  /* 0xffffad5000007947 */ /* 0x000fea000383ffff */
.L_x_2795:
        /* <DEDUP_REMOVED lines=18> */
.L_x_2848:
[----:B------:R-:W-:Y:S05]  /*56d0*/  BSYNC B0 ;  /* 0x0000000000007941 */ /* 0x000fea0003800000 */
.L_x_2847:
        /* <DEDUP_REMOVED lines=11> */
.L_x_2850:
[----:B------:R-:W2:Y:S01]  /*5790*/  LDG.E.STRONG.GPU R5, [R2.64] ;  /* 0x0000000e02057981 */ /* 0x000ea2000c1ef900 */
[----:B------:R-:W-:Y:S01]  /*57a0*/  YIELD ;  /* 0x0000000000007946 */ /* 0x000fe20003800000 */
[----:B--2---:R-:W-:Y:S01]  /*57b0*/  ISETP.NE.AND P0, PT, R5, R4, PT ;  /* 0x000000040500720c */ /* 0x004fe20003f05270 */
[----:B------:R-:W-:-:S12]  /*57c0*/  CCTL.IVALL ;  /* 0x00000000ff00798f */ /* 0x000fd80002000000 */
[----:B------:R-:W-:Y:S05]  /*57d0*/  @P0 BRA `(.L_x_2850) ;  /* 0xffffffb000000947 */ /* 0x000fea000383ffff */
.L_x_2849:
        /* <DEDUP_REMOVED lines=25> */
.L_x_2851:
        /* <DEDUP_REMOVED lines=26> */
.L_x_2852:
        /* <DEDUP_REMOVED lines=15> */
.L_x_5183:


//--------------------- .text._Z35group_norm_nhwc_bwd_one_pass_kernelI11Fp32IOFp16WLi256ELi84ELi672EEv26Group_norm_nhwc_bwd_params --------------------------
	.section	.text._Z35group_norm_nhwc_bwd_one_pass_kernelI11Fp32IOFp16WLi256ELi84ELi672EEv26Group_norm_nhwc_bwd_params,"ax",@progbits
	.sectioninfo	@"SHI_REGISTERS=80"
	.align	128
        .global         _Z35group_norm_nhwc_bwd_one_pass_kernelI11Fp32IOFp16WLi256ELi84ELi672EEv26Group_norm_nhwc_bwd_params
        .type           _Z35group_norm_nhwc_bwd_one_pass_kernelI11Fp32IOFp16WLi256ELi84ELi672EEv26Group_norm_nhwc_bwd_params,@function
        .size           _Z35group_norm_nhwc_bwd_one_pass_kernelI11Fp32IOFp16WLi256ELi84ELi672EEv26Group_norm_nhwc_bwd_params,(.L_x_5184 - _Z35group_norm_nhwc_bwd_one_pass_kernelI11Fp32IOFp16WLi256ELi84ELi672EEv26Group_norm_nhwc_bwd_params)
        .other          _Z35group_norm_nhwc_bwd_one_pass_kernelI11Fp32IOFp16WLi256ELi84ELi672EEv26Group_norm_nhwc_bwd_params,@"STO_CUDA_ENTRY STV_DEFAULT"
_Z35group_norm_nhwc_bwd_one_pass_kernelI11Fp32IOFp16WLi256ELi84ELi672EEv26Group_norm_nhwc_bwd_params:
.text._Z35group_norm_nhwc_bwd_one_pass_kernelI11Fp32IOFp16WLi256ELi84ELi672EEv26Group_norm_nhwc_bwd_params:
        /* <DEDUP_REMOVED lines=60> */
.L_x_2936:
        /* <DEDUP_REMOVED lines=419> */
[----:B--2---:R-:W-:-:S02]  /*1df0*/  @P0 HADD2.F32 R4, -RZ, R3.H0_H0 ;  /* 0x20000003ff040230 */ /* 0x004fc40000004100 */
[----:B---3--:R-:W-:Y:S02]  /*1e00*/  @P0 HADD2.F32 R5, -RZ, R7.H0_H0 ;  /* 0x20000007ff050230 */ /* 0x008fe40000004100 */
[----:B----4-:R-:W-:Y:S02]  /*1e10*/  HADD2.F32 R3, -RZ, R6.H0_H0 ;  /* 0x20000006ff037230 */ /* 0x010fe40000004100 */
[----:B------:R-:W-:Y:S02]  /*1e20*/  HADD2.F32 R6, -RZ, R74.H0_H0 ;  /* 0x2000004aff067230 */ /* 0x000fe40000004100 */
.L_x_2855:
[----:B0-----:R-:W-:Y:S05]  /*1e30*/  BSYNC B0 ;  /* 0x0000000000007941 */ /* 0x001fea0003800000 */
.L_x_2854:
        /* <DEDUP_REMOVED lines=25> */
.L_x_2856:
        /* <DEDUP_REMOVED lines=41> */
.L_x_2857:
        /* <DEDUP_REMOVED lines=54> */
.L_x_2858:
        /* <DEDUP_REMOVED lines=44> */
.L_x_2859:
        /* <DEDUP_REMOVED lines=38> */
.L_x_2860:
        /* <DEDUP_REMOVED lines=37> */
.L_x_2861:
        /* <DEDUP_REMOVED lines=37> */
.L_x_2862:
        /* <DEDUP_REMOVED lines=37> */
.L_x_2863:
        /* <DEDUP_REMOVED lines=37> */
.L_x_2864:
        /* <DEDUP_REMOVED lines=35> */
.L_x_2865:
        /* <DEDUP_REMOVED lines=35> */
.L_x_2866:
        /* <DEDUP_REMOVED lines=35> */
.L_x_2867:
        /* <DEDUP_REMOVED lines=35> */
.L_x_2868:
        /* <DEDUP_REMOVED lines=31> */
.L_x_2869:
        /* <DEDUP_REMOVED lines=31> */
.L_x_2870:
        /* <DEDUP_REMOVED lines=31> */
.L_x_2871:
        /* <DEDUP_REMOVED lines=109> */
.L_x_2873:
[----:B------:R-:W-:Y:S05]  /*4980*/  BSYNC B0 ;  /* 0x0000000000007941 */ /* 0x000fea0003800000 */
.L_x_2872:
        /* <DEDUP_REMOVED lines=80> */
.L_x_2875:
[----:B------:R-:W-:Y:S05]  /*4e90*/  BSYNC B0 ;  /* 0x0000000000007941 */ /* 0x000fea0003800000 */
.L_x_2874:
        /* <DEDUP_REMOVED lines=20> */
.L_x_2877:
[----:B------:R-:W-:Y:S05]  /*4fe0*/  BSYNC B0 ;  /* 0x0000000000007941 */ /* 0x000fea0003800000 */
.L_x_2876:
        /* <DEDUP_REMOVED lines=39> */
.L_x_2880:
[----:B------:R-:W-:Y:S02]  /*5260*/  MOV R28, UR16 ;  /* 0x00000010001c7c02 */ /* 0x000fe40008000f00 */
[----:B------:R-:W-:-:S05]  /*5270*/  MOV R29, UR17 ;  /* 0x00000011001d7c02 */ /* 0x000fca0008000f00 */
[----:B------:R-:W2:Y:S01]  /*5280*/  LDG.E.STRONG.GPU R28, [R28.64] ;  /* 0x000000121c1c7981 */ /* 0x000ea2000c1ef900 */
[----:B------:R-:W-:Y:S01]  /*5290*/  YIELD ;  /* 0x0000000000007946 */ /* 0x000fe20003800000 */
[----:B--2---:R-:W-:Y:S01]  /*52a0*/  ISETP.NE.AND P0, PT, R28, R30, PT ;  /* 0x0000001e1c00720c */ /* 0x004fe20003f05270 */
[----:B------:R-:W-:-:S12]  /*52b0*/  CCTL.IVALL ;  /* 0x00000000ff00798f */ /* 0x000fd80002000000 */
[----:B------:R-:W-:Y:S05]  /*52c0*/  @P0 BRA `(.L_x_2880) ;  /* 0xffffff9000000947 */ /* 0x000fea000383ffff */
.L_x_2879:
        /* <DEDUP_REMOVED lines=20> */
.L_x_2884:
        /* <DEDUP_REMOVED lines=161> */
.L_x_2883:
        /* <DEDUP_REMOVED lines=85> */
.L_x_2885:
[----:B01----:R-:W-:-:S13]  /*6370*/  ISETP.NE.OR P0, PT, RZ, UR14, P0 ;  /* 0x0000000eff007c0c */ /* 0x003fda0008705670 */
[----:B------:R-:W-:Y:S05]  /*6380*/  @!P0 BRA `(.L_x_2881) ;  /* 0x000002a000008947 */ /* 0x000fea0003800000 */
.L_x_2882:
        /* <DEDUP_REMOVED lines=42> */
.L_x_2881:
        /* <DEDUP_REMOVED lines=16> */
.L_x_2887:
[----:B------:R-:W-:Y:S05]  /*6730*/  BSYNC B0 ;  /* 0x0000000000007941 */ /* 0x000fea0003800000 */
.L_x_2886:
        /* <DEDUP_REMOVED lines=24> */
.L_x_2878:
        /* <DEDUP_REMOVED lines=28> */
.L_x_2888:
        /* <DEDUP_REMOVED lines=20> */
.L_x_2890:
[----:B------:R-:W-:Y:S05]  /*6bc0*/  BSYNC B0 ;  /* 0x0000000000007941 */ /* 0x000fea0003800000 */
.L_x_2889:
        /* <DEDUP_REMOVED lines=27> */
.L_x_2891:
        /* <DEDUP_REMOVED lines=19> */
.L_x_2893:
[----:B------:R-:W-:Y:S05]  /*6eb0*/  BSYNC B0 ;  /* 0x0000000000007941 */ /* 0x000fea0003800000 */
.L_x_2892:
        /* <DEDUP_REMOVED lines=43> */
.L_x_2894:
        /* <DEDUP_REMOVED lines=19> */
.L_x_2896:
[----:B------:R-:W-:Y:S05]  /*72a0*/  BSYNC B0 ;  /* 0x0000000000007941 */ /* 0x000fea0003800000 */
.L_x_2895:
        /* <DEDUP_REMOVED lines=21> */
.L_x_2897:
        /* <DEDUP_REMOVED lines=21> */
.L_x_2899:
[----:B------:R-:W-:Y:S05]  /*7550*/  BSYNC B0 ;  /* 0x0000000000007941 */ /* 0x000fea0003800000 */
.L_x_2898:
        /* <DEDUP_REMOVED lines=21> */
.L_x_2900:
        /* <DEDUP_REMOVED lines=21> */
.L_x_2902:
[----:B------:R-:W-:Y:S05]  /*7800*/  BSYNC B0 ;  /* 0x0000000000007941 */ /* 0x000fea0003800000 */
.L_x_2901:
        /* <DEDUP_REMOVED lines=39> */
.L_x_2903:
        /* <DEDUP_REMOVED lines=19> */
.L_x_2905:
[----:B------:R-:W-:Y:S05]  /*7bb0*/  BSYNC B0 ;  /* 0x0000000000007941 */ /* 0x000fea0003800000 */
.L_x_2904:
        /* <DEDUP_REMOVED lines=21> */
.L_x_2906:
        /* <DEDUP_REMOVED lines=21> */
.L_x_2908:
[----:B------:R-:W-:Y:S05]  /*7e60*/  BSYNC B0 ;  /* 0x0000000000007941 */ /* 0x000fea0003800000 */
.L_x_2907:
        /* <DEDUP_REMOVED lines=21> */
.L_x_2909:
        /* <DEDUP_REMOVED lines=21> */
.L_x_2911:
[----:B------:R-:W-:Y:S05]  /*8110*/  BSYNC B0 ;  /* 0x0000000000007941 */ /* 0x000fea0003800000 */
.L_x_2910:
        /* <DEDUP_REMOVED lines=39> */
.L_x_2912:
        /* <DEDUP_REMOVED lines=19> */
.L_x_2914:
[----:B------:R-:W-:Y:S05]  /*84c0*/  BSYNC B0 ;  /* 0x0000000000007941 */ /* 0x000fea0003800000 */
.L_x_2913:
        /* <DEDUP_REMOVED lines=19> */
.L_x_2915:
        /* <DEDUP_REMOVED lines=19> */
.L_x_2917:
[----:B------:R-:W-:Y:S05]  /*8730*/  BSYNC B0 ;  /* 0x0000000000007941 */ /* 0x000fea0003800000 */
.L_x_2916:
        /* <DEDUP_REMOVED lines=19> */
.L_x_2918:
        /* <DEDUP_REMOVED lines=19> */
.L_x_2920:
[----:B------:R-:W-:Y:S05]  /*89a0*/  BSYNC B0 ;  /* 0x0000000000007941 */ /* 0x000fea0003800000 */
.L_x_2919:
        /* <DEDUP_REMOVED lines=45> */
.L_x_2921:
        /* <DEDUP_REMOVED lines=19> */
.L_x_2923:
[----:B------:R-:W-:Y:S05]  /*8db0*/  BSYNC B0 ;  /* 0x0000000000007941 */ /* 0x000fea0003800000 */
.L_x_2922:
        /* <DEDUP_REMOVED lines=19> */
.L_x_2924:
        /* <DEDUP_REMOVED lines=19> */
.L_x_2926:
[----:B------:R-:W-:Y:S05]  /*9020*/  BSYNC B0 ;  /* 0x0000000000007941 */ /* 0x000fea0003800000 */
.L_x_2925:
        /* <DEDUP_REMOVED lines=19> */
.L_x_2927:
        /* <DEDUP_REMOVED lines=19> */
.L_x_2929:
[----:B------:R-:W-:Y:S05]  /*9290*/  BSYNC B0 ;  /* 0x0000000000007941 */ /* 0x000fea0003800000 */
.L_x_2928:
        /* <DEDUP_REMOVED lines=19> */
.L_x_2930:
        /* <DEDUP_REMOVED lines=19> */
.L_x_2932:
[----:B------:R-:W-:Y:S05]  /*9500*/  BSYNC B0 ;  /* 0x0000000000007941 */ /* 0x000fea0003800000 */
.L_x_2931:
        /* <DEDUP_REMOVED lines=19> */
.L_x_2933:
        /* <DEDUP_REMOVED lines=18> */
.L_x_2935:
[----:B------:R-:W-:Y:S05]  /*9760*/  BSYNC B0 ;  /* 0x0000000000007941 */ /* 0x000fea0003800000 */
.L_x_2934:
[----:B-1----:R-:W-:Y:S02]  /*9770*/  ULDC UR5, c[0x0][0x10] ;  /* 0x0000040000057ab9 */ /* 0x002fe40000000800 */
[----:B------:R-:W-:Y:S02]  /*9780*/  UIADD3 UR9, UR9, UR5, URZ ;  /* 0x0000000509097290 */ /* 0x000fe4000fffe03f */
[----:B------:R-:W-:Y:S02]  /*9790*/  UIADD3 UR4, UR4, 0x1, URZ ;  /* 0x0000000104047890 */ /* 0x000fe4000fffe03f */
[----:B------:R-:W-:-:S06]  /*97a0*/  UISETP.GE.AND UP0, UPT, UR9, UR8, UPT ;  /* 0x000000080900728c */ /* 0x000fcc000bf06270 */
[----:B------:R-:W-:-:S13]  /*97b0*/  PLOP3.LUT P0, PT, PT, PT, UP0, 0x80, 0x0 ;  /* 0x000000000000781c */ /* 0x000fda0003f0f008 */
[----:B------:R-:W-:Y:S01]  /*97c0*/  @P0 CALL.REL.NOINC `(.L_x_2853) ;  /* 0x0000001000000944 */ /* 0x000fe20003c00000 */
[----:B------:R-:W-:Y:S05]  /*97d0*/  BRA `(.L_x_2936) ;  /* 0xffff6be000007947 */ /* 0x000fea000383ffff */
.L_x_2853:
        /* <DEDUP_REMOVED lines=18> */
.L_x_2938:
[----:B------:R-:W-:Y:S05]  /*9900*/  BSYNC B0 ;  /* 0x0000000000007941 */ /* 0x000fea0003800000 */
.L_x_2937:
        /* <DEDUP_REMOVED lines=11> */
.L_x_2940:
[----:B------:R-:W3:Y:S01]  /*99c0*/  LDG.E.STRONG.GPU R5, [R2.64] ;  /* 0x0000001202057981 */ /* 0x000ee2000c1ef900 */
[----:B------:R-:W-:Y:S01]  /*99d0*/  YIELD ;  /* 0x0000000000007946 */ /* 0x000fe20003800000 */
[----:B---3--:R-:W-:Y:S01]  /*99e0*/  ISETP.NE.AND P0, PT, R5, R4, PT ;  /* 0x000000040500720c */ /* 0x008fe20003f05270 */
[----:B------:R-:W-:-:S12]  /*99f0*/  CCTL.IVALL ;  /* 0x00000000ff00798f */ /* 0x000fd80002000000 */
[----:B------:R-:W-:Y:S05]  /*9a00*/  @P0 BRA `(.L_x_2940) ;  /* 0xffffffb000000947 */ /* 0x000fea000383ffff */
.L_x_2939:
        /* <DEDUP_REMOVED lines=25> */
.L_x_2941:
        /* <DEDUP_REMOVED lines=18> */
[----:B---3--:R-:W-:Y:S01]  /*9cc0*/  F2FP.PACK_AB R15, R9, R2 ;  /* 0x00000002090f723e */ /* 0x008fe200000000ff */
[----:B------:R-:W-:-:S04]  /*9cd0*/  IMAD.WIDE R2, R4, R5, c[0x0][0x168] ;  /* 0x00005a0004027625 */ /* 0x000fc800078e0205 */
[----:B------:R-:W-:Y:S01]  /*9ce0*/  IMAD.WIDE R4, R4, R5, c[0x0][0x170] ;  /* 0x00005c0004047625 */ /* 0x000fe200078e0205 */
[----:B----4-:R-:W-:Y:S01]  /*9cf0*/  F2FP.PACK_AB R17, R13, R10 ;  /* 0x0000000a0d11723e */ /* 0x010fe200000000ff */
[----:B------:R0:W-:Y:S04]  /*9d00*/  STG.E [R2.64], R15 ;  /* 0x0000000f02007986 */ /* 0x0001e8000c101912 */
[----:B------:R0:W-:Y:S01]  /*9d10*/  STG.E [R4.64], R17 ;  /* 0x0000001104007986 */ /* 0x0001e2000c101912 */
[----:B------:R-:W-:Y:S05]  /*9d20*/  @P0 BRA `(.L_x_2941) ;  /* 0xfffffe7000000947 */ /* 0x000fea000383ffff */
[----:B------:R-:W-:Y:S05]  /*9d30*/  EXIT ;  /* 0x000000000000794d */ /* 0x000fea0003800000 */
.L_x_2942:
        /* <DEDUP_REMOVED lines=12> */
.L_x_5184:


//--------------------- .text._Z35group_norm_nhwc_bwd_one_pass_kernelI11Fp32IOFp16WLi512ELi84ELi672EEv26Group_norm_nhwc_bwd_params --------------------------
	.section	.text._Z35group_norm_nhwc_bwd_one_pass_kernelI11Fp32IOFp16WLi512ELi84ELi672EEv26Group_norm_nhwc_bwd_params,"ax",@progbits
	.sectioninfo	@"SHI_REGISTERS=32"
	.align	128
        .global         _Z35group_norm_nhwc_bwd_one_pass_kernelI11Fp32IOFp16WLi512ELi84ELi672EEv26Group_norm_nhwc_bwd_params
        .type           _Z35group_norm_nhwc_bwd_one_pass_kernelI11Fp32IOFp16WLi512ELi84ELi672EEv26Group_norm_nhwc_bwd_params,@function
        .size           _Z35group_norm_nhwc_bwd_one_pass_kernelI11Fp32IOFp16WLi512ELi84ELi672EEv26Group_norm_nhwc_bwd_params,(.L_x_5185 - _Z35group_norm_nhwc_bwd_one_pass_kernelI11Fp32IOFp16WLi512ELi84ELi672EEv26Group_norm_nhwc_bwd_params)
        .other          _Z35group_norm_nhwc_bwd_one_pass_kernelI11Fp32IOFp16WLi512ELi84ELi672EEv26Group_norm_nhwc_bwd_params,@"STO_CUDA_ENTRY STV_DEFAULT"
_Z35group_norm_nhwc_bwd_one_pass_kernelI11Fp32IOFp16WLi512ELi84ELi672EEv26Group_norm_nhwc_bwd_params:
.text._Z35group_norm_nhwc_bwd_one_pass_kernelI11Fp32IOFp16WLi512ELi84ELi672EEv26Group_norm_nhwc_bwd_params:
        /* <DEDUP_REMOVED lines=81> */
.L_x_3090:
        /* <DEDUP_REMOVED lines=832> */
[----:B--2---:R-:W-:-:S02]  /*3910*/  @P0 HADD2.F32 R14, -RZ, R3.H0_H0 ;  /* 0x20000003ff0e0230 */ /* 0x004fc40000004100 */
[----:B---3--:R-:W-:Y:S02]  /*3920*/  @P0 HADD2.F32 R15, -RZ, R11.H0_H0 ;  /* 0x2000000bff0f0230 */ /* 0x008fe40000004100 */
[----:B----4-:R-:W-:Y:S02]  /*3930*/  HADD2.F32 R3, -RZ, R10.H0_H0 ;  /* 0x2000000aff037230 */ /* 0x010fe40000004100 */
[----:B------:R-:W-:Y:S02]  /*3940*/  HADD2.F32 R16, -RZ, R12.H0_H0 ;  /* 0x2000000cff107230 */ /* 0x000fe40000004100 */
.L_x_2945:
[----:B------:R-:W-:Y:S05]  /*3950*/  BSYNC B0 ;  /* 0x0000000000007941 */ /* 0x000fea0003800000 */
.L_x_2944:
        /* <DEDUP_REMOVED lines=27> */
.L_x_2946:
        /* <DEDUP_REMOVED lines=37> */
.L_x_2947:
        /* <DEDUP_REMOVED lines=48> */
.L_x_2948:
        /* <DEDUP_REMOVED lines=46> */
.L_x_2949:
        /* <DEDUP_REMOVED lines=46> */
.L_x_2950:
        /* <DEDUP_REMOVED lines=45> */
.L_x_2951:
        /* <DEDUP_REMOVED lines=45> */
.L_x_2952:
        /* <DEDUP_REMOVED lines=45> */
.L_x_2953:
        /* <DEDUP_REMOVED lines=45> */
.L_x_2954:
        /* <DEDUP_REMOVED lines=45> */
.L_x_2955:
        /* <DEDUP_REMOVED lines=45> */
.L_x_2956:
        /* <DEDUP_REMOVED lines=45> */
.L_x_2957:
        /* <DEDUP_REMOVED lines=45> */
.L_x_2958:
        /* <DEDUP_REMOVED lines=45> */
.L_x_2959:
        /* <DEDUP_REMOVED lines=45> */
.L_x_2960:
        /* <DEDUP_REMOVED lines=45> */
.L_x_2961:
        /* <DEDUP_REMOVED lines=45> */
.L_x_2962:
        /* <DEDUP_REMOVED lines=45> */
.L_x_2963:
        /* <DEDUP_REMOVED lines=45> */
.L_x_2964:
        /* <DEDUP_REMOVED lines=45> */
.L_x_2965:
        /* <DEDUP_REMOVED lines=45> */
.L_x_2966:
        /* <DEDUP_REMOVED lines=45> */
.L_x_2967:
        /* <DEDUP_REMOVED lines=45> */
.L_x_2968:
        /* <DEDUP_REMOVED lines=45> */
.L_x_2969:
        /* <DEDUP_REMOVED lines=45> */
.L_x_2970:
        /* <DEDUP_REMOVED lines=45> */
.L_x_2971:
        /* <DEDUP_REMOVED lines=45> */
.L_x_2972:
        /* <DEDUP_REMOVED lines=45> */
.L_x_2973:
        /* <DEDUP_REMOVED lines=49> */
.L_x_2974:
        /* <DEDUP_REMOVED lines=35> */
.L_x_2975:
        /* <DEDUP_REMOVED lines=35> */
.L_x_2976:
        /* <DEDUP_REMOVED lines=39> */
.L_x_2977:
        /* <DEDUP_REMOVED lines=136> */
.L_x_2979:
[----:B------:R-:W-:Y:S05]  /*9930*/  BSYNC B0 ;  /* 0x0000000000007941 */ /* 0x000fea0003800000 */
.L_x_2978:
        /* <DEDUP_REMOVED lines=79> */
.L_x_2981:
[----:B------:R-:W-:Y:S05]  /*9e30*/  BSYNC B0 ;  /* 0x0000000000007941 */ /* 0x000fea0003800000 */
.L_x_2980:
        /* <DEDUP_REMOVED lines=21> */
.L_x_2983:
[----:B------:R-:W-:Y:S05]  /*9f90*/  BSYNC B0 ;  /* 0x0000000000007941 */ /* 0x000fea0003800000 */
.L_x_2982:
        /* <DEDUP_REMOVED lines=41> */
.L_x_2986:
[----:B------:R-:W-:Y:S02]  /*a230*/  MOV R8, UR16 ;  /* 0x0000001000087c02 */ /* 0x000fe40008000f00 */
[----:B------:R-:W-:-:S05]  /*a240*/  MOV R9, UR17 ;  /* 0x0000001100097c02 */ /* 0x000fca0008000f00 */
[----:B------:R-:W2:Y:S01]  /*a250*/  LDG.E.STRONG.GPU R8, [R8.64] ;  /* 0x0000001208087981 */ /* 0x000ea2000c1ef900 */
[----:B------:R-:W-:Y:S01]  /*a260*/  YIELD ;  /* 0x0000000000007946 */ /* 0x000fe20003800000 */
[----:B--2---:R-:W-:Y:S01]  /*a270*/  ISETP.NE.AND P0, PT, R8, R10, PT ;  /* 0x0000000a0800720c */ /* 0x004fe20003f05270 */
[----:B------:R-:W-:-:S12]  /*a280*/  CCTL.IVALL ;  /* 0x00000000ff00798f */ /* 0x000fd80002000000 */
[----:B------:R-:W-:Y:S05]  /*a290*/  @P0 BRA `(.L_x_2986) ;  /* 0xffffff9000000947 */ /* 0x000fea000383ffff */
.L_x_2985:
        /* <DEDUP_REMOVED lines=20> */
.L_x_2990:
        /* <DEDUP_REMOVED lines=155> */
.L_x_2989:
        /* <DEDUP_REMOVED lines=84> */
.L_x_2991:
[----:B01----:R-:W-:-:S13]  /*b2d0*/  ISETP.NE.OR P0, PT, RZ, UR14, P0 ;  /* 0x0000000eff007c0c */ /* 0x003fda0008705670 */
[----:B------:R-:W-:Y:S05]  /*b2e0*/  @!P0 BRA `(.L_x_2987) ;  /* 0x000002a000008947 */ /* 0x000fea0003800000 */
.L_x_2988:
        /* <DEDUP_REMOVED lines=42> */
.L_x_2987:
        /* <DEDUP_REMOVED lines=16> */
.L_x_2993:
[----:B------:R-:W-:Y:S05]  /*b690*/  BSYNC B0 ;  /* 0x0000000000007941 */ /* 0x000fea0003800000 */
.L_x_2992:
        /* <DEDUP_REMOVED lines=24> */
.L_x_2984:
        /* <DEDUP_REMOVED lines=32> */
.L_x_2994:
        /* <DEDUP_REMOVED lines=20> */
.L_x_2996:
[----:B------:R-:W-:Y:S05]  /*bb60*/  BSYNC B0 ;  /* 0x0000000000007941 */ /* 0x000fea0003800000 */
.L_x_2995:
        /* <DEDUP_REMOVED lines=31> */
.L_x_2997:
        /* <DEDUP_REMOVED lines=19> */
.L_x_2999:
[----:B------:R-:W-:Y:S05]  /*be90*/  BSYNC B0 ;  /* 0x0000000000007941 */ /* 0x000fea0003800000 */
.L_x_2998:
        /* <DEDUP_REMOVED lines=31> */
.L_x_3000:
        /* <DEDUP_REMOVED lines=19> */
.L_x_3002:
[----:B------:R-:W-:Y:S05]  /*c1c0*/  BSYNC B0 ;  /* 0x0000000000007941 */ /* 0x000fea0003800000 */
.L_x_3001:
        /* <DEDUP_REMOVED lines=47> */
.L_x_3003:
        /* <DEDUP_REMOVED lines=22> */
.L_x_3005:
[----:B------:R-:W-:Y:S05]  /*c620*/  BSYNC B0 ;  /* 0x0000000000007941 */ /* 0x000fea0003800000 */
.L_x_3004:
        /* <DEDUP_REMOVED lines=25> */
.L_x_3006:
        /* <DEDUP_REMOVED lines=23> */
.L_x_3008:
[----:B------:R-:W-:Y:S05]  /*c930*/  BSYNC B0 ;  /* 0x0000000000007941 */ /* 0x000fea0003800000 */
.L_x_3007:
        /* <DEDUP_REMOVED lines=25> */
.L_x_3009:
        /* <DEDUP_REMOVED lines=23> */
.L_x_3011:
[----:B------:R-:W-:Y:S05]  /*cc40*/  BSYNC B0 ;  /* 0x0000000000007941 */ /* 0x000fea0003800000 */
.L_x_3010:
        /* <DEDUP_REMOVED lines=43> */
.L_x_3012:
        /* <DEDUP_REMOVED lines=22> */
.L_x_3014:
[----:B------:R-:W-:Y:S05]  /*d060*/  BSYNC B0 ;  /* 0x0000000000007941 */ /* 0x000fea0003800000 */
.L_x_3013:
        /* <DEDUP_REMOVED lines=25> */
.L_x_3015:
        /* <DEDUP_REMOVED lines=23> */
.L_x_3017:
[----:B------:R-:W-:Y:S05]  /*d370*/  BSYNC B0 ;  /* 0x0000000000007941 */ /* 0x000fea0003800000 */
.L_x_3016:
        /* <DEDUP_REMOVED lines=25> */
.L_x_3018:
        /* <DEDUP_REMOVED lines=23> */
.L_x_3020:
[----:B------:R-:W-:Y:S05]  /*d680*/  BSYNC B0 ;  /* 0x0000000000007941 */ /* 0x000fea0003800000 */
.L_x_3019:
        /* <DEDUP_REMOVED lines=43> */
.L_x_3021:
        /* <DEDUP_REMOVED lines=22> */
.L_x_3023:
[----:B------:R-:W-:Y:S05]  /*daa0*/  BSYNC B0 ;  /* 0x0000000000007941 */ /* 0x000fea0003800000 */
.L_x_3022:
        /* <DEDUP_REMOVED lines=25> */
.L_x_3024:
        /* <DEDUP_REMOVED lines=23> */
.L_x_3026:
[----:B------:R-:W-:Y:S05]  /*ddb0*/  BSYNC B0 ;  /* 0x0000000000007941 */ /* 0x000fea0003800000 */
.L_x_3025:
        /* <DEDUP_REMOVED lines=25> */
.L_x_3027:
        /* <DEDUP_REMOVED lines=23> */
.L_x_3029:
[----:B------:R-:W-:Y:S05]  /*e0c0*/  BSYNC B0 ;  /* 0x0000000000007941 */ /* 0x000fea0003800000 */
.L_x_3028:
        /* <DEDUP_REMOVED lines=43> */
.L_x_3030:
        /* <DEDUP_REMOVED lines=22> */
.L_x_3032:
[----:B------:R-:W-:Y:S05]  /*e4e0*/  BSYNC B0 ;  /* 0x0000000000007941 */ /* 0x000fea0003800000 */
.L_x_3031:
        /* <DEDUP_REMOVED lines=25> */
.L_x_3033:
        /* <DEDUP_REMOVED lines=23> */
.L_x_3035:
[----:B------:R-:W-:Y:S05]  /*e7f0*/  BSYNC B0 ;  /* 0x0000000000007941 */ /* 0x000fea0003800000 */
.L_x_3034:
        /* <DEDUP_REMOVED lines=25> */
.L_x_3036:
        /* <DEDUP_REMOVED lines=23> */
.L_x_3038:
[----:B------:R-:W-:Y:S05]  /*eb00*/  BSYNC B0 ;  /* 0x0000000000007941 */ /* 0x000fea0003800000 */
.L_x_3037:
        /* <DEDUP_REMOVED lines=43> */
.L_x_3039:
        /* <DEDUP_REMOVED lines=21> */
.L_x_3041:
[----:B------:R-:W-:Y:S05]  /*ef10*/  BSYNC B0 ;  /* 0x0000000000007941 */ /* 0x000fea0003800000 */
.L_x_3040:
        /* <DEDUP_REMOVED lines=25> */
.L_x_3042:
        /* <DEDUP_REMOVED lines=23> */
.L_x_3044:
[----:B------:R-:W-:Y:S05]  /*f220*/  BSYNC B0 ;  /* 0x0000000000007941 */ /* 0x000fea0003800000 */
.L_x_3043:
        /* <DEDUP_REMOVED lines=25> */
.L_x_3045:
        /* <DEDUP_REMOVED lines=23> */
.L_x_3047:
[----:B------:R-:W-:Y:S05]  /*f530*/  BSYNC B0 ;  /* 0x0000000000007941 */ /* 0x000fea0003800000 */
.L_x_3046:
        /* <DEDUP_REMOVED lines=43> */
.L_x_3048:
        /* <DEDUP_REMOVED lines=21> */
.L_x_3050:
[----:B------:R-:W-:Y:S05]  /*f940*/  BSYNC B0 ;  /* 0x0000000000007941 */ /* 0x000fea0003800000 */
.L_x_3049:
        /* <DEDUP_REMOVED lines=25> */
.L_x_3051:
        /* <DEDUP_REMOVED lines=23> */
.L_x_3053:
[----:B------:R-:W-:Y:S05]  /*fc50*/  BSYNC B0 ;  /* 0x0000000000007941 */ /* 0x000fea0003800000 */
.L_x_3052:
        /* <DEDUP_REMOVED lines=25> */
.L_x_3054:
        /* <DEDUP_REMOVED lines=23> */
.L_x_3056:
[----:B------:R-:W-:Y:S05]  /*ff60*/  BSYNC B0 ;  /* 0x0000000000007941 */ /* 0x000fea0003800000 */
.L_x_3055:
        /* <DEDUP_REMOVED lines=43> */
.L_x_3057:
        /* <DEDUP_REMOVED lines=21> */
.L_x_3059:
[----:B------:R-:W-:Y:S05]  /*10370*/  BSYNC B0 ;  /* 0x0000000000007941 */ /* 0x000fea0003800000 */
.L_x_3058:
        /* <DEDUP_REMOVED lines=25> */
.L_x_3060:
        /* <DEDUP_REMOVED lines=23> */
.L_x_3062:
[----:B------:R-:W-:Y:S05]  /*10680*/  BSYNC B0 ;  /* 0x0000000000007941 */ /* 0x000fea0003800000 */
.L_x_3061:
        /* <DEDUP_REMOVED lines=25> */
.L_x_3063:
        /* <DEDUP_REMOVED lines=23> */
.L_x_3065:
[----:B------:R-:W-:Y:S05]  /*10990*/  BSYNC B0 ;  /* 0x0000000000007941 */ /* 0x000fea0003800000 */
.L_x_3064:
        /* <DEDUP_REMOVED lines=43> */
.L_x_3066:
        /* <DEDUP_REMOVED lines=19> */
.L_x_3068:
[----:B------:R-:W-:Y:S05]  /*10d80*/  BSYNC B0 ;  /* 0x0000000000007941 */ /* 0x000fea0003800000 */
.L_x_3067:
        /* <DEDUP_REMOVED lines=25> */
.L_x_3069:
        /* <DEDUP_REMOVED lines=23> */
.L_x_3071:
[----:B------:R-:W-:Y:S05]  /*11090*/  BSYNC B0 ;  /* 0x0000000000007941 */ /* 0x000fea0003800000 */
.L_x_3070:
        /* <DEDUP_REMOVED lines=25> */
.L_x_3072:
        /* <DEDUP_REMOVED lines=23> */
.L_x_3074:
[----:B------:R-:W-:Y:S05]  /*113a0*/  BSYNC B0 ;  /* 0x0000000000007941 */ /* 0x000fea0003800000 */
.L_x_3073:
        /* <DEDUP_REMOVED lines=51> */
.L_x_3075:
        /* <DEDUP_REMOVED lines=27> */
.L_x_3077:
[----:B------:R-:W-:Y:S05]  /*11890*/  BSYNC B0 ;  /* 0x0000000000007941 */ /* 0x000fea0003800000 */
.L_x_3076:
        /* <DEDUP_REMOVED lines=25> */
.L_x_3078:
        /* <DEDUP_REMOVED lines=31> */
.L_x_3080:
[----:B------:R-:W-:Y:S05]  /*11c20*/  BSYNC B0 ;  /* 0x0000000000007941 */ /* 0x000fea0003800000 */
.L_x_3079:
        /* <DEDUP_REMOVED lines=21> */
.L_x_3081:
        /* <DEDUP_REMOVED lines=21> */
.L_x_3083:
[----:B------:R-:W-:Y:S05]  /*11ed0*/  BSYNC B0 ;  /* 0x0000000000007941 */ /* 0x000fea0003800000 */
.L_x_3082:
        /* <DEDUP_REMOVED lines=21> */
.L_x_3084:
        /* <DEDUP_REMOVED lines=21> */
.L_x_3086:
[----:B------:R-:W-:Y:S05]  /*12180*/  BSYNC B0 ;  /* 0x0000000000007941 */ /* 0x000fea0003800000 */
.L_x_3085:
        /* <DEDUP_REMOVED lines=21> */
.L_x_3087:
        /* <DEDUP_REMOVED lines=20> */
.L_x_3089:
[----:B------:R-:W-:Y:S05]  /*12420*/  BSYNC B0 ;  /* 0x0000000000007941 */ /* 0x000fea0003800000 */
.L_x_3088:
[----:B-1----:R-:W-:Y:S02]  /*12430*/  ULDC UR5, c[0x0][0x10] ;  /* 0x0000040000057ab9 */ /* 0x002fe40000000800 */
[----:B------:R-:W-:Y:S02]  /*12440*/  UIADD3 UR9, UR9, UR5, URZ ;  /* 0x0000000509097290 */ /* 0x000fe4000fffe03f */
[----:B------:R-:W-:Y:S02]  /*12450*/  UIADD3 UR4, UR4, 0x1, URZ ;  /* 0x0000000104047890 */ /* 0x000fe4000fffe03f */
[----:B------:R-:W-:-:S06]  /*12460*/  UISETP.GE.AND UP0, UPT, UR9, UR8, UPT ;  /* 0x000000080900728c */ /* 0x000fcc000bf06270 */
[----:B------:R-:W-:-:S13]  /*12470*/  PLOP3.LUT P0, PT, PT, PT, UP0, 0x80, 0x0 ;  /* 0x000000000000781c */ /* 0x000fda0003f0f008 */
[----:B------:R-:W-:Y:S01]  /*12480*/  @P0 CALL.REL.NOINC `(.L_x_2943) ;  /* 0x0000001000000944 */ /* 0x000fe20003c00000 */
[----:B------:R-:W-:Y:S05]  /*12490*/  BRA `(.L_x_3090) ;  /* 0xfffee07000007947 */ /* 0x000fea000383ffff */
.L_x_2943:
        /* <DEDUP_REMOVED lines=18> */
.L_x_3092:
[----:B------:R-:W-:Y:S05]  /*125c0*/  BSYNC B0 ;  /* 0x0000000000007941 */ /* 0x000fea0003800000 */
.L_x_3091:
        /* <DEDUP_REMOVED lines=11> */
.L_x_3094:
[----:B------:R-:W3:Y:S01]  /*12680*/  LDG.E.STRONG.GPU R5, [R2.64] ;  /* 0x0000001202057981 */ /* 0x000ee2000c1ef900 */
[----:B------:R-:W-:Y:S01]  /*12690*/  YIELD ;  /* 0x0000000000007946 */ /* 0x000fe20003800000 */
[----:B---3--:R-:W-:Y:S01]  /*126a0*/  ISETP.NE.AND P0, PT, R5, R4, PT ;  /* 0x000000040500720c */ /* 0x008fe20003f05270 */
[----:B------:R-:W-:-:S12]  /*126b0*/  CCTL.IVALL ;  /* 0x00000000ff00798f */ /* 0x000fd80002000000 */
[----:B------:R-:W-:Y:S05]  /*126c0*/  @P0 BRA `(.L_x_3094) ;  /* 0xffffffb000000947 */ /* 0x000fea000383ffff */
.L_x_3093:
        /* <DEDUP_REMOVED lines=24> */
.L_x_3095:
        /* <DEDUP_REMOVED lines=16> */
[----:B---3--:R-:W-:Y:S01]  /*12950*/  F2FP.PACK_AB R23, R19, R4 ;  /* 0x000000041317723e */ /* 0x008fe200000000ff */
[----:B------:R-:W-:-:S04]  /*12960*/  IMAD.WIDE R4, R16, R17, c[0x0][0x168] ;  /* 0x00005a0010047625 */ /* 0x000fc800078e0211 */
[----:B------:R-:W-:Y:S01]  /*12970*/  IMAD.WIDE R16, R16, R17, c[0x0][0x170] ;  /* 0x00005c0010107625 */ /* 0x000fe200078e0211 */
[----:B----4-:R-:W-:Y:S01]  /*12980*/  F2FP.PACK_AB R25, R3, R20 ;  /* 0x000000140319723e */ /* 0x010fe200000000ff */
[----:B------:R0:W-:Y:S01]  /*12990*/  STG.E [R4.64], R23 ;  /* 0x0000001704007986 */ /* 0x0001e2000c101912 */
[----:B------:R-:W-:-:S03]  /*129a0*/  SHF.R.S32.HI R3, RZ, 0x1f, R0 ;  /* 0x0000001fff037819 */ /* 0x000fc60000011400 */
[----:B------:R0:W-:Y:S01]  /*129b0*/  STG.E [R16.64], R25 ;  /* 0x0000001910007986 */ /* 0x0001e2000c101912 */
[----:B------:R-:W-:-:S13]  /*129c0*/  ISETP.GT.AND.EX P0, PT, R6, R3, PT, P0 ;  /* 0x000000030600720c */ /* 0x000fda0003f04300 */
[----:B0-----:R-:W-:Y:S05]  /*129d0*/  @P0 BRA `(.L_x_3095) ;  /* 0xfffffe7000000947 */ /* 0x001fea000383ffff */
[----:B------:R-:W-:Y:S05]  /*129e0*/  EXIT ;  /* 0x000000000000794d */ /* 0x000fea0003800000 */
.L_x_3096:
        /* <DEDUP_REMOVED lines=9> */
.L_x_5185:


//--------------------- .text._Z35group_norm_nhwc_fwd_one_pass_kernelI11Bf16IOFp32WLi64ELi84ELi672EEv26Group_norm_nhwc_fwd_params --------------------------
	.section	.text._Z35group_norm_nhwc_fwd_one_pass_kernelI11Bf16IOFp32WLi64ELi84ELi672EEv26Group_norm_nhwc_fwd_params,"ax",@progbits
	.sectioninfo	@"SHI_REGISTERS=40"
	.align	128
        .global         _Z35group_norm_nhwc_fwd_one_pass_kernelI11Bf16IOFp32WLi64ELi84ELi672EEv26Group_norm_nhwc_fwd_params
        .type           _Z35group_norm_nhwc_fwd_one_pass_kernelI11Bf16IOFp32WLi64ELi84ELi672EEv26Group_norm_nhwc_fwd_params,@function
        .size           _Z35group_norm_nhwc_fwd_one_pass_kernelI11Bf16IOFp32WLi64ELi84ELi672EEv26Group_norm_nhwc_fwd_params,(.L_x_5186 - _Z35group_norm_nhwc_fwd_one_pass_kernelI11Bf16IOFp32WLi64ELi84ELi672EEv26Group_norm_nhwc_fwd_params)
        .other          _Z35group_norm_nhwc_fwd_one_pass_kernelI11Bf16IOFp32WLi64ELi84ELi672EEv26Group_norm_nhwc_fwd_params,@"STO_CUDA_ENTRY STV_DEFAULT"
_Z35group_norm_nhwc_fwd_one_pass_kernelI11Bf16IOFp32WLi64ELi84ELi672EEv26Group_norm_nhwc_fwd_params:
.text._Z35group_norm_nhwc_fwd_one_pass_kernelI11Bf16IOFp32WLi64ELi84ELi672EEv26Group_norm_nhwc_fwd_params:
[----:B------:R-:W-:Y:S02]  /*0000*/  MOV R1, c[0x0][0x28] ;  /* 0x00000a0000017a02 */ /* 0x000fe40000000f00 */
[----:B------:R-:W0:Y:S01]  /*0010*/  S2R R30, SR_CTAID.Y ;  /* 0x00000000001e7919 */ /* 0x000e220000002600 */
[----:B------:R-:W-:Y:S02]  /*0020*/  ULDC UR4, c[0x0][0x1d8] ;  /* 0x0000760000047ab9 */ /* 0x000fe40000000800 */
[----:B------:R-:W-:Y:S02]  /*0030*/  ULDC UR5, c[0x0][0x1a8] ;  /* 0x00006a0000057ab9 */ /* 0x000fe40000000800 */
[----:B------:R-:W-:-:S06]  /*0040*/  UIMAD UR4, UR4, UR5, URZ ;  /* 0x00000005040472a4 */ /* 0x000fcc000f8e023f */
[----:B0-----:R-:W-:-:S13]  /*0050*/  ISETP.GE.AND P0, PT, R30, UR4, PT ;  /* 0x000000041e007c0c */ /* 0x001fda000bf06270 */
[----:B------:R-:W-:Y:S05]  /*0060*/  @P0 EXIT ;  /* 0x000000000000094d */ /* 0x000fea0003800000 */
[----:B------:R-:W0:Y:S01]  /*0070*/  S2R R7, SR_TID.X ;  /* 0x0000000000077919 */ /* 0x000e220000002100 */
[----:B------:R-:W-:Y:S01]  /*0080*/  HFMA2.MMA R24, -RZ, RZ, 0, 0 ;  /* 0x00000000ff187435 */ /* 0x000fe200000001ff */
[----:B------:R-:W-:Y:S02]  /*0090*/  ULDC.U8 UR5, c[0x0][0x1dc] ;  /* 0x0000770000057ab9 */ /* 0x000fe40000000000 */
[----:B------:R-:W1:Y:S01]  /*00a0*/  S2R R6, SR_CTAID.X ;  /* 0x0000000000067919 */ /* 0x000e620000002500 */
[----:B------:R-:W-:-:S03]  /*00b0*/  ULDC.64 UR6, c[0x0][0x118] ;  /* 0x0000460000067ab9 */ /* 0x000fc60000000a00 */
[----:B------:R-:W2:Y:S01]  /*00c0*/  S2R R0, SR_LANEID ;  /* 0x0000000000007919 */ /* 0x000ea20000000000 */
[--C-:B0-----:R-:W-:Y:S02]  /*00d0*/  SHF.R.U32.HI R2, RZ, 0x1, R7.reuse ;  /* 0x00000001ff027819 */ /* 0x101fe40000011607 */
[----:B------:R-:W-:-:S03]  /*00e0*/  SHF.R.S32.HI R4, RZ, 0x1f, R7 ;  /* 0x0000001fff047819 */ /* 0x000fc60000011407 */
[----:B------:R-:W-:Y:S01]  /*00f0*/  IMAD.WIDE.U32 R2, R2, 0x30c30c31, RZ ;  /* 0x30c30c3102027825 */ /* 0x000fe200078e00ff */
[----:B------:R-:W-:-:S04]  /*0100*/  LEA.HI R4, R4, R7, RZ, 0x5 ;  /* 0x0000000704047211 */ /* 0x000fc800078f28ff */
[----:B------:R-:W-:Y:S02]  /*0110*/  SHF.R.U32.HI R3, RZ, 0x2, R3 ;  /* 0x00000002ff037819 */ /* 0x000fe40000011603 */
[----:B------:R-:W-:-:S03]  /*0120*/  SHF.R.S32.HI R25, RZ, 0x5, R4 ;  /* 0x00000005ff197819 */ /* 0x000fc60000011404 */
[----:B-1----:R-:W-:Y:S02]  /*0130*/  IMAD R29, R6, c[0x0][0x1e4], R3 ;  /* 0x00007900061d7a24 */ /* 0x002fe400078e0203 */
[----:B------:R-:W-:-:S03]  /*0140*/  IMAD R31, R3, -0x2a, R7 ;  /* 0xffffffd6031f7824 */ /* 0x000fc600078e0207 */
[----:B------:R-:W-:Y:S02]  /*0150*/  ISETP.GE.U32.AND P0, PT, R29, c[0x0][0x1c8], PT ;  /* 0x000072001d007a0c */ /* 0x000fe40003f06070 */
[----:B------:R-:W-:Y:S02]  /*0160*/  SHF.R.S32.HI R2, RZ, 0x1f, R29 ;  /* 0x0000001fff027819 */ /* 0x000fe4000001141d */
[----:B------:R-:W-:Y:S02]  /*0170*/  SHF.L.U32 R31, R31, 0x1, RZ ;  /* 0x000000011f1f7819 */ /* 0x000fe400000006ff */
[----:B------:R-:W-:Y:S02]  /*0180*/  ISETP.GE.AND.EX P0, PT, R2, c[0x0][0x1cc], PT, P0 ;  /* 0x0000730002007a0c */ /* 0x000fe40003f06300 */
[----:B------:R-:W-:Y:S02]  /*0190*/  IADD3 R28, R29, 0x10, RZ ;  /* 0x000000101d1c7810 */ /* 0x000fe40007ffe0ff */
[----:B------:R-:W-:-:S02]  /*01a0*/  ISETP.LT.U32.AND P0, PT, R7, 0x2a0, !P0 ;  /* 0x000002a00700780c */ /* 0x000fc40004701070 */
[C---:B------:R-:W-:Y:S02]  /*01b0*/  IADD3 R27, R29.reuse, 0x20, RZ ;  /* 0x000000201d1b7810 */ /* 0x040fe40007ffe0ff */
[----:B--2---:R-:W-:Y:S02]  /*01c0*/  IADD3 R26, R29, 0x30, RZ ;  /* 0x000000301d1a7810 */ /* 0x004fe40007ffe0ff */
.L_x_3119:
[----:B-1----:R-:W-:Y:S01]  /*01d0*/  IABS R8, c[0x0][0x1d8] ;  /* 0x0000760000087a13 */ /* 0x002fe20000000000 */
[----:B------:R-:W-:Y:S01]  /*01e0*/  CS2R R20, SRZ ;  /* 0x0000000000147805 */ /* 0x000fe2000001ff00 */
[----:B0-----:R-:W-:Y:S01]  /*01f0*/  IABS R10, R30 ;  /* 0x0000001e000a7213 */ /* 0x001fe20000000000 */
[----:B------:R-:W-:Y:S01]  /*0200*/  CS2R R22, SRZ ;  /* 0x0000000000167805 */ /* 0x000fe2000001ff00 */
[----:B------:R-:W0:Y:S08]  /*0210*/  I2F.RP R3, R8 ;  /* 0x0000000800037306 */ /* 0x000e300000209400 */
[----:B0-----:R-:W0:Y:S02]  /*0220*/  MUFU.RCP R3, R3 ;  /* 0x0000000300037308 */ /* 0x001e240000001000 */
[----:B0-----:R-:W-:-:S06]  /*0230*/  IADD3 R4, R3, 0xffffffe, RZ ;  /* 0x0ffffffe03047810 */ /* 0x001fcc0007ffe0ff */
[----:B------:R0:W1:Y:S02]  /*0240*/  F2I.FTZ.U32.TRUNC.NTZ R5, R4 ;  /* 0x0000000400057305 */ /* 0x000064000021f000 */
[----:B0-----:R-:W-:Y:S02]  /*0250*/  MOV R4, RZ ;  /* 0x000000ff00047202 */ /* 0x001fe40000000f00 */
[----:B-1----:R-:W-:-:S05]  /*0260*/  IADD3 R9, RZ, -R5, RZ ;  /* 0x80000005ff097210 */ /* 0x002fca0007ffe0ff */
[----:B------:R-:W-:-:S04]  /*0270*/  IMAD R9, R9, R8, RZ ;  /* 0x0000000809097224 */ /* 0x000fc800078e02ff */
[----:B------:R-:W-:Y:S01]  /*0280*/  IMAD.HI.U32 R5, R5, R9, R4 ;  /* 0x0000000905057227 */ /* 0x000fe200078e0004 */
[----:B------:R-:W-:-:S05]  /*0290*/  MOV R9, R10 ;  /* 0x0000000a00097202 */ /* 0x000fca0000000f00 */
[----:B------:R-:W-:-:S05]  /*02a0*/  IMAD.HI.U32 R5, R5, R9, RZ ;  /* 0x0000000905057227 */ /* 0x000fca00078e00ff */
[----:B------:R-:W-:-:S05]  /*02b0*/  IADD3 R3, -R5, RZ, RZ ;  /* 0x000000ff05037210 */ /* 0x000fca0007ffe1ff */
[----:B------:R-:W-:Y:S01]  /*02c0*/  IMAD R3, R8, R3, R9 ;  /* 0x0000000308037224 */ /* 0x000fe200078e0209 */
[----:B------:R-:W-:-:S04]  /*02d0*/  SHF.R.S32.HI R9, RZ, 0x1f, R31 ;  /* 0x0000001fff097819 */ /* 0x000fc8000001141f */
[----:B------:R-:W-:-:S13]  /*02e0*/  ISETP.GT.U32.AND P2, PT, R8, R3, PT ;  /* 0x000000030800720c */ /* 0x000fda0003f44070 */
[-C--:B------:R-:W-:Y:S02]  /*02f0*/  @!P2 IADD3 R3, R3, -R8.reuse, RZ ;  /* 0x800000080303a210 */ /* 0x080fe40007ffe0ff */
[----:B------:R-:W-:Y:S02]  /*0300*/  @!P2 IADD3 R5, R5, 0x1, RZ ;  /* 0x000000010505a810 */ /* 0x000fe40007ffe0ff */
[----:B------:R-:W-:Y:S01]  /*0310*/  ISETP.GE.U32.AND P1, PT, R3, R8, PT ;  /* 0x000000080300720c */ /* 0x000fe20003f26070 */
[----:B------:R-:W-:Y:S01]  /*0320*/  @P0 IMAD R8, R2, c[0x0][0x1c0], RZ ;  /* 0x0000700002080a24 */ /* 0x000fe200078e02ff */
[----:B------:R-:W-:Y:S02]  /*0330*/  LOP3.LUT R3, R30, c[0x0][0x1d8], RZ, 0x3c, !PT ;  /* 0x000076001e037a12 */ /* 0x000fe400078e3cff */
[----:B------:R-:W-:Y:S01]  /*0340*/  ISETP.NE.AND P2, PT, RZ, c[0x0][0x1d8], PT ;  /* 0x00007600ff007a0c */ /* 0x000fe20003f45270 */
[----:B------:R-:W-:Y:S01]  /*0350*/  @P0 IMAD R13, R29, c[0x0][0x1c4], R8 ;  /* 0x000071001d0d0a24 */ /* 0x000fe200078e0208 */
[----:B------:R-:W-:-:S07]  /*0360*/  ISETP.GE.AND P3, PT, R3, RZ, PT ;  /* 0x000000ff0300720c */ /* 0x000fce0003f66270 */
[----:B------:R-:W-:Y:S02]  /*0370*/  @P1 IADD3 R5, R5, 0x1, RZ ;  /* 0x0000000105051810 */ /* 0x000fe40007ffe0ff */
[----:B------:R-:W-:-:S04]  /*0380*/  ISETP.GE.U32.AND P1, PT, R28, c[0x0][0x1c8], PT ;  /* 0x000072001c007a0c */ /* 0x000fc80003f26070 */
[----:B------:R-:W-:Y:S02]  /*0390*/  @!P3 IADD3 R5, -R5, RZ, RZ ;  /* 0x000000ff0505b210 */ /* 0x000fe40007ffe1ff */
[----:B------:R-:W-:Y:S02]  /*03a0*/  @!P2 LOP3.LUT R5, RZ, c[0x0][0x1d8], RZ, 0x33, !PT ;  /* 0x00007600ff05aa12 */ /* 0x000fe400078e33ff */
[----:B------:R-:W-:Y:S02]  /*03b0*/  ISETP.GE.U32.AND P3, PT, R26, c[0x0][0x1c8], PT ;  /* 0x000072001a007a0c */ /* 0x000fe40003f66070 */
[----:B------:R-:W-:Y:S02]  /*03c0*/  IADD3 R3, -R5, RZ, RZ ;  /* 0x000000ff05037210 */ /* 0x000fe40007ffe1ff */
[----:B------:R-:W-:-:S03]  /*03d0*/  SHF.R.S32.HI R4, RZ, 0x1f, R5 ;  /* 0x0000001fff047819 */ /* 0x000fc60000011405 */
[----:B------:R-:W-:Y:S01]  /*03e0*/  IMAD R32, R3, c[0x0][0x1d8], R30 ;  /* 0x0000760003207a24 */ /* 0x000fe200078e021e */
[----:B------:R-:W-:Y:S01]  /*03f0*/  SHF.R.S32.HI R3, RZ, 0x1f, R28 ;  /* 0x0000001fff037819 */ /* 0x000fe2000001141c */
[----:B------:R-:W-:Y:S02]  /*0400*/  IMAD R4, R4, c[0x0][0x1d0], RZ ;  /* 0x0000740004047a24 */ /* 0x000fe400078e02ff */
[----:B------:R-:W-:Y:S01]  /*0410*/  IMAD R32, R32, 0x54, RZ ;  /* 0x0000005420207824 */ /* 0x000fe200078e02ff */
[----:B------:R-:W-:Y:S01]  /*0420*/  ISETP.GE.AND.EX P1, PT, R3, c[0x0][0x1cc], PT, P1 ;  /* 0x0000730003007a0c */ /* 0x000fe20003f26310 */
[----:B------:R-:W-:Y:S01]  /*0430*/  IMAD R35, R5, c[0x0][0x1d4], R4 ;  /* 0x0000750005237a24 */ /* 0x000fe200078e0204 */
[----:B------:R-:W-:Y:S02]  /*0440*/  SHF.R.S32.HI R4, RZ, 0x1f, R27 ;  /* 0x0000001fff047819 */ /* 0x000fe4000001141b */
[----:B------:R-:W-:Y:S02]  /*0450*/  IADD3 R36, P2, R31, R32, RZ ;  /* 0x000000201f247210 */ /* 0x000fe40007f5e0ff */
[----:B------:R-:W-:-:S02]  /*0460*/  ISETP.GT.U32.OR P1, PT, R7, 0x29f, P1 ;  /* 0x0000029f0700780c */ /* 0x000fc40000f24470 */
[----:B------:R-:W-:Y:S02]  /*0470*/  LEA.HI.X.SX32 R37, R32, R9, 0x1, P2 ;  /* 0x0000000920257211 */ /* 0x000fe400010f0eff */
[----:B------:R-:W-:-:S03]  /*0480*/  ISETP.GE.U32.AND P2, PT, R27, c[0x0][0x1c8], PT ;  /* 0x000072001b007a0c */ /* 0x000fc60003f46070 */
[----:B------:R-:W-:Y:S01]  /*0490*/  IMAD.WIDE.U32 R36, R5, c[0x0][0x1d0], R36 ;  /* 0x0000740005247a25 */ /* 0x000fe200078e0024 */
[----:B------:R-:W-:Y:S02]  /*04a0*/  ISETP.GE.AND.EX P2, PT, R4, c[0x0][0x1cc], PT, P2 ;  /* 0x0000730004007a0c */ /* 0x000fe40003f46320 */
[----:B------:R-:W-:Y:S02]  /*04b0*/  SHF.R.S32.HI R5, RZ, 0x1f, R26 ;  /* 0x0000001fff057819 */ /* 0x000fe4000001141a */
[----:B------:R-:W-:Y:S01]  /*04c0*/  IADD3 R35, R37, R35, RZ ;  /* 0x0000002325237210 */ /* 0x000fe20007ffe0ff */
[----:B------:R-:W-:Y:S01]  /*04d0*/  @!P1 IMAD R9, R3, c[0x0][0x1c0], RZ ;  /* 0x0000700003099a24 */ /* 0x000fe200078e02ff */
[-C--:B------:R-:W-:Y:S02]  /*04e0*/  @!P1 MOV R34, R36.reuse ;  /* 0x0000002400229202 */ /* 0x080fe40000000f00 */
[----:B------:R-:W-:Y:S01]  /*04f0*/  ISETP.GT.U32.OR P2, PT, R7, 0x29f, P2 ;  /* 0x0000029f0700780c */ /* 0x000fe20001744470 */
[C---:B------:R-:W-:Y:S01]  /*0500*/  @!P1 IMAD R15, R28.reuse, c[0x0][0x1c4], R9 ;  /* 0x000071001c0f9a24 */ /* 0x040fe200078e0209 */
[----:B------:R-:W-:Y:S01]  /*0510*/  @P0 MOV R10, R36 ;  /* 0x00000024000a0202 */ /* 0x000fe20000000f00 */
[----:B------:R-:W-:Y:S01]  /*0520*/  @!P1 IMAD.WIDE.U32 R8, R28, c[0x0][0x1c0], R34 ;  /* 0x000070001c089a25 */ /* 0x000fe200078e0022 */
[----:B------:R-:W-:-:S02]  /*0530*/  @P0 MOV R11, R35 ;  /* 0x00000023000b0202 */ /* 0x000fc40000000f00 */
[----:B------:R-:W-:Y:S02]  /*0540*/  ISETP.GE.AND.EX P3, PT, R5, c[0x0][0x1cc], PT, P3 ;  /* 0x0000730005007a0c */ /* 0x000fe40003f66330 */
[----:B------:R-:W-:Y:S01]  /*0550*/  @!P1 IADD3 R9, R9, R15, RZ ;  /* 0x0000000f09099210 */ /* 0x000fe20007ffe0ff */
[----:B------:R-:W-:Y:S01]  /*0560*/  @P0 IMAD.WIDE.U32 R10, R29, c[0x0][0x1c0], R10 ;  /* 0x000070001d0a0a25 */ /* 0x000fe200078e000a */
[----:B------:R-:W-:Y:S02]  /*0570*/  @!P1 LEA R14, P5, R8, c[0x0][0x170], 0x1 ;  /* 0x00005c00080e9a11 */ /* 0x000fe400078a08ff */
[----:B------:R-:W-:Y:S02]  /*0580*/  ISETP.GT.U32.OR P3, PT, R7, 0x29f, P3 ;  /* 0x0000029f0700780c */ /* 0x000fe40001f64470 */
[----:B------:R-:W-:Y:S02]  /*0590*/  @P0 IADD3 R11, R11, R13, RZ ;  /* 0x0000000d0b0b0210 */ /* 0x000fe40007ffe0ff */
[----:B------:R-:W-:-:S02]  /*05a0*/  @P0 LEA R16, P4, R10, c[0x0][0x170], 0x1 ;  /* 0x00005c000a100a11 */ /* 0x000fc400078808ff */
[----:B------:R-:W-:Y:S01]  /*05b0*/  @!P1 LEA.HI.X R15, R8, c[0x0][0x174], R9, 0x1, P5 ;  /* 0x00005d00080f9a11 */ /* 0x000fe200028f0c09 */
[----:B------:R-:W-:Y:S01]  /*05c0*/  @!P2 IMAD R8, R4, c[0x0][0x1c0], RZ ;  /* 0x000070000408aa24 */ /* 0x000fe200078e02ff */
[----:B------:R-:W-:Y:S02]  /*05d0*/  @P0 LEA.HI.X R17, R10, c[0x0][0x174], R11, 0x1, P4 ;  /* 0x00005d000a110a11 */ /* 0x000fe400020f0c0b */
[----:B------:R-:W-:Y:S01]  /*05e0*/  @!P2 MOV R9, R35 ;  /* 0x000000230009a202 */ /* 0x000fe20000000f00 */
[----:B------:R-:W-:Y:S01]  /*05f0*/  @!P2 IMAD R11, R27, c[0x0][0x1c4], R8 ;  /* 0x000071001b0baa24 */ /* 0x000fe200078e0208 */
[-C--:B------:R-:W-:Y:S01]  /*0600*/  @!P2 MOV R8, R36.reuse ;  /* 0x000000240008a202 */ /* 0x080fe20000000f00 */
[----:B------:R-:W-:Y:S01]  /*0610*/  @!P3 IMAD R13, R5, c[0x0][0x1c0], RZ ;  /* 0x00007000050dba24 */ /* 0x000fe200078e02ff */
[----:B------:R-:W2:Y:S03]  /*0620*/  @!P1 LDG.E R21, [R14.64] ;  /* 0x000000060e159981 */ /* 0x000ea6000c1e1900 */
[----:B------:R-:W-:Y:S01]  /*0630*/  @!P2 IMAD.WIDE.U32 R8, R27, c[0x0][0x1c0], R8 ;  /* 0x000070001b08aa25 */ /* 0x000fe200078e0008 */
[----:B------:R-:W-:Y:S01]  /*0640*/  @!P3 MOV R10, R36 ;  /* 0x00000024000ab202 */ /* 0x000fe20000000f00 */
[----:B------:R-:W3:Y:S03]  /*0650*/  @P0 LDG.E R23, [R16.64] ;  /* 0x0000000610170981 */ /* 0x000ee6000c1e1900 */
[----:B------:R-:W-:-:S02]  /*0660*/  @!P2 IADD3 R9, R9, R11, RZ ;  /* 0x0000000b0909a210 */ /* 0x000fc40007ffe0ff */
[----:B------:R-:W-:Y:S02]  /*0670*/  @!P2 LEA R12, P1, R8, c[0x0][0x170], 0x1 ;  /* 0x00005c00080caa11 */ /* 0x000fe400078208ff */
[----:B------:R-:W-:Y:S01]  /*0680*/  @!P3 MOV R11, R35 ;  /* 0x00000023000bb202 */ /* 0x000fe20000000f00 */
[----:B------:R-:W-:Y:S01]  /*0690*/  @!P3 IMAD R19, R26, c[0x0][0x1c4], R13 ;  /* 0x000071001a13ba24 */ /* 0x000fe200078e020d */
[----:B------:R-:W-:-:S03]  /*06a0*/  @!P2 LEA.HI.X R13, R8, c[0x0][0x174], R9, 0x1, P1 ;  /* 0x00005d00080daa11 */ /* 0x000fc600008f0c09 */
[----:B------:R-:W-:Y:S02]  /*06b0*/  @!P3 IMAD.WIDE.U32 R10, R26, c[0x0][0x1c0], R10 ;  /* 0x000070001a0aba25 */ /* 0x000fe400078e000a */
[----:B------:R2:W4:Y:S03]  /*06c0*/  @!P2 LDG.E R22, [R12.64] ;  /* 0x000000060c16a981 */ /* 0x000526000c1e1900 */
[----:B------:R-:W-:Y:S02]  /*06d0*/  @!P3 IADD3 R9, R11, R19, RZ ;  /* 0x000000130b09b210 */ /* 0x000fe40007ffe0ff */
[----:B------:R-:W-:-:S04]  /*06e0*/  @!P3 LEA R8, P1, R10, c[0x0][0x170], 0x1 ;  /* 0x00005c000a08ba11 */ /* 0x000fc800078208ff */
[----:B------:R-:W-:-:S05]  /*06f0*/  @!P3 LEA.HI.X R9, R10, c[0x0][0x174], R9, 0x1, P1 ;  /* 0x00005d000a09ba11 */ /* 0x000fca00008f0c09 */
[----:B------:R3:W5:Y:S01]  /*0700*/  @!P3 LDG.E R20, [R8.64] ;  /* 0x000000060814b981 */ /* 0x000762000c1e1900 */
[C---:B------:R-:W-:Y:S02]  /*0710*/  ISETP.GT.AND P1, PT, R0.reuse, 0x1e, PT ;  /* 0x0000001e0000780c */ /* 0x040fe40003f24270 */
[----:B------:R-:W-:Y:S02]  /*0720*/  ISETP.NE.AND P3, PT, R0, RZ, PT ;  /* 0x000000ff0000720c */ /* 0x000fe40003f65270 */
[----:B------:R-:W-:Y:S01]  /*0730*/  ISETP.NE.AND P2, PT, R7, RZ, PT ;  /* 0x000000ff0700720c */ /* 0x000fe20003f45270 */
[----:B------:R-:W-:Y:S01]  /*0740*/  BSSY B0, `(.L_x_3097) ;  /* 0x000006b000007945 */ /* 0x000fe20003800000 */
[--C-:B--2---:R-:W-:Y:S02]  /*0750*/  PRMT R12, RZ, 0x5410, R21.reuse ;  /* 0x00005410ff0c7816 */ /* 0x104fe40000000015 */
[----:B------:R-:W-:Y:S02]  /*0760*/  PRMT R11, RZ, 0x7610, R21 ;  /* 0x00007610ff0b7816 */ /* 0x000fe40000000015 */
[----:B---3--:R-:W-:-:S02]  /*0770*/  PRMT R9, RZ, 0x7610, R23 ;  /* 0x00007610ff097816 */ /* 0x008fc40000000017 */
[----:B------:R-:W-:Y:S01]  /*0780*/  PRMT R8, RZ, 0x5410, R23 ;  /* 0x00005410ff087816 */ /* 0x000fe20000000017 */
[----:B------:R-:W-:Y:S02]  /*0790*/  FADD.FTZ R15, R12, R11 ;  /* 0x0000000b0c0f7221 */ /* 0x000fe40000010000 */
[----:B------:R-:W-:Y:S02]  /*07a0*/  FMUL.FTZ R17, R11, R11 ;  /* 0x0000000b0b117220 */ /* 0x000fe40000410000 */
[----:B------:R-:W-:Y:S02]  /*07b0*/  FMUL.FTZ R11, R9, R9 ;  /* 0x00000009090b7220 */ /* 0x000fe40000410000 */
[C---:B------:R-:W-:Y:S02]  /*07c0*/  FADD.FTZ R10, R8.reuse, R9 ;  /* 0x00000009080a7221 */ /* 0x040fe40000010000 */
[----:B------:R-:W-:Y:S01]  /*07d0*/  FFMA.FTZ R11, R8, R8, R11 ;  /* 0x00000008080b7223 */ /* 0x000fe2000001000b */
[----:B----4-:R-:W-:-:S02]  /*07e0*/  PRMT R9, RZ, 0x7610, R22 ;  /* 0x00007610ff097816 */ /* 0x010fc40000000016 */
[----:B------:R-:W-:Y:S01]  /*07f0*/  PRMT R8, RZ, 0x5410, R22 ;  /* 0x00005410ff087816 */ /* 0x000fe20000000016 */
[----:B------:R-:W-:Y:S02]  /*0800*/  FADD.FTZ R10, RZ, R10 ;  /* 0x0000000aff0a7221 */ /* 0x000fe40000010000 */
[----:B------:R-:W-:Y:S02]  /*0810*/  FMUL.FTZ R13, R9, R9 ;  /* 0x00000009090d7220 */ /* 0x000fe40000410000 */
[----:B------:R-:W-:Y:S02]  /*0820*/  FADD.FTZ R9, R8, R9 ;  /* 0x0000000908097221 */ /* 0x000fe40000010000 */
[----:B------:R-:W-:Y:S02]  /*0830*/  FADD.FTZ R10, R10, R15 ;  /* 0x0000000f0a0a7221 */ /* 0x000fe40000010000 */
[----:B------:R-:W-:Y:S02]  /*0840*/  FFMA.FTZ R8, R8, R8, R13 ;  /* 0x0000000808087223 */ /* 0x000fe4000001000d */
[----:B------:R-:W-:Y:S01]  /*0850*/  FFMA.FTZ R12, R12, R12, R17 ;  /* 0x0000000c0c0c7223 */ /* 0x000fe20000010011 */
[----:B-----5:R-:W-:Y:S01]  /*0860*/  PRMT R13, RZ, 0x7610, R20 ;  /* 0x00007610ff0d7816 */ /* 0x020fe20000000014 */
[----:B------:R-:W-:-:S02]  /*0870*/  FADD.FTZ R11, RZ, R11 ;  /* 0x0000000bff0b7221 */ /* 0x000fc40000010000 */
[----:B------:R-:W-:Y:S01]  /*0880*/  FADD.FTZ R9, R10, R9 ;  /* 0x000000090a097221 */ /* 0x000fe20000010000 */
[----:B------:R-:W-:Y:S01]  /*0890*/  PRMT R10, RZ, 0x5410, R20 ;  /* 0x00005410ff0a7816 */ /* 0x000fe20000000014 */
[----:B------:R-:W-:Y:S02]  /*08a0*/  FADD.FTZ R11, R11, R12 ;  /* 0x0000000c0b0b7221 */ /* 0x000fe40000010000 */
[----:B------:R-:W-:Y:S02]  /*08b0*/  FMUL.FTZ R15, R13, R13 ;  /* 0x0000000d0d0f7220 */ /* 0x000fe40000410000 */
[----:B------:R-:W-:Y:S02]  /*08c0*/  FADD.FTZ R8, R11, R8 ;  /* 0x000000080b087221 */ /* 0x000fe40000010000 */
[C---:B------:R-:W-:Y:S02]  /*08d0*/  FFMA.FTZ R15, R10.reuse, R10, R15 ;  /* 0x0000000a0a0f7223 */ /* 0x040fe4000001000f */
[----:B------:R-:W-:-:S02]  /*08e0*/  FADD.FTZ R18, R10, R13 ;  /* 0x0000000d0a127221 */ /* 0x000fc40000010000 */
[----:B------:R-:W-:Y:S02]  /*08f0*/  FADD.FTZ R8, R8, R15 ;  /* 0x0000000f08087221 */ /* 0x000fe40000010000 */
[----:B------:R-:W-:-:S03]  /*0900*/  FADD.FTZ R18, R9, R18 ;  /* 0x0000001209127221 */ /* 0x000fc60000010000 */
[----:B------:R-:W0:Y:S04]  /*0910*/  SHFL.DOWN PT, R11, R8, 0x1, 0x1f ;  /* 0x08201f00080b7f89 */ /* 0x000e2800000e0000 */
[----:B------:R-:W1:Y:S01]  /*0920*/  SHFL.DOWN PT, R9, R18, 0x1, 0x1f ;  /* 0x08201f0012097f89 */ /* 0x000e6200000e0000 */
[----:B0-----:R-:W-:Y:S02]  /*0930*/  @!P1 FADD.FTZ R8, R8, R11 ;  /* 0x0000000b08089221 */ /* 0x001fe40000010000 */
[----:B-1----:R-:W-:-:S03]  /*0940*/  @!P1 FADD.FTZ R18, R18, R9 ;  /* 0x0000000912129221 */ /* 0x002fc60000010000 */
[----:B------:R-:W0:Y:S04]  /*0950*/  SHFL.DOWN PT, R11, R8, 0x2, 0x1f ;  /* 0x08401f00080b7f89 */ /* 0x000e2800000e0000 */
[----:B------:R-:W1:Y:S01]  /*0960*/  SHFL.DOWN PT, R9, R18, 0x2, 0x1f ;  /* 0x08401f0012097f89 */ /* 0x000e6200000e0000 */
[----:B------:R-:W-:-:S13]  /*0970*/  ISETP.GT.AND P1, PT, R0, 0x1d, PT ;  /* 0x0000001d0000780c */ /* 0x000fda0003f24270 */
        /* <DEDUP_REMOVED lines=17> */
[----:B------:R-:W-:-:S05]  /*0a90*/  MOV R19, R8 ;  /* 0x0000000800137202 */ /* 0x000fca0000000f00 */
        /* <DEDUP_REMOVED lines=13> */
[----:B------:R-:W1:Y:S01]  /*0b70*/  LDS.128 R8, [0x50] ;  /* 0x00005000ff087984 */ /* 0x000e620000000c00 */
[----:B------:R-:W-:Y:S02]  /*0b80*/  FADD.FTZ R12, R12, R15 ;  /* 0x0000000f0c0c7221 */ /* 0x000fe40000010000 */
        /* <DEDUP_REMOVED lines=8> */
[----:B------:R-:W1:Y:S01]  /*0c10*/  LDS.128 R12, [0x70] ;  /* 0x00007000ff0c7984 */ /* 0x000e620000000c00 */
[----:B------:R-:W-:Y:S02]  /*0c20*/  FADD.FTZ R8, R8, R11 ;  /* 0x0000000b08087221 */ /* 0x000fe40000010000 */
        /* <DEDUP_REMOVED lines=8> */
[----:B------:R-:W1:Y:S01]  /*0cb0*/  LDS.128 R8, [0x90] ;  /* 0x00009000ff087984 */ /* 0x000e620000000c00 */
[----:B------:R-:W-:-:S02]  /*0cc0*/  FADD.FTZ R12, R12, R15 ;  /* 0x0000000f0c0c7221 */ /* 0x000fc40000010000 */
[----:B0-----:R-:W-:Y:S02]  /*0cd0*/  FADD.FTZ R13, R13, R16 ;  /* 0x000000100d0d7221 */ /* 0x001fe40000010000 */
[----:B------:R-:W-:Y:S02]  /*0ce0*/  FADD.FTZ R12, R12, R17 ;  /* 0x000000110c0c7221 */ /* 0x000fe40000010000 */
[----:B------:R-:W-:Y:S02]  /*0cf0*/  FADD.FTZ R17, R13, R18 ;  /* 0x000000120d117221 */ /* 0x000fe40000010000 */
[----:B------:R-:W-:Y:S02]  /*0d00*/  FADD.FTZ R16, R12, R19 ;  /* 0x000000130c107221 */ /* 0x000fe40000010000 */
[----:B------:R-:W0:Y:S01]  /*0d10*/  LDS.128 R12, [0xa0] ;  /* 0x0000a000ff0c7984 */ /* 0x000e220000000c00 */
[----:B-1----:R-:W-:Y:S02]  /*0d20*/  FADD.FTZ R17, R17, R8 ;  /* 0x0000000811117221 */ /* 0x002fe40000010000 */
[----:B------:R-:W-:-:S02]  /*0d30*/  FADD.FTZ R8, R16, R9 ;  /* 0x0000000910087221 */ /* 0x000fc40000010000 */
[----:B------:R-:W-:Y:S02]  /*0d40*/  FADD.FTZ R9, R17, R10 ;  /* 0x0000000a11097221 */ /* 0x000fe40000010000 */
[----:B------:R-:W1:Y:S01]  /*0d50*/  LDS.128 R16, [0xb0] ;  /* 0x0000b000ff107984 */ /* 0x000e620000000c00 */
[----:B------:R-:W-:Y:S02]  /*0d60*/  FADD.FTZ R8, R8, R11 ;  /* 0x0000000b08087221 */ /* 0x000fe40000010000 */
[----:B0-----:R-:W-:Y:S02]  /*0d70*/  FADD.FTZ R9, R9, R12 ;  /* 0x0000000c09097221 */ /* 0x001fe40000010000 */
[----:B------:R-:W-:Y:S02]  /*0d80*/  FADD.FTZ R8, R8, R13 ;  /* 0x0000000d08087221 */ /* 0x000fe40000010000 */
[----:B------:R-:W-:Y:S02]  /*0d90*/  FADD.FTZ R9, R9, R14 ;  /* 0x0000000e09097221 */ /* 0x000fe40000010000 */
[----:B------:R-:W-:-:S02]  /*0da0*/  FADD.FTZ R8, R8, R15 ;  /* 0x0000000f08087221 */ /* 0x000fc40000010000 */
[----:B-1----:R-:W-:Y:S02]  /*0db0*/  FADD.FTZ R9, R9, R16 ;  /* 0x0000001009097221 */ /* 0x002fe40000010000 */
[----:B------:R-:W-:Y:S02]  /*0dc0*/  FADD.FTZ R8, R8, R17 ;  /* 0x0000001108087221 */ /* 0x000fe40000010000 */
[----:B------:R-:W-:Y:S02]  /*0dd0*/  FADD.FTZ R18, R9, R18 ;  /* 0x0000001209127221 */ /* 0x000fe40000010000 */
[----:B------:R-:W-:Y:S02]  /*0de0*/  FADD.FTZ R19, R8, R19 ;  /* 0x0000001308137221 */ /* 0x000fe40000010000 */
.L_x_3098:
[----:B------:R-:W-:Y:S05]  /*0df0*/  BSYNC B0 ;  /* 0x0000000000007941 */ /* 0x000fea0003800000 */
.L_x_3097:
[----:B------:R-:W-:-:S04]  /*0e00*/  MOV R12, c[0x0][0xc] ;  /* 0x00000300000c7a02 */ /* 0x000fc80000000f00 */
[----:B------:R-:W-:-:S13]  /*0e10*/  ISETP.GE.U32.AND P1, PT, R12, 0x2, PT ;  /* 0x000000020c00780c */ /* 0x000fda0003f26070 */
[----:B------:R-:W-:Y:S05]  /*0e20*/  @!P1 BRA `(.L_x_3099) ;  /* 0x0000093000009947 */ /* 0x000fea0003800000 */
[----:B------:R-:W-:Y:S05]  /*0e30*/  @P2 BRA `(.L_x_3100) ;  /* 0x000001a000002947 */ /* 0x000fea0003800000 */
[----:B------:R-:W1:Y:S01]  /*0e40*/  S2R R13, SR_CTAID.Y ;  /* 0x00000000000d7919 */ /* 0x000e620000002600 */
[C---:B------:R-:W-:Y:S02]  /*0e50*/  LOP3.LUT R8, R24.reuse, 0x1, RZ, 0xc0, !PT ;  /* 0x0000000118087812 */ /* 0x040fe400078ec0ff */
[----:B------:R-:W-:Y:S02]  /*0e60*/  LOP3.LUT P1, RZ, R24, 0x2, RZ, 0xc0, !PT ;  /* 0x0000000218ff7812 */ /* 0x000fe4000782c0ff */
[----:B------:R-:W-:Y:S01]  /*0e70*/  MOV R14, 0x1 ;  /* 0x00000001000e7802 */ /* 0x000fe20000000f00 */
[----:B------:R-:W-:Y:S01]  /*0e80*/  IMAD R9, R8, c[0x0][0x10], RZ ;  /* 0x0000040008097a24 */ /* 0x000fe200078e02ff */
[----:B------:R-:W-:-:S03]  /*0e90*/  HFMA2.MMA R8, -RZ, RZ, 0, 2.384185791015625e-07 ;  /* 0x00000004ff087435 */ /* 0x000fc600000001ff */
[----:B------:R-:W-:-:S05]  /*0ea0*/  IMAD R10, R9, c[0x0][0xc], RZ ;  /* 0x00000300090a7a24 */ /* 0x000fca00078e02ff */
[----:B------:R-:W-:-:S05]  /*0eb0*/  SHF.L.U32 R11, R10, 0x1, RZ ;  /* 0x000000010a0b7819 */ /* 0x000fca00000006ff */
[----:B------:R-:W-:Y:S01]  /*0ec0*/  IMAD.WIDE R10, R11, R8, c[0x0][0x198] ;  /* 0x000066000b0a7625 */ /* 0x000fe200078e0208 */
[----:B-1----:R-:W-:-:S03]  /*0ed0*/  IADD3 R9, R9, R13, RZ ;  /* 0x0000000d09097210 */ /* 0x002fc60007ffe0ff */
[----:B------:R-:W-:-:S04]  /*0ee0*/  IMAD R13, R6, c[0x0][0x10], R13 ;  /* 0x00000400060d7a24 */ /* 0x000fc800078e020d */
[----:B------:R-:W-:Y:S01]  /*0ef0*/  IMAD.WIDE.U32 R10, R13, 0x8, R10 ;  /* 0x000000080d0a7825 */ /* 0x000fe200078e000a */
[----:B------:R-:W-:-:S03]  /*0f00*/  SEL R13, R14, 0xffffffff, !P1 ;  /* 0xffffffff0e0d7807 */ /* 0x000fc60004800000 */
[----:B------:R-:W-:Y:S01]  /*0f10*/  IMAD.WIDE.U32 R8, R9, R8, c[0x0][0x190] ;  /* 0x0000640009087625 */ /* 0x000fe200078e0008 */
[----:B------:R1:W-:Y:S01]  /*0f20*/  STG.E.64 [R10.64], R18 ;  /* 0x000000120a007986 */ /* 0x0003e2000c101b06 */
[----:B------:R-:W-:Y:S06]  /*0f30*/  MEMBAR.ALL.GPU ;  /* 0x0000000000007992 */ /* 0x000fec000000a000 */
[----:B------:R-:W-:-:S00]  /*0f40*/  ERRBAR ;  /* 0x00000000000079ab */ /* 0x000fc00000000000 */
[----:B-1----:R-:W-:Y:S01]  /*0f50*/  SEL R11, RZ, c[0x0][0xc], P1 ;  /* 0x00000300ff0b7a07 */ /* 0x002fe20000800000 */
[----:B------:R1:W-:Y:S03]  /*0f60*/  RED.E.ADD.S32.STRONG.GPU [R8.64], R13 ;  /* 0x0000000d0800798e */ /* 0x0003e6000c10e386 */
[----:B------:R-:W-:-:S13]  /*0f70*/  ISETP.NE.AND P1, PT, R11, -0x1, PT ;  /* 0xffffffff0b00780c */ /* 0x000fda0003f25270 */
[----:B-1----:R-:W-:Y:S05]  /*0f80*/  @!P1 BRA `(.L_x_3100) ;  /* 0x0000005000009947 */ /* 0x002fea0003800000 */
.L_x_3101:
[----:B------:R-:W2:Y:S01]  /*0f90*/  LDG.E.STRONG.GPU R10, [R8.64] ;  /* 0x00000006080a7981 */ /* 0x000ea2000c1ef900 */
[----:B------:R-:W-:Y:S01]  /*0fa0*/  YIELD ;  /* 0x0000000000007946 */ /* 0x000fe20003800000 */
[----:B--2---:R-:W-:Y:S01]  /*0fb0*/  ISETP.NE.AND P1, PT, R10, R11, PT ;  /* 0x0000000b0a00720c */ /* 0x004fe20003f25270 */
[----:B------:R-:W-:-:S12]  /*0fc0*/  CCTL.IVALL ;  /* 0x00000000ff00798f */ /* 0x000fd80002000000 */
[----:B------:R-:W-:Y:S05]  /*0fd0*/  @P1 BRA `(.L_x_3101) ;  /* 0xffffffb000001947 */ /* 0x000fea000383ffff */
.L_x_3100:
[----:B------:R-:W-:Y:S01]  /*0fe0*/  ISETP.NE.AND P1, PT, RZ, c[0x0][0xc], PT ;  /* 0x00000300ff007a0c */ /* 0x000fe20003f25270 */
[----:B------:R-:W-:Y:S01]  /*0ff0*/  WARPSYNC 0xffffffff ;  /* 0xffffffff00007948 */ /* 0x000fe20003800000 */
[----:B------:R-:W-:Y:S11]  /*1000*/  BAR.SYNC.DEFER_BLOCKING 0x0 ;  /* 0x0000000000007b1d */ /* 0x000ff60000010000 */
[----:B------:R-:W-:Y:S05]  /*1010*/  @!P1 BRA `(.L_x_3099) ;  /* 0x0000074000009947 */ /* 0x000fea0003800000 */
[----:B------:R-:W-:Y:S01]  /*1020*/  IADD3 R8, R12, -0x1, RZ ;  /* 0xffffffff0c087810 */ /* 0x000fe20007ffe0ff */
[----:B------:R-:W-:-:S03]  /*1030*/  HFMA2.MMA R15, -RZ, RZ, 0, 0 ;  /* 0x00000000ff0f7435 */ /* 0x000fc600000001ff */
[----:B------:R-:W-:-:S13]  /*1040*/  ISETP.GE.U32.AND P1, PT, R8, 0x3, PT ;  /* 0x000000030800780c */ /* 0x000fda0003f26070 */
[----:B------:R-:W-:Y:S05]  /*1050*/  @!P1 BRA `(.L_x_3102) ;  /* 0x000003e000009947 */ /* 0x000fea0003800000 */
[----:B------:R-:W-:Y:S02]  /*1060*/  LOP3.LUT R12, R12, 0x3, RZ, 0xc0, !PT ;  /* 0x000000030c0c7812 */ /* 0x000fe400078ec0ff */
[----:B------:R-:W-:Y:S02]  /*1070*/  MOV R15, RZ ;  /* 0x000000ff000f7202 */ /* 0x000fe40000000f00 */
[----:B------:R-:W-:Y:S02]  /*1080*/  IADD3 R14, -R12, c[0x0][0xc], RZ ;  /* 0x000003000c0e7a10 */ /* 0x000fe40007ffe1ff */
.L_x_3103:
[----:B------:R-:W-:-:S13]  /*1090*/  ISETP.EQ.OR P4, PT, R15, R6, P2 ;  /* 0x000000060f00720c */ /* 0x000fda0001782670 */
[----:B------:R-:W1:Y:S01]  /*10a0*/  @!P4 S2R R10, SR_CTAID.Y ;  /* 0x00000000000ac919 */ /* 0x000e620000002600 */
[----:B------:R-:W-:Y:S02]  /*10b0*/  @!P4 LOP3.LUT R8, R24, 0x1, RZ, 0xc0, !PT ;  /* 0x000000011808c812 */ /* 0x000fe400078ec0ff */
[----:B------:R-:W-:-:S03]  /*10c0*/  @!P4 MOV R9, 0x4 ;  /* 0x000000040009c802 */ /* 0x000fc60000000f00 */
[----:B------:R-:W-:-:S04]  /*10d0*/  @!P4 IMAD R8, R8, c[0x0][0x10], RZ ;  /* 0x000004000808ca24 */ /* 0x000fc800078e02ff */
[----:B------:R-:W-:-:S05]  /*10e0*/  @!P4 IMAD R8, R8, c[0x0][0xc], RZ ;  /* 0x000003000808ca24 */ /* 0x000fca00078e02ff */
[----:B------:R-:W-:-:S05]  /*10f0*/  @!P4 SHF.L.U32 R8, R8, 0x1, RZ ;  /* 0x000000010808c819 */ /* 0x000fca00000006ff */
[----:B------:R-:W-:-:S04]  /*1100*/  @!P4 IMAD.WIDE R8, R8, R9, c[0x0][0x198] ;  /* 0x000066000808c625 */ /* 0x000fc800078e0209 */
[----:B-1----:R-:W-:-:S04]  /*1110*/  @!P4 IMAD R11, R15, c[0x0][0x10], R10 ;  /* 0x000004000f0bca24 */ /* 0x002fc800078e020a */
[----:B------:R-:W-:-:S06]  /*1120*/  @!P4 IMAD.WIDE.U32 R8, R11, 0x8, R8 ;  /* 0x000000080b08c825 */ /* 0x000fcc00078e0008 */
[----:B------:R-:W2:Y:S01]  /*1130*/  @!P4 LDG.E.64 R8, [R8.64] ;  /* 0x000000060808c981 */ /* 0x000ea2000c1e1b00 */
[C---:B------:R-:W-:Y:S02]  /*1140*/  IADD3 R13, R15.reuse, 0x1, RZ ;  /* 0x000000010f0d7810 */ /* 0x040fe40007ffe0ff */
[----:B------:R-:W-:Y:S02]  /*1150*/  IADD3 R11, R15, 0x2, RZ ;  /* 0x000000020f0b7810 */ /* 0x000fe40007ffe0ff */
[-C--:B------:R-:W-:Y:S02]  /*1160*/  ISETP.EQ.OR P5, PT, R13, R6.reuse, P2 ;  /* 0x000000060d00720c */ /* 0x080fe400017a2670 */
[----:B------:R-:W-:-:S11]  /*1170*/  ISETP.EQ.OR P3, PT, R11, R6, P2 ;  /* 0x000000060b00720c */ /* 0x000fd60001762670 */
[----:B------:R-:W-:Y:S01]  /*1180*/  @!P5 LOP3.LUT R10, R24, 0x1, RZ, 0xc0, !PT ;  /* 0x00000001180ad812 */ /* 0x000fe200078ec0ff */
[----:B------:R-:W1:Y:S01]  /*1190*/  @!P5 S2R R12, SR_CTAID.Y ;  /* 0x00000000000cd919 */ /* 0x000e620000002600 */
[----:B------:R-:W-:-:S03]  /*11a0*/  @!P5 MOV R17, 0x4 ;  /* 0x000000040011d802 */ /* 0x000fc60000000f00 */
[----:B------:R-:W-:-:S04]  /*11b0*/  @!P5 IMAD R10, R10, c[0x0][0x10], RZ ;  /* 0x000004000a0ada24 */ /* 0x000fc800078e02ff */
[----:B------:R-:W-:-:S05]  /*11c0*/  @!P5 IMAD R10, R10, c[0x0][0xc], RZ ;  /* 0x000003000a0ada24 */ /* 0x000fca00078e02ff */
[----:B------:R-:W-:Y:S02]  /*11d0*/  @!P5 SHF.L.U32 R16, R10, 0x1, RZ ;  /* 0x000000010a10d819 */ /* 0x000fe400000006ff */
[----:B------:R-:W3:Y:S03]  /*11e0*/  @!P3 S2R R10, SR_CTAID.Y ;  /* 0x00000000000ab919 */ /* 0x000ee60000002600 */
[----:B------:R-:W-:-:S04]  /*11f0*/  @!P5 IMAD.WIDE R16, R16, R17, c[0x0][0x198] ;  /* 0x000066001010d625 */ /* 0x000fc800078e0211 */
[----:B-1----:R-:W-:Y:S01]  /*1200*/  @!P5 IMAD R13, R13, c[0x0][0x10], R12 ;  /* 0x000004000d0dda24 */ /* 0x002fe200078e020c */
[----:B------:R-:W-:-:S03]  /*1210*/  @!P3 LOP3.LUT R12, R24, 0x1, RZ, 0xc0, !PT ;  /* 0x00000001180cb812 */ /* 0x000fc600078ec0ff */
[----:B------:R-:W-:-:S04]  /*1220*/  @!P5 IMAD.WIDE.U32 R16, R13, 0x8, R16 ;  /* 0x000000080d10d825 */ /* 0x000fc800078e0010 */
[----:B------:R-:W-:-:S04]  /*1230*/  @!P3 IMAD R12, R12, c[0x0][0x10], RZ ;  /* 0x000004000c0cba24 */ /* 0x000fc800078e02ff */
[----:B------:R-:W-:Y:S02]  /*1240*/  @!P3 IMAD R12, R12, c[0x0][0xc], RZ ;  /* 0x000003000c0cba24 */ /* 0x000fe400078e02ff */
[----:B---3--:R-:W-:Y:S01]  /*1250*/  @!P3 IMAD R13, R11, c[0x0][0x10], R10 ;  /* 0x000004000b0dba24 */ /* 0x008fe200078e020a */
[----:B------:R-:W-:Y:S02]  /*1260*/  @!P3 MOV R11, 0x4 ;  /* 0x00000004000bb802 */ /* 0x000fe40000000f00 */
[----:B------:R-:W-:-:S05]  /*1270*/  @!P3 SHF.L.U32 R10, R12, 0x1, RZ ;  /* 0x000000010c0ab819 */ /* 0x000fca00000006ff */
[----:B------:R-:W-:-:S06]  /*1280*/  @!P3 IMAD.WIDE R10, R10, R11, c[0x0][0x198] ;  /* 0x000066000a0ab625 */ /* 0x000fcc00078e020b */
[----:B------:R-:W-:Y:S01]  /*1290*/  @!P3 IMAD.WIDE.U32 R10, R13, 0x8, R10 ;  /* 0x000000080d0ab825 */ /* 0x000fe200078e000a */
[----:B------:R-:W-:-:S04]  /*12a0*/  IADD3 R13, R15, 0x3, RZ ;  /* 0x000000030f0d7810 */ /* 0x000fc80007ffe0ff */
[----:B------:R-:W-:Y:S01]  /*12b0*/  ISETP.EQ.OR P1, PT, R13, R6, P2 ;  /* 0x000000060d00720c */ /* 0x000fe20001722670 */
[----:B------:R-:W3:-:S12]  /*12c0*/  @!P3 LDG.E.64 R10, [R10.64] ;  /* 0x000000060a0ab981 */ /* 0x000ed8000c1e1b00 */
[----:B------:R-:W-:Y:S01]  /*12d0*/  @!P1 MOV R12, 0x4 ;  /* 0x00000004000c9802 */ /* 0x000fe20000000f00 */
[----:B0-2---:R-:W-:Y:S02]  /*12e0*/  @!P4 FADD.FTZ R18, R18, R8 ;  /* 0x000000081212c221 */ /* 0x005fe40000010000 */
[----:B------:R-:W0:Y:S01]  /*12f0*/  @!P1 S2R R8, SR_CTAID.Y ;  /* 0x0000000000089919 */ /* 0x000e220000002600 */
[----:B------:R-:W-:Y:S01]  /*1300*/  @!P4 FADD.FTZ R19, R19, R9 ;  /* 0x000000091313c221 */ /* 0x000fe20000010000 */
[----:B------:R-:W-:-:S05]  /*1310*/  @!P1 LOP3.LUT R9, R24, 0x1, RZ, 0xc0, !PT ;  /* 0x0000000118099812 */ /* 0x000fca00078ec0ff */
[----:B------:R-:W-:-:S04]  /*1320*/  @!P1 IMAD R9, R9, c[0x0][0x10], RZ ;  /* 0x0000040009099a24 */ /* 0x000fc800078e02ff */
[----:B------:R-:W-:-:S05]  /*1330*/  @!P1 IMAD R9, R9, c[0x0][0xc], RZ ;  /* 0x0000030009099a24 */ /* 0x000fca00078e02ff */
[----:B------:R-:W-:Y:S01]  /*1340*/  @!P1 SHF.L.U32 R9, R9, 0x1, RZ ;  /* 0x0000000109099819 */ /* 0x000fe200000006ff */
[----:B0-----:R-:W-:-:S04]  /*1350*/  @!P1 IMAD R33, R13, c[0x0][0x10], R8 ;  /* 0x000004000d219a24 */ /* 0x001fc800078e0208 */
[----:B------:R-:W-:Y:S02]  /*1360*/  @!P1 IMAD.WIDE R12, R9, R12, c[0x0][0x198] ;  /* 0x00006600090c9625 */ /* 0x000fe400078e020c */
[----:B------:R-:W2:Y:S04]  /*1370*/  @!P5 LDG.E.64 R8, [R16.64] ;  /* 0x000000061008d981 */ /* 0x000ea8000c1e1b00 */
[----:B------:R-:W-:-:S06]  /*1380*/  @!P1 IMAD.WIDE.U32 R12, R33, 0x8, R12 ;  /* 0x00000008210c9825 */ /* 0x000fcc00078e000c */
[----:B------:R-:W4:Y:S01]  /*1390*/  @!P1 LDG.E.64 R12, [R12.64] ;  /* 0x000000060c0c9981 */ /* 0x000f22000c1e1b00 */
[----:B------:R-:W-:-:S04]  /*13a0*/  IADD3 R14, R14, -0x4, RZ ;  /* 0xfffffffc0e0e7810 */ /* 0x000fc80007ffe0ff */
[----:B------:R-:W-:Y:S02]  /*13b0*/  ISETP.NE.AND P4, PT, R14, RZ, PT ;  /* 0x000000ff0e00720c */ /* 0x000fe40003f85270 */
[----:B------:R-:W-:Y:S01]  /*13c0*/  IADD3 R15, R15, 0x4, RZ ;  /* 0x000000040f0f7810 */ /* 0x000fe20007ffe0ff */
[----:B--2---:R-:W-:Y:S02]  /*13d0*/  @!P5 FADD.FTZ R18, R18, R8 ;  /* 0x000000081212d221 */ /* 0x004fe40000010000 */
[----:B------:R-:W-:Y:S02]  /*13e0*/  @!P5 FADD.FTZ R19, R19, R9 ;  /* 0x000000091313d221 */ /* 0x000fe40000010000 */
[----:B---3--:R-:W-:Y:S02]  /*13f0*/  @!P3 FADD.FTZ R18, R18, R10 ;  /* 0x0000000a1212b221 */ /* 0x008fe40000010000 */
[----:B------:R-:W-:Y:S02]  /*1400*/  @!P3 FADD.FTZ R19, R19, R11 ;  /* 0x0000000b1313b221 */ /* 0x000fe40000010000 */
[----:B----4-:R-:W-:-:S02]  /*1410*/  @!P1 FADD.FTZ R18, R18, R12 ;  /* 0x0000000c12129221 */ /* 0x010fc40000010000 */
[----:B------:R-:W-:Y:S01]  /*1420*/  @!P1 FADD.FTZ R19, R19, R13 ;  /* 0x0000000d13139221 */ /* 0x000fe20000010000 */
[----:B------:R-:W-:Y:S05]  /*1430*/  @P4 BRA `(.L_x_3103) ;  /* 0xfffffc5000004947 */ /* 0x000fea000383ffff */
.L_x_3102:
[----:B------:R-:W-:-:S04]  /*1440*/  MOV R10, c[0x0][0xc] ;  /* 0x00000300000a7a02 */ /* 0x000fc80000000f00 */
[----:B------:R-:W-:-:S13]  /*1450*/  LOP3.LUT P1, R10, R10, 0x3, RZ, 0xc0, !PT ;  /* 0x000000030a0a7812 */ /* 0x000fda000782c0ff */
[----:B------:R-:W-:Y:S05]  /*1460*/  @!P1 BRA `(.L_x_3099) ;  /* 0x000002f000009947 */ /* 0x000fea0003800000 */
[----:B------:R-:W-:Y:S01]  /*1470*/  ISETP.EQ.OR P1, PT, R15, R6, P2 ;  /* 0x000000060f00720c */ /* 0x000fe20001722670 */
[----:B------:R-:W-:Y:S01]  /*1480*/  BSSY B0, `(.L_x_3104) ;  /* 0x000000f000007945 */ /* 0x000fe20003800000 */
[----:B------:R-:W-:-:S11]  /*1490*/  ISETP.NE.AND P3, PT, R10, 0x1, PT ;  /* 0x000000010a00780c */ /* 0x000fd60003f65270 */
[----:B------:R-:W-:Y:S05]  /*14a0*/  @P1 BRA `(.L_x_3105) ;  /* 0x000000c000001947 */ /* 0x000fea0003800000 */
[----:B------:R-:W1:Y:S01]  /*14b0*/  S2R R12, SR_CTAID.Y ;  /* 0x00000000000c7919 */ /* 0x000e620000002600 */
[----:B------:R-:W-:Y:S01]  /*14c0*/  LOP3.LUT R8, R24, 0x1, RZ, 0xc0, !PT ;  /* 0x0000000118087812 */ /* 0x000fe200078ec0ff */
[----:B------:R-:W-:-:S04]  /*14d0*/  HFMA2.MMA R9, -RZ, RZ, 0, 2.384185791015625e-07 ;  /* 0x00000004ff097435 */ /* 0x000fc800000001ff */
[----:B------:R-:W-:-:S04]  /*14e0*/  IMAD R8, R8, c[0x0][0x10], RZ ;  /* 0x0000040008087a24 */ /* 0x000fc800078e02ff */
[----:B------:R-:W-:-:S05]  /*14f0*/  IMAD R8, R8, c[0x0][0xc], RZ ;  /* 0x0000030008087a24 */ /* 0x000fca00078e02ff */
[----:B------:R-:W-:-:S05]  /*1500*/  SHF.L.U32 R8, R8, 0x1, RZ ;  /* 0x0000000108087819 */ /* 0x000fca00000006ff */
[----:B------:R-:W-:-:S04]  /*1510*/  IMAD.WIDE R8, R8, R9, c[0x0][0x198] ;  /* 0x0000660008087625 */ /* 0x000fc800078e0209 */
[----:B-1----:R-:W-:-:S04]  /*1520*/  IMAD R11, R15, c[0x0][0x10], R12 ;  /* 0x000004000f0b7a24 */ /* 0x002fc800078e020c */
[----:B------:R-:W-:-:S06]  /*1530*/  IMAD.WIDE.U32 R8, R11, 0x8, R8 ;  /* 0x000000080b087825 */ /* 0x000fcc00078e0008 */
[----:B------:R-:W2:Y:S02]  /*1540*/  LDG.E.64 R8, [R8.64] ;  /* 0x0000000608087981 */ /* 0x000ea4000c1e1b00 */
[----:B0-2---:R-:W-:Y:S02]  /*1550*/  FADD.FTZ R18, R18, R8 ;  /* 0x0000000812127221 */ /* 0x005fe40000010000 */
[----:B------:R-:W-:Y:S02]  /*1560*/  FADD.FTZ R19, R19, R9 ;  /* 0x0000000913137221 */ /* 0x000fe40000010000 */
.L_x_3105:
[----:B------:R-:W-:Y:S05]  /*1570*/  BSYNC B0 ;  /* 0x0000000000007941 */ /* 0x000fea0003800000 */
.L_x_3104:
[----:B------:R-:W-:Y:S05]  /*1580*/  @!P3 BRA `(.L_x_3099) ;  /* 0x000001d00000b947 */ /* 0x000fea0003800000 */
[C---:B------:R-:W-:Y:S02]  /*1590*/  IADD3 R13, R15.reuse, 0x2, RZ ;  /* 0x000000020f0d7810 */ /* 0x040fe40007ffe0ff */
[----:B------:R-:W-:Y:S02]  /*15a0*/  IADD3 R15, R15, 0x1, RZ ;  /* 0x000000010f0f7810 */ /* 0x000fe40007ffe0ff */
[-C--:B------:R-:W-:Y:S02]  /*15b0*/  ISETP.EQ.OR P1, PT, R13, R6.reuse, P2 ;  /* 0x000000060d00720c */ /* 0x080fe40001722670 */
[----:B------:R-:W-:-:S02]  /*15c0*/  ISETP.EQ.OR P3, PT, R15, R6, P2 ;  /* 0x000000060f00720c */ /* 0x000fc40001762670 */
[----:B------:R-:W-:-:S11]  /*15d0*/  ISETP.EQ.OR P1, PT, R10, 0x2, P1 ;  /* 0x000000020a00780c */ /* 0x000fd60000f22670 */
[----:B------:R-:W1:Y:S01]  /*15e0*/  @!P3 S2R R10, SR_CTAID.Y ;  /* 0x00000000000ab919 */ /* 0x000e620000002600 */
[C---:B------:R-:W-:Y:S02]  /*15f0*/  @!P3 LOP3.LUT R8, R24.reuse, 0x1, RZ, 0xc0, !PT ;  /* 0x000000011808b812 */ /* 0x040fe400078ec0ff */
[----:B------:R-:W-:Y:S01]  /*1600*/  @!P1 LOP3.LUT R9, R24, 0x1, RZ, 0xc0, !PT ;  /* 0x0000000118099812 */ /* 0x000fe200078ec0ff */
[----:B------:R-:W2:Y:S01]  /*1610*/  @!P1 S2R R12, SR_CTAID.Y ;  /* 0x00000000000c9919 */ /* 0x000ea20000002600 */
[----:B------:R-:W-:Y:S01]  /*1620*/  @!P1 MOV R14, 0x4 ;  /* 0x00000004000e9802 */ /* 0x000fe20000000f00 */
[----:B------:R-:W-:Y:S02]  /*1630*/  @!P3 IMAD R8, R8, c[0x0][0x10], RZ ;  /* 0x000004000808ba24 */ /* 0x000fe400078e02ff */
[----:B------:R-:W-:Y:S01]  /*1640*/  @!P1 IMAD R11, R9, c[0x0][0x10], RZ ;  /* 0x00000400090b9a24 */ /* 0x000fe200078e02ff */
[----:B------:R-:W-:Y:S01]  /*1650*/  @!P3 MOV R9, 0x4 ;  /* 0x000000040009b802 */ /* 0x000fe20000000f00 */
[----:B------:R-:W-:-:S02]  /*1660*/  @!P3 IMAD R8, R8, c[0x0][0xc], RZ ;  /* 0x000003000808ba24 */ /* 0x000fc400078e02ff */
[----:B------:R-:W-:-:S03]  /*1670*/  @!P1 IMAD R11, R11, c[0x0][0xc], RZ ;  /* 0x000003000b0b9a24 */ /* 0x000fc600078e02ff */
[----:B------:R-:W-:Y:S02]  /*1680*/  @!P3 SHF.L.U32 R8, R8, 0x1, RZ ;  /* 0x000000010808b819 */ /* 0x000fe400000006ff */
[----:B------:R-:W-:-:S03]  /*1690*/  @!P1 SHF.L.U32 R11, R11, 0x1, RZ ;  /* 0x000000010b0b9819 */ /* 0x000fc600000006ff */
[----:B------:R-:W-:-:S04]  /*16a0*/  @!P3 IMAD.WIDE R8, R8, R9, c[0x0][0x198] ;  /* 0x000066000808b625 */ /* 0x000fc800078e0209 */
[----:B-1----:R-:W-:Y:S02]  /*16b0*/  @!P3 IMAD R15, R15, c[0x0][0x10], R10 ;  /* 0x000004000f0fba24 */ /* 0x002fe400078e020a */
[----:B------:R-:W-:-:S04]  /*16c0*/  @!P1 IMAD.WIDE R10, R11, R14, c[0x0][0x198] ;  /* 0x000066000b0a9625 */ /* 0x000fc800078e020e */
[----:B--2---:R-:W-:Y:S02]  /*16d0*/  @!P1 IMAD R13, R13, c[0x0][0x10], R12 ;  /* 0x000004000d0d9a24 */ /* 0x004fe400078e020c */
[----:B------:R-:W-:-:S04]  /*16e0*/  @!P3 IMAD.WIDE.U32 R8, R15, 0x8, R8 ;  /* 0x000000080f08b825 */ /* 0x000fc800078e0008 */
[----:B------:R-:W-:Y:S02]  /*16f0*/  @!P1 IMAD.WIDE.U32 R10, R13, 0x8, R10 ;  /* 0x000000080d0a9825 */ /* 0x000fe400078e000a */
[----:B------:R-:W2:Y:S04]  /*1700*/  @!P3 LDG.E.64 R8, [R8.64] ;  /* 0x000000060808b981 */ /* 0x000ea8000c1e1b00 */
[----:B------:R-:W3:Y:S01]  /*1710*/  @!P1 LDG.E.64 R10, [R10.64] ;  /* 0x000000060a0a9981 */ /* 0x000ee2000c1e1b00 */
[----:B0-2---:R-:W-:Y:S02]  /*1720*/  @!P3 FADD.FTZ R18, R18, R8 ;  /* 0x000000081212b221 */ /* 0x005fe40000010000 */
[----:B------:R-:W-:Y:S02]  /*1730*/  @!P3 FADD.FTZ R19, R19, R9 ;  /* 0x000000091313b221 */ /* 0x000fe40000010000 */
[----:B---3--:R-:W-:-:S02]  /*1740*/  @!P1 FADD.FTZ R18, R18, R10 ;  /* 0x0000000a12129221 */ /* 0x008fc40000010000 */
[----:B------:R-:W-:-:S04]  /*1750*/  @!P1 FADD.FTZ R19, R19, R11 ;  /* 0x0000000b13139221 */ /* 0x000fc80000010000 */
.L_x_3099:
[----:B------:R-:W-:Y:S01]  /*1760*/  LOP3.LUT P1, RZ, R6, R7, RZ, 0xfc, !PT ;  /* 0x0000000706ff7212 */ /* 0x000fe2000782fcff */
[----:B------:R-:W-:Y:S01]  /*1770*/  @!P2 STS.64 [0xc8], R18 ;  /* 0x0000c812ff00a388 */ /* 0x000fe20000000a00 */
[----:B------:R-:W-:Y:S01]  /*1780*/  ISETP.EQ.U32.AND P3, PT, RZ, c[0x0][0x168], PT ;  /* 0x00005a00ff007a0c */ /* 0x000fe20003f62070 */
[----:B------:R-:W-:Y:S01]  /*1790*/  HFMA2.MMA R11, -RZ, RZ, 0, 2.384185791015625e-07 ;  /* 0x00000004ff0b7435 */ /* 0x000fe200000001ff */
[----:B------:R-:W-:Y:S02]  /*17a0*/  IADD3 R10, R31, R32, RZ ;  /* 0x000000201f0a7210 */ /* 0x000fe40007ffe0ff */
[----:B------:R-:W-:-:S07]  /*17b0*/  ISETP.EQ.OR.EX P1, PT, RZ, c[0x0][0x16c], P1, P3 ;  /* 0x00005b00ff007a0c */ /* 0x000fce0000f22730 */
[----:B------:R-:W-:-:S04]  /*17c0*/  IMAD.WIDE R8, R10, R11, c[0x0][0x178] ;  /* 0x00005e000a087625 */ /* 0x000fc800078e020b */
[----:B------:R-:W-:Y:S02]  /*17d0*/  IMAD.WIDE R10, R10, R11, c[0x0][0x180] ;  /* 0x000060000a0a7625 */ /* 0x000fe400078e020b */
[----:B------:R-:W-:Y:S02]  /*17e0*/  @!P1 MOV R17, 0x8 ;  /* 0x0000000800119802 */ /* 0x000fe40000000f00 */
[----:B------:R-:W-:Y:S02]  /*17f0*/  @!P1 FMUL.FTZ R15, R19, c[0x0][0x1f4] ;  /* 0x00007d00130f9a20 */ /* 0x000fe40000410000 */
[----:B------:R-:W-:Y:S02]  /*1800*/  @!P1 FMUL.FTZ R14, R18, c[0x0][0x1f4] ;  /* 0x00007d00120e9a20 */ /* 0x000fe40000410000 */
[----:B------:R-:W-:-:S05]  /*1810*/  @!P1 IMAD.WIDE R16, R30, R17, c[0x0][0x168] ;  /* 0x00005a001e109625 */ /* 0x000fca00078e0211 */
[----:B------:R1:W-:Y:S04]  /*1820*/  @!P1 STG.E.64 [R16.64], R14 ;  /* 0x0000000e10009986 */ /* 0x0003e8000c101b06 */
[----:B------:R-:W-:Y:S06]  /*1830*/  BAR.SYNC.DEFER_BLOCKING 0x0 ;  /* 0x0000000000007b1d */ /* 0x000fec0000010000 */
[----:B------:R-:W2:Y:S04]  /*1840*/  LDG.E.64 R8, [R8.64] ;  /* 0x0000000608087981 */ /* 0x000ea8000c1e1b00 */
[----:B------:R-:W2:Y:S01]  /*1850*/  LDG.E.64 R10, [R10.64] ;  /* 0x000000060a0a7981 */ /* 0x000ea2000c1e1b00 */
[----:B-1----:R-:W-:-:S02]  /*1860*/  PRMT R15, RZ, 0x5410, R23 ;  /* 0x00005410ff0f7816 */ /* 0x002fc40000000017 */
[----:B------:R-:W-:Y:S01]  /*1870*/  PRMT R16, RZ, 0x7610, R23 ;  /* 0x00007610ff107816 */ /* 0x000fe20000000017 */
[----:B------:R-:W1:Y:S01]  /*1880*/  LDS.64 R12, [0xc8] ;  /* 0x0000c800ff0c7984 */ /* 0x000e620000000a00 */
[--C-:B------:R-:W-:Y:S02]  /*1890*/  PRMT R33, RZ, 0x5410, R21.reuse ;  /* 0x00005410ff217816 */ /* 0x100fe40000000015 */
[----:B------:R-:W-:Y:S02]  /*18a0*/  PRMT R14, RZ, 0x7610, R21 ;  /* 0x00007610ff0e7816 */ /* 0x000fe40000000015 */
[----:B------:R-:W-:Y:S02]  /*18b0*/  ISETP.NE.AND P4, PT, RZ, UR5, PT ;  /* 0x00000005ff007c0c */ /* 0x000fe4000bf85270 */
[--C-:B------:R-:W-:Y:S02]  /*18c0*/  PRMT R21, RZ, 0x5410, R22.reuse ;  /* 0x00005410ff157816 */ /* 0x100fe40000000016 */
[----:B------:R-:W-:-:S02]  /*18d0*/  PRMT R23, RZ, 0x7610, R22 ;  /* 0x00007610ff177816 */ /* 0x000fc40000000016 */
[--C-:B------:R-:W-:Y:S02]  /*18e0*/  PRMT R17, RZ, 0x5410, R20.reuse ;  /* 0x00005410ff117816 */ /* 0x100fe40000000014 */
[----:B0-----:R-:W-:Y:S02]  /*18f0*/  PRMT R19, RZ, 0x7610, R20 ;  /* 0x00007610ff137816 */ /* 0x001fe40000000014 */
[----:B------:R-:W-:Y:S02]  /*1900*/  ISETP.GE.U32.AND P2, PT, R28, c[0x0][0x1c8], PT ;  /* 0x000072001c007a0c */ /* 0x000fe40003f46070 */
[----:B------:R-:W-:Y:S02]  /*1910*/  ISETP.GE.U32.AND P3, PT, R27, c[0x0][0x1c8], PT ;  /* 0x000072001b007a0c */ /* 0x000fe40003f66070 */
[----:B------:R-:W-:Y:S02]  /*1920*/  ISETP.GE.AND.EX P2, PT, R3, c[0x0][0x1cc], PT, P2 ;  /* 0x0000730003007a0c */ /* 0x000fe40003f46320 */
[----:B------:R-:W-:-:S02]  /*1930*/  ISETP.GE.AND.EX P3, PT, R4, c[0x0][0x1cc], PT, P3 ;  /* 0x0000730004007a0c */ /* 0x000fc40003f66330 */
[C---:B------:R-:W-:Y:S02]  /*1940*/  ISETP.GT.U32.OR P2, PT, R7.reuse, 0x29f, P2 ;  /* 0x0000029f0700780c */ /* 0x040fe40001744470 */
[----:B------:R-:W-:Y:S01]  /*1950*/  ISETP.GT.U32.OR P3, PT, R7, 0x29f, P3 ;  /* 0x0000029f0700780c */ /* 0x000fe20001f64470 */
[----:B-1----:R-:W-:-:S04]  /*1960*/  FMUL.FTZ R12, R12, c[0x0][0x1f4] ;  /* 0x00007d000c0c7a20 */ /* 0x002fc80000410000 */
[----:B------:R-:W-:Y:S02]  /*1970*/  FMUL.FTZ R32, R12, R12 ;  /* 0x0000000c0c207220 */ /* 0x000fe40000410000 */
[----:B------:R-:W-:Y:S02]  /*1980*/  FADD.FTZ R20, R16, -R12 ;  /* 0x8000000c10147221 */ /* 0x000fe40000010000 */
[----:B------:R-:W-:Y:S01]  /*1990*/  FFMA.FTZ R32, R13, c[0x0][0x1f4], -R32 ;  /* 0x00007d000d207a23 */ /* 0x000fe20000010820 */
[----:B------:R-:W-:Y:S01]  /*19a0*/  MOV R13, 0x3f800000 ;  /* 0x3f800000000d7802 */ /* 0x000fe20000000f00 */
[--C-:B------:R-:W-:Y:S02]  /*19b0*/  FADD.FTZ R22, R14, -R12.reuse ;  /* 0x8000000c0e167221 */ /* 0x100fe40000010000 */
[--C-:B------:R-:W-:Y:S01]  /*19c0*/  FADD.FTZ R15, R15, -R12.reuse ;  /* 0x8000000c0f0f7221 */ /* 0x100fe20000010000 */
[----:B------:R-:W-:Y:S01]  /*19d0*/  FSETP.GTU.FTZ.AND P1, PT, R32, RZ, PT ;  /* 0x000000ff2000720b */ /* 0x000fe20003f3c000 */
[----:B------:R-:W-:-:S02]  /*19e0*/  FADD.FTZ R16, R21, -R12 ;  /* 0x8000000c15107221 */ /* 0x000fc40000010000 */
[--C-:B------:R-:W-:Y:S02]  /*19f0*/  FADD.FTZ R14, R23, -R12.reuse ;  /* 0x8000000c170e7221 */ /* 0x100fe40000010000 */
[----:B------:R-:W-:-:S08]  /*1a00*/  FADD.FTZ R18, R17, -R12 ;  /* 0x8000000c11127221 */ /* 0x000fd00000010000 */
[----:B------:R-:W-:-:S04]  /*1a10*/  @P1 FADD.FTZ R32, R32, c[0x0][0x188] ;  /* 0x0000620020201621 */ /* 0x000fc80000010000 */
[----:B------:R0:W1:Y:S01]  /*1a20*/  @P1 MUFU.RSQ R13, R32 ;  /* 0x00000020000d1308 */ /* 0x0000620000001400 */
[----:B------:R-:W-:-:S04]  /*1a30*/  ISETP.GE.U32.AND P1, PT, R26, c[0x0][0x1c8], PT ;  /* 0x000072001a007a0c */ /* 0x000fc80003f26070 */
[----:B------:R-:W-:Y:S01]  /*1a40*/  ISETP.GE.AND.EX P1, PT, R5, c[0x0][0x1cc], PT, P1 ;  /* 0x0000730005007a0c */ /* 0x000fe20003f26310 */
[----:B0-----:R-:W-:-:S03]  /*1a50*/  FADD.FTZ R32, R33, -R12 ;  /* 0x8000000c21207221 */ /* 0x001fc60000010000 */
[----:B------:R-:W-:Y:S01]  /*1a60*/  ISETP.GT.U32.OR P1, PT, R7, 0x29f, P1 ;  /* 0x0000029f0700780c */ /* 0x000fe20000f24470 */
[----:B------:R-:W-:Y:S02]  /*1a70*/  FADD.FTZ R12, R19, -R12 ;  /* 0x8000000c130c7221 */ /* 0x000fe40000010000 */
[-C--:B-1----:R-:W-:Y:S02]  /*1a80*/  FMUL.FTZ R15, R15, R13.reuse ;  /* 0x0000000d0f0f7220 */ /* 0x082fe40000410000 */
[-C--:B------:R-:W-:Y:S02]  /*1a90*/  FMUL.FTZ R17, R32, R13.reuse ;  /* 0x0000000d20117220 */ /* 0x080fe40000410000 */
[-C--:B------:R-:W-:Y:S02]  /*1aa0*/  FMUL.FTZ R19, R16, R13.reuse ;  /* 0x0000000d10137220 */ /* 0x080fe40000410000 */
[-C--:B------:R-:W-:Y:S02]  /*1ab0*/  FMUL.FTZ R20, R20, R13.reuse ;  /* 0x0000000d14147220 */ /* 0x080fe40000410000 */
[----:B------:R-:W-:-:S02]  /*1ac0*/  FMUL.FTZ R22, R22, R13 ;  /* 0x0000000d16167220 */ /* 0x000fc40000410000 */
[-C--:B------:R-:W-:Y:S02]  /*1ad0*/  FMUL.FTZ R32, R14, R13.reuse ;  /* 0x0000000d0e207220 */ /* 0x080fe40000410000 */
[-C--:B------:R-:W-:Y:S02]  /*1ae0*/  FMUL.FTZ R21, R18, R13.reuse ;  /* 0x0000000d12157220 */ /* 0x080fe40000410000 */
[----:B------:R-:W-:Y:S02]  /*1af0*/  FMUL.FTZ R23, R12, R13 ;  /* 0x0000000d0c177220 */ /* 0x000fe40000410000 */
[C-C-:B--2---:R-:W-:Y:S02]  /*1b00*/  FFMA.FTZ R18, R8.reuse, R15, R10.reuse ;  /* 0x0000000f08127223 */ /* 0x144fe4000001000a */
[C-C-:B------:R-:W-:Y:S02]  /*1b10*/  FFMA.FTZ R13, R8.reuse, R17, R10.reuse ;  /* 0x00000011080d7223 */ /* 0x140fe4000001000a */
[----:B------:R-:W-:-:S02]  /*1b20*/  FFMA.FTZ R12, R8, R19, R10 ;  /* 0x00000013080c7223 */ /* 0x000fc4000001000a */
[----:B------:R-:W-:Y:S02]  /*1b30*/  FFMA.FTZ R14, R8, R21, R10 ;  /* 0x00000015080e7223 */ /* 0x000fe4000001000a */
[C-C-:B------:R-:W-:Y:S02]  /*1b40*/  FFMA.FTZ R16, R9.reuse, R22, R11.reuse ;  /* 0x0000001609107223 */ /* 0x140fe4000001000b */
[C-C-:B------:R-:W-:Y:S02]  /*1b50*/  FFMA.FTZ R15, R9.reuse, R32, R11.reuse ;  /* 0x00000020090f7223 */ /* 0x140fe4000001000b */
[C-C-:B------:R-:W-:Y:S02]  /*1b60*/  FFMA.FTZ R17, R9.reuse, R23, R11.reuse ;  /* 0x0000001709117223 */ /* 0x140fe4000001000b */
[----:B------:R-:W-:Y:S01]  /*1b70*/  FFMA.FTZ R19, R9, R20, R11 ;  /* 0x0000001409137223 */ /* 0x000fe2000001000b */
[----:B------:R-:W-:Y:S05]  /*1b80*/  @!P4 BRA `(.L_x_3106) ;  /* 0x000000a00000c947 */ /* 0x000fea0003800000 */
        /* <DEDUP_REMOVED lines=9> */
[----:B-1----:R-:W-:-:S05]  /*1c20*/  FMUL.FTZ R19, R19, R20 ;  /* 0x0000001413137220 */ /* 0x002fca0000410000 */
.L_x_3106:
[----:B------:R-:W-:Y:S01]  /*1c30*/  BSSY B0, `(.L_x_3107) ;  /* 0x000000c000007945 */ /* 0x000fe20003800000 */
[----:B------:R-:W-:Y:S05]  /*1c40*/  @!P0 BRA `(.L_x_3108) ;  /* 0x000000a000008947 */ /* 0x000fea0003800000 */
[----:B------:R-:W-:Y:S01]  /*1c50*/  MOV R8, R36 ;  /* 0x0000002400087202 */ /* 0x000fe20000000f00 */
[----:B------:R-:W-:Y:S01]  /*1c60*/  IMAD R10, R2, c[0x0][0x1c0], RZ ;  /* 0x00007000020a7a24 */ /* 0x000fe200078e02ff */
[----:B------:R-:W-:Y:S02]  /*1c70*/  MOV R9, R35 ;  /* 0x0000002300097202 */ /* 0x000fe40000000f00 */
[----:B------:R-:W-:Y:S01]  /*1c80*/  F2FP.BF16.PACK_AB R19, R19, R18 ;  /* 0x000000121313723e */ /* 0x000fe200000010ff */
[C---:B------:R-:W-:Y:S02]  /*1c90*/  IMAD R11, R29.reuse, c[0x0][0x1c4], R10 ;  /* 0x000071001d0b7a24 */ /* 0x040fe400078e020a */
[----:B------:R-:W-:-:S05]  /*1ca0*/  IMAD.WIDE.U32 R8, R29, c[0x0][0x1c0], R8 ;  /* 0x000070001d087a25 */ /* 0x000fca00078e0008 */
[----:B------:R-:W-:Y:S02]  /*1cb0*/  IADD3 R11, R9, R11, RZ ;  /* 0x0000000b090b7210 */ /* 0x000fe40007ffe0ff */
[----:B------:R-:W-:-:S04]  /*1cc0*/  LEA R10, P5, R8, c[0x0][0x160], 0x1 ;  /* 0x00005800080a7a11 */ /* 0x000fc800078a08ff */
[----:B------:R-:W-:-:S05]  /*1cd0*/  LEA.HI.X R11, R8, c[0x0][0x164], R11, 0x1, P5 ;  /* 0x00005900080b7a11 */ /* 0x000fca00028f0c0b */
[----:B------:R0:W-:Y:S04]  /*1ce0*/  STG.E [R10.64], R19 ;  /* 0x000000130a007986 */ /* 0x0001e8000c101906 */
.L_x_3108:
[----:B------:R-:W-:Y:S05]  /*1cf0*/  BSYNC B0 ;  /* 0x0000000000007941 */ /* 0x000fea0003800000 */
.L_x_3107:
[----:B------:R-:W-:Y:S05]  /*1d00*/  @!P4 BRA `(.L_x_3109) ;  /* 0x000000a00000c947 */ /* 0x000fea0003800000 */
        /* <DEDUP_REMOVED lines=10> */
.L_x_3109:
[----:B------:R-:W-:Y:S01]  /*1db0*/  BSSY B0, `(.L_x_3110) ;  /* 0x000000c000007945 */ /* 0x000fe20003800000 */
[----:B------:R-:W-:Y:S05]  /*1dc0*/  @P2 BRA `(.L_x_3111) ;  /* 0x000000a000002947 */ /* 0x000fea0003800000 */
[----:B------:R-:W-:Y:S01]  /*1dd0*/  MOV R8, R36 ;  /* 0x0000002400087202 */ /* 0x000fe20000000f00 */
[----:B------:R-:W-:Y:S01]  /*1de0*/  IMAD R3, R3, c[0x0][0x1c0], RZ ;  /* 0x0000700003037a24 */ /* 0x000fe200078e02ff */
[----:B------:R-:W-:Y:S02]  /*1df0*/  MOV R9, R35 ;  /* 0x0000002300097202 */ /* 0x000fe40000000f00 */
[----:B------:R-:W-:Y:S01]  /*1e00*/  F2FP.BF16.PACK_AB R13, R16, R13 ;  /* 0x0000000d100d723e */ /* 0x000fe200000010ff */
[C---:B------:R-:W-:Y:S02]  /*1e10*/  IMAD R3, R28.reuse, c[0x0][0x1c4], R3 ;  /* 0x000071001c037a24 */ /* 0x040fe400078e0203 */
[----:B------:R-:W-:-:S05]  /*1e20*/  IMAD.WIDE.U32 R8, R28, c[0x0][0x1c0], R8 ;  /* 0x000070001c087a25 */ /* 0x000fca00078e0008 */
[----:B------:R-:W-:Y:S02]  /*1e30*/  IADD3 R3, R9, R3, RZ ;  /* 0x0000000309037210 */ /* 0x000fe40007ffe0ff */
[----:B0-----:R-:W-:-:S04]  /*1e40*/  LEA R10, P2, R8, c[0x0][0x160], 0x1 ;  /* 0x00005800080a7a11 */ /* 0x001fc800078408ff */
[----:B------:R-:W-:-:S05]  /*1e50*/  LEA.HI.X R11, R8, c[0x0][0x164], R3, 0x1, P2 ;  /* 0x00005900080b7a11 */ /* 0x000fca00010f0c03 */
[----:B------:R0:W-:Y:S04]  /*1e60*/  STG.E [R10.64], R13 ;  /* 0x0000000d0a007986 */ /* 0x0001e8000c101906 */
.L_x_3111:
[----:B------:R-:W-:Y:S05]  /*1e70*/  BSYNC B0 ;  /* 0x0000000000007941 */ /* 0x000fea0003800000 */
.L_x_3110:
        /* <DEDUP_REMOVED lines=11> */
.L_x_3112:
        /* <DEDUP_REMOVED lines=12> */
.L_x_3114:
[----:B------:R-:W-:Y:S05]  /*1ff0*/  BSYNC B0 ;  /* 0x0000000000007941 */ /* 0x000fea0003800000 */
.L_x_3113:
[----:B------:R-:W-:Y:S05]  /*2000*/  @!P4 BRA `(.L_x_3115) ;  /* 0x000000a00000c947 */ /* 0x000fea0003800000 */
[----:B------:R-:W-:Y:S02]  /*2010*/  FMUL.FTZ R8, R17, -1.4426950216293334961 ;  /* 0xbfb8aa3b11087820 */ /* 0x000fe40000410000 */
[----:B------:R-:W-:-:S04]  /*2020*/  FMUL.FTZ R3, R14, -1.4426950216293334961 ;  /* 0xbfb8aa3b0e037820 */ /* 0x000fc80000410000 */
[----:B------:R-:W1:Y:S08]  /*2030*/  MUFU.EX2 R8, R8 ;  /* 0x0000000800087308 */ /* 0x000e700000000800 */
[----:B------:R-:W2:Y:S01]  /*2040*/  MUFU.EX2 R3, R3 ;  /* 0x0000000300037308 */ /* 0x000ea20000000800 */
[----:B01----:R-:W-:-:S07]  /*2050*/  FADD.FTZ R10, R8, 1 ;  /* 0x3f800000080a7421 */ /* 0x003fce0000010000 */
[----:B------:R-:W0:Y:S01]  /*2060*/  MUFU.RCP R10, R10 ;  /* 0x0000000a000a7308 */ /* 0x000e220000001000 */
[----:B--2---:R-:W-:-:S07]  /*2070*/  FADD.FTZ R4, R3, 1 ;  /* 0x3f80000003047421 */ /* 0x004fce0000010000 */
[----:B------:R-:W1:Y:S01]  /*2080*/  MUFU.RCP R9, R4 ;  /* 0x0000000400097308 */ /* 0x000e620000001000 */
[----:B0-----:R-:W-:Y:S02]  /*2090*/  FMUL.FTZ R17, R17, R10 ;  /* 0x0000000a11117220 */ /* 0x001fe40000410000 */
[----:B-1----:R-:W-:-:S05]  /*20a0*/  FMUL.FTZ R14, R14, R9 ;  /* 0x000000090e0e7220 */ /* 0x002fca0000410000 */
.L_x_3115:
[----:B------:R-:W-:Y:S01]  /*20b0*/  BSSY B0, `(.L_x_3116) ;  /* 0x000000c000007945 */ /* 0x000fe20003800000 */
[----:B------:R-:W-:Y:S05]  /*20c0*/  @P1 BRA `(.L_x_3117) ;  /* 0x000000a000001947 */ /* 0x000fea0003800000 */
[----:B------:R-:W-:Y:S01]  /*20d0*/  IMAD R3, R5, c[0x0][0x1c0], RZ ;  /* 0x0000700005037a24 */ /* 0x000fe200078e02ff */
[----:B------:R-:W-:Y:S02]  /*20e0*/  MOV R4, R36 ;  /* 0x0000002400047202 */ /* 0x000fe40000000f00 */
[----:B------:R-:W-:Y:S01]  /*20f0*/  MOV R5, R35 ;  /* 0x0000002300057202 */ /* 0x000fe20000000f00 */
[----:B------:R-:W-:Y:S01]  /*2100*/  IMAD R3, R26, c[0x0][0x1c4], R3 ;  /* 0x000071001a037a24 */ /* 0x000fe200078e0203 */
[----:B------:R-:W-:-:S03]  /*2110*/  F2FP.BF16.PACK_AB R17, R17, R14 ;  /* 0x0000000e1111723e */ /* 0x000fc600000010ff */
[----:B------:R-:W-:-:S05]  /*2120*/  IMAD.WIDE.U32 R4, R26, c[0x0][0x1c0], R4 ;  /* 0x000070001a047a25 */ /* 0x000fca00078e0004 */
[----:B------:R-:W-:Y:S02]  /*2130*/  IADD3 R3, R5, R3, RZ ;  /* 0x0000000305037210 */ /* 0x000fe40007ffe0ff */
[----:B------:R-:W-:-:S04]  /*2140*/  LEA R8, P1, R4, c[0x0][0x160], 0x1 ;  /* 0x0000580004087a11 */ /* 0x000fc800078208ff */
[----:B------:R-:W-:-:S05]  /*2150*/  LEA.HI.X R9, R4, c[0x0][0x164], R3, 0x1, P1 ;  /* 0x0000590004097a11 */ /* 0x000fca00008f0c03 */
[----:B------:R1:W-:Y:S04]  /*2160*/  STG.E [R8.64], R17 ;  /* 0x0000001108007986 */ /* 0x0003e8000c101906 */
.L_x_3117:
[----:B------:R-:W-:Y:S05]  /*2170*/  BSYNC B0 ;  /* 0x0000000000007941 */ /* 0x000fea0003800000 */
.L_x_3116:
[----:B------:R-:W-:Y:S02]  /*2180*/  IADD3 R30, R30, c[0x0][0x10], RZ ;  /* 0x000004001e1e7a10 */ /* 0x000fe40007ffe0ff */
[----:B------:R-:W-:Y:S02]  /*2190*/  IADD3 R24, R24, 0x1, RZ ;  /* 0x0000000118187810 */ /* 0x000fe40007ffe0ff */
[----:B------:R-:W-:-:S13]  /*21a0*/  ISETP.GE.AND P1, PT, R30, UR4, PT ;  /* 0x000000041e007c0c */ /* 0x000fda000bf26270 */
[----:B------:R-:W-:Y:S01]  /*21b0*/  @P1 CALL.REL.NOINC `(.L_x_3118) ;  /* 0x0000001000001944 */ /* 0x000fe20003c00000 */
[----:B------:R-:W-:Y:S05]  /*21c0*/  BRA `(.L_x_3119) ;  /* 0xffffe00000007947 */ /* 0x000fea000383ffff */
.L_x_3118:
[----:B------:R-:W-:Y:S05]  /*21d0*/  EXIT ;  /* 0x000000000000794d */ /* 0x000fea0003800000 */
.L_x_3120:
        /* <DEDUP_REMOVED lines=10> */
.L_x_5186:


//--------------------- .text._Z35group_norm_nhwc_fwd_one_pass_kernelI11Bf16IOFp32WLi128ELi84ELi672EEv26Group_norm_nhwc_fwd_params --------------------------
	.section	.text._Z35group_norm_nhwc_fwd_one_pass_kernelI11Bf16IOFp32WLi128ELi84ELi672EEv26Group_norm_nhwc_fwd_params,"ax",@progbits
	.sectioninfo	@"SHI_REGISTERS=54"
	.align	128
        .global         _Z35group_norm_nhwc_fwd_one_pass_kernelI11Bf16IOFp32WLi128ELi84ELi672EEv26Group_norm_nhwc_fwd_params
        .type           _Z35group_norm_nhwc_fwd_one_pass_kernelI11Bf16IOFp32WLi128ELi84ELi672EEv26Group_norm_nhwc_fwd_params,@function
        .size           _Z35group_norm_nhwc_fwd_one_pass_kernelI11Bf16IOFp32WLi128ELi84ELi672EEv26Group_norm_nhwc_fwd_params,(.L_x_5187 - _Z35group_norm_nhwc_fwd_one_pass_kernelI11Bf16IOFp32WLi128ELi84ELi672EEv26Group_norm_nhwc_fwd_params)
        .other          _Z35group_norm_nhwc_fwd_one_pass_kernelI11Bf16IOFp32WLi128ELi84ELi672EEv26Group_norm_nhwc_fwd_params,@"STO_CUDA_ENTRY STV_DEFAULT"
_Z35group_norm_nhwc_fwd_one_pass_kernelI11Bf16IOFp32WLi128ELi84ELi672EEv26Group_norm_nhwc_fwd_params:
.text._Z35group_norm_nhwc_fwd_one_pass_kernelI11Bf16IOFp32WLi128ELi84ELi672EEv26Group_norm_nhwc_fwd_params:
        /* <DEDUP_REMOVED lines=28> */
[C---:B------:R-:W-:Y:S02]  /*01c0*/  IADD3 R33, R39.reuse, 0x30, RZ ;  /* 0x0000003027217810 */ /* 0x040fe40007ffe0ff */
[C---:B------:R-:W-:Y:S02]  /*01d0*/  IADD3 R32, R39.reuse, 0x40, RZ ;  /* 0x0000004027207810 */ /* 0x040fe40007ffe0ff */
[C---:B------:R-:W-:Y:S02]  /*01e0*/  IADD3 R31, R39.reuse, 0x50, RZ ;  /* 0x00000050271f7810 */ /* 0x040fe40007ffe0ff */
[C---:B------:R-:W-:Y:S02]  /*01f0*/  IADD3 R30, R39.reuse, 0x60, RZ ;  /* 0x00000060271e7810 */ /* 0x040fe40007ffe0ff */
[----:B--2---:R-:W-:-:S02]  /*0200*/  IADD3 R29, R39, 0x70, RZ ;  /* 0x00000070271d7810 */ /* 0x004fc40007ffe0ff */
.L_x_3155:
[----:B0-----:R-:W-:Y:S02]  /*0210*/  IABS R5, c[0x0][0x1d8] ;  /* 0x0000760000057a13 */ /* 0x001fe40000000000 */
[----:B------:R-:W-:-:S02]  /*0220*/  SHF.R.S32.HI R27, RZ, 0x1f, R34 ;  /* 0x0000001fff1b7819 */ /* 0x000fc40000011422 */
[----:B------:R-:W0:Y:S01]  /*0230*/  I2F.RP R0, R5 ;  /* 0x0000000500007306 */ /* 0x000e220000209400 */
[----:B------:R-:W-:Y:S02]  /*0240*/  ISETP.GE.U32.AND P4, PT, R35, c[0x0][0x1c8], PT ;  /* 0x0000720023007a0c */ /* 0x000fe40003f86070 */
[----:B------:R-:W-:Y:S02]  /*0250*/  SHF.R.S32.HI R28, RZ, 0x1f, R35 ;  /* 0x0000001fff1c7819 */ /* 0x000fe40000011423 */
[----:B------:R-:W-:Y:S02]  /*0260*/  SHF.R.S32.HI R25, RZ, 0x1f, R33 ;  /* 0x0000001fff197819 */ /* 0x000fe40000011421 */
[----:B------:R-:W-:Y:S02]  /*0270*/  ISETP.GE.AND.EX P4, PT, R28, c[0x0][0x1cc], PT, P4 ;  /* 0x000073001c007a0c */ /* 0x000fe40003f86340 */
[----:B------:R-:W-:Y:S02]  /*0280*/  MOV R24, RZ ;  /* 0x000000ff00187202 */ /* 0x000fe40000000f00 */
[----:B------:R-:W-:-:S02]  /*0290*/  ISETP.GT.U32.OR P4, PT, R41, 0x29f, P4 ;  /* 0x0000029f2900780c */ /* 0x000fc40002784470 */
[----:B------:R-:W-:Y:S01]  /*02a0*/  SHF.R.S32.HI R23, RZ, 0x1f, R32 ;  /* 0x0000001fff177819 */ /* 0x000fe20000011420 */
[----:B0-----:R-:W0:Y:S02]  /*02b0*/  MUFU.RCP R0, R0 ;  /* 0x0000000000007308 */ /* 0x001e240000001000 */
[----:B0-----:R-:W-:-:S06]  /*02c0*/  IADD3 R2, R0, 0xffffffe, RZ ;  /* 0x0ffffffe00027810 */ /* 0x001fcc0007ffe0ff */
[----:B------:R0:W1:Y:S02]  /*02d0*/  F2I.FTZ.U32.TRUNC.NTZ R3, R2 ;  /* 0x0000000200037305 */ /* 0x000064000021f000 */
[----:B0-----:R-:W-:Y:S02]  /*02e0*/  MOV R2, RZ ;  /* 0x000000ff00027202 */ /* 0x001fe40000000f00 */
[----:B-1----:R-:W-:-:S05]  /*02f0*/  IADD3 R4, RZ, -R3, RZ ;  /* 0x80000003ff047210 */ /* 0x002fca0007ffe0ff */
[----:B------:R-:W-:Y:S01]  /*0300*/  IMAD R7, R4, R5, RZ ;  /* 0x0000000504077224 */ /* 0x000fe200078e02ff */
[----:B------:R-:W-:-:S03]  /*0310*/  IABS R4, R38 ;  /* 0x0000002600047213 */ /* 0x000fc60000000000 */
[----:B------:R-:W-:-:S06]  /*0320*/  IMAD.HI.U32 R3, R3, R7, R2 ;  /* 0x0000000703037227 */ /* 0x000fcc00078e0002 */
[----:B------:R-:W-:-:S05]  /*0330*/  IMAD.HI.U32 R3, R3, R4, RZ ;  /* 0x0000000403037227 */ /* 0x000fca00078e00ff */
[----:B------:R-:W-:-:S05]  /*0340*/  IADD3 R0, -R3, RZ, RZ ;  /* 0x000000ff03007210 */ /* 0x000fca0007ffe1ff */
[----:B------:R-:W-:Y:S02]  /*0350*/  IMAD R0, R5, R0, R4 ;  /* 0x0000000005007224 */ /* 0x000fe400078e0204 */
[----:B------:R-:W-:-:S03]  /*0360*/  @!P4 IMAD R4, R28, c[0x0][0x1c0], RZ ;  /* 0x000070001c04ca24 */ /* 0x000fc600078e02ff */
[----:B------:R-:W-:Y:S01]  /*0370*/  ISETP.GT.U32.AND P2, PT, R5, R0, PT ;  /* 0x000000000500720c */ /* 0x000fe20003f44070 */
[----:B------:R-:W-:-:S12]  /*0380*/  @!P4 IMAD R7, R35, c[0x0][0x1c4], R4 ;  /* 0x000071002307ca24 */ /* 0x000fd800078e0204 */
[-C--:B------:R-:W-:Y:S02]  /*0390*/  @!P2 IADD3 R0, R0, -R5.reuse, RZ ;  /* 0x800000050000a210 */ /* 0x080fe40007ffe0ff */
[----:B------:R-:W-:Y:S02]  /*03a0*/  @!P2 IADD3 R3, R3, 0x1, RZ ;  /* 0x000000010303a810 */ /* 0x000fe40007ffe0ff */
[----:B------:R-:W-:Y:S02]  /*03b0*/  ISETP.GE.U32.AND P1, PT, R0, R5, PT ;  /* 0x000000050000720c */ /* 0x000fe40003f26070 */
[----:B------:R-:W-:Y:S02]  /*03c0*/  LOP3.LUT R0, R38, c[0x0][0x1d8], RZ, 0x3c, !PT ;  /* 0x0000760026007a12 */ /* 0x000fe400078e3cff */
[----:B------:R-:W-:Y:S02]  /*03d0*/  ISETP.NE.AND P2, PT, RZ, c[0x0][0x1d8], PT ;  /* 0x00007600ff007a0c */ /* 0x000fe40003f45270 */
[----:B------:R-:W-:-:S07]  /*03e0*/  ISETP.GE.AND P3, PT, R0, RZ, PT ;  /* 0x000000ff0000720c */ /* 0x000fce0003f66270 */
[----:B------:R-:W-:-:S04]  /*03f0*/  @P1 IADD3 R3, R3, 0x1, RZ ;  /* 0x0000000103031810 */ /* 0x000fc80007ffe0ff */
[----:B------:R-:W-:-:S04]  /*0400*/  MOV R5, R3 ;  /* 0x0000000300057202 */ /* 0x000fc80000000f00 */
[----:B------:R-:W-:Y:S02]  /*0410*/  @!P3 IADD3 R5, -R5, RZ, RZ ;  /* 0x000000ff0505b210 */ /* 0x000fe40007ffe1ff */
[----:B------:R-:W-:Y:S02]  /*0420*/  @!P2 LOP3.LUT R5, RZ, c[0x0][0x1d8], RZ, 0x33, !PT ;  /* 0x00007600ff05aa12 */ /* 0x000fe400078e33ff */
[----:B------:R-:W-:Y:S02]  /*0430*/  ISETP.GE.U32.AND P3, PT, R34, c[0x0][0x1c8], PT ;  /* 0x0000720022007a0c */ /* 0x000fe40003f66070 */
[----:B------:R-:W-:Y:S02]  /*0440*/  IADD3 R3, -R5, RZ, RZ ;  /* 0x000000ff05037210 */ /* 0x000fe40007ffe1ff */
[----:B------:R-:W-:Y:S02]  /*0450*/  SHF.R.S32.HI R0, RZ, 0x1f, R5 ;  /* 0x0000001fff007819 */ /* 0x000fe40000011405 */
[----:B------:R-:W-:Y:S01]  /*0460*/  ISETP.GE.AND.EX P3, PT, R27, c[0x0][0x1cc], PT, P3 ;  /* 0x000073001b007a0c */ /* 0x000fe20003f66330 */
[----:B------:R-:W-:Y:S01]  /*0470*/  IMAD R26, R3, c[0x0][0x1d8], R38 ;  /* 0x00007600031a7a24 */ /* 0x000fe200078e0226 */
[----:B------:R-:W-:Y:S01]  /*0480*/  SHF.R.S32.HI R3, RZ, 0x1f, R37 ;  /* 0x0000001fff037819 */ /* 0x000fe20000011425 */
[----:B------:R-:W-:Y:S01]  /*0490*/  IMAD R0, R0, c[0x0][0x1d0], RZ ;  /* 0x0000740000007a24 */ /* 0x000fe200078e02ff */
[----:B------:R-:W-:Y:S01]  /*04a0*/  ISETP.GT.U32.OR P3, PT, R41, 0x29f, P3 ;  /* 0x0000029f2900780c */ /* 0x000fe20001f64470 */
[----:B------:R-:W-:-:S02]  /*04b0*/  IMAD R26, R26, 0x54, RZ ;  /* 0x000000541a1a7824 */ /* 0x000fc400078e02ff */
[----:B------:R-:W-:Y:S02]  /*04c0*/  IMAD R13, R5, c[0x0][0x1d4], R0 ;  /* 0x00007500050d7a24 */ /* 0x000fe400078e0200 */
[----:B------:R-:W-:Y:S01]  /*04d0*/  @P0 IMAD R0, R43, c[0x0][0x1c0], RZ ;  /* 0x000070002b000a24 */ /* 0x000fe200078e02ff */
[----:B------:R-:W-:-:S04]  /*04e0*/  IADD3 R2, P1, R37, R26, RZ ;  /* 0x0000001a25027210 */ /* 0x000fc80007f3e0ff */
[----:B------:R-:W-:Y:S02]  /*04f0*/  LEA.HI.X.SX32 R3, R26, R3, 0x1, P1 ;  /* 0x000000031a037211 */ /* 0x000fe400008f0eff */
[----:B------:R-:W-:Y:S01]  /*0500*/  ISETP.GE.U32.AND P1, PT, R33, c[0x0][0x1c8], PT ;  /* 0x0000720021007a0c */ /* 0x000fe20003f26070 */
[----:B------:R-:W-:Y:S02]  /*0510*/  @!P3 IMAD R11, R27, c[0x0][0x1c0], RZ ;  /* 0x000070001b0bba24 */ /* 0x000fe400078e02ff */
[----:B------:R-:W-:Y:S01]  /*0520*/  IMAD.WIDE.U32 R2, R5, c[0x0][0x1d0], R2 ;  /* 0x0000740005027a25 */ /* 0x000fe200078e0002 */
[----:B------:R-:W-:-:S03]  /*0530*/  ISETP.GE.AND.EX P1, PT, R25, c[0x0][0x1cc], PT, P1 ;  /* 0x0000730019007a0c */ /* 0x000fc60003f26310 */
[----:B------:R-:W-:Y:S01]  /*0540*/  @P0 IMAD R5, R39, c[0x0][0x1c4], R0 ;  /* 0x0000710027050a24 */ /* 0x000fe200078e0200 */
[----:B------:R-:W-:Y:S01]  /*0550*/  IADD3 R13, R3, R13, RZ ;  /* 0x0000000d030d7210 */ /* 0x000fe20007ffe0ff */
[----:B------:R-:W-:Y:S01]  /*0560*/  @!P3 IMAD R11, R34, c[0x0][0x1c4], R11 ;  /* 0x00007100220bba24 */ /* 0x000fe200078e020b */
[-C--:B------:R-:W-:Y:S02]  /*0570*/  @P0 MOV R8, R2.reuse ;  /* 0x0000000200080202 */ /* 0x080fe40000000f00 */
[-C--:B------:R-:W-:Y:S02]  /*0580*/  @P0 MOV R9, R13.reuse ;  /* 0x0000000d00090202 */ /* 0x080fe40000000f00 */
[-C--:B------:R-:W-:Y:S02]  /*0590*/  @!P3 MOV R16, R2.reuse ;  /* 0x000000020010b202 */ /* 0x080fe40000000f00 */
[----:B------:R-:W-:Y:S01]  /*05a0*/  @!P3 MOV R17, R13 ;  /* 0x0000000d0011b202 */ /* 0x000fe20000000f00 */
[----:B------:R-:W-:Y:S01]  /*05b0*/  @P0 IMAD.WIDE.U32 R8, R39, c[0x0][0x1c0], R8 ;  /* 0x0000700027080a25 */ /* 0x000fe200078e0008 */
[----:B------:R-:W-:-:S02]  /*05c0*/  @!P4 MOV R12, R2 ;  /* 0x00000002000cc202 */ /* 0x000fc40000000f00 */
[----:B------:R-:W-:Y:S01]  /*05d0*/  ISETP.GT.U32.OR P1, PT, R41, 0x29f, P1 ;  /* 0x0000029f2900780c */ /* 0x000fe20000f24470 */
[----:B------:R-:W-:Y:S01]  /*05e0*/  @!P3 IMAD.WIDE.U32 R16, R34, c[0x0][0x1c0], R16 ;  /* 0x000070002210ba25 */ /* 0x000fe200078e0010 */
[----:B------:R-:W-:Y:S02]  /*05f0*/  @P0 IADD3 R9, R9, R5, RZ ;  /* 0x0000000509090210 */ /* 0x000fe40007ffe0ff */
[C---:B------:R-:W-:Y:S01]  /*0600*/  @P0 LEA R10, P2, R8.reuse, c[0x0][0x170], 0x1 ;  /* 0x00005c00080a0a11 */ /* 0x040fe200078408ff */
[----:B------:R-:W-:Y:S01]  /*0610*/  @!P4 IMAD.WIDE.U32 R14, R35, c[0x0][0x1c0], R12 ;  /* 0x00007000230eca25 */ /* 0x000fe200078e000c */
[----:B------:R-:W-:Y:S02]  /*0620*/  @!P3 IADD3 R5, R17, R11, RZ ;  /* 0x0000000b1105b210 */ /* 0x000fe40007ffe0ff */
[----:B------:R-:W-:Y:S02]  /*0630*/  @P0 LEA.HI.X R11, R8, c[0x0][0x174], R9, 0x1, P2 ;  /* 0x00005d00080b0a11 */ /* 0x000fe400010f0c09 */
[----:B------:R-:W-:-:S02]  /*0640*/  @!P4 IADD3 R7, R15, R7, RZ ;  /* 0x000000070f07c210 */ /* 0x000fc40007ffe0ff */
[----:B------:R-:W-:Y:S01]  /*0650*/  @!P4 LEA R6, P5, R14, c[0x0][0x170], 0x1 ;  /* 0x00005c000e06ca11 */ /* 0x000fe200078a08ff */
[----:B------:R0:W2:Y:S01]  /*0660*/  @P0 LDG.E R24, [R10.64] ;  /* 0x000000060a180981 */ /* 0x0000a2000c1e1900 */
[----:B------:R-:W-:Y:S02]  /*0670*/  ISETP.GE.U32.AND P2, PT, R32, c[0x0][0x1c8], PT ;  /* 0x0000720020007a0c */ /* 0x000fe40003f46070 */
[----:B------:R-:W-:Y:S02]  /*0680*/  MOV R21, RZ ;  /* 0x000000ff00157202 */ /* 0x000fe40000000f00 */
[----:B------:R-:W-:Y:S02]  /*0690*/  @!P4 LEA.HI.X R7, R14, c[0x0][0x174], R7, 0x1, P5 ;  /* 0x00005d000e07ca11 */ /* 0x000fe400028f0c07 */
[----:B------:R-:W-:Y:S01]  /*06a0*/  ISETP.GE.AND.EX P2, PT, R23, c[0x0][0x1cc], PT, P2 ;  /* 0x0000730017007a0c */ /* 0x000fe20003f46320 */
[----:B------:R-:W-:Y:S01]  /*06b0*/  @!P1 IMAD R0, R25, c[0x0][0x1c0], RZ ;  /* 0x0000700019009a24 */ /* 0x000fe200078e02ff */
[----:B------:R-:W-:Y:S01]  /*06c0*/  @!P3 LEA R4, P6, R16, c[0x0][0x170], 0x1 ;  /* 0x00005c001004ba11 */ /* 0x000fe200078c08ff */
[----:B------:R1:W3:Y:S01]  /*06d0*/  @!P4 LDG.E R21, [R6.64] ;  /* 0x000000060615c981 */ /* 0x0002e2000c1e1900 */
[----:B------:R-:W-:-:S02]  /*06e0*/  @!P1 MOV R8, R2 ;  /* 0x0000000200089202 */ /* 0x000fc40000000f00 */
[----:B------:R-:W-:Y:S02]  /*06f0*/  @!P1 MOV R9, R13 ;  /* 0x0000000d00099202 */ /* 0x000fe40000000f00 */
[----:B------:R-:W-:Y:S01]  /*0700*/  ISETP.GT.U32.OR P2, PT, R41, 0x29f, P2 ;  /* 0x0000029f2900780c */ /* 0x000fe20001744470 */
[----:B------:R-:W-:Y:S01]  /*0710*/  CS2R R18, SRZ ;  /* 0x0000000000127805 */ /* 0x000fe2000001ff00 */
[----:B------:R-:W-:Y:S02]  /*0720*/  ISETP.GE.U32.AND P5, PT, R31, c[0x0][0x1c8], PT ;  /* 0x000072001f007a0c */ /* 0x000fe40003fa6070 */
[----:B------:R-:W-:Y:S01]  /*0730*/  SHF.R.S32.HI R22, RZ, 0x1f, R31 ;  /* 0x0000001fff167819 */ /* 0x000fe2000001141f */
[C---:B------:R-:W-:Y:S01]  /*0740*/  @!P1 IMAD R15, R33.reuse, c[0x0][0x1c4], R0 ;  /* 0x00007100210f9a24 */ /* 0x040fe200078e0200 */
[----:B------:R-:W-:Y:S01]  /*0750*/  @!P3 LEA.HI.X R5, R16, c[0x0][0x174], R5, 0x1, P6 ;  /* 0x00005d001005ba11 */ /* 0x000fe200030f0c05 */
[----:B------:R-:W-:Y:S01]  /*0760*/  @!P1 IMAD.WIDE.U32 R8, R33, c[0x0][0x1c0], R8 ;  /* 0x0000700021089a25 */ /* 0x000fe200078e0008 */
[----:B------:R-:W-:-:S03]  /*0770*/  ISETP.GE.AND.EX P5, PT, R22, c[0x0][0x1cc], PT, P5 ;  /* 0x0000730016007a0c */ /* 0x000fc60003fa6350 */
[----:B------:R4:W5:Y:S01]  /*0780*/  @!P3 LDG.E R19, [R4.64] ;  /* 0x000000060413b981 */ /* 0x000962000c1e1900 */
[----:B------:R-:W-:Y:S02]  /*0790*/  @!P1 IADD3 R9, R9, R15, RZ ;  /* 0x0000000f09099210 */ /* 0x000fe40007ffe0ff */
[C---:B0-----:R-:W-:Y:S02]  /*07a0*/  @!P1 LEA R10, P6, R8.reuse, c[0x0][0x170], 0x1 ;  /* 0x00005c00080a9a11 */ /* 0x041fe400078c08ff */
[----:B------:R-:W-:Y:S02]  /*07b0*/  ISETP.GT.U32.OR P5, PT, R41, 0x29f, P5 ;  /* 0x0000029f2900780c */ /* 0x000fe40002fa4470 */
[----:B------:R-:W-:Y:S01]  /*07c0*/  @!P1 LEA.HI.X R11, R8, c[0x0][0x174], R9, 0x1, P6 ;  /* 0x00005d00080b9a11 */ /* 0x000fe200030f0c09 */
[----:B------:R-:W-:Y:S01]  /*07d0*/  @!P2 IMAD R9, R23, c[0x0][0x1c0], RZ ;  /* 0x000070001709aa24 */ /* 0x000fe200078e02ff */
[----:B-1----:R-:W-:Y:S02]  /*07e0*/  @!P2 MOV R6, R2 ;  /* 0x000000020006a202 */ /* 0x002fe40000000f00 */
[----:B------:R-:W-:-:S02]  /*07f0*/  @!P2 MOV R7, R13 ;  /* 0x0000000d0007a202 */ /* 0x000fc40000000f00 */
[----:B------:R-:W-:Y:S02]  /*0800*/  ISETP.GE.U32.AND P4, PT, R30, c[0x0][0x1c8], PT ;  /* 0x000072001e007a0c */ /* 0x000fe40003f86070 */
[----:B------:R-:W-:Y:S01]  /*0810*/  SHF.R.S32.HI R20, RZ, 0x1f, R30 ;  /* 0x0000001fff147819 */ /* 0x000fe2000001141e */
[C---:B------:R-:W-:Y:S01]  /*0820*/  @!P2 IMAD R15, R32.reuse, c[0x0][0x1c4], R9 ;  /* 0x00007100200faa24 */ /* 0x040fe200078e0209 */
[----:B------:R0:W5:Y:S01]  /*0830*/  @!P1 LDG.E R18, [R10.64] ;  /* 0x000000060a129981 */ /* 0x000162000c1e1900 */
[----:B------:R-:W-:Y:S01]  /*0840*/  @!P2 IMAD.WIDE.U32 R6, R32, c[0x0][0x1c0], R6 ;  /* 0x000070002006aa25 */ /* 0x000fe200078e0006 */
[----:B------:R-:W-:Y:S02]  /*0850*/  ISETP.GE.AND.EX P4, PT, R20, c[0x0][0x1cc], PT, P4 ;  /* 0x0000730014007a0c */ /* 0x000fe40003f86340 */
[----:B------:R-:W-:Y:S02]  /*0860*/  @!P5 MOV R8, R2 ;  /* 0x000000020008d202 */ /* 0x000fe40000000f00 */
[----:B------:R-:W-:Y:S01]  /*0870*/  ISETP.GT.U32.OR P3, PT, R41, 0x29f, P4 ;  /* 0x0000029f2900780c */ /* 0x000fe20002764470 */
[----:B------:R-:W-:Y:S01]  /*0880*/  @!P5 IMAD R0, R22, c[0x0][0x1c0], RZ ;  /* 0x000070001600da24 */ /* 0x000fe200078e02ff */
[----:B------:R-:W-:-:S02]  /*0890*/  @!P5 MOV R9, R13 ;  /* 0x0000000d0009d202 */ /* 0x000fc40000000f00 */
[----:B----4-:R-:W-:Y:S02]  /*08a0*/  @!P2 IADD3 R5, R7, R15, RZ ;  /* 0x0000000f0705a210 */ /* 0x010fe40007ffe0ff */
[C---:B------:R-:W-:Y:S01]  /*08b0*/  @!P2 LEA R4, P1, R6.reuse, c[0x0][0x170], 0x1 ;  /* 0x00005c000604aa11 */ /* 0x040fe200078208ff */
[----:B------:R-:W-:Y:S01]  /*08c0*/  CS2R R16, SRZ ;  /* 0x0000000000107805 */ /* 0x000fe2000001ff00 */
[C---:B------:R-:W-:Y:S02]  /*08d0*/  @!P5 IMAD R45, R31.reuse, c[0x0][0x1c4], R0 ;  /* 0x000071001f2dda24 */ /* 0x040fe400078e0200 */
[----:B------:R-:W-:Y:S01]  /*08e0*/  @!P2 LEA.HI.X R5, R6, c[0x0][0x174], R5, 0x1, P1 ;  /* 0x00005d000605aa11 */ /* 0x000fe200008f0c05 */
[----:B------:R-:W-:-:S04]  /*08f0*/  @!P5 IMAD.WIDE.U32 R8, R31, c[0x0][0x1c0], R8 ;  /* 0x000070001f08da25 */ /* 0x000fc800078e0008 */
[----:B------:R2:W4:Y:S01]  /*0900*/  @!P2 LDG.E R17, [R4.64] ;  /* 0x000000060411a981 */ /* 0x000522000c1e1900 */
[----:B------:R-:W-:Y:S02]  /*0910*/  @!P5 IADD3 R7, R9, R45, RZ ;  /* 0x0000002d0907d210 */ /* 0x000fe40007ffe0ff */
[----:B------:R-:W-:Y:S01]  /*0920*/  @!P5 LEA R6, P1, R8, c[0x0][0x170], 0x1 ;  /* 0x00005c000806da11 */ /* 0x000fe200078208ff */
[----:B------:R-:W-:-:S03]  /*0930*/  @!P3 IMAD R9, R20, c[0x0][0x1c0], RZ ;  /* 0x000070001409ba24 */ /* 0x000fc600078e02ff */
[----:B------:R-:W-:Y:S01]  /*0940*/  @!P5 LEA.HI.X R7, R8, c[0x0][0x174], R7, 0x1, P1 ;  /* 0x00005d000807da11 */ /* 0x000fe200008f0c07 */
[C---:B0-----:R-:W-:Y:S01]  /*0950*/  @!P3 IMAD R11, R30.reuse, c[0x0][0x1c4], R9 ;  /* 0x000071001e0bba24 */ /* 0x041fe200078e0209 */
[----:B------:R-:W-:Y:S02]  /*0960*/  @!P3 MOV R8, R2 ;  /* 0x000000020008b202 */ /* 0x000fe40000000f00 */
[----:B------:R-:W-:Y:S01]  /*0970*/  @!P3 MOV R9, R13 ;  /* 0x0000000d0009b202 */ /* 0x000fe20000000f00 */
[----:B------:R0:W4:Y:S04]  /*0980*/  @!P5 LDG.E R16, [R6.64] ;  /* 0x000000060610d981 */ /* 0x000128000c1e1900 */
[----:B------:R-:W-:Y:S01]  /*0990*/  @!P3 IMAD.WIDE.U32 R8, R30, c[0x0][0x1c0], R8 ;  /* 0x000070001e08ba25 */ /* 0x000fe200078e0008 */
[----:B------:R-:W-:-:S04]  /*09a0*/  MOV R15, RZ ;  /* 0x000000ff000f7202 */ /* 0x000fc80000000f00 */
[----:B------:R-:W-:Y:S02]  /*09b0*/  @!P3 IADD3 R9, R9, R11, RZ ;  /* 0x0000000b0909b210 */ /* 0x000fe40007ffe0ff */
[----:B------:R-:W-:-:S04]  /*09c0*/  @!P3 LEA R10, P1, R8, c[0x0][0x170], 0x1 ;  /* 0x00005c00080aba11 */ /* 0x000fc800078208ff */
[----:B------:R-:W-:-:S05]  /*09d0*/  @!P3 LEA.HI.X R11, R8, c[0x0][0x174], R9, 0x1, P1 ;  /* 0x00005d00080bba11 */ /* 0x000fca00008f0c09 */
[----:B------:R-:W4:Y:S01]  /*09e0*/  @!P3 LDG.E R15, [R10.64] ;  /* 0x000000060a0fb981 */ /* 0x000f22000c1e1900 */
[----:B------:R-:W-:Y:S02]  /*09f0*/  ISETP.GE.U32.AND P1, PT, R29, c[0x0][0x1c8], PT ;  /* 0x000072001d007a0c */ /* 0x000fe40003f26070 */
[----:B------:R-:W-:-:S04]  /*0a00*/  SHF.R.S32.HI R14, RZ, 0x1f, R29 ;  /* 0x0000001fff0e7819 */ /* 0x000fc8000001141d */
[----:B------:R-:W-:-:S04]  /*0a10*/  ISETP.GE.AND.EX P1, PT, R14, c[0x0][0x1cc], PT, P1 ;  /* 0x000073000e007a0c */ /* 0x000fc80003f26310 */
[----:B------:R-:W-:Y:S02]  /*0a20*/  ISETP.GT.U32.OR P1, PT, R41, 0x29f, P1 ;  /* 0x0000029f2900780c */ /* 0x000fe40000f24470 */
[--C-:B--2---:R-:W-:Y:S02]  /*0a30*/  PRMT R5, RZ, 0x7610, R24.reuse ;  /* 0x00007610ff057816 */ /* 0x104fe40000000018 */
[----:B------:R-:W-:-:S03]  /*0a40*/  PRMT R0, RZ, 0x5410, R24 ;  /* 0x00005410ff007816 */ /* 0x000fc60000000018 */
[----:B------:R-:W-:Y:S02]  /*0a50*/  FMUL.FTZ R9, R5, R5 ;  /* 0x0000000505097220 */ /* 0x000fe40000410000 */
[C---:B------:R-:W-:Y:S02]  /*0a60*/  FADD.FTZ R5, R0.reuse, R5 ;  /* 0x0000000500057221 */ /* 0x040fe40000010000 */
[----:B------:R-:W-:Y:S01]  /*0a70*/  FFMA.FTZ R9, R0, R0, R9 ;  /* 0x0000000000097223 */ /* 0x000fe20000010009 */
[--C-:B---3--:R-:W-:Y:S02]  /*0a80*/  PRMT R0, RZ, 0x5410, R21.reuse ;  /* 0x00005410ff007816 */ /* 0x108fe40000000015 */
[----:B0-----:R-:W-:Y:S01]  /*0a90*/  PRMT R7, RZ, 0x7610, R21 ;  /* 0x00007610ff077816 */ /* 0x001fe20000000015 */
[----:B------:R-:W-:-:S04]  /*0aa0*/  FADD.FTZ R5, RZ, R5 ;  /* 0x00000005ff057221 */ /* 0x000fc80000010000 */
[C---:B------:R-:W-:Y:S02]  /*0ab0*/  FADD.FTZ R4, R0.reuse, R7 ;  /* 0x0000000700047221 */ /* 0x040fe40000010000 */
[----:B------:R-:W-:Y:S02]  /*0ac0*/  FMUL.FTZ R45, R7, R7 ;  /* 0x00000007072d7220 */ /* 0x000fe40000410000 */
[----:B------:R-:W-:Y:S01]  /*0ad0*/  FADD.FTZ R4, R5, R4 ;  /* 0x0000000405047221 */ /* 0x000fe20000010000 */
[--C-:B-----5:R-:W-:Y:S02]  /*0ae0*/  PRMT R6, RZ, 0x7610, R19.reuse ;  /* 0x00007610ff067816 */ /* 0x120fe40000000013 */
[----:B------:R-:W-:Y:S01]  /*0af0*/  PRMT R5, RZ, 0x5410, R19 ;  /* 0x00005410ff057816 */ /* 0x000fe20000000013 */
[----:B------:R-:W-:Y:S02]  /*0b00*/  FFMA.FTZ R0, R0, R0, R45 ;  /* 0x0000000000007223 */ /* 0x000fe4000001002d */
[----:B------:R-:W-:-:S02]  /*0b10*/  FADD.FTZ R9, RZ, R9 ;  /* 0x00000009ff097221 */ /* 0x000fc40000010000 */
[----:B------:R-:W-:Y:S02]  /*0b20*/  FMUL.FTZ R8, R6, R6 ;  /* 0x0000000606087220 */ /* 0x000fe40000410000 */
[----:B------:R-:W-:Y:S02]  /*0b30*/  FADD.FTZ R7, R5, R6 ;  /* 0x0000000605077221 */ /* 0x000fe40000010000 */
[----:B------:R-:W-:Y:S02]  /*0b40*/  FADD.FTZ R0, R9, R0 ;  /* 0x0000000009007221 */ /* 0x000fe40000010000 */
[----:B------:R-:W-:-:S04]  /*0b50*/  FFMA.FTZ R5, R5, R5, R8 ;  /* 0x0000000505057223 */ /* 0x000fc80000010008 */
[----:B------:R-:W-:Y:S01]  /*0b60*/  FADD.FTZ R0, R0, R5 ;  /* 0x0000000500007221 */ /* 0x000fe20000010000 */
[--C-:B------:R-:W-:Y:S02]  /*0b70*/  PRMT R5, RZ, 0x5410, R18.reuse ;  /* 0x00005410ff057816 */ /* 0x100fe40000000012 */
[----:B------:R-:W-:Y:S01]  /*0b80*/  PRMT R6, RZ, 0x7610, R18 ;  /* 0x00007610ff067816 */ /* 0x000fe20000000012 */
[----:B------:R-:W-:-:S04]  /*0b90*/  FADD.FTZ R4, R4, R7 ;  /* 0x0000000704047221 */ /* 0x000fc80000010000 */
[----:B------:R-:W-:-:S04]  /*0ba0*/  FADD.FTZ R7, R5, R6 ;  /* 0x0000000605077221 */ /* 0x000fc80000010000 */
[----:B------:R-:W-:Y:S02]  /*0bb0*/  FADD.FTZ R4, R4, R7 ;  /* 0x0000000704047221 */ /* 0x000fe40000010000 */
[----:B------:R-:W-:Y:S01]  /*0bc0*/  FMUL.FTZ R8, R6, R6 ;  /* 0x0000000606087220 */ /* 0x000fe20000410000 */
[--C-:B----4-:R-:W-:Y:S02]  /*0bd0*/  PRMT R7, RZ, 0x7610, R17.reuse ;  /* 0x00007610ff077816 */ /* 0x110fe40000000011 */
[----:B------:R-:W-:-:S03]  /*0be0*/  PRMT R6, RZ, 0x5410, R17 ;  /* 0x00005410ff067816 */ /* 0x000fc60000000011 */
[----:B------:R-:W-:Y:S02]  /*0bf0*/  FMUL.FTZ R9, R7, R7 ;  /* 0x0000000707097220 */ /* 0x000fe40000410000 */
[----:B------:R-:W-:Y:S02]  /*0c00*/  FFMA.FTZ R5, R5, R5, R8 ;  /* 0x0000000505057223 */ /* 0x000fe40000010008 */
[C---:B------:R-:W-:Y:S02]  /*0c10*/  FADD.FTZ R7, R6.reuse, R7 ;  /* 0x0000000706077221 */ /* 0x040fe40000010000 */
[----:B------:R-:W-:Y:S01]  /*0c20*/  FFMA.FTZ R9, R6, R6, R9 ;  /* 0x0000000606097223 */ /* 0x000fe20000010009 */
[--C-:B------:R-:W-:Y:S01]  /*0c30*/  PRMT R6, RZ, 0x7610, R16.reuse ;  /* 0x00007610ff067816 */ /* 0x100fe20000000010 */
[----:B------:R-:W-:Y:S01]  /*0c40*/  FADD.FTZ R0, R0, R5 ;  /* 0x0000000500007221 */ /* 0x000fe20000010000 */
[----:B------:R-:W-:Y:S01]  /*0c50*/  PRMT R5, RZ, 0x5410, R16 ;  /* 0x00005410ff057816 */ /* 0x000fe20000000010 */
[----:B------:R-:W-:-:S02]  /*0c60*/  FADD.FTZ R4, R4, R7 ;  /* 0x0000000704047221 */ /* 0x000fc40000010000 */
[----:B------:R-:W-:Y:S02]  /*0c70*/  FMUL.FTZ R8, R6, R6 ;  /* 0x0000000606087220 */ /* 0x000fe40000410000 */
[C---:B------:R-:W-:Y:S02]  /*0c80*/  FADD.FTZ R7, R5.reuse, R6 ;  /* 0x0000000605077221 */ /* 0x040fe40000010000 */
[----:B------:R-:W-:Y:S02]  /*0c90*/  FADD.FTZ R0, R0, R9 ;  /* 0x0000000900007221 */ /* 0x000fe40000010000 */
[----:B------:R-:W-:Y:S02]  /*0ca0*/  FFMA.FTZ R5, R5, R5, R8 ;  /* 0x0000000505057223 */ /* 0x000fe40000010008 */
[----:B------:R-:W-:Y:S01]  /*0cb0*/  FADD.FTZ R8, R4, R7 ;  /* 0x0000000704087221 */ /* 0x000fe20000010000 */
[----:B------:R-:W-:Y:S01]  /*0cc0*/  @!P1 MOV R4, R2 ;  /* 0x0000000200049202 */ /* 0x000fe20000000f00 */
[----:B------:R-:W-:Y:S01]  /*0cd0*/  FADD.FTZ R9, R0, R5 ;  /* 0x0000000500097221 */ /* 0x000fe20000010000 */
[----:B------:R-:W-:Y:S01]  /*0ce0*/  @!P1 MOV R5, R13 ;  /* 0x0000000d00059202 */ /* 0x000fe20000000f00 */
[----:B------:R-:W-:Y:S01]  /*0cf0*/  @!P1 IMAD R6, R14, c[0x0][0x1c0], RZ ;  /* 0x000070000e069a24 */ /* 0x000fe200078e02ff */
[----:B------:R-:W-:-:S03]  /*0d00*/  PRMT R7, RZ, 0x7610, R15 ;  /* 0x00007610ff077816 */ /* 0x000fc6000000000f */
[C---:B------:R-:W-:Y:S02]  /*0d10*/  @!P1 IMAD R47, R29.reuse, c[0x0][0x1c4], R6 ;  /* 0x000071001d2f9a24 */ /* 0x040fe400078e0206 */
[----:B------:R-:W-:Y:S01]  /*0d20*/  @!P1 IMAD.WIDE.U32 R4, R29, c[0x0][0x1c0], R4 ;  /* 0x000070001d049a25 */ /* 0x000fe200078e0004 */
[----:B------:R-:W-:-:S03]  /*0d30*/  PRMT R0, RZ, 0x5410, R15 ;  /* 0x00005410ff007816 */ /* 0x000fc6000000000f */
[----:B------:R-:W-:Y:S01]  /*0d40*/  FMUL.FTZ R45, R7, R7 ;  /* 0x00000007072d7220 */ /* 0x000fe20000410000 */
[----:B------:R-:W-:Y:S02]  /*0d50*/  @!P1 IADD3 R5, R5, R47, RZ ;  /* 0x0000002f05059210 */ /* 0x000fe40007ffe0ff */
[----:B------:R-:W-:Y:S01]  /*0d60*/  @!P1 LEA R6, P2, R4, c[0x0][0x170], 0x1 ;  /* 0x00005c0004069a11 */ /* 0x000fe200078408ff */
[C---:B------:R-:W-:Y:S02]  /*0d70*/  FADD.FTZ R11, R0.reuse, R7 ;  /* 0x00000007000b7221 */ /* 0x040fe40000010000 */
[----:B------:R-:W-:Y:S01]  /*0d80*/  FFMA.FTZ R10, R0, R0, R45 ;  /* 0x00000000000a7223 */ /* 0x000fe2000001002d */
[----:B------:R-:W-:Y:S02]  /*0d90*/  MOV R0, RZ ;  /* 0x000000ff00007202 */ /* 0x000fe40000000f00 */
[----:B------:R-:W-:-:S05]  /*0da0*/  @!P1 LEA.HI.X R7, R4, c[0x0][0x174], R5, 0x1, P2 ;  /* 0x00005d0004079a11 */ /* 0x000fca00010f0c05 */
[----:B------:R-:W2:Y:S01]  /*0db0*/  @!P1 LDG.E R0, [R6.64] ;  /* 0x0000000606009981 */ /* 0x000ea2000c1e1900 */
[----:B------:R-:W-:Y:S02]  /*0dc0*/  FADD.FTZ R8, R8, R11 ;  /* 0x0000000b08087221 */ /* 0x000fe40000010000 */
[----:B------:R-:W-:Y:S01]  /*0dd0*/  FADD.FTZ R9, R9, R10 ;  /* 0x0000000a09097221 */ /* 0x000fe20000010000 */
[C---:B------:R-:W-:Y:S02]  /*0de0*/  ISETP.GT.AND P1, PT, R44.reuse, 0x1e, PT ;  /* 0x0000001e2c00780c */ /* 0x040fe40003f24270 */
[----:B------:R-:W-:Y:S02]  /*0df0*/  ISETP.NE.AND P2, PT, R44, RZ, PT ;  /* 0x000000ff2c00720c */ /* 0x000fe40003f45270 */
[----:B------:R-:W-:Y:S01]  /*0e00*/  ISETP.NE.AND P3, PT, R41, RZ, PT ;  /* 0x000000ff2900720c */ /* 0x000fe20003f65270 */
[----:B------:R-:W-:Y:S01]  /*0e10*/  BSSY B0, `(.L_x_3121) ;  /* 0x0000057000007945 */ /* 0x000fe20003800000 */
[----:B--2---:R-:W-:-:S02]  /*0e20*/  PRMT R5, RZ, 0x7610, R0 ;  /* 0x00007610ff057816 */ /* 0x004fc40000000000 */
[----:B------:R-:W-:-:S03]  /*0e30*/  PRMT R4, RZ, 0x5410, R0 ;  /* 0x00005410ff047816 */ /* 0x000fc60000000000 */
[----:B------:R-:W-:Y:S02]  /*0e40*/  FMUL.FTZ R11, R5, R5 ;  /* 0x00000005050b7220 */ /* 0x000fe40000410000 */
[C---:B------:R-:W-:Y:S02]  /*0e50*/  FADD.FTZ R5, R4.reuse, R5 ;  /* 0x0000000504057221 */ /* 0x040fe40000010000 */
[----:B------:R-:W-:Y:S02]  /*0e60*/  FFMA.FTZ R4, R4, R4, R11 ;  /* 0x0000000404047223 */ /* 0x000fe4000001000b */
        /* <DEDUP_REMOVED lines=26> */
[----:B------:R-:W-:Y:S02]  /*1010*/  MOV R6, R5 ;  /* 0x0000000500067202 */ /* 0x000fe40000000f00 */
[----:B------:R-:W-:-:S05]  /*1020*/  MOV R7, R4 ;  /* 0x0000000400077202 */ /* 0x000fca0000000f00 */
[----:B------:R0:W-:Y:S04]  /*1030*/  @!P2 STS.64 [R36.X8+0x18], R6 ;  /* 0x000018062400a388 */ /* 0x0001e80000008a00 */
[----:B------:R-:W-:Y:S06]  /*1040*/  BAR.SYNC.DEFER_BLOCKING 0x0 ;  /* 0x0000000000007b1d */ /* 0x000fec0000010000 */
[----:B------:R-:W-:Y:S05]  /*1050*/  @P3 BRA `(.L_x_3122) ;  /* 0x0000032000003947 */ /* 0x000fea0003800000 */
[----:B------:R-:W1:Y:S02]  /*1060*/  LDS.128 R8, [0x20] ;  /* 0x00002000ff087984 */ /* 0x000e640000000c00 */
[----:B-1----:R-:W-:-:S02]  /*1070*/  FADD.FTZ R5, R6, R8 ;  /* 0x0000000806057221 */ /* 0x002fc40000010000 */
[----:B------:R-:W-:Y:S02]  /*1080*/  FADD.FTZ R8, R7, R9 ;  /* 0x0000000907087221 */ /* 0x000fe40000010000 */
[----:B------:R-:W-:Y:S02]  /*1090*/  FADD.FTZ R9, R5, R10 ;  /* 0x0000000a05097221 */ /* 0x000fe40000010000 */
[----:B0-----:R-:W0:Y:S01]  /*10a0*/  LDS.128 R4, [0x30] ;  /* 0x00003000ff047984 */ /* 0x001e220000000c00 */
        /* <DEDUP_REMOVED lines=44> */
[----:B------:R-:W-:Y:S02]  /*1370*/  FADD.FTZ R7, R8, R7 ;  /* 0x0000000708077221 */ /* 0x000fe40000010000 */
.L_x_3122:
[----:B------:R-:W-:Y:S05]  /*1380*/  BSYNC B0 ;  /* 0x0000000000007941 */ /* 0x000fea0003800000 */
.L_x_3121:
[----:B------:R-:W-:-:S04]  /*1390*/  MOV R10, c[0x0][0xc] ;  /* 0x00000300000a7a02 */ /* 0x000fc80000000f00 */
[----:B------:R-:W-:-:S13]  /*13a0*/  ISETP.GE.U32.AND P1, PT, R10, 0x2, PT ;  /* 0x000000020a00780c */ /* 0x000fda0003f26070 */
[----:B------:R-:W-:Y:S05]  /*13b0*/  @!P1 BRA `(.L_x_3123) ;  /* 0x0000095000009947 */ /* 0x000fea0003800000 */
[----:B------:R-:W-:Y:S05]  /*13c0*/  @P3 BRA `(.L_x_3124) ;  /* 0x000001c000003947 */ /* 0x000fea0003800000 */
[----:B------:R-:W1:Y:S01]  /*13d0*/  S2R R51, SR_CTAID.Y ;  /* 0x0000000000337919 */ /* 0x000e620000002600 */
[C---:B------:R-:W-:Y:S01]  /*13e0*/  LOP3.LUT R45, R42.reuse, 0x1, RZ, 0xc0, !PT ;  /* 0x000000012a2d7812 */ /* 0x040fe200078ec0ff */
[----:B------:R-:W-:Y:S01]  /*13f0*/  HFMA2.MMA R11, -RZ, RZ, 0, 2.384185791015625e-07 ;  /* 0x00000004ff0b7435 */ /* 0x000fe200000001ff */
[----:B------:R-:W-:-:S03]  /*1400*/  LOP3.LUT P1, RZ, R42, 0x2, RZ, 0xc0, !PT ;  /* 0x000000022aff7812 */ /* 0x000fc6000782c0ff */
[----:B------:R-:W-:-:S04]  /*1410*/  IMAD R8, R45, c[0x0][0x10], RZ ;  /* 0x000004002d087a24 */ /* 0x000fc800078e02ff */
[----:B------:R-:W-:-:S05]  /*1420*/  IMAD R4, R8, c[0x0][0xc], RZ ;  /* 0x0000030008047a24 */ /* 0x000fca00078e02ff */
[----:B------:R-:W-:-:S05]  /*1430*/  SHF.L.U32 R4, R4, 0x1, RZ ;  /* 0x0000000104047819 */ /* 0x000fca00000006ff */
[----:B------:R-:W-:-:S04]  /*1440*/  IMAD.WIDE R4, R4, R11, c[0x0][0x198] ;  /* 0x0000660004047625 */ /* 0x000fc800078e020b */
[----:B-1----:R-:W-:Y:S01]  /*1450*/  IMAD R9, R40, c[0x0][0x10], R51 ;  /* 0x0000040028097a24 */ /* 0x002fe200078e0233 */
[----:B------:R-:W-:-:S03]  /*1460*/  IADD3 R8, R8, R51, RZ ;  /* 0x0000003308087210 */ /* 0x000fc60007ffe0ff */
[----:B------:R-:W-:Y:S01]  /*1470*/  IMAD.WIDE.U32 R4, R9, 0x8, R4 ;  /* 0x0000000809047825 */ /* 0x000fe200078e0004 */
[----:B------:R-:W-:-:S04]  /*1480*/  MOV R9, 0x1 ;  /* 0x0000000100097802 */ /* 0x000fc80000000f00 */
[----:B------:R1:W-:Y:S01]  /*1490*/  STG.E.64 [R4.64], R6 ;  /* 0x0000000604007986 */ /* 0x0003e2000c101b06 */
[----:B------:R-:W-:Y:S01]  /*14a0*/  SEL R47, R9, 0xffffffff, !P1 ;  /* 0xffffffff092f7807 */ /* 0x000fe20004800000 */
[----:B------:R-:W-:Y:S01]  /*14b0*/  IMAD.WIDE.U32 R8, R8, R11, c[0x0][0x190] ;  /* 0x0000640008087625 */ /* 0x000fe200078e000b */
[----:B------:R-:W-:Y:S06]  /*14c0*/  MEMBAR.ALL.GPU ;  /* 0x0000000000007992 */ /* 0x000fec000000a000 */
[----:B------:R-:W-:Y:S01]  /*14d0*/  SEL R49, RZ, c[0x0][0xc], P1 ;  /* 0x00000300ff317a07 */ /* 0x000fe20000800000 */
[----:B------:R-:W-:-:S00]  /*14e0*/  ERRBAR ;  /* 0x00000000000079ab */ /* 0x000fc00000000000 */
[----:B------:R2:W-:Y:S02]  /*14f0*/  RED.E.ADD.S32.STRONG.GPU [R8.64], R47 ;  /* 0x0000002f0800798e */ /* 0x0005e4000c10e386 */
[----:B------:R-:W-:-:S13]  /*1500*/  ISETP.NE.AND P1, PT, R49, -0x1, PT ;  /* 0xffffffff3100780c */ /* 0x000fda0003f25270 */
[----:B------:R-:W-:Y:S05]  /*1510*/  @!P1 BRA `(.L_x_3124) ;  /* 0x0000007000009947 */ /* 0x000fea0003800000 */
[----:B-12---:R-:W-:-:S04]  /*1520*/  IMAD R4, R45, c[0x0][0x10], R51 ;  /* 0x000004002d047a24 */ /* 0x006fc800078e0233 */
[----:B------:R-:W-:-:S05]  /*1530*/  IMAD.WIDE.U32 R4, R4, R11, c[0x0][0x190] ;  /* 0x0000640004047625 */ /* 0x000fca00078e000b */
.L_x_3125:
[----:B------:R-:W2:Y:S01]  /*1540*/  LDG.E.STRONG.GPU R8, [R4.64] ;  /* 0x0000000604087981 */ /* 0x000ea2000c1ef900 */
[----:B------:R-:W-:Y:S01]  /*1550*/  YIELD ;  /* 0x0000000000007946 */ /* 0x000fe20003800000 */
[----:B--2---:R-:W-:Y:S01]  /*1560*/  ISETP.NE.AND P1, PT, R8, R49, PT ;  /* 0x000000310800720c */ /* 0x004fe20003f25270 */
[----:B------:R-:W-:-:S12]  /*1570*/  CCTL.IVALL ;  /* 0x00000000ff00798f */ /* 0x000fd80002000000 */
[----:B------:R-:W-:Y:S05]  /*1580*/  @P1 BRA `(.L_x_3125) ;  /* 0xffffffb000001947 */ /* 0x000fea000383ffff */
.L_x_3124:
[----:B--2---:R-:W-:Y:S01]  /*1590*/  ISETP.NE.AND P1, PT, RZ, c[0x0][0xc], PT ;  /* 0x00000300ff007a0c */ /* 0x004fe20003f25270 */
        /* <DEDUP_REMOVED lines=9> */
[----:B------:R-:W-:Y:S02]  /*1630*/  IADD3 R8, -R8, c[0x0][0xc], RZ ;  /* 0x0000030008087a10 */ /* 0x000fe40007ffe1ff */
.L_x_3127:
        /* <DEDUP_REMOVED lines=11> */
[----:B------:R-:W-:-:S04]  /*16f0*/  IADD3 R11, R9, 0x1, RZ ;  /* 0x00000001090b7810 */ /* 0x000fc80007ffe0ff */
[----:B------:R-:W-:-:S13]  /*1700*/  ISETP.EQ.OR P2, PT, R11, R40, P3 ;  /* 0x000000280b00720c */ /* 0x000fda0001f42670 */
[----:B------:R-:W1:Y:S01]  /*1710*/  @!P2 S2R R46, SR_CTAID.Y ;  /* 0x00000000002ea919 */ /* 0x000e620000002600 */
[----:B------:R-:W-:-:S05]  /*1720*/  @!P2 LOP3.LUT R10, R42, 0x1, RZ, 0xc0, !PT ;  /* 0x000000012a0aa812 */ /* 0x000fca00078ec0ff */
[----:B------:R-:W-:-:S04]  /*1730*/  @!P2 IMAD R10, R10, c[0x0][0x10], RZ ;  /* 0x000004000a0aaa24 */ /* 0x000fc800078e02ff */
[----:B------:R-:W-:-:S05]  /*1740*/  @!P2 IMAD R10, R10, c[0x0][0xc], RZ ;  /* 0x000003000a0aaa24 */ /* 0x000fca00078e02ff */
[----:B------:R-:W-:Y:S01]  /*1750*/  @!P2 SHF.L.U32 R10, R10, 0x1, RZ ;  /* 0x000000010a0aa819 */ /* 0x000fe200000006ff */
[----:B-1----:R-:W-:Y:S02]  /*1760*/  @!P2 IMAD R11, R11, c[0x0][0x10], R46 ;  /* 0x000004000b0baa24 */ /* 0x002fe400078e022e */
[----:B0-2---:R-:W-:Y:S01]  /*1770*/  @!P1 FADD.FTZ R7, R7, R5 ;  /* 0x0000000507079221 */ /* 0x005fe20000010000 */
[----:B------:R-:W-:Y:S01]  /*1780*/  @!P2 MOV R5, 0x4 ;  /* 0x000000040005a802 */ /* 0x000fe20000000f00 */
[----:B------:R-:W-:-:S04]  /*1790*/  @!P1 FADD.FTZ R6, R6, R4 ;  /* 0x0000000406069221 */ /* 0x000fc80000010000 */
[----:B------:R-:W-:-:S06]  /*17a0*/  @!P2 IMAD.WIDE R4, R10, R5, c[0x0][0x198] ;  /* 0x000066000a04a625 */ /* 0x000fcc00078e0205 */
[----:B------:R-:W-:-:S06]  /*17b0*/  @!P2 IMAD.WIDE.U32 R4, R11, 0x8, R4 ;  /* 0x000000080b04a825 */ /* 0x000fcc00078e0004 */
[----:B------:R-:W2:Y:S01]  /*17c0*/  @!P2 LDG.E.64 R4, [R4.64] ;  /* 0x000000060404a981 */ /* 0x000ea2000c1e1b00 */
[----:B------:R-:W-:-:S04]  /*17d0*/  IADD3 R11, R9, 0x2, RZ ;  /* 0x00000002090b7810 */ /* 0x000fc80007ffe0ff */
[----:B------:R-:W-:-:S13]  /*17e0*/  ISETP.EQ.OR P1, PT, R11, R40, P3 ;  /* 0x000000280b00720c */ /* 0x000fda0001f22670 */
[----:B------:R-:W0:Y:S01]  /*17f0*/  @!P1 S2R R46, SR_CTAID.Y ;  /* 0x00000000002e9919 */ /* 0x000e220000002600 */
[----:B------:R-:W-:-:S05]  /*1800*/  @!P1 LOP3.LUT R10, R42, 0x1, RZ, 0xc0, !PT ;  /* 0x000000012a0a9812 */ /* 0x000fca00078ec0ff */
[----:B------:R-:W-:-:S04]  /*1810*/  @!P1 IMAD R10, R10, c[0x0][0x10], RZ ;  /* 0x000004000a0a9a24 */ /* 0x000fc800078e02ff */
[----:B------:R-:W-:-:S05]  /*1820*/  @!P1 IMAD R10, R10, c[0x0][0xc], RZ ;  /* 0x000003000a0a9a24 */ /* 0x000fca00078e02ff */
[----:B------:R-:W-:Y:S01]  /*1830*/  @!P1 SHF.L.U32 R10, R10, 0x1, RZ ;  /* 0x000000010a0a9819 */ /* 0x000fe200000006ff */
[----:B0-----:R-:W-:Y:S02]  /*1840*/  @!P1 IMAD R11, R11, c[0x0][0x10], R46 ;  /* 0x000004000b0b9a24 */ /* 0x001fe400078e022e */
[----:B--2---:R-:W-:Y:S01]  /*1850*/  @!P2 FADD.FTZ R7, R7, R5 ;  /* 0x000000050707a221 */ /* 0x004fe20000010000 */
        /* <DEDUP_REMOVED lines=19> */
[----:B------:R-:W-:Y:S02]  /*1990*/  IADD3 R8, R8, -0x4, RZ ;  /* 0xfffffffc08087810 */ /* 0x000fe40007ffe0ff */
[----:B------:R-:W-:Y:S02]  /*19a0*/  IADD3 R9, R9, 0x4, RZ ;  /* 0x0000000409097810 */ /* 0x000fe40007ffe0ff */
[----:B------:R-:W-:Y:S01]  /*19b0*/  ISETP.NE.AND P1, PT, R8, RZ, PT ;  /* 0x000000ff0800720c */ /* 0x000fe20003f25270 */
[----:B--2---:R-:W-:Y:S02]  /*19c0*/  @!P2 FADD.FTZ R6, R6, R4 ;  /* 0x000000040606a221 */ /* 0x004fe40000010000 */
[----:B------:R-:W-:-:S10]  /*19d0*/  @!P2 FADD.FTZ R7, R7, R5 ;  /* 0x000000050707a221 */ /* 0x000fd40000010000 */
[----:B------:R-:W-:Y:S05]  /*19e0*/  @P1 BRA `(.L_x_3127) ;  /* 0xfffffc5000001947 */ /* 0x000fea000383ffff */
.L_x_3126:
        /* <DEDUP_REMOVED lines=19> */
.L_x_3129:
[----:B------:R-:W-:Y:S05]  /*1b20*/  BSYNC B0 ;  /* 0x0000000000007941 */ /* 0x000fea0003800000 */
.L_x_3128:
[----:B------:R-:W-:Y:S05]  /*1b30*/  @!P2 BRA `(.L_x_3123) ;  /* 0x000001d00000a947 */ /* 0x000fea0003800000 */
[C---:B------:R-:W-:Y:S02]  /*1b40*/  IADD3 R5, R9.reuse, 0x1, RZ ;  /* 0x0000000109057810 */ /* 0x040fe40007ffe0ff */
[----:B------:R-:W-:Y:S02]  /*1b50*/  IADD3 R11, R9, 0x2, RZ ;  /* 0x00000002090b7810 */ /* 0x000fe40007ffe0ff */
[-C--:B------:R-:W-:Y:S02]  /*1b60*/  ISETP.EQ.OR P2, PT, R5, R40.reuse, P3 ;  /* 0x000000280500720c */ /* 0x080fe40001f42670 */
[----:B------:R-:W-:-:S04]  /*1b70*/  ISETP.EQ.OR P1, PT, R11, R40, P3 ;  /* 0x000000280b00720c */ /* 0x000fc80001f22670 */
[----:B------:R-:W-:-:S07]  /*1b80*/  ISETP.EQ.OR P1, PT, R8, 0x2, P1 ;  /* 0x000000020800780c */ /* 0x000fce0000f22670 */
[----:B------:R-:W1:Y:S01]  /*1b90*/  @!P2 S2R R10, SR_CTAID.Y ;  /* 0x00000000000aa919 */ /* 0x000e620000002600 */
[----:B------:R-:W-:-:S05]  /*1ba0*/  @!P2 LOP3.LUT R4, R42, 0x1, RZ, 0xc0, !PT ;  /* 0x000000012a04a812 */ /* 0x000fca00078ec0ff */
[----:B------:R-:W-:Y:S01]  /*1bb0*/  @!P2 IMAD R4, R4, c[0x0][0x10], RZ ;  /* 0x000004000404aa24 */ /* 0x000fe200078e02ff */
[----:B------:R-:W-:-:S03]  /*1bc0*/  @!P1 LOP3.LUT R8, R42, 0x1, RZ, 0xc0, !PT ;  /* 0x000000012a089812 */ /* 0x000fc600078ec0ff */
[----:B------:R-:W-:Y:S02]  /*1bd0*/  @!P2 IMAD R4, R4, c[0x0][0xc], RZ ;  /* 0x000003000404aa24 */ /* 0x000fe400078e02ff */
[----:B------:R-:W-:-:S03]  /*1be0*/  @!P1 IMAD R8, R8, c[0x0][0x10], RZ ;  /* 0x0000040008089a24 */ /* 0x000fc600078e02ff */
[----:B------:R-:W-:Y:S01]  /*1bf0*/  @!P2 SHF.L.U32 R4, R4, 0x1, RZ ;  /* 0x000000010404a819 */ /* 0x000fe200000006ff */
[----:B------:R-:W-:-:S05]  /*1c00*/  @!P1 IMAD R8, R8, c[0x0][0xc], RZ ;  /* 0x0000030008089a24 */ /* 0x000fca00078e02ff */
[----:B------:R-:W-:Y:S01]  /*1c10*/  @!P1 SHF.L.U32 R8, R8, 0x1, RZ ;  /* 0x0000000108089819 */ /* 0x000fe200000006ff */
[----:B-1----:R-:W-:Y:S01]  /*1c20*/  @!P2 IMAD R9, R5, c[0x0][0x10], R10 ;  /* 0x000004000509aa24 */ /* 0x002fe200078e020a */
[----:B------:R-:W-:Y:S01]  /*1c30*/  @!P2 MOV R5, 0x4 ;  /* 0x000000040005a802 */ /* 0x000fe20000000f00 */
[----:B------:R-:W1:Y:S04]  /*1c40*/  @!P1 S2R R10, SR_CTAID.Y ;  /* 0x00000000000a9919 */ /* 0x000e680000002600 */
[----:B------:R-:W-:-:S06]  /*1c50*/  @!P2 IMAD.WIDE R4, R4, R5, c[0x0][0x198] ;  /* 0x000066000404a625 */ /* 0x000fcc00078e0205 */
[----:B------:R-:W-:Y:S01]  /*1c60*/  @!P2 IMAD.WIDE.U32 R4, R9, 0x8, R4 ;  /* 0x000000080904a825 */ /* 0x000fe200078e0004 */
[----:B------:R-:W-:-:S05]  /*1c70*/  @!P1 MOV R9, 0x4 ;  /* 0x0000000400099802 */ /* 0x000fca0000000f00 */
[----:B------:R-:W-:Y:S01]  /*1c80*/  @!P1 IMAD.WIDE R8, R8, R9, c[0x0][0x198] ;  /* 0x0000660008089625 */ /* 0x000fe200078e0209 */
[----:B------:R-:W2:Y:S03]  /*1c90*/  @!P2 LDG.E.64 R4, [R4.64] ;  /* 0x000000060404a981 */ /* 0x000ea6000c1e1b00 */
[----:B-1----:R-:W-:-:S04]  /*1ca0*/  @!P1 IMAD R11, R11, c[0x0][0x10], R10 ;  /* 0x000004000b0b9a24 */ /* 0x002fc800078e020a */
[----:B------:R-:W-:-:S06]  /*1cb0*/  @!P1 IMAD.WIDE.U32 R8, R11, 0x8, R8 ;  /* 0x000000080b089825 */ /* 0x000fcc00078e0008 */
[----:B------:R-:W3:Y:S01]  /*1cc0*/  @!P1 LDG.E.64 R8, [R8.64] ;  /* 0x0000000608089981 */ /* 0x000ee2000c1e1b00 */
[----:B0-2---:R-:W-:Y:S02]  /*1cd0*/  @!P2 FADD.FTZ R6, R6, R4 ;  /* 0x000000040606a221 */ /* 0x005fe40000010000 */
[----:B------:R-:W-:Y:S02]  /*1ce0*/  @!P2 FADD.FTZ R7, R7, R5 ;  /* 0x000000050707a221 */ /* 0x000fe40000010000 */
[----:B---3--:R-:W-:Y:S02]  /*1cf0*/  @!P1 FADD.FTZ R6, R6, R8 ;  /* 0x0000000806069221 */ /* 0x008fe40000010000 */
[----:B------:R-:W-:-:S04]  /*1d00*/  @!P1 FADD.FTZ R7, R7, R9 ;  /* 0x0000000907079221 */ /* 0x000fc80000010000 */
.L_x_3123:
[----:B------:R-:W-:Y:S01]  /*1d10*/  LOP3.LUT P1, RZ, R40, R41, RZ, 0xfc, !PT ;  /* 0x0000002928ff7212 */ /* 0x000fe2000782fcff */
[----:B------:R2:W-:Y:S01]  /*1d20*/  @!P3 STS.64 [0xc8], R6 ;  /* 0x0000c806ff00b388 */ /* 0x0005e20000000a00 */
[----:B------:R-:W-:Y:S01]  /*1d30*/  ISETP.EQ.U32.AND P2, PT, RZ, c[0x0][0x168], PT ;  /* 0x00005a00ff007a0c */ /* 0x000fe20003f42070 */
[----:B-1----:R-:W-:Y:S01]  /*1d40*/  HFMA2.MMA R5, -RZ, RZ, 0, 2.384185791015625e-07 ;  /* 0x00000004ff057435 */ /* 0x002fe200000001ff */
[----:B------:R-:W-:-:S02]  /*1d50*/  IADD3 R4, R37, R26, RZ ;  /* 0x0000001a25047210 */ /* 0x000fc40007ffe0ff */
[----:B------:R-:W-:-:S07]  /*1d60*/  ISETP.EQ.OR.EX P1, PT, RZ, c[0x0][0x16c], P1, P2 ;  /* 0x00005b00ff007a0c */ /* 0x000fce0000f22720 */
[----:B------:R-:W-:-:S04]  /*1d70*/  IMAD.WIDE R8, R4, R5, c[0x0][0x178] ;  /* 0x00005e0004087625 */ /* 0x000fc800078e0205 */
[----:B------:R-:W-:Y:S02]  /*1d80*/  IMAD.WIDE R4, R4, R5, c[0x0][0x180] ;  /* 0x0000600004047625 */ /* 0x000fe400078e0205 */
[----:B------:R-:W-:Y:S02]  /*1d90*/  @!P1 MOV R47, 0x8 ;  /* 0x00000008002f9802 */ /* 0x000fe40000000f00 */
[----:B------:R-:W-:Y:S02]  /*1da0*/  @!P1 FMUL.FTZ R49, R7, c[0x0][0x1f4] ;  /* 0x00007d0007319a20 */ /* 0x000fe40000410000 */
[----:B------:R-:W-:Y:S02]  /*1db0*/  @!P1 FMUL.FTZ R48, R6, c[0x0][0x1f4] ;  /* 0x00007d0006309a20 */ /* 0x000fe40000410000 */
[----:B------:R-:W-:-:S05]  /*1dc0*/  @!P1 IMAD.WIDE R46, R38, R47, c[0x0][0x168] ;  /* 0x00005a00262e9625 */ /* 0x000fca00078e022f */
[----:B------:R-:W-:Y:S04]  /*1dd0*/  @!P1 STG.E.64 [R46.64], R48 ;  /* 0x000000302e009986 */ /* 0x000fe8000c101b06 */
[----:B------:R-:W-:Y:S06]  /*1de0*/  BAR.SYNC.DEFER_BLOCKING 0x0 ;  /* 0x0000000000007b1d */ /* 0x000fec0000010000 */
[----:B------:R-:W3:Y:S04]  /*1df0*/  LDG.E.64 R8, [R8.64] ;  /* 0x0000000608087981 */ /* 0x000ee8000c1e1b00 */
[----:B------:R-:W3:Y:S01]  /*1e00*/  LDG.E.64 R4, [R4.64] ;  /* 0x0000000604047981 */ /* 0x000ee2000c1e1b00 */
[----:B------:R-:W-:-:S02]  /*1e10*/  ISETP.NE.AND P6, PT, RZ, UR5, PT ;  /* 0x00000005ff007c0c */ /* 0x000fc4000bfc5270 */
[--C-:B0-2---:R-:W-:Y:S01]  /*1e20*/  PRMT R7, RZ, 0x5410, R24.reuse ;  /* 0x00005410ff077816 */ /* 0x105fe20000000018 */
[----:B------:R-:W0:Y:S01]  /*1e30*/  LDS.64 R10, [0xc8] ;  /* 0x0000c800ff0a7984 */ /* 0x000e220000000a00 */
[----:B------:R-:W-:Y:S01]  /*1e40*/  PRMT R45, RZ, 0x7610, R24 ;  /* 0x00007610ff2d7816 */ /* 0x000fe20000000018 */
[----:B0-----:R-:W-:-:S04]  /*1e50*/  FMUL.FTZ R10, R10, c[0x0][0x1f4] ;  /* 0x00007d000a0a7a20 */ /* 0x001fc80000410000 */
[----:B------:R-:W-:Y:S02]  /*1e60*/  FMUL.FTZ R26, R10, R10 ;  /* 0x0000000a0a1a7220 */ /* 0x000fe40000410000 */
[----:B------:R-:W-:Y:S02]  /*1e70*/  FADD.FTZ R6, R7, -R10 ;  /* 0x8000000a07067221 */ /* 0x000fe40000010000 */
[----:B------:R-:W-:Y:S02]  /*1e80*/  FFMA.FTZ R11, R11, c[0x0][0x1f4], -R26 ;  /* 0x00007d000b0b7a23 */ /* 0x000fe4000001081a */
[----:B------:R-:W-:-:S03]  /*1e90*/  FADD.FTZ R24, R45, -R10 ;  /* 0x8000000a2d187221 */ /* 0x000fc60000010000 */
[----:B------:R-:W-:-:S13]  /*1ea0*/  FSETP.GTU.FTZ.AND P1, PT, R11, RZ, PT ;  /* 0x000000ff0b00720b */ /* 0x000fda0003f3c000 */
[----:B------:R-:W-:Y:S01]  /*1eb0*/  @P1 FADD.FTZ R26, R11, c[0x0][0x188] ;  /* 0x000062000b1a1621 */ /* 0x000fe20000010000 */
[----:B------:R-:W-:-:S06]  /*1ec0*/  MOV R11, 0x3f800000 ;  /* 0x3f800000000b7802 */ /* 0x000fcc0000000f00 */
[----:B------:R-:W0:Y:S02]  /*1ed0*/  @P1 MUFU.RSQ R11, R26 ;  /* 0x0000001a000b1308 */ /* 0x000e240000001400 */
[-C--:B0-----:R-:W-:Y:S02]  /*1ee0*/  FMUL.FTZ R7, R6, R11.reuse ;  /* 0x0000000b06077220 */ /* 0x081fe40000410000 */
[----:B------:R-:W-:Y:S02]  /*1ef0*/  FMUL.FTZ R24, R24, R11 ;  /* 0x0000000b18187220 */ /* 0x000fe40000410000 */
[----:B---3--:R-:W-:Y:S02]  /*1f00*/  FFMA.FTZ R7, R8, R7, R4 ;  /* 0x0000000708077223 */ /* 0x008fe40000010004 */
        /* <DEDUP_REMOVED lines=12> */
.L_x_3130:
[----:B------:R-:W-:Y:S01]  /*1fd0*/  BSSY B0, `(.L_x_3131) ;  /* 0x000000c000007945 */ /* 0x000fe20003800000 */
[----:B------:R-:W-:Y:S05]  /*1fe0*/  @!P0 BRA `(.L_x_3132) ;  /* 0x000000a000008947 */ /* 0x000fea0003800000 */
[----:B------:R-:W-:Y:S01]  /*1ff0*/  F2FP.BF16.PACK_AB R45, R24, R7 ;  /* 0x00000007182d723e */ /* 0x000fe200000010ff */
[----:B------:R-:W-:Y:S01]  /*2000*/  IMAD R24, R43, c[0x0][0x1c0], RZ ;  /* 0x000070002b187a24 */ /* 0x000fe200078e02ff */
[----:B------:R-:W-:Y:S02]  /*2010*/  MOV R6, R2 ;  /* 0x0000000200067202 */ /* 0x000fe40000000f00 */
[----:B------:R-:W-:Y:S01]  /*2020*/  MOV R7, R13 ;  /* 0x0000000d00077202 */ /* 0x000fe20000000f00 */
[----:B------:R-:W-:-:S04]  /*2030*/  IMAD R47, R39, c[0x0][0x1c4], R24 ;  /* 0x00007100272f7a24 */ /* 0x000fc800078e0218 */
[----:B------:R-:W-:-:S05]  /*2040*/  IMAD.WIDE.U32 R6, R39, c[0x0][0x1c0], R6 ;  /* 0x0000700027067a25 */ /* 0x000fca00078e0006 */
[----:B------:R-:W-:Y:S02]  /*2050*/  IADD3 R47, R7, R47, RZ ;  /* 0x0000002f072f7210 */ /* 0x000fe40007ffe0ff */
[----:B------:R-:W-:-:S04]  /*2060*/  LEA R46, P1, R6, c[0x0][0x160], 0x1 ;  /* 0x00005800062e7a11 */ /* 0x000fc800078208ff */
[----:B------:R-:W-:-:S05]  /*2070*/  LEA.HI.X R47, R6, c[0x0][0x164], R47, 0x1, P1 ;  /* 0x00005900062f7a11 */ /* 0x000fca00008f0c2f */
[----:B------:R0:W-:Y:S04]  /*2080*/  STG.E [R46.64], R45 ;  /* 0x0000002d2e007986 */ /* 0x0001e8000c101906 */
.L_x_3132:
[----:B------:R-:W-:Y:S05]  /*2090*/  BSYNC B0 ;  /* 0x0000000000007941 */ /* 0x000fea0003800000 */
.L_x_3131:
[--C-:B------:R-:W-:Y:S02]  /*20a0*/  PRMT R7, RZ, 0x5410, R21.reuse ;  /* 0x00005410ff077816 */ /* 0x100fe40000000015 */
[----:B------:R-:W-:Y:S02]  /*20b0*/  PRMT R21, RZ, 0x7610, R21 ;  /* 0x00007610ff157816 */ /* 0x000fe40000000015 */
[----:B------:R-:W-:Y:S01]  /*20c0*/  ISETP.GE.U32.AND P1, PT, R35, c[0x0][0x1c8], PT ;  /* 0x0000720023007a0c */ /* 0x000fe20003f26070 */
[--C-:B------:R-:W-:Y:S01]  /*20d0*/  FADD.FTZ R6, R7, -R10.reuse ;  /* 0x8000000a07067221 */ /* 0x100fe20000010000 */
[----:B------:R-:W-:Y:S01]  /*20e0*/  ISETP.GE.U32.AND P2, PT, R34, c[0x0][0x1c8], PT ;  /* 0x0000720022007a0c */ /* 0x000fe20003f46070 */
[----:B------:R-:W-:Y:S01]  /*20f0*/  FADD.FTZ R24, R21, -R10 ;  /* 0x8000000a15187221 */ /* 0x000fe20000010000 */
[----:B------:R-:W-:Y:S01]  /*2100*/  ISETP.GE.AND.EX P1, PT, R28, c[0x0][0x1cc], PT, P1 ;  /* 0x000073001c007a0c */ /* 0x000fe20003f26310 */
[-C--:B------:R-:W-:Y:S02]  /*2110*/  FMUL.FTZ R7, R6, R11.reuse ;  /* 0x0000000b06077220 */ /* 0x080fe40000410000 */
[----:B------:R-:W-:Y:S01]  /*2120*/  FMUL.FTZ R24, R24, R11 ;  /* 0x0000000b18187220 */ /* 0x000fe20000410000 */
[----:B------:R-:W-:Y:S01]  /*2130*/  ISETP.GT.U32.OR P1, PT, R41, 0x29f, P1 ;  /* 0x0000029f2900780c */ /* 0x000fe20000f24470 */
[----:B------:R-:W-:-:S02]  /*2140*/  FFMA.FTZ R21, R8, R7, R4 ;  /* 0x0000000708157223 */ /* 0x000fc40000010004 */
[----:B------:R-:W-:Y:S01]  /*2150*/  FFMA.FTZ R24, R9, R24, R5 ;  /* 0x0000001809187223 */ /* 0x000fe20000010005 */
[----:B------:R-:W-:Y:S08]  /*2160*/  @!P6 BRA `(.L_x_3133) ;  /* 0x000000a00000e947 */ /* 0x000ff00003800000 */
        /* <DEDUP_REMOVED lines=10> */
.L_x_3133:
[----:B------:R-:W-:Y:S01]  /*2210*/  BSSY B0, `(.L_x_3134) ;  /* 0x000000c000007945 */ /* 0x000fe20003800000 */
[----:B------:R-:W-:Y:S05]  /*2220*/  @P1 BRA `(.L_x_3135) ;  /* 0x000000a000001947 */ /* 0x000fea0003800000 */
[----:B0-----:R-:W-:Y:S01]  /*2230*/  MOV R46, R2 ;  /* 0x00000002002e7202 */ /* 0x001fe20000000f00 */
        /* <DEDUP_REMOVED lines=9> */
.L_x_3135:
[----:B------:R-:W-:Y:S05]  /*22d0*/  BSYNC B0 ;  /* 0x0000000000007941 */ /* 0x000fea0003800000 */
.L_x_3134:
[--C-:B0-----:R-:W-:Y:S02]  /*22e0*/  PRMT R7, RZ, 0x5410, R19.reuse ;  /* 0x00005410ff077816 */ /* 0x101fe40000000013 */
[----:B------:R-:W-:Y:S02]  /*22f0*/  PRMT R19, RZ, 0x7610, R19 ;  /* 0x00007610ff137816 */ /* 0x000fe40000000013 */
[----:B------:R-:W-:Y:S01]  /*2300*/  ISETP.GE.AND.EX P2, PT, R27, c[0x0][0x1cc], PT, P2 ;  /* 0x000073001b007a0c */ /* 0x000fe20003f46320 */
[----:B------:R-:W-:Y:S01]  /*2310*/  FADD.FTZ R6, R7, -R10 ;  /* 0x8000000a07067221 */ /* 0x000fe20000010000 */
[----:B------:R-:W-:Y:S01]  /*2320*/  PRMT R47, RZ, 0x5410, R18 ;  /* 0x00005410ff2f7816 */ /* 0x000fe20000000012 */
[----:B------:R-:W-:Y:S01]  /*2330*/  FADD.FTZ R24, R19, -R10 ;  /* 0x8000000a13187221 */ /* 0x000fe20000010000 */
[----:B------:R-:W-:Y:S01]  /*2340*/  ISETP.GT.U32.OR P2, PT, R41, 0x29f, P2 ;  /* 0x0000029f2900780c */ /* 0x000fe20001744470 */
[-C--:B------:R-:W-:Y:S01]  /*2350*/  FMUL.FTZ R7, R6, R11.reuse ;  /* 0x0000000b06077220 */ /* 0x080fe20000410000 */
[----:B------:R-:W-:Y:S01]  /*2360*/  PRMT R49, RZ, 0x7610, R18 ;  /* 0x00007610ff317816 */ /* 0x000fe20000000012 */
[----:B------:R-:W-:-:S02]  /*2370*/  FMUL.FTZ R24, R24, R11 ;  /* 0x0000000b18187220 */ /* 0x000fc40000410000 */
[----:B------:R-:W-:Y:S02]  /*2380*/  FFMA.FTZ R21, R8, R7, R4 ;  /* 0x0000000708157223 */ /* 0x000fe40000010004 */
        /* <DEDUP_REMOVED lines=12> */
.L_x_3136:
        /* <DEDUP_REMOVED lines=12> */
.L_x_3138:
[----:B------:R-:W-:Y:S05]  /*2510*/  BSYNC B0 ;  /* 0x0000000000007941 */ /* 0x000fea0003800000 */
.L_x_3137:
[----:B------:R-:W-:Y:S01]  /*2520*/  PRMT R7, RZ, 0x5410, R17 ;  /* 0x00005410ff077816 */ /* 0x000fe20000000011 */
[--C-:B------:R-:W-:Y:S01]  /*2530*/  FADD.FTZ R6, R49, -R10.reuse ;  /* 0x8000000a31067221 */ /* 0x100fe20000010000 */
[----:B------:R-:W-:Y:S02]  /*2540*/  PRMT R27, RZ, 0x5410, R15 ;  /* 0x00005410ff1b7816 */ /* 0x000fe4000000000f */
[----:B------:R-:W-:Y:S01]  /*2550*/  PRMT R17, RZ, 0x7610, R17 ;  /* 0x00007610ff117816 */ /* 0x000fe20000000011 */
[----:B0-----:R-:W-:Y:S01]  /*2560*/  FADD.FTZ R18, R7, -R10 ;  /* 0x8000000a07127221 */ /* 0x001fe20000010000 */
[----:B------:R-:W-:Y:S01]  /*2570*/  PRMT R19, RZ, 0x5410, R16 ;  /* 0x00005410ff137816 */ /* 0x000fe20000000010 */
[----:B------:R-:W-:Y:S01]  /*2580*/  FADD.FTZ R46, R27, -R10 ;  /* 0x8000000a1b2e7221 */ /* 0x000fe20000010000 */
[----:B------:R-:W-:Y:S01]  /*2590*/  PRMT R21, RZ, 0x7610, R16 ;  /* 0x00007610ff157816 */ /* 0x000fe20000000010 */
[--C-:B------:R-:W-:Y:S01]  /*25a0*/  FADD.FTZ R24, R17, -R10.reuse ;  /* 0x8000000a11187221 */ /* 0x100fe20000010000 */
[----:B------:R-:W-:Y:S01]  /*25b0*/  PRMT R15, RZ, 0x7610, R15 ;  /* 0x00007610ff0f7816 */ /* 0x000fe2000000000f */
[----:B------:R-:W-:Y:S01]  /*25c0*/  FADD.FTZ R26, R19, -R10 ;  /* 0x8000000a131a7221 */ /* 0x000fe20000010000 */
[----:B------:R-:W-:Y:S01]  /*25d0*/  PRMT R45, RZ, 0x5410, R0 ;  /* 0x00005410ff2d7816 */ /* 0x000fe20000000000 */
[----:B------:R-:W-:Y:S01]  /*25e0*/  FADD.FTZ R28, R21, -R10 ;  /* 0x8000000a151c7221 */ /* 0x000fe20000010000 */
[----:B------:R-:W-:Y:S01]  /*25f0*/  PRMT R51, RZ, 0x7610, R0 ;  /* 0x00007610ff337816 */ /* 0x000fe20000000000 */
[--C-:B------:R-:W-:Y:S01]  /*2600*/  FADD.FTZ R0, R47, -R10.reuse ;  /* 0x8000000a2f007221 */ /* 0x100fe20000010000 */
[----:B------:R-:W-:Y:S01]  /*2610*/  ISETP.GE.U32.AND P5, PT, R33, c[0x0][0x1c8], PT ;  /* 0x0000720021007a0c */ /* 0x000fe20003fa6070 */
[--C-:B------:R-:W-:Y:S01]  /*2620*/  FADD.FTZ R48, R15, -R10.reuse ;  /* 0x8000000a0f307221 */ /* 0x100fe20000010000 */
[----:B------:R-:W-:Y:S01]  /*2630*/  ISETP.GE.U32.AND P1, PT, R32, c[0x0][0x1c8], PT ;  /* 0x0000720020007a0c */ /* 0x000fe20003f26070 */
[--C-:B------:R-:W-:Y:S01]  /*2640*/  FADD.FTZ R50, R45, -R10.reuse ;  /* 0x8000000a2d327221 */ /* 0x100fe20000010000 */
[----:B------:R-:W-:Y:S01]  /*2650*/  ISETP.GE.U32.AND P2, PT, R31, c[0x0][0x1c8], PT ;  /* 0x000072001f007a0c */ /* 0x000fe20003f46070 */
[----:B------:R-:W-:Y:S01]  /*2660*/  FADD.FTZ R10, R51, -R10 ;  /* 0x8000000a330a7221 */ /* 0x000fe20000010000 */
[----:B------:R-:W-:Y:S01]  /*2670*/  ISETP.GE.U32.AND P3, PT, R30, c[0x0][0x1c8], PT ;  /* 0x000072001e007a0c */ /* 0x000fe20003f66070 */
[-C--:B------:R-:W-:Y:S01]  /*2680*/  FMUL.FTZ R7, R0, R11.reuse ;  /* 0x0000000b00077220 */ /* 0x080fe20000410000 */
[----:B------:R-:W-:Y:S01]  /*2690*/  ISETP.GE.U32.AND P4, PT, R29, c[0x0][0x1c8], PT ;  /* 0x000072001d007a0c */ /* 0x000fe20003f86070 */
[-C--:B------:R-:W-:Y:S01]  /*26a0*/  FMUL.FTZ R15, R18, R11.reuse ;  /* 0x0000000b120f7220 */ /* 0x080fe20000410000 */
[----:B------:R-:W-:Y:S01]  /*26b0*/  ISETP.GE.AND.EX P5, PT, R25, c[0x0][0x1cc], PT, P5 ;  /* 0x0000730019007a0c */ /* 0x000fe20003fa6350 */
        /* <DEDUP_REMOVED lines=9> */
[C---:B------:R-:W-:Y:S01]  /*2750*/  ISETP.GT.U32.OR P5, PT, R41.reuse, 0x29f, P5 ;  /* 0x0000029f2900780c */ /* 0x040fe20002fa4470 */
[-C--:B------:R-:W-:Y:S01]  /*2760*/  FMUL.FTZ R26, R10, R11.reuse ;  /* 0x0000000b0a1a7220 */ /* 0x080fe20000410000 */
[C---:B------:R-:W-:Y:S01]  /*2770*/  ISETP.GT.U32.OR P1, PT, R41.reuse, 0x29f, P1 ;  /* 0x0000029f2900780c */ /* 0x040fe20000f24470 */
[-C--:B------:R-:W-:Y:S01]  /*2780*/  FMUL.FTZ R16, R6, R11.reuse ;  /* 0x0000000b06107220 */ /* 0x080fe20000410000 */
[C---:B------:R-:W-:Y:S01]  /*2790*/  ISETP.GT.U32.OR P2, PT, R41.reuse, 0x29f, P2 ;  /* 0x0000029f2900780c */ /* 0x040fe20001744470 */
[----:B------:R-:W-:Y:S01]  /*27a0*/  FMUL.FTZ R21, R50, R11 ;  /* 0x0000000b32157220 */ /* 0x000fe20000410000 */
[C---:B------:R-:W-:Y:S01]  /*27b0*/  ISETP.GT.U32.OR P3, PT, R41.reuse, 0x29f, P3 ;  /* 0x0000029f2900780c */ /* 0x040fe20001f64470 */
[C-C-:B------:R-:W-:Y:S01]  /*27c0*/  FFMA.FTZ R18, R8.reuse, R7, R4.reuse ;  /* 0x0000000708127223 */ /* 0x140fe20000010004 */
[----:B------:R-:W-:Y:S01]  /*27d0*/  ISETP.GT.U32.OR P4, PT, R41, 0x29f, P4 ;  /* 0x0000029f2900780c */ /* 0x000fe20002784470 */
[----:B------:R-:W-:-:S02]  /*27e0*/  FFMA.FTZ R10, R8, R15, R4 ;  /* 0x0000000f080a7223 */ /* 0x000fc40000010004 */
[C-C-:B------:R-:W-:Y:S02]  /*27f0*/  FFMA.FTZ R0, R8.reuse, R19, R4.reuse ;  /* 0x0000001308007223 */ /* 0x140fe40000010004 */
[----:B------:R-:W-:Y:S02]  /*2800*/  FFMA.FTZ R6, R8, R17, R4 ;  /* 0x0000001108067223 */ /* 0x000fe40000010004 */
[C-C-:B------:R-:W-:Y:S02]  /*2810*/  FFMA.FTZ R19, R9.reuse, R24, R5.reuse ;  /* 0x0000001809137223 */ /* 0x140fe40000010005 */
[C-C-:B------:R-:W-:Y:S02]  /*2820*/  FFMA.FTZ R15, R9.reuse, R28, R5.reuse ;  /* 0x0000001c090f7223 */ /* 0x140fe40000010005 */
[C-C-:B------:R-:W-:Y:S02]  /*2830*/  FFMA.FTZ R11, R9.reuse, R48, R5.reuse ;  /* 0x00000030090b7223 */ /* 0x140fe40000010005 */
[----:B------:R-:W-:-:S02]  /*2840*/  FFMA.FTZ R7, R9, R26, R5 ;  /* 0x0000001a09077223 */ /* 0x000fc40000010005 */
        /* <DEDUP_REMOVED lines=13> */
.L_x_3139:
        /* <DEDUP_REMOVED lines=12> */
.L_x_3141:
[----:B------:R-:W-:Y:S05]  /*29e0*/  BSYNC B0 ;  /* 0x0000000000007941 */ /* 0x000fea0003800000 */
.L_x_3140:
[----:B------:R-:W-:Y:S05]  /*29f0*/  @!P6 BRA `(.L_x_3142) ;  /* 0x000000a00000e947 */ /* 0x000fea0003800000 */
        /* <DEDUP_REMOVED lines=10> */
.L_x_3142:
        /* <DEDUP_REMOVED lines=12> */
.L_x_3144:
[----:B------:R-:W-:Y:S05]  /*2b60*/  BSYNC B0 ;  /* 0x0000000000007941 */ /* 0x000fea0003800000 */
.L_x_3143:
        /* <DEDUP_REMOVED lines=11> */
.L_x_3145:
        /* <DEDUP_REMOVED lines=12> */
.L_x_3147:
[----:B------:R-:W-:Y:S05]  /*2ce0*/  BSYNC B0 ;  /* 0x0000000000007941 */ /* 0x000fea0003800000 */
.L_x_3146:
        /* <DEDUP_REMOVED lines=11> */
.L_x_3148:
        /* <DEDUP_REMOVED lines=12> */
.L_x_3150:
[----:B------:R-:W-:Y:S05]  /*2e60*/  BSYNC B0 ;  /* 0x0000000000007941 */ /* 0x000fea0003800000 */
.L_x_3149:
        /* <DEDUP_REMOVED lines=11> */
.L_x_3151:
[----:B------:R-:W-:Y:S01]  /*2f20*/  BSSY B0, `(.L_x_3152) ;  /* 0x000000b000007945 */ /* 0x000fe20003800000 */
[----:B------:R-:W-:Y:S05]  /*2f30*/  @P4 BRA `(.L_x_3153) ;  /* 0x0000009000004947 */ /* 0x000fea0003800000 */
[----:B------:R-:W-:Y:S01]  /*2f40*/  MOV R3, R13 ;  /* 0x0000000d00037202 */ /* 0x000fe20000000f00 */
[----:B------:R-:W-:Y:S01]  /*2f50*/  IMAD R14, R14, c[0x0][0x1c0], RZ ;  /* 0x000070000e0e7a24 */ /* 0x000fe200078e02ff */
[----:B------:R-:W-:-:S03]  /*2f60*/  F2FP.BF16.PACK_AB R7, R7, R4 ;  /* 0x000000040707723e */ /* 0x000fc600000010ff */
[----:B0-----:R-:W-:-:S04]  /*2f70*/  IMAD.WIDE.U32 R8, R29, c[0x0][0x1c0], R2 ;  /* 0x000070001d087a25 */ /* 0x001fc800078e0002 */
[----:B------:R-:W-:Y:S01]  /*2f80*/  IMAD R3, R29, c[0x0][0x1c4], R14 ;  /* 0x000071001d037a24 */ /* 0x000fe200078e020e */
[----:B------:R-:W-:-:S04]  /*2f90*/  LEA R2, P1, R8, c[0x0][0x160], 0x1 ;  /* 0x0000580008027a11 */ /* 0x000fc800078208ff */
[----:B------:R-:W-:-:S04]  /*2fa0*/  IADD3 R3, R9, R3, RZ ;  /* 0x0000000309037210 */ /* 0x000fc80007ffe0ff */
[----:B------:R-:W-:-:S05]  /*2fb0*/  LEA.HI.X R3, R8, c[0x0][0x164], R3, 0x1, P1 ;  /* 0x0000590008037a11 */ /* 0x000fca00008f0c03 */
[----:B------:R0:W-:Y:S02]  /*2fc0*/  STG.E [R2.64], R7 ;  /* 0x0000000702007986 */ /* 0x0001e4000c101906 */
.L_x_3153:
[----:B------:R-:W-:Y:S05]  /*2fd0*/  BSYNC B0 ;  /* 0x0000000000007941 */ /* 0x000fea0003800000 */
.L_x_3152:
[----:B------:R-:W-:Y:S02]  /*2fe0*/  IADD3 R38, R38, c[0x0][0x10], RZ ;  /* 0x0000040026267a10 */ /* 0x000fe40007ffe0ff */
[----:B------:R-:W-:Y:S02]  /*2ff0*/  IADD3 R42, R42, 0x1, RZ ;  /* 0x000000012a2a7810 */ /* 0x000fe40007ffe0ff */
[----:B------:R-:W-:-:S13]  /*3000*/  ISETP.GE.AND P1, PT, R38, UR4, PT ;  /* 0x0000000426007c0c */ /* 0x000fda000bf26270 */
[----:B------:R-:W-:Y:S01]  /*3010*/  @P1 CALL.REL.NOINC `(.L_x_3154) ;  /* 0x0000001000001944 */ /* 0x000fe20003c00000 */
[----:B------:R-:W-:Y:S05]  /*3020*/  BRA `(.L_x_3155) ;  /* 0xffffd1e000007947 */ /* 0x000fea000383ffff */
.L_x_3154:
[----:B------:R-:W-:Y:S05]  /*3030*/  EXIT ;  /* 0x000000000000794d */ /* 0x000fea0003800000 */
.L_x_3156:
        /* <DEDUP_REMOVED lines=12> */
.L_x_5187:


//--------------------- .text._Z35group_norm_nhwc_fwd_one_pass_kernelI11Bf16IOFp32WLi256ELi84ELi672EEv26Group_norm_nhwc_fwd_params --------------------------
	.section	.text._Z35group_norm_nhwc_fwd_one_pass_kernelI11Bf16IOFp32WLi256ELi84ELi672EEv26Group_norm_nhwc_fwd_params,"ax",@progbits
	.sectioninfo	@"SHI_REGISTERS=80"
	.align	128
        .global         _Z35group_norm_nhwc_fwd_one_pass_kernelI11Bf16IOFp32WLi256ELi84ELi672EEv26Group_norm_nhwc_fwd_params
        .type           _Z35group_norm_nhwc_fwd_one_pass_kernelI11Bf16IOFp32WLi256ELi84ELi672EEv26Group_norm_nhwc_fwd_params,@function
        .size           _Z35group_norm_nhwc_fwd_one_pass_kernelI11Bf16IOFp32WLi256ELi84ELi672EEv26Group_norm_nhwc_fwd_params,(.L_x_5188 - _Z35group_norm_nhwc_fwd_one_pass_kernelI11Bf16IOFp32WLi256ELi84ELi672EEv26Group_norm_nhwc_fwd_params)
        .other          _Z35group_norm_nhwc_fwd_one_pass_kernelI11Bf16IOFp32WLi256ELi84ELi672EEv26Group_norm_nhwc_fwd_params,@"STO_CUDA_ENTRY STV_DEFAULT"
_Z35group_norm_nhwc_fwd_one_pass_kernelI11Bf16IOFp32WLi256ELi84ELi672EEv26Group_norm_nhwc_fwd_params:
.text._Z35group_norm_nhwc_fwd_one_pass_kernelI11Bf16IOFp32WLi256ELi84ELi672EEv26Group_norm_nhwc_fwd_params:
        /* <DEDUP_REMOVED lines=34> */
[----:B------:R-:W-:Y:S02]  /*0220*/  ISETP.LT.U32.AND P0, PT, R0, 0x2a0, !P0 ;  /* 0x000002a00000780c */ /* 0x000fe40004701070 */
[C---:B------:R-:W-:Y:S02]  /*0230*/  IADD3 R55, R65.reuse, 0xa0, RZ ;  /* 0x000000a041377810 */ /* 0x040fe40007ffe0ff */
[C---:B------:R-:W-:Y:S02]  /*0240*/  IADD3 R54, R65.reuse, 0xb0, RZ ;  /* 0x000000b041367810 */ /* 0x040fe40007ffe0ff */
[C---:B------:R-:W-:Y:S02]  /*0250*/  IADD3 R53, R65.reuse, 0xc0, RZ ;  /* 0x000000c041357810 */ /* 0x040fe40007ffe0ff */
[----:B------:R-:W-:-:S02]  /*0260*/  IADD3 R52, R65, 0xd0, RZ ;  /* 0x000000d041347810 */ /* 0x000fc40007ffe0ff */
[C---:B------:R-:W-:Y:S02]  /*0270*/  IADD3 R51, R65.reuse, 0xe0, RZ ;  /* 0x000000e041337810 */ /* 0x040fe40007ffe0ff */
[----:B--2---:R-:W-:Y:S02]  /*0280*/  IADD3 R50, R65, 0xf0, RZ ;  /* 0x000000f041327810 */ /* 0x004fe40007ffe0ff */
.L_x_3215:
[----:B0-----:R-:W-:Y:S02]  /*0290*/  IABS R8, c[0x0][0x1d8] ;  /* 0x0000760000087a13 */ /* 0x001fe40000000000 */
[----:B------:R-:W-:Y:S02]  /*02a0*/  IABS R10, R66 ;  /* 0x00000042000a7213 */ /* 0x000fe40000000000 */
[----:B------:R-:W0:Y:S01]  /*02b0*/  I2F.RP R5, R8 ;  /* 0x0000000800057306 */ /* 0x000e220000209400 */
[----:B------:R-:W-:Y:S02]  /*02c0*/  ISETP.GE.U32.AND P4, PT, R62, c[0x0][0x1c8], PT ;  /* 0x000072003e007a0c */ /* 0x000fe40003f86070 */
[----:B------:R-:W-:-:S05]  /*02d0*/  ISETP.GE.U32.AND P5, PT, R61, c[0x0][0x1c8], PT ;  /* 0x000072003d007a0c */ /* 0x000fca0003fa6070 */
        /* <DEDUP_REMOVED lines=15> */
[----:B------:R-:W-:Y:S02]  /*03d0*/  ISETP.GE.U32.AND P1, PT, R5, R8, PT ;  /* 0x000000080500720c */ /* 0x000fe40003f26070 */
[----:B------:R-:W-:Y:S02]  /*03e0*/  LOP3.LUT R5, R66, c[0x0][0x1d8], RZ, 0x3c, !PT ;  /* 0x0000760042057a12 */ /* 0x000fe400078e3cff */
[----:B------:R-:W-:Y:S02]  /*03f0*/  ISETP.NE.AND P2, PT, RZ, c[0x0][0x1d8], PT ;  /* 0x00007600ff007a0c */ /* 0x000fe40003f45270 */
[----:B------:R-:W-:-:S07]  /*0400*/  ISETP.GE.AND P3, PT, R5, RZ, PT ;  /* 0x000000ff0500720c */ /* 0x000fce0003f66270 */
[----:B------:R-:W-:-:S06]  /*0410*/  @P1 IADD3 R7, R7, 0x1, RZ ;  /* 0x0000000107071810 */ /* 0x000fcc0007ffe0ff */
[----:B------:R-:W-:Y:S02]  /*0420*/  @!P3 IADD3 R7, -R7, RZ, RZ ;  /* 0x000000ff0707b210 */ /* 0x000fe40007ffe1ff */
[----:B------:R-:W-:Y:S02]  /*0430*/  @!P2 LOP3.LUT R7, RZ, c[0x0][0x1d8], RZ, 0x33, !PT ;  /* 0x00007600ff07aa12 */ /* 0x000fe400078e33ff */
[----:B------:R-:W-:Y:S02]  /*0440*/  ISETP.GE.U32.AND P2, PT, R64, c[0x0][0x1c8], PT ;  /* 0x0000720040007a0c */ /* 0x000fe40003f46070 */
[----:B------:R-:W-:Y:S02]  /*0450*/  IADD3 R5, -R7, RZ, RZ ;  /* 0x000000ff07057210 */ /* 0x000fe40007ffe1ff */
[----:B------:R-:W-:Y:S02]  /*0460*/  SHF.R.S32.HI R6, RZ, 0x1f, R7 ;  /* 0x0000001fff067819 */ /* 0x000fe40000011407 */
[----:B------:R-:W-:Y:S01]  /*0470*/  ISETP.GE.U32.AND P3, PT, R63, c[0x0][0x1c8], PT ;  /* 0x000072003f007a0c */ /* 0x000fe20003f66070 */
[----:B------:R-:W-:Y:S01]  /*0480*/  IMAD R68, R5, c[0x0][0x1d8], R66 ;  /* 0x0000760005447a24 */ /* 0x000fe200078e0242 */
[----:B------:R-:W-:Y:S01]  /*0490*/  SHF.R.S32.HI R5, RZ, 0x1f, R64 ;  /* 0x0000001fff057819 */ /* 0x000fe20000011440 */
[----:B------:R-:W-:Y:S01]  /*04a0*/  IMAD R8, R6, c[0x0][0x1d0], RZ ;  /* 0x0000740006087a24 */ /* 0x000fe200078e02ff */
[----:B------:R-:W-:Y:S01]  /*04b0*/  SHF.R.S32.HI R6, RZ, 0x1f, R63 ;  /* 0x0000001fff067819 */ /* 0x000fe2000001143f */
[----:B------:R-:W-:Y:S01]  /*04c0*/  IMAD R68, R68, 0x54, RZ ;  /* 0x0000005444447824 */ /* 0x000fe200078e02ff */
[----:B------:R-:W-:Y:S01]  /*04d0*/  ISETP.GE.AND.EX P2, PT, R5, c[0x0][0x1cc], PT, P2 ;  /* 0x0000730005007a0c */ /* 0x000fe20003f46320 */
[----:B------:R-:W-:Y:S01]  /*04e0*/  IMAD R71, R7, c[0x0][0x1d4], R8 ;  /* 0x0000750007477a24 */ /* 0x000fe200078e0208 */
[----:B------:R-:W-:Y:S01]  /*04f0*/  ISETP.GE.AND.EX P3, PT, R6, c[0x0][0x1cc], PT, P3 ;  /* 0x0000730006007a0c */ /* 0x000fe20003f66330 */
[----:B------:R-:W-:Y:S01]  /*0500*/  @P0 IMAD R8, R4, c[0x0][0x1c0], RZ ;  /* 0x0000700004080a24 */ /* 0x000fe200078e02ff */
[----:B------:R-:W-:-:S02]  /*0510*/  IADD3 R72, P1, R67, R68, RZ ;  /* 0x0000004443487210 */ /* 0x000fc40007f3e0ff */
[----:B------:R-:W-:Y:S01]  /*0520*/  ISETP.GT.U32.OR P2, PT, R0, 0x29f, P2 ;  /* 0x0000029f0000780c */ /* 0x000fe20001744470 */
[----:B------:R-:W-:Y:S01]  /*0530*/  @P0 IMAD R13, R65, c[0x0][0x1c4], R8 ;  /* 0x00007100410d0a24 */ /* 0x000fe200078e0208 */
[----:B------:R-:W-:Y:S02]  /*0540*/  LEA.HI.X.SX32 R73, R68, R9, 0x1, P1 ;  /* 0x0000000944497211 */ /* 0x000fe400008f0eff */
[----:B------:R-:W-:-:S03]  /*0550*/  ISETP.GT.U32.OR P3, PT, R0, 0x29f, P3 ;  /* 0x0000029f0000780c */ /* 0x000fc60001f64470 */
[----:B------:R-:W-:-:S05]  /*0560*/  IMAD.WIDE.U32 R72, R7, c[0x0][0x1d0], R72 ;  /* 0x0000740007487a25 */ /* 0x000fca00078e0048 */
[----:B------:R-:W-:Y:S01]  /*0570*/  IADD3 R71, R73, R71, RZ ;  /* 0x0000004749477210 */ /* 0x000fe20007ffe0ff */
[----:B------:R-:W-:Y:S01]  /*0580*/  @!P2 IMAD R7, R5, c[0x0][0x1c0], RZ ;  /* 0x000070000507aa24 */ /* 0x000fe200078e02ff */
[-C--:B------:R-:W-:Y:S02]  /*0590*/  @!P2 MOV R70, R72.reuse ;  /* 0x000000480046a202 */ /* 0x080fe40000000f00 */
[----:B------:R-:W-:Y:S01]  /*05a0*/  @P0 MOV R8, R72 ;  /* 0x0000004800080202 */ /* 0x000fe20000000f00 */
[C---:B------:R-:W-:Y:S01]  /*05b0*/  @!P2 IMAD R7, R64.reuse, c[0x0][0x1c4], R7 ;  /* 0x000071004007aa24 */ /* 0x040fe200078e0207 */
[----:B------:R-:W-:Y:S01]  /*05c0*/  @P0 MOV R9, R71 ;  /* 0x0000004700090202 */ /* 0x000fe20000000f00 */
[----:B------:R-:W-:-:S04]  /*05d0*/  @!P2 IMAD.WIDE.U32 R10, R64, c[0x0][0x1c0], R70 ;  /* 0x00007000400aaa25 */ /* 0x000fc800078e0046 */
[----:B------:R-:W-:Y:S01]  /*05e0*/  @P0 IMAD.WIDE.U32 R8, R65, c[0x0][0x1c0], R8 ;  /* 0x0000700041080a25 */ /* 0x000fe200078e0008 */
[----:B------:R-:W-:Y:S02]  /*05f0*/  @!P2 IADD3 R7, R11, R7, RZ ;  /* 0x000000070b07a210 */ /* 0x000fe40007ffe0ff */
[----:B------:R-:W-:Y:S01]  /*0600*/  @!P2 LEA R12, P1, R10, c[0x0][0x170], 0x1 ;  /* 0x00005c000a0caa11 */ /* 0x000fe200078208ff */
[----:B------:R-:W-:Y:S01]  /*0610*/  @!P3 IMAD R14, R6, c[0x0][0x1c0], RZ ;  /* 0x00007000060eba24 */ /* 0x000fe200078e02ff */
[----:B------:R-:W-:Y:S02]  /*0620*/  @P0 IADD3 R9, R9, R13, RZ ;  /* 0x0000000d09090210 */ /* 0x000fe40007ffe0ff */
[----:B------:R-:W-:Y:S01]  /*0630*/  @!P2 LEA.HI.X R13, R10, c[0x0][0x174], R7, 0x1, P1 ;  /* 0x00005d000a0daa11 */ /* 0x000fe200008f0c07 */
[----:B------:R-:W-:Y:S01]  /*0640*/  @!P3 IMAD R7, R63, c[0x0][0x1c4], R14 ;  /* 0x000071003f07ba24 */ /* 0x000fe200078e020e */
[----:B------:R-:W-:Y:S02]  /*0650*/  @!P3 MOV R10, R72 ;  /* 0x00000048000ab202 */ /* 0x000fe40000000f00 */
[----:B------:R-:W-:-:S02]  /*0660*/  @!P3 MOV R11, R71 ;  /* 0x00000047000bb202 */ /* 0x000fc40000000f00 */
[----:B------:R-:W-:-:S03]  /*0670*/  @P0 LEA R26, P1, R8, c[0x0][0x170], 0x1 ;  /* 0x00005c00081a0a11 */ /* 0x000fc600078208ff */
[----:B------:R-:W-:Y:S01]  /*0680*/  @!P3 IMAD.WIDE.U32 R10, R63, c[0x0][0x1c0], R10 ;  /* 0x000070003f0aba25 */ /* 0x000fe200078e000a */
[----:B------:R-:W-:Y:S02]  /*0690*/  @P0 LEA.HI.X R27, R8, c[0x0][0x174], R9, 0x1, P1 ;  /* 0x00005d00081b0a11 */ /* 0x000fe400008f0c09 */
[----:B------:R-:W-:Y:S02]  /*06a0*/  SHF.R.S32.HI R8, RZ, 0x1f, R61 ;  /* 0x0000001fff087819 */ /* 0x000fe4000001143d */
[----:B------:R-:W-:Y:S02]  /*06b0*/  @!P3 IADD3 R11, R11, R7, RZ ;  /* 0x000000070b0bb210 */ /* 0x000fe40007ffe0ff */
[----:B------:R-:W-:Y:S02]  /*06c0*/  SHF.R.S32.HI R7, RZ, 0x1f, R62 ;  /* 0x0000001fff077819 */ /* 0x000fe4000001143e */
[----:B------:R-:W-:Y:S02]  /*06d0*/  ISETP.GE.AND.EX P5, PT, R8, c[0x0][0x1cc], PT, P5 ;  /* 0x0000730008007a0c */ /* 0x000fe40003fa6350 */
[----:B------:R-:W-:-:S02]  /*06e0*/  ISETP.GE.AND.EX P4, PT, R7, c[0x0][0x1cc], PT, P4 ;  /* 0x0000730007007a0c */ /* 0x000fc40003f86340 */
[----:B------:R-:W-:Y:S02]  /*06f0*/  @!P3 LEA R14, P6, R10, c[0x0][0x170], 0x1 ;  /* 0x00005c000a0eba11 */ /* 0x000fe400078c08ff */
[C---:B------:R-:W-:Y:S02]  /*0700*/  ISETP.GT.U32.OR P4, PT, R0.reuse, 0x29f, P4 ;  /* 0x0000029f0000780c */ /* 0x040fe40002784470 */
[----:B------:R-:W-:Y:S02]  /*0710*/  ISETP.GT.U32.OR P5, PT, R0, 0x29f, P5 ;  /* 0x0000029f0000780c */ /* 0x000fe40002fa4470 */
[----:B------:R-:W-:Y:S02]  /*0720*/  @!P3 LEA.HI.X R15, R10, c[0x0][0x174], R11, 0x1, P6 ;  /* 0x00005d000a0fba11 */ /* 0x000fe400030f0c0b */
[----:B------:R-:W-:Y:S02]  /*0730*/  ISETP.GE.U32.AND P1, PT, R60, c[0x0][0x1c8], PT ;  /* 0x000072003c007a0c */ /* 0x000fe40003f26070 */
[----:B------:R-:W-:-:S02]  /*0740*/  SHF.R.S32.HI R9, RZ, 0x1f, R60 ;  /* 0x0000001fff097819 */ /* 0x000fc4000001143c */
[----:B------:R-:W-:Y:S02]  /*0750*/  MOV R10, RZ ;  /* 0x000000ff000a7202 */ /* 0x000fe40000000f00 */
[----:B------:R-:W-:Y:S01]  /*0760*/  ISETP.GE.AND.EX P1, PT, R9, c[0x0][0x1cc], PT, P1 ;  /* 0x0000730009007a0c */ /* 0x000fe20003f26310 */
[----:B------:R-:W-:Y:S01]  /*0770*/  @!P4 IMAD R17, R7, c[0x0][0x1c0], RZ ;  /* 0x000070000711ca24 */ /* 0x000fe200078e02ff */
[----:B------:R-:W-:Y:S02]  /*0780*/  SHF.R.S32.HI R11, RZ, 0x1f, R59 ;  /* 0x0000001fff0b7819 */ /* 0x000fe4000001143b */
[----:B------:R0:W2:Y:S01]  /*0790*/  @!P2 LDG.E R10, [R12.64] ;  /* 0x000000060c0aa981 */ /* 0x0000a2000c1e1900 */
[----:B------:R-:W-:Y:S01]  /*07a0*/  ISETP.GE.U32.AND P2, PT, R59, c[0x0][0x1c8], PT ;  /* 0x000072003b007a0c */ /* 0x000fe20003f46070 */
[----:B------:R-:W-:Y:S01]  /*07b0*/  @!P5 IMAD R16, R8, c[0x0][0x1c0], RZ ;  /* 0x000070000810da24 */ /* 0x000fe200078e02ff */
[----:B------:R-:W-:Y:S01]  /*07c0*/  ISETP.GT.U32.OR P1, PT, R0, 0x29f, P1 ;  /* 0x0000029f0000780c */ /* 0x000fe20000f24470 */
[----:B------:R-:W-:Y:S01]  /*07d0*/  @!P4 IMAD R19, R62, c[0x0][0x1c4], R17 ;  /* 0x000071003e13ca24 */ /* 0x000fe200078e0211 */
[----:B------:R-:W-:Y:S01]  /*07e0*/  ISETP.GE.AND.EX P2, PT, R11, c[0x0][0x1cc], PT, P2 ;  /* 0x000073000b007a0c */ /* 0x000fe20003f46320 */
[----:B------:R-:W-:Y:S01]  /*07f0*/  @!P5 IMAD R21, R61, c[0x0][0x1c4], R16 ;  /* 0x000071003d15da24 */ /* 0x000fe200078e0210 */
[----:B------:R-:W-:Y:S01]  /*0800*/  CS2R R46, SRZ ;  /* 0x00000000002e7805 */ /* 0x000fe2000001ff00 */
[----:B0-----:R-:W-:-:S02]  /*0810*/  @!P4 MOV R12, R72 ;  /* 0x00000048000cc202 */ /* 0x001fc40000000f00 */
[----:B------:R-:W-:-:S03]  /*0820*/  @!P4 MOV R13, R71 ;  /* 0x00000047000dc202 */ /* 0x000fc60000000f00 */
[----:B------:R0:W3:Y:S01]  /*0830*/  @!P3 LDG.E R46, [R14.64] ;  /* 0x000000060e2eb981 */ /* 0x0000e2000c1e1900 */
[-C--:B------:R-:W-:Y:S02]  /*0840*/  @!P5 MOV R16, R72.reuse ;  /* 0x000000480010d202 */ /* 0x080fe40000000f00 */
[----:B------:R-:W-:Y:S01]  /*0850*/  @!P5 MOV R17, R71 ;  /* 0x000000470011d202 */ /* 0x000fe20000000f00 */
[----:B------:R-:W-:Y:S01]  /*0860*/  @!P4 IMAD.WIDE.U32 R12, R62, c[0x0][0x1c0], R12 ;  /* 0x000070003e0cca25 */ /* 0x000fe200078e000c */
[----:B------:R-:W-:Y:S01]  /*0870*/  ISETP.GT.U32.OR P2, PT, R0, 0x29f, P2 ;  /* 0x0000029f0000780c */ /* 0x000fe20001744470 */
[----:B------:R1:W4:Y:S02]  /*0880*/  @P0 LDG.E R47, [R26.64] ;  /* 0x000000061a2f0981 */ /* 0x000324000c1e1900 */
[----:B------:R-:W-:Y:S01]  /*0890*/  @!P5 IMAD.WIDE.U32 R16, R61, c[0x0][0x1c0], R16 ;  /* 0x000070003d10da25 */ /* 0x000fe200078e0010 */
[----:B------:R-:W-:Y:S02]  /*08a0*/  @!P4 IADD3 R19, R13, R19, RZ ;  /* 0x000000130d13c210 */ /* 0x000fe40007ffe0ff */
[----:B------:R-:W-:Y:S01]  /*08b0*/  @!P4 LEA R18, P3, R12, c[0x0][0x170], 0x1 ;  /* 0x00005c000c12ca11 */ /* 0x000fe200078608ff */
[----:B------:R-:W-:Y:S01]  /*08c0*/  @!P1 IMAD R23, R9, c[0x0][0x1c0], RZ ;  /* 0x0000700009179a24 */ /* 0x000fe200078e02ff */
[----:B0-----:R-:W-:-:S02]  /*08d0*/  @!P1 MOV R14, R72 ;  /* 0x00000048000e9202 */ /* 0x001fc40000000f00 */
[----:B------:R-:W-:Y:S02]  /*08e0*/  @!P1 MOV R15, R71 ;  /* 0x00000047000f9202 */ /* 0x000fe40000000f00 */
[----:B------:R-:W-:Y:S02]  /*08f0*/  @!P5 IADD3 R13, R17, R21, RZ ;  /* 0x00000015110dd210 */ /* 0x000fe40007ffe0ff */
[----:B------:R-:W-:Y:S02]  /*0900*/  @!P5 LEA R20, P6, R16, c[0x0][0x170], 0x1 ;  /* 0x00005c001014da11 */ /* 0x000fe400078c08ff */
[----:B------:R-:W-:Y:S01]  /*0910*/  @!P4 LEA.HI.X R19, R12, c[0x0][0x174], R19, 0x1, P3 ;  /* 0x00005d000c13ca11 */ /* 0x000fe200018f0c13 */
[----:B------:R-:W-:Y:S01]  /*0920*/  @!P1 IMAD R23, R60, c[0x0][0x1c4], R23 ;  /* 0x000071003c179a24 */ /* 0x000fe200078e0217 */
[----:B------:R-:W-:Y:S01]  /*0930*/  ISETP.GE.U32.AND P3, PT, R58, c[0x0][0x1c8], PT ;  /* 0x000072003a007a0c */ /* 0x000fe20003f66070 */
[----:B------:R-:W-:Y:S01]  /*0940*/  @!P1 IMAD.WIDE.U32 R14, R60, c[0x0][0x1c0], R14 ;  /* 0x000070003c0e9a25 */ /* 0x000fe200078e000e */
[----:B------:R-:W-:-:S02]  /*0950*/  SHF.R.S32.HI R12, RZ, 0x1f, R58 ;  /* 0x0000001fff0c7819 */ /* 0x000fc4000001143a */
[----:B------:R-:W-:Y:S01]  /*0960*/  @!P5 LEA.HI.X R21, R16, c[0x0][0x174], R13, 0x1, P6 ;  /* 0x00005d001015da11 */ /* 0x000fe200030f0c0d */
[----:B------:R-:W-:Y:S01]  /*0970*/  @!P2 IMAD R16, R11, c[0x0][0x1c0], RZ ;  /* 0x000070000b10aa24 */ /* 0x000fe200078e02ff */
[----:B------:R-:W-:Y:S02]  /*0980*/  ISETP.GE.AND.EX P3, PT, R12, c[0x0][0x1cc], PT, P3 ;  /* 0x000073000c007a0c */ /* 0x000fe40003f66330 */
[----:B------:R-:W-:Y:S01]  /*0990*/  @!P1 IADD3 R13, R15, R23, RZ ;  /* 0x000000170f0d9210 */ /* 0x000fe20007ffe0ff */
[----:B------:R-:W-:Y:S01]  /*09a0*/  @!P2 IMAD R15, R59, c[0x0][0x1c4], R16 ;  /* 0x000071003b0faa24 */ /* 0x000fe200078e0210 */
[----:B------:R-:W-:Y:S02]  /*09b0*/  @!P1 LEA R24, P6, R14, c[0x0][0x170], 0x1 ;  /* 0x00005c000e189a11 */ /* 0x000fe400078c08ff */
[----:B------:R-:W-:Y:S02]  /*09c0*/  ISETP.GT.U32.OR P3, PT, R0, 0x29f, P3 ;  /* 0x0000029f0000780c */ /* 0x000fe40001f64470 */
[----:B------:R-:W-:-:S02]  /*09d0*/  @!P2 MOV R16, R72 ;  /* 0x000000480010a202 */ /* 0x000fc40000000f00 */
[----:B------:R-:W-:Y:S02]  /*09e0*/  @!P2 MOV R17, R71 ;  /* 0x000000470011a202 */ /* 0x000fe40000000f00 */
[----:B------:R-:W-:Y:S02]  /*09f0*/  @!P1 LEA.HI.X R25, R14, c[0x0][0x174], R13, 0x1, P6 ;  /* 0x00005d000e199a11 */ /* 0x000fe400030f0c0d */
[----:B------:R-:W-:Y:S01]  /*0a00*/  MOV R13, RZ ;  /* 0x000000ff000d7202 */ /* 0x000fe20000000f00 */
[----:B------:R-:W-:Y:S01]  /*0a10*/  @!P2 IMAD.WIDE.U32 R16, R59, c[0x0][0x1c0], R16 ;  /* 0x000070003b10aa25 */ /* 0x000fe200078e0010 */
[----:B------:R-:W-:-:S04]  /*0a20*/  SHF.R.S32.HI R14, RZ, 0x1f, R57 ;  /* 0x0000001fff0e7819 */ /* 0x000fc80000011439 */
[----:B------:R0:W5:Y:S01]  /*0a30*/  @!P4 LDG.E R13, [R18.64] ;  /* 0x00000006120dc981 */ /* 0x000162000c1e1900 */
[----:B------:R-:W-:Y:S02]  /*0a40*/  @!P2 IADD3 R15, R17, R15, RZ ;  /* 0x0000000f110fa210 */ /* 0x000fe40007ffe0ff */
[----:B------:R-:W-:Y:S02]  /*0a50*/  @!P2 LEA R22, P6, R16, c[0x0][0x170], 0x1 ;  /* 0x00005c001016aa11 */ /* 0x000fe400078c08ff */
[----:B------:R-:W-:Y:S01]  /*0a60*/  ISETP.GE.U32.AND P4, PT, R57, c[0x0][0x1c8], PT ;  /* 0x0000720039007a0c */ /* 0x000fe20003f86070 */
[----:B------:R-:W-:Y:S01]  /*0a70*/  @!P3 IMAD R17, R12, c[0x0][0x1c0], RZ ;  /* 0x000070000c11ba24 */ /* 0x000fe200078e02ff */
[----:B------:R-:W-:Y:S02]  /*0a80*/  @!P2 LEA.HI.X R23, R16, c[0x0][0x174], R15, 0x1, P6 ;  /* 0x00005d001017aa11 */ /* 0x000fe400030f0c0f */
[----:B------:R-:W-:Y:S02]  /*0a90*/  ISETP.GE.AND.EX P4, PT, R14, c[0x0][0x1cc], PT, P4 ;  /* 0x000073000e007a0c */ /* 0x000fe40003f86340 */
[----:B------:R-:W-:Y:S01]  /*0aa0*/  MOV R15, RZ ;  /* 0x000000ff000f7202 */ /* 0x000fe20000000f00 */
[----:B------:R-:W-:Y:S01]  /*0ab0*/  @!P3 IMAD R29, R58, c[0x0][0x1c4], R17 ;  /* 0x000071003a1dba24 */ /* 0x000fe200078e0211 */
[----:B------:R-:W-:-:S02]  /*0ac0*/  @!P3 MOV R16, R72 ;  /* 0x000000480010b202 */ /* 0x000fc40000000f00 */
[----:B------:R-:W-:Y:S02]  /*0ad0*/  @!P3 MOV R17, R71 ;  /* 0x000000470011b202 */ /* 0x000fe40000000f00 */
[----:B------:R-:W-:Y:S01]  /*0ae0*/  ISETP.GT.U32.OR P4, PT, R0, 0x29f, P4 ;  /* 0x0000029f0000780c */ /* 0x000fe20002784470 */
[----:B------:R0:W5:Y:S01]  /*0af0*/  @!P5 LDG.E R15, [R20.64] ;  /* 0x00000006140fd981 */ /* 0x000162000c1e1900 */
[----:B------:R-:W-:Y:S01]  /*0b00*/  ISETP.GE.U32.AND P5, PT, R56, c[0x0][0x1c8], PT ;  /* 0x0000720038007a0c */ /* 0x000fe20003fa6070 */
[----:B------:R-:W-:Y:S01]  /*0b10*/  @!P3 IMAD.WIDE.U32 R16, R58, c[0x0][0x1c0], R16 ;  /* 0x000070003a10ba25 */ /* 0x000fe200078e0010 */
[----:B------:R-:W-:-:S04]  /*0b20*/  SHF.R.S32.HI R28, RZ, 0x1f, R56 ;  /* 0x0000001fff1c7819 */ /* 0x000fc80000011438 */
[----:B------:R-:W-:Y:S02]  /*0b30*/  ISETP.GE.AND.EX P5, PT, R28, c[0x0][0x1cc], PT, P5 ;  /* 0x000073001c007a0c */ /* 0x000fe40003fa6350 */
[----:B------:R-:W-:Y:S02]  /*0b40*/  @!P3 IADD3 R17, R17, R29, RZ ;  /* 0x0000001d1111b210 */ /* 0x000fe40007ffe0ff */
[----:B0-----:R-:W-:Y:S02]  /*0b50*/  @!P3 LEA R18, P6, R16, c[0x0][0x170], 0x1 ;  /* 0x00005c001012ba11 */ /* 0x001fe400078c08ff */
[----:B------:R-:W-:Y:S02]  /*0b60*/  ISETP.GT.U32.OR P5, PT, R0, 0x29f, P5 ;  /* 0x0000029f0000780c */ /* 0x000fe40002fa4470 */
[----:B------:R-:W-:Y:S01]  /*0b70*/  @!P3 LEA.HI.X R19, R16, c[0x0][0x174], R17, 0x1, P6 ;  /* 0x00005d001013ba11 */ /* 0x000fe200030f0c11 */
[----:B------:R-:W-:Y:S01]  /*0b80*/  @!P4 IMAD R16, R14, c[0x0][0x1c0], RZ ;  /* 0x000070000e10ca24 */ /* 0x000fe200078e02ff */
[----:B------:R-:W-:-:S02]  /*0b90*/  @!P4 MOV R20, R72 ;  /* 0x000000480014c202 */ /* 0x000fc40000000f00 */
[----:B------:R-:W-:Y:S02]  /*0ba0*/  @!P4 MOV R21, R71 ;  /* 0x000000470015c202 */ /* 0x000fe40000000f00 */
[----:B------:R-:W-:Y:S01]  /*0bb0*/  MOV R29, RZ ;  /* 0x000000ff001d7202 */ /* 0x000fe20000000f00 */
[C---:B------:R-:W-:Y:S02]  /*0bc0*/  @!P4 IMAD R17, R57.reuse, c[0x0][0x1c4], R16 ;  /* 0x000071003911ca24 */ /* 0x040fe400078e0210 */
[----:B------:R-:W-:Y:S01]  /*0bd0*/  @!P4 IMAD.WIDE.U32 R20, R57, c[0x0][0x1c0], R20 ;  /* 0x000070003914ca25 */ /* 0x000fe200078e0014 */
[----:B------:R-:W-:Y:S02]  /*0be0*/  SHF.R.S32.HI R30, RZ, 0x1f, R55 ;  /* 0x0000001fff1e7819 */ /* 0x000fe40000011437 */
[----:B------:R0:W5:Y:S01]  /*0bf0*/  @!P1 LDG.E R29, [R24.64] ;  /* 0x00000006181d9981 */ /* 0x000162000c1e1900 */
[----:B------:R-:W-:Y:S02]  /*0c00*/  ISETP.GE.U32.AND P1, PT, R55, c[0x0][0x1c8], PT ;  /* 0x0000720037007a0c */ /* 0x000fe40003f26070 */
[----:B------:R-:W-:Y:S01]  /*0c10*/  @!P4 IADD3 R17, R21, R17, RZ ;  /* 0x000000111511c210 */ /* 0x000fe20007ffe0ff */
[----:B------:R-:W-:Y:S01]  /*0c20*/  @!P5 IMAD R21, R28, c[0x0][0x1c0], RZ ;  /* 0x000070001c15da24 */ /* 0x000fe200078e02ff */
[----:B------:R-:W-:-:S02]  /*0c30*/  @!P4 LEA R16, P6, R20, c[0x0][0x170], 0x1 ;  /* 0x00005c001410ca11 */ /* 0x000fc400078c08ff */
[----:B------:R-:W-:Y:S01]  /*0c40*/  MOV R31, RZ ;  /* 0x000000ff001f7202 */ /* 0x000fe20000000f00 */
[----:B------:R-:W-:Y:S01]  /*0c50*/  @!P5 IMAD R33, R56, c[0x0][0x1c4], R21 ;  /* 0x000071003821da24 */ /* 0x000fe200078e0215 */
[----:B------:R-:W-:Y:S02]  /*0c60*/  ISETP.GE.AND.EX P1, PT, R30, c[0x0][0x1cc], PT, P1 ;  /* 0x000073001e007a0c */ /* 0x000fe40003f26310 */
[----:B------:R-:W-:Y:S02]  /*0c70*/  @!P4 LEA.HI.X R17, R20, c[0x0][0x174], R17, 0x1, P6 ;  /* 0x00005d001411ca11 */ /* 0x000fe400030f0c11 */
[----:B------:R-:W-:Y:S01]  /*0c80*/  @!P5 MOV R20, R72 ;  /* 0x000000480014d202 */ /* 0x000fe20000000f00 */
[----:B------:R0:W5:Y:S01]  /*0c90*/  @!P2 LDG.E R31, [R22.64] ;  /* 0x00000006161fa981 */ /* 0x000162000c1e1900 */
[----:B------:R-:W-:Y:S02]  /*0ca0*/  @!P5 MOV R21, R71 ;  /* 0x000000470015d202 */ /* 0x000fe40000000f00 */
[----:B------:R-:W-:-:S02]  /*0cb0*/  ISETP.GT.U32.OR P2, PT, R0, 0x29f, P1 ;  /* 0x0000029f0000780c */ /* 0x000fc40000f44470 */
[----:B------:R-:W-:Y:S01]  /*0cc0*/  ISETP.GE.U32.AND P1, PT, R54, c[0x0][0x1c8], PT ;  /* 0x0000720036007a0c */ /* 0x000fe20003f26070 */
[----:B------:R-:W-:Y:S01]  /*0cd0*/  @!P5 IMAD.WIDE.U32 R20, R56, c[0x0][0x1c0], R20 ;  /* 0x000070003814da25 */ /* 0x000fe200078e0014 */
[----:B------:R-:W-:-:S04]  /*0ce0*/  SHF.R.S32.HI R32, RZ, 0x1f, R54 ;  /* 0x0000001fff207819 */ /* 0x000fc80000011436 */
[----:B------:R-:W-:Y:S02]  /*0cf0*/  ISETP.GE.AND.EX P1, PT, R32, c[0x0][0x1cc], PT, P1 ;  /* 0x0000730020007a0c */ /* 0x000fe40003f26310 */
[----:B------:R-:W-:Y:S02]  /*0d00*/  @!P5 IADD3 R21, R21, R33, RZ ;  /* 0x000000211515d210 */ /* 0x000fe40007ffe0ff */
[----:B0-----:R-:W-:Y:S02]  /*0d10*/  @!P5 LEA R24, P6, R20, c[0x0][0x170], 0x1 ;  /* 0x00005c001418da11 */ /* 0x001fe400078c08ff */
[----:B------:R-:W-:Y:S02]  /*0d20*/  MOV R33, RZ ;  /* 0x000000ff00217202 */ /* 0x000fe40000000f00 */
[----:B------:R-:W-:Y:S02]  /*0d30*/  MOV R34, RZ ;  /* 0x000000ff00227202 */ /* 0x000fe40000000f00 */
[----:B------:R-:W-:-:S02]  /*0d40*/  ISETP.GT.U32.OR P1, PT, R0, 0x29f, P1 ;  /* 0x0000029f0000780c */ /* 0x000fc40000f24470 */
[----:B------:R-:W-:Y:S01]  /*0d50*/  @!P5 LEA.HI.X R25, R20, c[0x0][0x174], R21, 0x1, P6 ;  /* 0x00005d001419da11 */ /* 0x000fe200030f0c15 */
[----:B------:R-:W-:Y:S01]  /*0d60*/  @!P2 IMAD R20, R30, c[0x0][0x1c0], RZ ;  /* 0x000070001e14aa24 */ /* 0x000fe200078e02ff */
[----:B------:R0:W5:Y:S01]  /*0d70*/  @!P3 LDG.E R33, [R18.64] ;  /* 0x000000061221b981 */ /* 0x000162000c1e1900 */
[----:B------:R-:W-:Y:S02]  /*0d80*/  ISETP.GE.U32.AND P3, PT, R53, c[0x0][0x1c8], PT ;  /* 0x0000720035007a0c */ /* 0x000fe40003f66070 */
[----:B------:R-:W-:Y:S01]  /*0d90*/  SHF.R.S32.HI R35, RZ, 0x1f, R53 ;  /* 0x0000001fff237819 */ /* 0x000fe20000011435 */
[----:B------:R0:W5:Y:S01]  /*0da0*/  @!P4 LDG.E R34, [R16.64] ;  /* 0x000000061022c981 */ /* 0x000162000c1e1900 */
[----:B------:R-:W-:Y:S01]  /*0db0*/  @!P2 IMAD R23, R55, c[0x0][0x1c4], R20 ;  /* 0x000071003717aa24 */ /* 0x000fe200078e0214 */
[----:B------:R-:W-:Y:S02]  /*0dc0*/  ISETP.GE.U32.AND P4, PT, R52, c[0x0][0x1c8], PT ;  /* 0x0000720034007a0c */ /* 0x000fe40003f86070 */
[----:B------:R-:W-:-:S02]  /*0dd0*/  SHF.R.S32.HI R36, RZ, 0x1f, R52 ;  /* 0x0000001fff247819 */ /* 0x000fc40000011434 */
[-C--:B------:R-:W-:Y:S02]  /*0de0*/  @!P2 MOV R20, R72.reuse ;  /* 0x000000480014a202 */ /* 0x080fe40000000f00 */
[-C--:B------:R-:W-:Y:S02]  /*0df0*/  @!P2 MOV R21, R71.reuse ;  /* 0x000000470015a202 */ /* 0x080fe40000000f00 */
[----:B------:R-:W-:Y:S02]  /*0e00*/  ISETP.GE.AND.EX P3, PT, R35, c[0x0][0x1cc], PT, P3 ;  /* 0x0000730023007a0c */ /* 0x000fe40003f66330 */
[----:B------:R-:W-:Y:S01]  /*0e10*/  ISETP.GE.AND.EX P4, PT, R36, c[0x0][0x1cc], PT, P4 ;  /* 0x0000730024007a0c */ /* 0x000fe20003f86340 */
[----:B------:R-:W-:Y:S01]  /*0e20*/  @!P2 IMAD.WIDE.U32 R20, R55, c[0x0][0x1c0], R20 ;  /* 0x000070003714aa25 */ /* 0x000fe200078e0014 */
[----:B0-----:R-:W-:Y:S02]  /*0e30*/  @!P1 MOV R16, R72 ;  /* 0x0000004800109202 */ /* 0x001fe40000000f00 */
[----:B------:R-:W-:Y:S01]  /*0e40*/  @!P1 MOV R17, R71 ;  /* 0x0000004700119202 */ /* 0x000fe20000000f00 */
[----:B-1----:R-:W-:Y:S01]  /*0e50*/  @!P1 IMAD R27, R32, c[0x0][0x1c0], RZ ;  /* 0x00007000201b9a24 */ /* 0x002fe200078e02ff */
[----:B------:R-:W-:-:S02]  /*0e60*/  ISETP.GT.U32.OR P3, PT, R0, 0x29f, P3 ;  /* 0x0000029f0000780c */ /* 0x000fc40001f64470 */
[----:B------:R-:W-:Y:S01]  /*0e70*/  ISETP.GT.U32.OR P4, PT, R0, 0x29f, P4 ;  /* 0x0000029f0000780c */ /* 0x000fe20002784470 */
[C---:B------:R-:W-:Y:S01]  /*0e80*/  @!P1 IMAD R27, R54.reuse, c[0x0][0x1c4], R27 ;  /* 0x00007100361b9a24 */ /* 0x040fe200078e021b */
[----:B------:R-:W-:Y:S01]  /*0e90*/  @!P2 IADD3 R19, R21, R23, RZ ;  /* 0x000000171513a210 */ /* 0x000fe20007ffe0ff */
[----:B------:R-:W-:Y:S01]  /*0ea0*/  @!P1 IMAD.WIDE.U32 R16, R54, c[0x0][0x1c0], R16 ;  /* 0x0000700036109a25 */ /* 0x000fe200078e0010 */
[C---:B------:R-:W-:Y:S02]  /*0eb0*/  @!P2 LEA R18, P6, R20.reuse, c[0x0][0x170], 0x1 ;  /* 0x00005c001412aa11 */ /* 0x040fe400078c08ff */
[----:B------:R-:W-:Y:S02]  /*0ec0*/  MOV R37, RZ ;  /* 0x000000ff00257202 */ /* 0x000fe40000000f00 */
[----:B------:R-:W-:Y:S02]  /*0ed0*/  @!P2 LEA.HI.X R19, R20, c[0x0][0x174], R19, 0x1, P6 ;  /* 0x00005d001413aa11 */ /* 0x000fe400030f0c13 */
[----:B------:R-:W-:-:S02]  /*0ee0*/  @!P1 IADD3 R17, R17, R27, RZ ;  /* 0x0000001b11119210 */ /* 0x000fc40007ffe0ff */
[C---:B------:R-:W-:Y:S01]  /*0ef0*/  @!P1 LEA R20, P6, R16.reuse, c[0x0][0x170], 0x1 ;  /* 0x00005c0010149a11 */ /* 0x040fe200078c08ff */
[----:B------:R0:W5:Y:S01]  /*0f00*/  @!P5 LDG.E R37, [R24.64] ;  /* 0x000000061825d981 */ /* 0x000162000c1e1900 */
[----:B------:R-:W-:Y:S02]  /*0f10*/  ISETP.GE.U32.AND P5, PT, R51, c[0x0][0x1c8], PT ;  /* 0x0000720033007a0c */ /* 0x000fe40003fa6070 */
[----:B------:R-:W-:Y:S01]  /*0f20*/  @!P1 LEA.HI.X R21, R16, c[0x0][0x174], R17, 0x1, P6 ;  /* 0x00005d0010159a11 */ /* 0x000fe200030f0c11 */
[----:B------:R-:W-:Y:S01]  /*0f30*/  @!P3 IMAD R16, R35, c[0x0][0x1c0], RZ ;  /* 0x000070002310ba24 */ /* 0x000fe200078e02ff */
[----:B------:R-:W-:Y:S01]  /*0f40*/  SHF.R.S32.HI R39, RZ, 0x1f, R51 ;  /* 0x0000001fff277819 */ /* 0x000fe20000011433 */
[----:B------:R-:W-:Y:S01]  /*0f50*/  @!P4 IMAD R17, R36, c[0x0][0x1c0], RZ ;  /* 0x000070002411ca24 */ /* 0x000fe200078e02ff */
[-C--:B------:R-:W-:Y:S02]  /*0f60*/  @!P3 MOV R22, R72.reuse ;  /* 0x000000480016b202 */ /* 0x080fe40000000f00 */
[----:B------:R-:W-:Y:S01]  /*0f70*/  @!P3 MOV R23, R71 ;  /* 0x000000470017b202 */ /* 0x000fe20000000f00 */
[----:B------:R-:W-:Y:S01]  /*0f80*/  @!P3 IMAD R27, R53, c[0x0][0x1c4], R16 ;  /* 0x00007100351bba24 */ /* 0x000fe200078e0210 */
[----:B------:R-:W-:Y:S01]  /*0f90*/  MOV R38, RZ ;  /* 0x000000ff00267202 */ /* 0x000fe20000000f00 */
[----:B0-----:R-:W-:Y:S01]  /*0fa0*/  @!P4 IMAD R25, R52, c[0x0][0x1c4], R17 ;  /* 0x000071003419ca24 */ /* 0x001fe200078e0211 */
[----:B------:R-:W-:Y:S01]  /*0fb0*/  ISETP.GE.AND.EX P5, PT, R39, c[0x0][0x1cc], PT, P5 ;  /* 0x0000730027007a0c */ /* 0x000fe20003fa6350 */
[----:B------:R-:W-:Y:S01]  /*0fc0*/  @!P3 IMAD.WIDE.U32 R22, R53, c[0x0][0x1c0], R22 ;  /* 0x000070003516ba25 */ /* 0x000fe200078e0016 */
[----:B------:R-:W-:-:S02]  /*0fd0*/  @!P4 MOV R16, R72 ;  /* 0x000000480010c202 */ /* 0x000fc40000000f00 */
[----:B------:R-:W-:Y:S01]  /*0fe0*/  @!P4 MOV R17, R71 ;  /* 0x000000470011c202 */ /* 0x000fe20000000f00 */
[----:B------:R0:W5:Y:S01]  /*0ff0*/  @!P2 LDG.E R38, [R18.64] ;  /* 0x000000061226a981 */ /* 0x000162000c1e1900 */
[----:B------:R-:W-:-:S03]  /*1000*/  ISETP.GT.U32.OR P5, PT, R0, 0x29f, P5 ;  /* 0x0000029f0000780c */ /* 0x000fc60002fa4470 */
[----:B------:R-:W-:Y:S01]  /*1010*/  @!P4 IMAD.WIDE.U32 R16, R52, c[0x0][0x1c0], R16 ;  /* 0x000070003410ca25 */ /* 0x000fe200078e0010 */
[----:B------:R-:W-:Y:S02]  /*1020*/  ISETP.GE.U32.AND P2, PT, R50, c[0x0][0x1c8], PT ;  /* 0x0000720032007a0c */ /* 0x000fe40003f46070 */
[----:B0-----:R-:W-:Y:S02]  /*1030*/  @!P3 IADD3 R19, R23, R27, RZ ;  /* 0x0000001b1713b210 */ /* 0x001fe40007ffe0ff */
[C---:B------:R-:W-:Y:S02]  /*1040*/  @!P3 LEA R18, P6, R22.reuse, c[0x0][0x170], 0x1 ;  /* 0x00005c001612ba11 */ /* 0x040fe400078c08ff */
[----:B------:R-:W-:Y:S02]  /*1050*/  SHF.R.S32.HI R40, RZ, 0x1f, R50 ;  /* 0x0000001fff287819 */ /* 0x000fe40000011432 */
[----:B------:R-:W-:Y:S02]  /*1060*/  @!P3 LEA.HI.X R19, R22, c[0x0][0x174], R19, 0x1, P6 ;  /* 0x00005d001613ba11 */ /* 0x000fe400030f0c13 */
[----:B------:R-:W-:-:S02]  /*1070*/  @!P4 IADD3 R17, R17, R25, RZ ;  /* 0x000000191111c210 */ /* 0x000fc40007ffe0ff */
[----:B------:R-:W-:Y:S02]  /*1080*/  @!P4 LEA R22, P6, R16, c[0x0][0x170], 0x1 ;  /* 0x00005c001016ca11 */ /* 0x000fe400078c08ff */
[----:B------:R-:W-:Y:S02]  /*1090*/  MOV R41, RZ ;  /* 0x000000ff00297202 */ /* 0x000fe40000000f00 */
[----:B------:R-:W-:Y:S02]  /*10a0*/  ISETP.GE.AND.EX P2, PT, R40, c[0x0][0x1cc], PT, P2 ;  /* 0x0000730028007a0c */ /* 0x000fe40003f46320 */
[----:B------:R-:W-:Y:S01]  /*10b0*/  @!P4 LEA.HI.X R23, R16, c[0x0][0x174], R17, 0x1, P6 ;  /* 0x00005d001017ca11 */ /* 0x000fe200030f0c11 */
[----:B------:R-:W-:Y:S01]  /*10c0*/  @!P5 IMAD R16, R39, c[0x0][0x1c0], RZ ;  /* 0x000070002710da24 */ /* 0x000fe200078e02ff */
[----:B------:R-:W-:Y:S01]  /*10d0*/  ISETP.GT.U32.OR P2, PT, R0, 0x29f, P2 ;  /* 0x0000029f0000780c */ /* 0x000fe20001744470 */
[----:B------:R-:W-:Y:S01]  /*10e0*/  CS2R R42, SRZ ;  /* 0x00000000002a7805 */ /* 0x000fe2000001ff00 */
[----:B------:R0:W5:Y:S01]  /*10f0*/  @!P1 LDG.E R41, [R20.64] ;  /* 0x0000000614299981 */ /* 0x000162000c1e1900 */
[----:B------:R-:W-:Y:S01]  /*1100*/  @!P5 IMAD R25, R51, c[0x0][0x1c4], R16 ;  /* 0x000071003319da24 */ /* 0x000fe200078e0210 */
[----:B------:R-:W-:-:S02]  /*1110*/  @!P5 MOV R16, R72 ;  /* 0x000000480010d202 */ /* 0x000fc40000000f00 */
[----:B------:R-:W-:Y:S01]  /*1120*/  @!P5 MOV R17, R71 ;  /* 0x000000470011d202 */ /* 0x000fe20000000f00 */
[----:B------:R1:W5:Y:S04]  /*1130*/  @!P3 LDG.E R42, [R18.64] ;  /* 0x00000006122ab981 */ /* 0x000368000c1e1900 */
[----:B------:R-:W-:Y:S01]  /*1140*/  @!P5 IMAD.WIDE.U32 R16, R51, c[0x0][0x1c0], R16 ;  /* 0x000070003310da25 */ /* 0x000fe200078e0010 */
[----:B------:R2:W5:Y:S01]  /*1150*/  @!P4 LDG.E R43, [R22.64] ;  /* 0x00000006162bc981 */ /* 0x000562000c1e1900 */
[----:B------:R-:W-:Y:S02]  /*1160*/  CS2R R44, SRZ ;  /* 0x00000000002c7805 */ /* 0x000fe4000001ff00 */
[----:B------:R-:W-:Y:S01]  /*1170*/  @!P2 IMAD R27, R40, c[0x0][0x1c0], RZ ;  /* 0x00007000281baa24 */ /* 0x000fe200078e02ff */
[----:B------:R-:W-:-:S02]  /*1180*/  @!P5 IADD3 R17, R17, R25, RZ ;  /* 0x000000191111d210 */ /* 0x000fc40007ffe0ff */
[----:B0-----:R-:W-:Y:S02]  /*1190*/  @!P5 LEA R20, P1, R16, c[0x0][0x170], 0x1 ;  /* 0x00005c001014da11 */ /* 0x001fe400078208ff */
[----:B-1----:R-:W-:Y:S02]  /*11a0*/  @!P2 MOV R18, R72 ;  /* 0x000000480012a202 */ /* 0x002fe40000000f00 */
[----:B------:R-:W-:Y:S01]  /*11b0*/  @!P2 MOV R19, R71 ;  /* 0x000000470013a202 */ /* 0x000fe20000000f00 */
[----:B------:R-:W-:Y:S01]  /*11c0*/  @!P2 IMAD R27, R50, c[0x0][0x1c4], R27 ;  /* 0x00007100321baa24 */ /* 0x000fe200078e021b */
[----:B------:R-:W-:-:S03]  /*11d0*/  @!P5 LEA.HI.X R21, R16, c[0x0][0x174], R17, 0x1, P1 ;  /* 0x00005d001015da11 */ /* 0x000fc600008f0c11 */
[----:B------:R-:W-:Y:S02]  /*11e0*/  @!P2 IMAD.WIDE.U32 R18, R50, c[0x0][0x1c0], R18 ;  /* 0x000070003212aa25 */ /* 0x000fe400078e0012 */
[----:B------:R2:W5:Y:S03]  /*11f0*/  @!P5 LDG.E R44, [R20.64] ;  /* 0x00000006142cd981 */ /* 0x000566000c1e1900 */
[----:B------:R-:W-:Y:S02]  /*1200*/  @!P2 IADD3 R17, R19, R27, RZ ;  /* 0x0000001b1311a210 */ /* 0x000fe40007ffe0ff */
[----:B------:R-:W-:-:S04]  /*1210*/  @!P2 LEA R16, P1, R18, c[0x0][0x170], 0x1 ;  /* 0x00005c001210aa11 */ /* 0x000fc800078208ff */
[----:B------:R-:W-:-:S05]  /*1220*/  @!P2 LEA.HI.X R17, R18, c[0x0][0x174], R17, 0x1, P1 ;  /* 0x00005d001211aa11 */ /* 0x000fca00008f0c11 */
[----:B------:R4:W5:Y:S01]  /*1230*/  @!P2 LDG.E R45, [R16.64] ;  /* 0x00000006102da981 */ /* 0x000962000c1e1900 */
[--C-:B--2---:R-:W-:Y:S02]  /*1240*/  PRMT R20, RZ, 0x5410, R10.reuse ;  /* 0x00005410ff147816 */ /* 0x104fe4000000000a */
[----:B------:R-:W-:-:S05]  /*1250*/  PRMT R19, RZ, 0x7610, R10 ;  /* 0x00007610ff137816 */ /* 0x000fca000000000a */
[----:B------:R-:W-:Y:S02]  /*1260*/  FADD.FTZ R23, R20, R19 ;  /* 0x0000001314177221 */ /* 0x000fe40000010000 */
[----:B------:R-:W-:Y:S01]  /*1270*/  FMUL.FTZ R25, R19, R19 ;  /* 0x0000001313197220 */ /* 0x000fe20000410000 */
[--C-:B----4-:R-:W-:Y:S02]  /*1280*/  PRMT R17, RZ, 0x7610, R47.reuse ;  /* 0x00007610ff117816 */ /* 0x110fe4000000002f */
[----:B------:R-:W-:-:S03]  /*1290*/  PRMT R16, RZ, 0x5410, R47 ;  /* 0x00005410ff107816 */ /* 0x000fc6000000002f */
[----:B------:R-:W-:Y:S02]  /*12a0*/  FMUL.FTZ R19, R17, R17 ;  /* 0x0000001111137220 */ /* 0x000fe40000410000 */
[C---:B------:R-:W-:Y:S01]  /*12b0*/  FADD.FTZ R18, R16.reuse, R17 ;  /* 0x0000001110127221 */ /* 0x040fe20000010000 */
[--C-:B---3--:R-:W-:Y:S01]  /*12c0*/  PRMT R17, RZ, 0x7610, R46.reuse ;  /* 0x00007610ff117816 */ /* 0x108fe2000000002e */
[----:B------:R-:W-:Y:S01]  /*12d0*/  FFMA.FTZ R19, R16, R16, R19 ;  /* 0x0000001010137223 */ /* 0x000fe20000010013 */
[----:B------:R-:W-:Y:S01]  /*12e0*/  PRMT R16, RZ, 0x5410, R46 ;  /* 0x00005410ff107816 */ /* 0x000fe2000000002e */
[----:B------:R-:W-:Y:S02]  /*12f0*/  FADD.FTZ R18, RZ, R18 ;  /* 0x00000012ff127221 */ /* 0x000fe40000010000 */
[----:B------:R-:W-:Y:S02]  /*1300*/  FMUL.FTZ R21, R17, R17 ;  /* 0x0000001111157220 */ /* 0x000fe40000410000 */
[----:B------:R-:W-:-:S02]  /*1310*/  FFMA.FTZ R20, R20, R20, R25 ;  /* 0x0000001414147223 */ /* 0x000fc40000010019 */
[----:B------:R-:W-:Y:S02]  /*1320*/  FADD.FTZ R19, RZ, R19 ;  /* 0x00000013ff137221 */ /* 0x000fe40000010000 */
[----:B------:R-:W-:Y:S02]  /*1330*/  FADD.FTZ R17, R16, R17 ;  /* 0x0000001110117221 */ /* 0x000fe40000010000 */
[----:B------:R-:W-:Y:S02]  /*1340*/  FADD.FTZ R18, R18, R23 ;  /* 0x0000001712127221 */ /* 0x000fe40000010000 */
[----:B------:R-:W-:Y:S02]  /*1350*/  FFMA.FTZ R16, R16, R16, R21 ;  /* 0x0000001010107223 */ /* 0x000fe40000010015 */
[----:B------:R-:W-:Y:S02]  /*1360*/  FADD.FTZ R19, R19, R20 ;  /* 0x0000001413137221 */ /* 0x000fe40000010000 */
[----:B------:R-:W-:-:S02]  /*1370*/  FADD.FTZ R17, R18, R17 ;  /* 0x0000001112117221 */ /* 0x000fc40000010000 */
[----:B------:R-:W-:Y:S01]  /*1380*/  FADD.FTZ R16, R19, R16 ;  /* 0x0000001013107221 */ /* 0x000fe20000010000 */
[--C-:B-----5:R-:W-:Y:S02]  /*1390*/  PRMT R21, RZ, 0x7610, R13.reuse ;  /* 0x00007610ff157816 */ /* 0x120fe4000000000d */
[----:B------:R-:W-:-:S03]  /*13a0*/  PRMT R18, RZ, 0x5410, R13 ;  /* 0x00005410ff127816 */ /* 0x000fc6000000000d */
[----:B------:R-:W-:Y:S02]  /*13b0*/  FMUL.FTZ R23, R21, R21 ;  /* 0x0000001515177220 */ /* 0x000fe40000410000 */
[C---:B------:R-:W-:Y:S02]  /*13c0*/  FADD.FTZ R20, R18.reuse, R21 ;  /* 0x0000001512147221 */ /* 0x040fe40000010000 */
[----:B------:R-:W-:Y:S01]  /*13d0*/  FFMA.FTZ R23, R18, R18, R23 ;  /* 0x0000001212177223 */ /* 0x000fe20000010017 */
[--C-:B------:R-:W-:Y:S02]  /*13e0*/  PRMT R19, RZ, 0x7610, R15.reuse ;  /* 0x00007610ff137816 */ /* 0x100fe4000000000f */
[----:B------:R-:W-:-:S03]  /*13f0*/  PRMT R18, RZ, 0x5410, R15 ;  /* 0x00005410ff127816 */ /* 0x000fc6000000000f */
[----:B------:R-:W-:Y:S02]  /*1400*/  FMUL.FTZ R21, R19, R19 ;  /* 0x0000001313157220 */ /* 0x000fe40000410000 */
[----:B------:R-:W-:Y:S02]  /*1410*/  FADD.FTZ R17, R17, R20 ;  /* 0x0000001411117221 */ /* 0x000fe40000010000 */
[C---:B------:R-:W-:Y:S02]  /*1420*/  FADD.FTZ R20, R18.reuse, R19 ;  /* 0x0000001312147221 */ /* 0x040fe40000010000 */
[----:B------:R-:W-:Y:S02]  /*1430*/  FFMA.FTZ R21, R18, R18, R21 ;  /* 0x0000001212157223 */ /* 0x000fe40000010015 */
[----:B------:R-:W-:Y:S02]  /*1440*/  FADD.FTZ R16, R16, R23 ;  /* 0x0000001710107221 */ /* 0x000fe40000010000 */
[----:B------:R-:W-:-:S02]  /*1450*/  FADD.FTZ R17, R17, R20 ;  /* 0x0000001411117221 */ /* 0x000fc40000010000 */
[----:B------:R-:W-:Y:S01]  /*1460*/  FADD.FTZ R16, R16, R21 ;  /* 0x0000001510107221 */ /* 0x000fe20000010000 */
[--C-:B------:R-:W-:Y:S02]  /*1470*/  PRMT R18, RZ, 0x5410, R29.reuse ;  /* 0x00005410ff127816 */ /* 0x100fe4000000001d */
[----:B------:R-:W-:-:S05]  /*1480*/  PRMT R19, RZ, 0x7610, R29 ;  /* 0x00007610ff137816 */ /* 0x000fca000000001d */
        /* <DEDUP_REMOVED lines=10> */
[----:B------:R-:W-:Y:S01]  /*1530*/  FADD.FTZ R17, R17, R20 ;  /* 0x0000001411117221 */ /* 0x000fe20000010000 */
[----:B------:R-:W-:-:S02]  /*1540*/  PRMT R18, RZ, 0x5410, R33 ;  /* 0x00005410ff127816 */ /* 0x000fc40000000021 */
[----:B------:R-:W-:-:S05]  /*1550*/  PRMT R19, RZ, 0x7610, R33 ;  /* 0x00007610ff137816 */ /* 0x000fca0000000021 */
[----:B------:R-:W-:Y:S02]  /*1560*/  FMUL.FTZ R23, R19, R19 ;  /* 0x0000001313177220 */ /* 0x000fe40000410000 */
[C---:B------:R-:W-:Y:S01]  /*1570*/  FADD.FTZ R20, R18.reuse, R19 ;  /* 0x0000001312147221 */ /* 0x040fe20000010000 */
[--C-:B------:R-:W-:Y:S01]  /*1580*/  PRMT R19, RZ, 0x7610, R34.reuse ;  /* 0x00007610ff137816 */ /* 0x100fe20000000022 */
[----:B------:R-:W-:Y:S01]  /*1590*/  FFMA.FTZ R23, R18, R18, R23 ;  /* 0x0000001212177223 */ /* 0x000fe20000010017 */
[----:B------:R-:W-:Y:S01]  /*15a0*/  PRMT R18, RZ, 0x5410, R34 ;  /* 0x00005410ff127816 */ /* 0x000fe20000000022 */
[----:B------:R-:W-:Y:S02]  /*15b0*/  FADD.FTZ R16, R16, R21 ;  /* 0x0000001510107221 */ /* 0x000fe40000010000 */
[----:B------:R-:W-:Y:S02]  /*15c0*/  FMUL.FTZ R21, R19, R19 ;  /* 0x0000001313157220 */ /* 0x000fe40000410000 */
[----:B------:R-:W-:-:S02]  /*15d0*/  FADD.FTZ R17, R17, R20 ;  /* 0x0000001411117221 */ /* 0x000fc40000010000 */
[C---:B------:R-:W-:Y:S02]  /*15e0*/  FADD.FTZ R20, R18.reuse, R19 ;  /* 0x0000001312147221 */ /* 0x040fe40000010000 */
[----:B------:R-:W-:Y:S02]  /*15f0*/  FFMA.FTZ R21, R18, R18, R21 ;  /* 0x0000001212157223 */ /* 0x000fe40000010015 */
[----:B------:R-:W-:Y:S02]  /*1600*/  FADD.FTZ R16, R16, R23 ;  /* 0x0000001710107221 */ /* 0x000fe40000010000 */
[----:B------:R-:W-:Y:S02]  /*1610*/  FADD.FTZ R17, R17, R20 ;  /* 0x0000001411117221 */ /* 0x000fe40000010000 */
        /* <DEDUP_REMOVED lines=18> */
[C---:B------:R-:W-:Y:S01]  /*1740*/  FADD.FTZ R20, R18.reuse, R19 ;  /* 0x0000001312147221 */ /* 0x040fe20000010000 */
[--C-:B------:R-:W-:Y:S01]  /*1750*/  PRMT R19, RZ, 0x7610, R42.reuse ;  /* 0x00007610ff137816 */ /* 0x100fe2000000002a */
[----:B------:R-:W-:Y:S01]  /*1760*/  FFMA.FTZ R23, R18, R18, R23 ;  /* 0x0000001212177223 */ /* 0x000fe20000010017 */
[----:B------:R-:W-:-:S03]  /*1770*/  PRMT R18, RZ, 0x5410, R42 ;  /* 0x00005410ff127816 */ /* 0x000fc6000000002a */
[----:B------:R-:W-:Y:S02]  /*1780*/  FMUL.FTZ R21, R19, R19 ;  /* 0x0000001313157220 */ /* 0x000fe40000410000 */
[----:B------:R-:W-:Y:S02]  /*1790*/  FADD.FTZ R17, R17, R20 ;  /* 0x0000001411117221 */ /* 0x000fe40000010000 */
[C---:B------:R-:W-:Y:S01]  /*17a0*/  FADD.FTZ R20, R18.reuse, R19 ;  /* 0x0000001312147221 */ /* 0x040fe20000010000 */
[----:B------:R-:W-:Y:S01]  /*17b0*/  PRMT R19, RZ, 0x7610, R43 ;  /* 0x00007610ff137816 */ /* 0x000fe2000000002b */
[----:B------:R-:W-:Y:S01]  /*17c0*/  FFMA.FTZ R21, R18, R18, R21 ;  /* 0x0000001212157223 */ /* 0x000fe20000010015 */
[----:B------:R-:W-:Y:S01]  /*17d0*/  PRMT R18, RZ, 0x5410, R43 ;  /* 0x00005410ff127816 */ /* 0x000fe2000000002b */
[----:B------:R-:W-:Y:S02]  /*17e0*/  FADD.FTZ R16, R16, R23 ;  /* 0x0000001710107221 */ /* 0x000fe40000010000 */
[----:B------:R-:W-:-:S02]  /*17f0*/  FADD.FTZ R17, R17, R20 ;  /* 0x0000001411117221 */ /* 0x000fc40000010000 */
        /* <DEDUP_REMOVED lines=9> */
[----:B------:R-:W-:Y:S01]  /*1890*/  FFMA.FTZ R21, R18, R18, R21 ;  /* 0x0000001212157223 */ /* 0x000fe20000010015 */
[--C-:B------:R-:W-:Y:S02]  /*18a0*/  PRMT R19, RZ, 0x7610, R45.reuse ;  /* 0x00007610ff137816 */ /* 0x100fe4000000002d */
[----:B------:R-:W-:Y:S01]  /*18b0*/  PRMT R18, RZ, 0x5410, R45 ;  /* 0x00005410ff127816 */ /* 0x000fe2000000002d */
[----:B------:R-:W-:Y:S02]  /*18c0*/  FADD.FTZ R16, R16, R23 ;  /* 0x0000001710107221 */ /* 0x000fe40000010000 */
[----:B------:R-:W-:Y:S02]  /*18d0*/  FADD.FTZ R17, R17, R20 ;  /* 0x0000001411117221 */ /* 0x000fe40000010000 */
[----:B------:R-:W-:-:S02]  /*18e0*/  FMUL.FTZ R23, R19, R19 ;  /* 0x0000001313177220 */ /* 0x000fc40000410000 */
[----:B------:R-:W-:Y:S02]  /*18f0*/  FADD.FTZ R20, R18, R19 ;  /* 0x0000001312147221 */ /* 0x000fe40000010000 */
[----:B------:R-:W-:Y:S02]  /*1900*/  FADD.FTZ R16, R16, R21 ;  /* 0x0000001510107221 */ /* 0x000fe40000010000 */
[----:B------:R-:W-:Y:S02]  /*1910*/  FFMA.FTZ R23, R18, R18, R23 ;  /* 0x0000001212177223 */ /* 0x000fe40000010017 */
[----:B------:R-:W-:Y:S02]  /*1920*/  FADD.FTZ R20, R17, R20 ;  /* 0x0000001411147221 */ /* 0x000fe40000010000 */
[----:B------:R-:W-:-:S03]  /*1930*/  FADD.FTZ R17, R16, R23 ;  /* 0x0000001710117221 */ /* 0x000fc60000010000 */
        /* <DEDUP_REMOVED lines=22> */
[C---:B------:R-:W-:Y:S02]  /*1aa0*/  ISETP.GT.AND P1, PT, R2.reuse, 0xf, PT ;  /* 0x0000000f0200780c */ /* 0x040fe40003f24270 */
[----:B------:R-:W-:Y:S02]  /*1ab0*/  ISETP.NE.AND P2, PT, R2, RZ, PT ;  /* 0x000000ff0200720c */ /* 0x000fe40003f45270 */
[----:B------:R-:W-:Y:S01]  /*1ac0*/  ISETP.NE.AND P3, PT, R0, RZ, PT ;  /* 0x000000ff0000720c */ /* 0x000fe20003f65270 */
[----:B------:R-:W-:Y:S08]  /*1ad0*/  BSSY B0, `(.L_x_3157) ;  /* 0x0000039000007945 */ /* 0x000ff00003800000 */
[----:B0-----:R-:W-:-:S02]  /*1ae0*/  @!P1 FADD.FTZ R20, R20, R19 ;  /* 0x0000001314149221 */ /* 0x001fc40000010000 */
        /* <DEDUP_REMOVED lines=9> */
[----:B0-----:R-:W0:Y:S01]  /*1b80*/  LDS.128 R16, [0x40] ;  /* 0x00004000ff107984 */ /* 0x001e220000000c00 */
[----:B------:R-:W-:Y:S02]  /*1b90*/  FADD.FTZ R69, R69, R26 ;  /* 0x0000001a45457221 */ /* 0x000fe40000010000 */
[----:B------:R-:W-:Y:S02]  /*1ba0*/  FADD.FTZ R74, R24, R27 ;  /* 0x0000001b184a7221 */ /* 0x000fe40000010000 */
[----:B------:R-:W1:Y:S01]  /*1bb0*/  LDS.128 R24, [0x50] ;  /* 0x00005000ff187984 */ /* 0x000e620000000c00 */
[----:B--2---:R-:W-:Y:S02]  /*1bc0*/  FADD.FTZ R69, R69, R20 ;  /* 0x0000001445457221 */ /* 0x004fe40000010000 */
[----:B------:R-:W-:-:S02]  /*1bd0*/  FADD.FTZ R74, R74, R21 ;  /* 0x000000154a4a7221 */ /* 0x000fc40000010000 */
[----:B------:R-:W-:Y:S02]  /*1be0*/  FADD.FTZ R69, R69, R22 ;  /* 0x0000001645457221 */ /* 0x000fe40000010000 */
[----:B------:R-:W-:Y:S02]  /*1bf0*/  FADD.FTZ R74, R74, R23 ;  /* 0x000000174a4a7221 */ /* 0x000fe40000010000 */
[----:B------:R-:W2:Y:S01]  /*1c00*/  LDS.128 R20, [0x60] ;  /* 0x00006000ff147984 */ /* 0x000ea20000000c00 */
[----:B0-----:R-:W-:Y:S02]  /*1c10*/  FADD.FTZ R69, R69, R16 ;  /* 0x0000001045457221 */ /* 0x001fe40000010000 */
[----:B------:R-:W-:Y:S02]  /*1c20*/  FADD.FTZ R74, R74, R17 ;  /* 0x000000114a4a7221 */ /* 0x000fe40000010000 */
[----:B------:R-:W-:Y:S02]  /*1c30*/  FADD.FTZ R69, R69, R18 ;  /* 0x0000001245457221 */ /* 0x000fe40000010000 */
[----:B------:R-:W-:-:S02]  /*1c40*/  FADD.FTZ R74, R74, R19 ;  /* 0x000000134a4a7221 */ /* 0x000fc40000010000 */
[----:B------:R-:W0:Y:S01]  /*1c50*/  LDS.128 R16, [0x70] ;  /* 0x00007000ff107984 */ /* 0x000e220000000c00 */
[----:B-1----:R-:W-:Y:S02]  /*1c60*/  FADD.FTZ R69, R69, R24 ;  /* 0x0000001845457221 */ /* 0x002fe40000010000 */
[----:B------:R-:W-:Y:S02]  /*1c70*/  FADD.FTZ R74, R74, R25 ;  /* 0x000000194a4a7221 */ /* 0x000fe40000010000 */
[----:B------:R-:W-:Y:S02]  /*1c80*/  FADD.FTZ R69, R69, R26 ;  /* 0x0000001a45457221 */ /* 0x000fe40000010000 */
[----:B------:R-:W-:Y:S02]  /*1c90*/  FADD.FTZ R74, R74, R27 ;  /* 0x0000001b4a4a7221 */ /* 0x000fe40000010000 */
[----:B------:R-:W1:Y:S01]  /*1ca0*/  LDS.128 R24, [0x80] ;  /* 0x00008000ff187984 */ /* 0x000e620000000c00 */
[----:B--2---:R-:W-:-:S02]  /*1cb0*/  FADD.FTZ R69, R69, R20 ;  /* 0x0000001445457221 */ /* 0x004fc40000010000 */
[----:B------:R-:W-:Y:S02]  /*1cc0*/  FADD.FTZ R74, R74, R21 ;  /* 0x000000154a4a7221 */ /* 0x000fe40000010000 */
[----:B------:R-:W-:Y:S02]  /*1cd0*/  FADD.FTZ R69, R69, R22 ;  /* 0x0000001645457221 */ /* 0x000fe40000010000 */
[----:B------:R-:W-:Y:S02]  /*1ce0*/  FADD.FTZ R74, R74, R23 ;  /* 0x000000174a4a7221 */ /* 0x000fe40000010000 */
[----:B------:R-:W2:Y:S01]  /*1cf0*/  LDS.128 R20, [0x90] ;  /* 0x00009000ff147984 */ /* 0x000ea20000000c00 */
        /* <DEDUP_REMOVED lines=22> */
.L_x_3158:
[----:B------:R-:W-:Y:S05]  /*1e60*/  BSYNC B0 ;  /* 0x0000000000007941 */ /* 0x000fea0003800000 */
.L_x_3157:
        /* <DEDUP_REMOVED lines=13> */
[----:B------:R-:W-:Y:S02]  /*1f40*/  IADD3 R18, R18, R24, RZ ;  /* 0x0000001812127210 */ /* 0x000fe40007ffe0ff */
[----:B------:R-:W-:Y:S01]  /*1f50*/  MOV R24, 0x1 ;  /* 0x0000000100187802 */ /* 0x000fe20000000f00 */
[----:B------:R-:W-:-:S03]  /*1f60*/  IMAD.WIDE.U32 R20, R19, 0x8, R20 ;  /* 0x0000000813147825 */ /* 0x000fc600078e0014 */
[----:B------:R-:W-:Y:S01]  /*1f70*/  SEL R25, R24, 0xffffffff, !P1 ;  /* 0xffffffff18197807 */ /* 0x000fe20004800000 */
[----:B------:R-:W-:Y:S01]  /*1f80*/  IMAD.WIDE.U32 R18, R18, R23, c[0x0][0x190] ;  /* 0x0000640012127625 */ /* 0x000fe200078e0017 */
[----:B------:R1:W-:Y:S01]  /*1f90*/  STG.E.64 [R20.64], R16 ;  /* 0x0000001014007986 */ /* 0x0003e2000c101b06 */
[----:B------:R-:W-:Y:S06]  /*1fa0*/  MEMBAR.ALL.GPU ;  /* 0x0000000000007992 */ /* 0x000fec000000a000 */
[----:B-1----:R-:W-:Y:S01]  /*1fb0*/  SEL R21, RZ, c[0x0][0xc], P1 ;  /* 0x00000300ff157a07 */ /* 0x002fe20000800000 */
[----:B------:R-:W-:-:S00]  /*1fc0*/  ERRBAR ;  /* 0x00000000000079ab */ /* 0x000fc00000000000 */
[----:B------:R1:W-:Y:S02]  /*1fd0*/  RED.E.ADD.S32.STRONG.GPU [R18.64], R25 ;  /* 0x000000191200798e */ /* 0x0003e4000c10e386 */
[----:B------:R-:W-:-:S13]  /*1fe0*/  ISETP.NE.AND P1, PT, R21, -0x1, PT ;  /* 0xffffffff1500780c */ /* 0x000fda0003f25270 */
[----:B-1----:R-:W-:Y:S05]  /*1ff0*/  @!P1 BRA `(.L_x_3160) ;  /* 0x0000005000009947 */ /* 0x002fea0003800000 */
.L_x_3161:
[----:B------:R-:W2:Y:S01]  /*2000*/  LDG.E.STRONG.GPU R20, [R18.64] ;  /* 0x0000000612147981 */ /* 0x000ea2000c1ef900 */
[----:B------:R-:W-:Y:S01]  /*2010*/  YIELD ;  /* 0x0000000000007946 */ /* 0x000fe20003800000 */
[----:B--2---:R-:W-:Y:S01]  /*2020*/  ISETP.NE.AND P1, PT, R20, R21, PT ;  /* 0x000000151400720c */ /* 0x004fe20003f25270 */
[----:B------:R-:W-:-:S12]  /*2030*/  CCTL.IVALL ;  /* 0x00000000ff00798f */ /* 0x000fd80002000000 */
[----:B------:R-:W-:Y:S05]  /*2040*/  @P1 BRA `(.L_x_3161) ;  /* 0xffffffb000001947 */ /* 0x000fea000383ffff */
.L_x_3160:
        /* <DEDUP_REMOVED lines=11> */
.L_x_3163:
[CC--:B------:R-:W-:Y:S02]  /*2100*/  ISETP.EQ.OR P1, PT, R74.reuse, R3.reuse, P3 ;  /* 0x000000034a00720c */ /* 0x0c0fe40001f22670 */
[C---:B------:R-:W-:Y:S02]  /*2110*/  IADD3 R26, R74.reuse, 0x1, RZ ;  /* 0x000000014a1a7810 */ /* 0x040fe40007ffe0ff */
[----:B------:R-:W-:Y:S02]  /*2120*/  IADD3 R22, R74, 0x2, RZ ;  /* 0x000000024a167810 */ /* 0x000fe40007ffe0ff */
[----:B------:R-:W-:-:S02]  /*2130*/  ISETP.EQ.OR P2, PT, R26, R3, P3 ;  /* 0x000000031a00720c */ /* 0x000fc40001f42670 */
[----:B------:R-:W-:Y:S02]  /*2140*/  ISETP.EQ.OR P4, PT, R22, R3, P3 ;  /* 0x000000031600720c */ /* 0x000fe40001f82670 */
[----:B------:R-:W-:-:S03]  /*2150*/  IADD3 R24, R74, 0x3, RZ ;  /* 0x000000034a187810 */ /* 0x000fc60007ffe0ff */
[----:B------:R-:W1:Y:S01]  /*2160*/  @!P1 S2R R21, SR_CTAID.Y ;  /* 0x0000000000159919 */ /* 0x000e620000002600 */
[----:B------:R-:W-:Y:S02]  /*2170*/  @!P1 LOP3.LUT R18, R48, 0x1, RZ, 0xc0, !PT ;  /* 0x0000000130129812 */ /* 0x000fe400078ec0ff */
[----:B------:R-:W-:Y:S02]  /*2180*/  @!P1 MOV R19, 0x4 ;  /* 0x0000000400139802 */ /* 0x000fe40000000f00 */
[----:B------:R-:W-:Y:S01]  /*2190*/  ISETP.EQ.OR P5, PT, R24, R3, P3 ;  /* 0x000000031800720c */ /* 0x000fe20001fa2670 */
[----:B------:R-:W-:Y:S01]  /*21a0*/  @!P1 IMAD R18, R18, c[0x0][0x10], RZ ;  /* 0x0000040012129a24 */ /* 0x000fe200078e02ff */
[----:B------:R-:W2:Y:S01]  /*21b0*/  @!P2 S2R R25, SR_CTAID.Y ;  /* 0x000000000019a919 */ /* 0x000ea20000002600 */
[----:B------:R-:W-:Y:S02]  /*21c0*/  @!P2 LOP3.LUT R20, R48, 0x1, RZ, 0xc0, !PT ;  /* 0x000000013014a812 */ /* 0x000fe400078ec0ff */
[----:B------:R-:W-:Y:S01]  /*21d0*/  @!P1 IMAD R18, R18, c[0x0][0xc], RZ ;  /* 0x0000030012129a24 */ /* 0x000fe200078e02ff */
[----:B------:R-:W3:Y:S01]  /*21e0*/  @!P4 S2R R23, SR_CTAID.Y ;  /* 0x000000000017c919 */ /* 0x000ee20000002600 */
[----:B------:R-:W-:Y:S01]  /*21f0*/  @!P4 LOP3.LUT R27, R48, 0x1, RZ, 0xc0, !PT ;  /* 0x00000001301bc812 */ /* 0x000fe200078ec0ff */
[----:B------:R-:W-:-:S02]  /*2200*/  @!P2 IMAD R20, R20, c[0x0][0x10], RZ ;  /* 0x000004001414aa24 */ /* 0x000fc400078e02ff */
[----:B------:R-:W-:Y:S02]  /*2210*/  @!P1 SHF.L.U32 R18, R18, 0x1, RZ ;  /* 0x0000000112129819 */ /* 0x000fe400000006ff */
[----:B------:R-:W-:Y:S02]  /*2220*/  @!P2 IMAD R20, R20, c[0x0][0xc], RZ ;  /* 0x000003001414aa24 */ /* 0x000fe400078e02ff */
[----:B------:R-:W-:Y:S02]  /*2230*/  @!P4 IMAD R27, R27, c[0x0][0x10], RZ ;  /* 0x000004001b1bca24 */ /* 0x000fe400078e02ff */
[----:B------:R-:W-:Y:S01]  /*2240*/  @!P1 IMAD.WIDE R18, R18, R19, c[0x0][0x198] ;  /* 0x0000660012129625 */ /* 0x000fe200078e0213 */
[----:B------:R-:W-:-:S03]  /*2250*/  @!P2 SHF.L.U32 R20, R20, 0x1, RZ ;  /* 0x000000011414a819 */ /* 0x000fc600000006ff */
[----:B-1----:R-:W-:Y:S02]  /*2260*/  @!P1 IMAD R21, R74, c[0x0][0x10], R21 ;  /* 0x000004004a159a24 */ /* 0x002fe400078e0215 */
[----:B------:R-:W-:Y:S02]  /*2270*/  @!P4 IMAD R27, R27, c[0x0][0xc], RZ ;  /* 0x000003001b1bca24 */ /* 0x000fe400078e02ff */
[----:B------:R-:W-:Y:S01]  /*2280*/  @!P1 IMAD.WIDE.U32 R18, R21, 0x8, R18 ;  /* 0x0000000815129825 */ /* 0x000fe200078e0012 */
[----:B------:R-:W-:Y:S02]  /*2290*/  @!P2 MOV R21, 0x4 ;  /* 0x000000040015a802 */ /* 0x000fe40000000f00 */
[----:B------:R-:W-:Y:S01]  /*22a0*/  @!P4 SHF.L.U32 R27, R27, 0x1, RZ ;  /* 0x000000011b1bc819 */ /* 0x000fe200000006ff */
[----:B--2---:R-:W-:Y:S01]  /*22b0*/  @!P2 IMAD R25, R26, c[0x0][0x10], R25 ;  /* 0x000004001a19aa24 */ /* 0x004fe200078e0219 */
[----:B------:R-:W-:Y:S01]  /*22c0*/  @!P4 MOV R26, 0x4 ;  /* 0x00000004001ac802 */ /* 0x000fe20000000f00 */
[----:B------:R-:W-:Y:S01]  /*22d0*/  @!P2 IMAD.WIDE R20, R20, R21, c[0x0][0x198] ;  /* 0x000066001414a625 */ /* 0x000fe200078e0215 */
[----:B------:R-:W2:Y:S03]  /*22e0*/  @!P1 LDG.E.64 R18, [R18.64] ;  /* 0x0000000612129981 */ /* 0x000ea6000c1e1b00 */
[----:B---3--:R-:W-:Y:S01]  /*22f0*/  @!P4 IMAD R23, R22, c[0x0][0x10], R23 ;  /* 0x000004001617ca24 */ /* 0x008fe200078e0217 */
[----:B------:R-:W-:Y:S01]  /*2300*/  @!P5 LOP3.LUT R22, R48, 0x1, RZ, 0xc0, !PT ;  /* 0x000000013016d812 */ /* 0x000fe200078ec0ff */
[----:B------:R-:W-:-:S02]  /*2310*/  @!P2 IMAD.WIDE.U32 R20, R25, 0x8, R20 ;  /* 0x000000081914a825 */ /* 0x000fc400078e0014 */
[----:B------:R-:W1:Y:S02]  /*2320*/  @!P5 S2R R25, SR_CTAID.Y ;  /* 0x000000000019d919 */ /* 0x000e640000002600 */
[----:B------:R-:W-:Y:S02]  /*2330*/  @!P5 IMAD R22, R22, c[0x0][0x10], RZ ;  /* 0x000004001616da24 */ /* 0x000fe400078e02ff */
[----:B------:R-:W-:Y:S01]  /*2340*/  @!P4 IMAD.WIDE R26, R27, R26, c[0x0][0x198] ;  /* 0x000066001b1ac625 */ /* 0x000fe200078e021a */
[----:B------:R-:W3:Y:S03]  /*2350*/  @!P2 LDG.E.64 R20, [R20.64] ;  /* 0x000000061414a981 */ /* 0x000ee6000c1e1b00 */
[----:B------:R-:W-:Y:S02]  /*2360*/  @!P5 IMAD R22, R22, c[0x0][0xc], RZ ;  /* 0x000003001616da24 */ /* 0x000fe400078e02ff */
[----:B------:R-:W-:Y:S01]  /*2370*/  @!P4 IMAD.WIDE.U32 R26, R23, 0x8, R26 ;  /* 0x00000008171ac825 */ /* 0x000fe200078e001a */
[----:B------:R-:W-:-:S02]  /*2380*/  @!P5 MOV R23, 0x4 ;  /* 0x000000040017d802 */ /* 0x000fc40000000f00 */
[----:B------:R-:W-:-:S05]  /*2390*/  @!P5 SHF.L.U32 R22, R22, 0x1, RZ ;  /* 0x000000011616d819 */ /* 0x000fca00000006ff */
[----:B------:R-:W-:-:S04]  /*23a0*/  @!P5 IMAD.WIDE R22, R22, R23, c[0x0][0x198] ;  /* 0x000066001616d625 */ /* 0x000fc800078e0217 */
[----:B-1----:R-:W-:-:S04]  /*23b0*/  @!P5 IMAD R25, R24, c[0x0][0x10], R25 ;  /* 0x000004001819da24 */ /* 0x002fc800078e0219 */
[----:B------:R-:W-:Y:S02]  /*23c0*/  @!P5 IMAD.WIDE.U32 R24, R25, 0x8, R22 ;  /* 0x000000081918d825 */ /* 0x000fe400078e0016 */
[----:B------:R-:W4:Y:S04]  /*23d0*/  @!P4 LDG.E.64 R22, [R26.64] ;  /* 0x000000061a16c981 */ /* 0x000f28000c1e1b00 */
[----:B------:R-:W5:Y:S01]  /*23e0*/  @!P5 LDG.E.64 R24, [R24.64] ;  /* 0x000000061818d981 */ /* 0x000f62000c1e1b00 */
[----:B------:R-:W-:Y:S02]  /*23f0*/  IADD3 R69, R69, -0x4, RZ ;  /* 0xfffffffc45457810 */ /* 0x000fe40007ffe0ff */
[----:B------:R-:W-:Y:S01]  /*2400*/  IADD3 R74, R74, 0x4, RZ ;  /* 0x000000044a4a7810 */ /* 0x000fe20007ffe0ff */
[----:B0-2---:R-:W-:-:S02]  /*2410*/  @!P1 FADD.FTZ R16, R16, R18 ;  /* 0x0000001210109221 */ /* 0x005fc40000010000 */
[----:B------:R-:W-:Y:S01]  /*2420*/  @!P1 FADD.FTZ R17, R17, R19 ;  /* 0x0000001311119221 */ /* 0x000fe20000010000 */
[----:B------:R-:W-:Y:S01]  /*2430*/  ISETP.NE.AND P1, PT, R69, RZ, PT ;  /* 0x000000ff4500720c */ /* 0x000fe20003f25270 */
[----:B---3--:R-:W-:Y:S02]  /*2440*/  @!P2 FADD.FTZ R16, R16, R20 ;  /* 0x000000141010a221 */ /* 0x008fe40000010000 */
[----:B------:R-:W-:Y:S02]  /*2450*/  @!P2 FADD.FTZ R17, R17, R21 ;  /* 0x000000151111a221 */ /* 0x000fe40000010000 */
[----:B----4-:R-:W-:Y:S02]  /*2460*/  @!P4 FADD.FTZ R16, R16, R22 ;  /* 0x000000161010c221 */ /* 0x010fe40000010000 */
[----:B------:R-:W-:Y:S02]  /*2470*/  @!P4 FADD.FTZ R17, R17, R23 ;  /* 0x000000171111c221 */ /* 0x000fe40000010000 */
[----:B-----5:R-:W-:-:S02]  /*2480*/  @!P5 FADD.FTZ R16, R16, R24 ;  /* 0x000000181010d221 */ /* 0x020fc40000010000 */
[----:B------:R-:W-:Y:S02]  /*2490*/  @!P5 FADD.FTZ R17, R17, R25 ;  /* 0x000000191111d221 */ /* 0x000fe40000010000 */
[----:B------:R-:W-:Y:S05]  /*24a0*/  @P1 BRA `(.L_x_3163) ;  /* 0xfffffc5000001947 */ /* 0x000fea000383ffff */
.L_x_3162:
        /* <DEDUP_REMOVED lines=19> */
.L_x_3165:
[----:B------:R-:W-:Y:S05]  /*25e0*/  BSYNC B0 ;  /* 0x0000000000007941 */ /* 0x000fea0003800000 */
.L_x_3164:
        /* <DEDUP_REMOVED lines=12> */
[----:B------:R-:W-:Y:S02]  /*26b0*/  @!P1 IMAD R19, R19, c[0x0][0x10], RZ ;  /* 0x0000040013139a24 */ /* 0x000fe400078e02ff */
[----:B------:R-:W-:-:S02]  /*26c0*/  @!P2 IMAD R18, R18, c[0x0][0xc], RZ ;  /* 0x000003001212aa24 */ /* 0x000fc400078e02ff */
[----:B------:R-:W-:Y:S01]  /*26d0*/  @!P1 IMAD R20, R19, c[0x0][0xc], RZ ;  /* 0x0000030013149a24 */ /* 0x000fe200078e02ff */
[----:B------:R-:W-:Y:S02]  /*26e0*/  @!P2 MOV R19, 0x4 ;  /* 0x000000040013a802 */ /* 0x000fe40000000f00 */
        /* <DEDUP_REMOVED lines=14> */
.L_x_3159:
[----:B------:R-:W-:Y:S01]  /*27d0*/  LOP3.LUT P1, RZ, R3, R0, RZ, 0xfc, !PT ;  /* 0x0000000003ff7212 */ /* 0x000fe2000782fcff */
[----:B------:R1:W-:Y:S01]  /*27e0*/  @!P3 STS.64 [0xc8], R16 ;  /* 0x0000c810ff00b388 */ /* 0x0003e20000000a00 */
        /* <DEDUP_REMOVED lines=12> */
[----:B------:R-:W3:Y:S04]  /*28b0*/  LDG.E.64 R18, [R18.64] ;  /* 0x0000000612127981 */ /* 0x000ee8000c1e1b00 */
[----:B------:R-:W3:Y:S01]  /*28c0*/  LDG.E.64 R20, [R20.64] ;  /* 0x0000000614147981 */ /* 0x000ee2000c1e1b00 */
[----:B------:R-:W-:-:S02]  /*28d0*/  ISETP.NE.AND P5, PT, RZ, UR5, PT ;  /* 0x00000005ff007c0c */ /* 0x000fc4000bfa5270 */
[----:B01----:R-:W-:Y:S01]  /*28e0*/  PRMT R17, RZ, 0x5410, R47 ;  /* 0x00005410ff117816 */ /* 0x003fe2000000002f */
[----:B------:R-:W0:Y:S01]  /*28f0*/  LDS.64 R22, [0xc8] ;  /* 0x0000c800ff167984 */ /* 0x000e220000000a00 */
[--C-:B--2---:R-:W-:Y:S02]  /*2900*/  PRMT R27, RZ, 0x7610, R10.reuse ;  /* 0x00007610ff1b7816 */ /* 0x104fe4000000000a */
[----:B------:R-:W-:Y:S02]  /*2910*/  PRMT R25, RZ, 0x5410, R10 ;  /* 0x00005410ff197816 */ /* 0x000fe4000000000a */
[----:B------:R-:W-:Y:S01]  /*2920*/  ISETP.GE.U32.AND P2, PT, R63, c[0x0][0x1c8], PT ;  /* 0x000072003f007a0c */ /* 0x000fe20003f46070 */
[----:B0-----:R-:W-:-:S04]  /*2930*/  FMUL.FTZ R68, R22, c[0x0][0x1f4] ;  /* 0x00007d0016447a20 */ /* 0x001fc80000410000 */
[----:B------:R-:W-:Y:S02]  /*2940*/  FMUL.FTZ R22, R68, R68 ;  /* 0x0000004444167220 */ /* 0x000fe40000410000 */
[----:B------:R-:W-:Y:S02]  /*2950*/  FADD.FTZ R17, R17, -R68 ;  /* 0x8000004411117221 */ /* 0x000fe40000010000 */
[----:B------:R-:W-:Y:S01]  /*2960*/  FFMA.FTZ R23, R23, c[0x0][0x1f4], -R22 ;  /* 0x00007d0017177a23 */ /* 0x000fe20000010816 */
[----:B------:R-:W-:Y:S01]  /*2970*/  MOV R22, 0x3f800000 ;  /* 0x3f80000000167802 */ /* 0x000fe20000000f00 */
[--C-:B------:R-:W-:Y:S02]  /*2980*/  FADD.FTZ R27, R27, -R68.reuse ;  /* 0x800000441b1b7221 */ /* 0x100fe40000010000 */
[----:B------:R-:W-:Y:S01]  /*2990*/  FADD.FTZ R25, R25, -R68 ;  /* 0x8000004419197221 */ /* 0x000fe20000010000 */
[----:B------:R-:W-:-:S13]  /*29a0*/  FSETP.GTU.FTZ.AND P1, PT, R23, RZ, PT ;  /* 0x000000ff1700720b */ /* 0x000fda0003f3c000 */
[----:B------:R-:W-:-:S04]  /*29b0*/  @P1 FADD.FTZ R23, R23, c[0x0][0x188] ;  /* 0x0000620017171621 */ /* 0x000fc80000010000 */
[----:B------:R0:W1:Y:S01]  /*29c0*/  @P1 MUFU.RSQ R22, R23 ;  /* 0x0000001700161308 */ /* 0x0000620000001400 */
[----:B------:R-:W-:-:S04]  /*29d0*/  ISETP.GE.U32.AND P1, PT, R64, c[0x0][0x1c8], PT ;  /* 0x0000720040007a0c */ /* 0x000fc80003f26070 */
[----:B------:R-:W-:Y:S02]  /*29e0*/  ISETP.GE.AND.EX P3, PT, R5, c[0x0][0x1cc], PT, P1 ;  /* 0x0000730005007a0c */ /* 0x000fe40003f66310 */
[----:B------:R-:W-:Y:S02]  /*29f0*/  ISETP.GE.U32.AND P1, PT, R62, c[0x0][0x1c8], PT ;  /* 0x000072003e007a0c */ /* 0x000fe40003f26070 */
[----:B0-----:R-:W-:Y:S02]  /*2a00*/  PRMT R23, RZ, 0x7610, R47 ;  /* 0x00007610ff177816 */ /* 0x001fe4000000002f */
[----:B------:R-:W-:-:S03]  /*2a10*/  ISETP.GT.U32.OR P3, PT, R0, 0x29f, P3 ;  /* 0x0000029f0000780c */ /* 0x000fc60001f64470 */
[----:B------:R-:W-:Y:S02]  /*2a20*/  FADD.FTZ R23, R23, -R68 ;  /* 0x8000004417177221 */ /* 0x000fe40000010000 */
[-C--:B-1----:R-:W-:Y:S02]  /*2a30*/  FMUL.FTZ R17, R17, R22.reuse ;  /* 0x0000001611117220 */ /* 0x082fe40000410000 */
[-C--:B------:R-:W-:Y:S02]  /*2a40*/  FMUL.FTZ R16, R23, R22.reuse ;  /* 0x0000001617107220 */ /* 0x080fe40000410000 */
[-C--:B------:R-:W-:Y:S02]  /*2a50*/  FMUL.FTZ R10, R27, R22.reuse ;  /* 0x000000161b0a7220 */ /* 0x080fe40000410000 */
[----:B------:R-:W-:Y:S02]  /*2a60*/  FMUL.FTZ R23, R25, R22 ;  /* 0x0000001619177220 */ /* 0x000fe40000410000 */
[----:B---3--:R-:W-:-:S02]  /*2a70*/  FFMA.FTZ R26, R18, R17, R20 ;  /* 0x00000011121a7223 */ /* 0x008fc40000010014 */
        /* <DEDUP_REMOVED lines=12> */
.L_x_3166:
        /* <DEDUP_REMOVED lines=12> */
.L_x_3168:
[----:B------:R-:W-:Y:S05]  /*2c00*/  BSYNC B0 ;  /* 0x0000000000007941 */ /* 0x000fea0003800000 */
.L_x_3167:
[----:B------:R-:W-:Y:S02]  /*2c10*/  FFMA.FTZ R23, R18, R23, R20 ;  /* 0x0000001712177223 */ /* 0x000fe40000010014 */
[----:B------:R-:W-:Y:S01]  /*2c20*/  FFMA.FTZ R10, R19, R10, R21 ;  /* 0x0000000a130a7223 */ /* 0x000fe20000010015 */
        /* <DEDUP_REMOVED lines=11> */
.L_x_3169:
        /* <DEDUP_REMOVED lines=12> */
.L_x_3171:
[----:B------:R-:W-:Y:S05]  /*2da0*/  BSYNC B0 ;  /* 0x0000000000007941 */ /* 0x000fea0003800000 */
.L_x_3170:
[--C-:B------:R-:W-:Y:S02]  /*2db0*/  PRMT R5, RZ, 0x5410, R46.reuse ;  /* 0x00005410ff057816 */ /* 0x100fe4000000002e */
[----:B0-----:R-:W-:Y:S02]  /*2dc0*/  PRMT R23, RZ, 0x7610, R46 ;  /* 0x00007610ff177816 */ /* 0x001fe4000000002e */
[--C-:B------:R-:W-:Y:S01]  /*2dd0*/  PRMT R25, RZ, 0x5410, R13.reuse ;  /* 0x00005410ff197816 */ /* 0x100fe2000000000d */
[--C-:B------:R-:W-:Y:S01]  /*2de0*/  FADD.FTZ R5, R5, -R68.reuse ;  /* 0x8000004405057221 */ /* 0x100fe20000010000 */
[----:B------:R-:W-:Y:S01]  /*2df0*/  PRMT R13, RZ, 0x7610, R13 ;  /* 0x00007610ff0d7816 */ /* 0x000fe2000000000d */
[--C-:B------:R-:W-:Y:S01]  /*2e00*/  FADD.FTZ R23, R23, -R68.reuse ;  /* 0x8000004417177221 */ /* 0x100fe20000010000 */
[----:B------:R-:W-:Y:S01]  /*2e10*/  ISETP.GE.AND.EX P2, PT, R6, c[0x0][0x1cc], PT, P2 ;  /* 0x0000730006007a0c */ /* 0x000fe20003f46320 */
[-C--:B------:R-:W-:Y:S01]  /*2e20*/  FMUL.FTZ R17, R5, R22.reuse ;  /* 0x0000001605117220 */ /* 0x080fe20000410000 */
[----:B------:R-:W-:Y:S01]  /*2e30*/  ISETP.GE.AND.EX P1, PT, R7, c[0x0][0x1cc], PT, P1 ;  /* 0x0000730007007a0c */ /* 0x000fe20003f26310 */
[----:B------:R-:W-:Y:S01]  /*2e40*/  FMUL.FTZ R16, R23, R22 ;  /* 0x0000001617107220 */ /* 0x000fe20000410000 */
[C---:B------:R-:W-:Y:S01]  /*2e50*/  ISETP.GT.U32.OR P2, PT, R0.reuse, 0x29f, P2 ;  /* 0x0000029f0000780c */ /* 0x040fe20001744470 */
[--C-:B------:R-:W-:Y:S01]  /*2e60*/  FADD.FTZ R5, R25, -R68.reuse ;  /* 0x8000004419057221 */ /* 0x100fe20000010000 */
[----:B------:R-:W-:Y:S01]  /*2e70*/  ISETP.GT.U32.OR P1, PT, R0, 0x29f, P1 ;  /* 0x0000029f0000780c */ /* 0x000fe20000f24470 */
[----:B------:R-:W-:-:S02]  /*2e80*/  FADD.FTZ R13, R13, -R68 ;  /* 0x800000440d0d7221 */ /* 0x000fc40000010000 */
        /* <DEDUP_REMOVED lines=13> */
.L_x_3172:
        /* <DEDUP_REMOVED lines=12> */
.L_x_3174:
[----:B------:R-:W-:Y:S05]  /*3020*/  BSYNC B0 ;  /* 0x0000000000007941 */ /* 0x000fea0003800000 */
.L_x_3173:
[-C--:B------:R-:W-:Y:S01]  /*3030*/  FMUL.FTZ R17, R5, R22.reuse ;  /* 0x0000001605117220 */ /* 0x080fe20000410000 */
[--C-:B------:R-:W-:Y:S01]  /*3040*/  PRMT R5, RZ, 0x5410, R15.reuse ;  /* 0x00005410ff057816 */ /* 0x100fe2000000000f */
[----:B------:R-:W-:Y:S01]  /*3050*/  FMUL.FTZ R6, R13, R22 ;  /* 0x000000160d067220 */ /* 0x000fe20000410000 */
[----:B------:R-:W-:Y:S01]  /*3060*/  PRMT R15, RZ, 0x7610, R15 ;  /* 0x00007610ff0f7816 */ /* 0x000fe2000000000f */
[----:B------:R-:W-:Y:S02]  /*3070*/  FFMA.FTZ R10, R18, R17, R20 ;  /* 0x00000011120a7223 */ /* 0x000fe40000010014 */
[----:B------:R-:W-:Y:S01]  /*3080*/  FFMA.FTZ R13, R19, R6, R21 ;  /* 0x00000006130d7223 */ /* 0x000fe20000010015 */
        /* <DEDUP_REMOVED lines=11> */
.L_x_3175:
        /* <DEDUP_REMOVED lines=12> */
.L_x_3177:
[----:B------:R-:W-:Y:S05]  /*3200*/  BSYNC B0 ;  /* 0x0000000000007941 */ /* 0x000fea0003800000 */
.L_x_3176:
[--C-:B------:R-:W-:Y:S01]  /*3210*/  PRMT R7, RZ, 0x5410, R29.reuse ;  /* 0x00005410ff077816 */ /* 0x100fe2000000001d */
[--C-:B0-----:R-:W-:Y:S01]  /*3220*/  FADD.FTZ R24, R5, -R68.reuse ;  /* 0x8000004405187221 */ /* 0x101fe20000010000 */
[----:B------:R-:W-:Y:S01]  /*3230*/  PRMT R29, RZ, 0x7610, R29 ;  /* 0x00007610ff1d7816 */ /* 0x000fe2000000001d */
[--C-:B------:R-:W-:Y:S01]  /*3240*/  FADD.FTZ R15, R15, -R68.reuse ;  /* 0x800000440f0f7221 */ /* 0x100fe20000010000 */
[----:B-1----:R-:W-:Y:S01]  /*3250*/  PRMT R17, RZ, 0x5410, R33 ;  /* 0x00005410ff117816 */ /* 0x002fe20000000021 */
[--C-:B------:R-:W-:Y:S01]  /*3260*/  FADD.FTZ R7, R7, -R68.reuse ;  /* 0x8000004407077221 */ /* 0x100fe20000010000 */
[----:B------:R-:W-:Y:S01]  /*3270*/  ISETP.GE.U32.AND P1, PT, R61, c[0x0][0x1c8], PT ;  /* 0x000072003d007a0c */ /* 0x000fe20003f26070 */
[--C-:B------:R-:W-:Y:S01]  /*3280*/  FADD.FTZ R29, R29, -R68.reuse ;  /* 0x800000441d1d7221 */ /* 0x100fe20000010000 */
[----:B------:R-:W-:Y:S01]  /*3290*/  ISETP.GE.U32.AND P2, PT, R60, c[0x0][0x1c8], PT ;  /* 0x000072003c007a0c */ /* 0x000fe20003f46070 */
[--C-:B------:R-:W-:Y:S01]  /*32a0*/  FADD.FTZ R5, R17, -R68.reuse ;  /* 0x8000004411057221 */ /* 0x100fe20000010000 */
[----:B------:R-:W-:Y:S01]  /*32b0*/  PRMT R13, RZ, 0x5410, R31 ;  /* 0x00005410ff0d7816 */ /* 0x000fe2000000001f */
[-C--:B------:R-:W-:Y:S01]  /*32c0*/  FMUL.FTZ R17, R24, R22.reuse ;  /* 0x0000001618117220 */ /* 0x080fe20000410000 */
[----:B------:R-:W-:Y:S01]  /*32d0*/  PRMT R27, RZ, 0x5410, R37 ;  /* 0x00005410ff1b7816 */ /* 0x000fe20000000025 */
[-C--:B------:R-:W-:Y:S01]  /*32e0*/  FMUL.FTZ R24, R29, R22.reuse ;  /* 0x000000161d187220 */ /* 0x080fe20000410000 */
[----:B------:R-:W-:Y:S01]  /*32f0*/  PRMT R75, RZ, 0x5410, R41 ;  /* 0x00005410ff4b7816 */ /* 0x000fe20000000029 */
[----:B------:R-:W-:Y:S01]  /*3300*/  FADD.FTZ R13, R13, -R68 ;  /* 0x800000440d0d7221 */ /* 0x000fe20000010000 */
[----:B------:R-:W-:Y:S01]  /*3310*/  PRMT R77, RZ, 0x5410, R42 ;  /* 0x00005410ff4d7816 */ /* 0x000fe2000000002a */
[--C-:B------:R-:W-:Y:S01]  /*3320*/  FADD.FTZ R27, R27, -R68.reuse ;  /* 0x800000441b1b7221 */ /* 0x100fe20000010000 */
[----:B------:R-:W-:Y:S01]  /*3330*/  PRMT R6, RZ, 0x5410, R43 ;  /* 0x00005410ff067816 */ /* 0x000fe2000000002b */
[----:B------:R-:W-:Y:S01]  /*3340*/  FADD.FTZ R75, R75, -R68 ;  /* 0x800000444b4b7221 */ /* 0x000fe20000010000 */
[----:B------:R-:W-:Y:S01]  /*3350*/  PRMT R10, RZ, 0x5410, R44 ;  /* 0x00005410ff0a7816 */ /* 0x000fe2000000002c */
[--C-:B------:R-:W-:Y:S01]  /*3360*/  FADD.FTZ R77, R77, -R68.reuse ;  /* 0x800000444d4d7221 */ /* 0x100fe20000010000 */
[----:B------:R-:W-:Y:S01]  /*3370*/  PRMT R16, RZ, 0x5410, R45 ;  /* 0x00005410ff107816 */ /* 0x000fe2000000002d */
[--C-:B------:R-:W-:Y:S01]  /*3380*/  FADD.FTZ R26, R6, -R68.reuse ;  /* 0x80000044061a7221 */ /* 0x100fe20000010000 */
[----:B------:R-:W-:Y:S01]  /*3390*/  PRMT R31, RZ, 0x7610, R31 ;  /* 0x00007610ff1f7816 */ /* 0x000fe2000000001f */
[----:B------:R-:W-:Y:S01]  /*33a0*/  FADD.FTZ R10, R10, -R68 ;  /* 0x800000440a0a7221 */ /* 0x000fe20000010000 */
[----:B------:R-:W-:Y:S01]  /*33b0*/  PRMT R33, RZ, 0x7610, R33 ;  /* 0x00007610ff217816 */ /* 0x000fe20000000021 */
[----:B------:R-:W-:Y:S01]  /*33c0*/  FFMA.FTZ R29, R18, R17, R20 ;  /* 0x00000011121d7223 */ /* 0x000fe20000010014 */
        /* <DEDUP_REMOVED lines=9> */
[----:B------:R-:W-:Y:S01]  /*3460*/  FMUL.FTZ R38, R15, R22 ;  /* 0x000000160f267220 */ /* 0x000fe20000410000 */
        /* <DEDUP_REMOVED lines=10> */
[----:B------:R-:W-:Y:S01]  /*3510*/  ISETP.GE.AND.EX P1, PT, R8, c[0x0][0x1cc], PT, P1 ;  /* 0x0000730008007a0c */ /* 0x000fe20003f26310 */
[--C-:B------:R-:W-:Y:S01]  /*3520*/  FADD.FTZ R43, R43, -R68.reuse ;  /* 0x800000442b2b7221 */ /* 0x100fe20000010000 */
[----:B------:R-:W-:Y:S01]  /*3530*/  ISETP.GE.AND.EX P2, PT, R9, c[0x0][0x1cc], PT, P2 ;  /* 0x0000730009007a0c */ /* 0x000fe20003f46320 */
[--C-:B------:R-:W-:Y:S01]  /*3540*/  FADD.FTZ R44, R44, -R68.reuse ;  /* 0x800000442c2c7221 */ /* 0x100fe20000010000 */
[----:B------:R-:W-:Y:S01]  /*3550*/  ISETP.GT.U32.OR P1, PT, R0, 0x29f, P1 ;  /* 0x0000029f0000780c */ /* 0x000fe20000f24470 */
[--C-:B------:R-:W-:Y:S01]  /*3560*/  FADD.FTZ R34, R16, -R68.reuse ;  /* 0x8000004410227221 */ /* 0x100fe20000010000 */
[----:B------:R-:W-:Y:S01]  /*3570*/  ISETP.GT.U32.OR P2, PT, R0, 0x29f, P2 ;  /* 0x0000029f0000780c */ /* 0x000fe20001744470 */
[----:B------:R-:W-:-:S02]  /*3580*/  FADD.FTZ R45, R45, -R68 ;  /* 0x800000442d2d7221 */ /* 0x000fc40000010000 */
[----:B------:R-:W-:Y:S02]  /*3590*/  FMUL.FTZ R15, R7, R22 ;  /* 0x00000016070f7220 */ /* 0x000fe40000410000 */
        /* <DEDUP_REMOVED lines=12> */
.L_x_3178:
        /* <DEDUP_REMOVED lines=12> */
.L_x_3180:
[----:B------:R-:W-:Y:S05]  /*3720*/  BSYNC B0 ;  /* 0x0000000000007941 */ /* 0x000fea0003800000 */
.L_x_3179:
        /* <DEDUP_REMOVED lines=13> */
.L_x_3181:
        /* <DEDUP_REMOVED lines=12> */
.L_x_3183:
[----:B------:R-:W-:Y:S05]  /*38c0*/  BSYNC B0 ;  /* 0x0000000000007941 */ /* 0x000fea0003800000 */
.L_x_3182:
[----:B------:R-:W-:Y:S01]  /*38d0*/  ISETP.GE.U32.AND P6, PT, R59, c[0x0][0x1c8], PT ;  /* 0x000072003b007a0c */ /* 0x000fe20003fc6070 */
[-C--:B------:R-:W-:Y:S01]  /*38e0*/  FMUL.FTZ R7, R13, R22.reuse ;  /* 0x000000160d077220 */ /* 0x080fe20000410000 */
        /* <DEDUP_REMOVED lines=8> */
[----:B------:R-:W-:Y:S01]  /*3970*/  ISETP.GE.AND.EX P6, PT, R11, c[0x0][0x1cc], PT, P6 ;  /* 0x000073000b007a0c */ /* 0x000fe20003fc6360 */
[-C--:B------:R-:W-:Y:S01]  /*3980*/  FMUL.FTZ R23, R23, R22.reuse ;  /* 0x0000001617177220 */ /* 0x080fe20000410000 */
[----:B------:R-:W-:Y:S01]  /*3990*/  ISETP.GE.AND.EX P1, PT, R12, c[0x0][0x1cc], PT, P1 ;  /* 0x000073000c007a0c */ /* 0x000fe20003f26310 */
[-C--:B0-----:R-:W-:Y:S01]  /*39a0*/  FMUL.FTZ R16, R25, R22.reuse ;  /* 0x0000001619107220 */ /* 0x081fe20000410000 */
        /* <DEDUP_REMOVED lines=11> */
[-C--:B------:R-:W-:Y:S01]  /*3a60*/  FMUL.FTZ R46, R41, R22.reuse ;  /* 0x00000016292e7220 */ /* 0x080fe20000410000 */
[C---:B------:R-:W-:Y:S01]  /*3a70*/  ISETP.GT.U32.OR P3, PT, R0.reuse, 0x29f, P3 ;  /* 0x0000029f0000780c */ /* 0x040fe20001f64470 */
[-C--:B------:R-:W-:Y:S01]  /*3a80*/  FMUL.FTZ R77, R77, R22.reuse ;  /* 0x000000164d4d7220 */ /* 0x080fe20000410000 */
[----:B------:R-:W-:Y:S01]  /*3a90*/  ISETP.GT.U32.OR P4, PT, R0, 0x29f, P4 ;  /* 0x0000029f0000780c */ /* 0x000fe20002784470 */
[----:B------:R-:W-:-:S02]  /*3aa0*/  FMUL.FTZ R42, R42, R22 ;  /* 0x000000162a2a7220 */ /* 0x000fc40000410000 */
[-C--:B------:R-:W-:Y:S02]  /*3ab0*/  FMUL.FTZ R26, R43, R22.reuse ;  /* 0x000000162b1a7220 */ /* 0x080fe40000410000 */
[-C--:B-1----:R-:W-:Y:S02]  /*3ac0*/  FMUL.FTZ R15, R10, R22.reuse ;  /* 0x000000160a0f7220 */ /* 0x082fe40000410000 */
[-C--:B------:R-:W-:Y:S02]  /*3ad0*/  FMUL.FTZ R44, R44, R22.reuse ;  /* 0x000000162c2c7220 */ /* 0x080fe40000410000 */
[-C--:B------:R-:W-:Y:S02]  /*3ae0*/  FMUL.FTZ R17, R34, R22.reuse ;  /* 0x0000001622117220 */ /* 0x080fe40000410000 */
[----:B------:R-:W-:Y:S02]  /*3af0*/  FMUL.FTZ R22, R45, R22 ;  /* 0x000000162d167220 */ /* 0x000fe40000410000 */
[----:B------:R-:W-:-:S02]  /*3b00*/  FFMA.FTZ R10, R18, R7, R20 ;  /* 0x00000007120a7223 */ /* 0x000fc40000010014 */
        /* <DEDUP_REMOVED lines=12> */
.L_x_3184:
        /* <DEDUP_REMOVED lines=12> */
.L_x_3186:
[----:B------:R-:W-:Y:S05]  /*3c90*/  BSYNC B0 ;  /* 0x0000000000007941 */ /* 0x000fea0003800000 */
.L_x_3185:
        /* <DEDUP_REMOVED lines=13> */
.L_x_3187:
[----:B------:R-:W-:Y:S01]  /*3d70*/  BSSY B0, `(.L_x_3188) ;  /* 0x000000c000007945 */ /* 0x000fe20003800000 */
[----:B------:R-:W-:Y:S05]  /*3d80*/  @P1 BRA `(.L_x_3189) ;  /* 0x000000a000001947 */ /* 0x000fea0003800000 */
[----:B------:R-:W-:Y:S01]  /*3d90*/  MOV R6, R72 ;  /* 0x0000004800067202 */ /* 0x000fe20000000f00 */
[----:B0-----:R-:W-:Y:S01]  /*3da0*/  IMAD R9, R12, c[0x0][0x1c0], RZ ;  /* 0x000070000c097a24 */ /* 0x001fe200078e02ff */
        /* <DEDUP_REMOVED lines=8> */
.L_x_3189:
[----:B------:R-:W-:Y:S05]  /*3e30*/  BSYNC B0 ;  /* 0x0000000000007941 */ /* 0x000fea0003800000 */
.L_x_3188:
        /* <DEDUP_REMOVED lines=13> */
.L_x_3190:
[----:B------:R-:W-:Y:S01]  /*3f10*/  BSSY B0, `(.L_x_3191) ;  /* 0x000000c000007945 */ /* 0x000fe20003800000 */
[----:B------:R-:W-:Y:S05]  /*3f20*/  @P2 BRA `(.L_x_3192) ;  /* 0x000000a000002947 */ /* 0x000fea0003800000 */
[----:B------:R-:W-:Y:S01]  /*3f30*/  MOV R6, R72 ;  /* 0x0000004800067202 */ /* 0x000fe20000000f00 */
[----:B------:R-:W-:Y:S01]  /*3f40*/  IMAD R14, R14, c[0x0][0x1c0], RZ ;  /* 0x000070000e0e7a24 */ /* 0x000fe200078e02ff */
[----:B------:R-:W-:Y:S02]  /*3f50*/  MOV R7, R71 ;  /* 0x0000004700077202 */ /* 0x000fe40000000f00 */
[----:B------:R-:W-:Y:S01]  /*3f60*/  F2FP.BF16.PACK_AB R23, R16, R23 ;  /* 0x000000171017723e */ /* 0x000fe200000010ff */
[C---:B0-----:R-:W-:Y:S02]  /*3f70*/  IMAD R5, R57.reuse, c[0x0][0x1c4], R14 ;  /* 0x0000710039057a24 */ /* 0x041fe400078e020e */
[----:B------:R-:W-:-:S05]  /*3f80*/  IMAD.WIDE.U32 R6, R57, c[0x0][0x1c0], R6 ;  /* 0x0000700039067a25 */ /* 0x000fca00078e0006 */
[----:B------:R-:W-:Y:S02]  /*3f90*/  IADD3 R5, R7, R5, RZ ;  /* 0x0000000507057210 */ /* 0x000fe40007ffe0ff */
[----:B------:R-:W-:-:S04]  /*3fa0*/  LEA R8, P1, R6, c[0x0][0x160], 0x1 ;  /* 0x0000580006087a11 */ /* 0x000fc800078208ff */
[----:B------:R-:W-:-:S05]  /*3fb0*/  LEA.HI.X R9, R6, c[0x0][0x164], R5, 0x1, P1 ;  /* 0x0000590006097a11 */ /* 0x000fca00008f0c05 */
[----:B------:R0:W-:Y:S04]  /*3fc0*/  STG.E [R8.64], R23 ;  /* 0x0000001708007986 */ /* 0x0001e8000c101906 */
.L_x_3192:
[----:B------:R-:W-:Y:S05]  /*3fd0*/  BSYNC B0 ;  /* 0x0000000000007941 */ /* 0x000fea0003800000 */
.L_x_3191:
        /* <DEDUP_REMOVED lines=13> */
.L_x_3193:
        /* <DEDUP_REMOVED lines=12> */
.L_x_3195:
[----:B------:R-:W-:Y:S05]  /*4170*/  BSYNC B0 ;  /* 0x0000000000007941 */ /* 0x000fea0003800000 */
.L_x_3194:
        /* <DEDUP_REMOVED lines=13> */
.L_x_3196:
        /* <DEDUP_REMOVED lines=12> */
.L_x_3198:
[----:B------:R-:W-:Y:S05]  /*4310*/  BSYNC B0 ;  /* 0x0000000000007941 */ /* 0x000fea0003800000 */
.L_x_3197:
[----:B------:R-:W-:Y:S01]  /*4320*/  ISETP.GE.U32.AND P6, PT, R54, c[0x0][0x1c8], PT ;  /* 0x0000720036007a0c */ /* 0x000fe20003fc6070 */
[C-C-:B------:R-:W-:Y:S01]  /*4330*/  FFMA.FTZ R75, R18.reuse, R75, R20.reuse ;  /* 0x0000004b124b7223 */ /* 0x140fe20000010014 */
[----:B------:R-:W-:Y:S01]  /*4340*/  ISETP.GE.U32.AND P1, PT, R53, c[0x0][0x1c8], PT ;  /* 0x0000720035007a0c */ /* 0x000fe20003f26070 */
[--C-:B------:R-:W-:Y:S01]  /*4350*/  FFMA.FTZ R77, R18, R77, R20.reuse ;  /* 0x0000004d124d7223 */ /* 0x100fe20000010014 */
[----:B------:R-:W-:Y:S01]  /*4360*/  ISETP.GE.U32.AND P2, PT, R52, c[0x0][0x1c8], PT ;  /* 0x0000720034007a0c */ /* 0x000fe20003f46070 */
[C-C-:B------:R-:W-:Y:S01]  /*4370*/  FFMA.FTZ R13, R18.reuse, R13, R20.reuse ;  /* 0x0000000d120d7223 */ /* 0x140fe20000010014 */
[----:B------:R-:W-:Y:S01]  /*4380*/  ISETP.GE.U32.AND P3, PT, R51, c[0x0][0x1c8], PT ;  /* 0x0000720033007a0c */ /* 0x000fe20003f66070 */
[--C-:B------:R-:W-:Y:S01]  /*4390*/  FFMA.FTZ R15, R18, R15, R20.reuse ;  /* 0x0000000f120f7223 */ /* 0x100fe20000010014 */
[----:B------:R-:W-:Y:S01]  /*43a0*/  ISETP.GE.U32.AND P4, PT, R50, c[0x0][0x1c8], PT ;  /* 0x0000720032007a0c */ /* 0x000fe20003f86070 */
[----:B------:R-:W-:Y:S01]  /*43b0*/  FFMA.FTZ R17, R18, R17, R20 ;  /* 0x0000001112117223 */ /* 0x000fe20000010014 */
[----:B------:R-:W-:Y:S01]  /*43c0*/  ISETP.GE.AND.EX P6, PT, R32, c[0x0][0x1cc], PT, P6 ;  /* 0x0000730020007a0c */ /* 0x000fe20003fc6360 */
[--C-:B------:R-:W-:Y:S01]  /*43d0*/  FFMA.FTZ R42, R19, R42, R21.reuse ;  /* 0x0000002a132a7223 */ /* 0x100fe20000010015 */
[----:B------:R-:W-:Y:S01]  /*43e0*/  ISETP.GE.AND.EX P1, PT, R35, c[0x0][0x1cc], PT, P1 ;  /* 0x0000730023007a0c */ /* 0x000fe20003f26310 */
[C-C-:B------:R-:W-:Y:S01]  /*43f0*/  FFMA.FTZ R26, R19.reuse, R26, R21.reuse ;  /* 0x0000001a131a7223 */ /* 0x140fe20000010015 */
[----:B------:R-:W-:Y:S01]  /*4400*/  ISETP.GE.AND.EX P2, PT, R36, c[0x0][0x1cc], PT, P2 ;  /* 0x0000730024007a0c */ /* 0x000fe20003f46320 */
[--C-:B------:R-:W-:Y:S01]  /*4410*/  FFMA.FTZ R44, R19, R44, R21.reuse ;  /* 0x0000002c132c7223 */ /* 0x100fe20000010015 */
[----:B------:R-:W-:Y:S01]  /*4420*/  ISETP.GE.AND.EX P3, PT, R39, c[0x0][0x1cc], PT, P3 ;  /* 0x0000730027007a0c */ /* 0x000fe20003f66330 */
[C-C-:B------:R-:W-:Y:S01]  /*4430*/  FFMA.FTZ R22, R19.reuse, R22, R21.reuse ;  /* 0x0000001613167223 */ /* 0x140fe20000010015 */
[----:B------:R-:W-:Y:S01]  /*4440*/  ISETP.GE.AND.EX P4, PT, R40, c[0x0][0x1cc], PT, P4 ;  /* 0x0000730028007a0c */ /* 0x000fe20003f86340 */
[----:B------:R-:W-:Y:S01]  /*4450*/  FFMA.FTZ R46, R19, R46, R21 ;  /* 0x0000002e132e7223 */ /* 0x000fe20000010015 */
[----:B------:R-:W-:-:S02]  /*4460*/  ISETP.GT.U32.OR P6, PT, R0, 0x29f, P6 ;  /* 0x0000029f0000780c */ /* 0x000fc400037c4470 */
[C---:B------:R-:W-:Y:S02]  /*4470*/  ISETP.GT.U32.OR P1, PT, R0.reuse, 0x29f, P1 ;  /* 0x0000029f0000780c */ /* 0x040fe40000f24470 */
[C---:B------:R-:W-:Y:S02]  /*4480*/  ISETP.GT.U32.OR P2, PT, R0.reuse, 0x29f, P2 ;  /* 0x0000029f0000780c */ /* 0x040fe40001744470 */
[C---:B------:R-:W-:Y:S02]  /*4490*/  ISETP.GT.U32.OR P3, PT, R0.reuse, 0x29f, P3 ;  /* 0x0000029f0000780c */ /* 0x040fe40001f64470 */
[----:B------:R-:W-:Y:S01]  /*44a0*/  ISETP.GT.U32.OR P4, PT, R0, 0x29f, P4 ;  /* 0x0000029f0000780c */ /* 0x000fe20002784470 */
[----:B------:R-:W-:Y:S06]  /*44b0*/  @!P5 BRA `(.L_x_3199) ;  /* 0x000000a00000d947 */ /* 0x000fec0003800000 */
        /* <DEDUP_REMOVED lines=10> */
.L_x_3199:
        /* <DEDUP_REMOVED lines=12> */
.L_x_3201:
[----:B------:R-:W-:Y:S05]  /*4620*/  BSYNC B0 ;  /* 0x0000000000007941 */ /* 0x000fea0003800000 */
.L_x_3200:
        /* <DEDUP_REMOVED lines=11> */
.L_x_3202:
        /* <DEDUP_REMOVED lines=12> */
.L_x_3204:
[----:B------:R-:W-:Y:S05]  /*47a0*/  BSYNC B0 ;  /* 0x0000000000007941 */ /* 0x000fea0003800000 */
.L_x_3203:
        /* <DEDUP_REMOVED lines=11> */
.L_x_3205:
        /* <DEDUP_REMOVED lines=12> */
.L_x_3207:
[----:B------:R-:W-:Y:S05]  /*4920*/  BSYNC B0 ;  /* 0x0000000000007941 */ /* 0x000fea0003800000 */
.L_x_3206:
        /* <DEDUP_REMOVED lines=11> */
.L_x_3208:
[----:B------:R-:W-:Y:S01]  /*49e0*/  BSSY B0, `(.L_x_3209) ;  /* 0x000000c000007945 */ /* 0x000fe20003800000 */
[----:B------:R-:W-:Y:S05]  /*49f0*/  @P3 BRA `(.L_x_3210) ;  /* 0x000000a000003947 */ /* 0x000fea0003800000 */
[----:B0-----:R-:W-:Y:S01]  /*4a00*/  IMAD R8, R39, c[0x0][0x1c0], RZ ;  /* 0x0000700027087a24 */ /* 0x001fe200078e02ff */
        /* <DEDUP_REMOVED lines=9> */
.L_x_3210:
[----:B------:R-:W-:Y:S05]  /*4aa0*/  BSYNC B0 ;  /* 0x0000000000007941 */ /* 0x000fea0003800000 */
.L_x_3209:
        /* <DEDUP_REMOVED lines=11> */
.L_x_3211:
[----:B------:R-:W-:Y:S01]  /*4b60*/  BSSY B0, `(.L_x_3212) ;  /* 0x000000b000007945 */ /* 0x000fe20003800000 */
[----:B------:R-:W-:Y:S05]  /*4b70*/  @P4 BRA `(.L_x_3213) ;  /* 0x0000009000004947 */ /* 0x000fea0003800000 */
[----:B------:R-:W-:Y:S01]  /*4b80*/  MOV R70, R72 ;  /* 0x0000004800467202 */ /* 0x000fe20000000f00 */
[----:B0-----:R-:W-:Y:S01]  /*4b90*/  IMAD R5, R40, c[0x0][0x1c0], RZ ;  /* 0x0000700028057a24 */ /* 0x001fe200078e02ff */
[----:B------:R-:W-:-:S03]  /*4ba0*/  F2FP.BF16.PACK_AB R17, R22, R17 ;  /* 0x000000111611723e */ /* 0x000fc600000010ff */
[----:B------:R-:W-:-:S04]  /*4bb0*/  IMAD.WIDE.U32 R70, R50, c[0x0][0x1c0], R70 ;  /* 0x0000700032467a25 */ /* 0x000fc800078e0046 */
[----:B------:R-:W-:Y:S01]  /*4bc0*/  IMAD R5, R50, c[0x0][0x1c4], R5 ;  /* 0x0000710032057a24 */ /* 0x000fe200078e0205 */
[----:B------:R-:W-:-:S04]  /*4bd0*/  LEA R6, P1, R70, c[0x0][0x160], 0x1 ;  /* 0x0000580046067a11 */ /* 0x000fc800078208ff */
[----:B------:R-:W-:-:S04]  /*4be0*/  IADD3 R5, R71, R5, RZ ;  /* 0x0000000547057210 */ /* 0x000fc80007ffe0ff */
[----:B------:R-:W-:-:S05]  /*4bf0*/  LEA.HI.X R7, R70, c[0x0][0x164], R5, 0x1, P1 ;  /* 0x0000590046077a11 */ /* 0x000fca00008f0c05 */
[----:B------:R0:W-:Y:S02]  /*4c00*/  STG.E [R6.64], R17 ;  /* 0x0000001106007986 */ /* 0x0001e4000c101906 */
.L_x_3213:
[----:B------:R-:W-:Y:S05]  /*4c10*/  BSYNC B0 ;  /* 0x0000000000007941 */ /* 0x000fea0003800000 */
.L_x_3212:
[----:B------:R-:W-:Y:S02]  /*4c20*/  IADD3 R66, R66, c[0x0][0x10], RZ ;  /* 0x0000040042427a10 */ /* 0x000fe40007ffe0ff */
[----:B------:R-:W-:Y:S02]  /*4c30*/  IADD3 R48, R48, 0x1, RZ ;  /* 0x0000000130307810 */ /* 0x000fe40007ffe0ff */
[----:B------:R-:W-:-:S13]  /*4c40*/  ISETP.GE.AND P1, PT, R66, UR4, PT ;  /* 0x0000000442007c0c */ /* 0x000fda000bf26270 */
[----:B------:R-:W-:Y:S01]  /*4c50*/  @P1 CALL.REL.NOINC `(.L_x_3214) ;  /* 0x0000001000001944 */ /* 0x000fe20003c00000 */
[----:B------:R-:W-:Y:S05]  /*4c60*/  BRA `(.L_x_3215) ;  /* 0xffffb62000007947 */ /* 0x000fea000383ffff */
.L_x_3214:
[----:B------:R-:W-:Y:S05]  /*4c70*/  EXIT ;  /* 0x000000000000794d */ /* 0x000fea0003800000 */
.L_x_3216:
        /* <DEDUP_REMOVED lines=16> */
.L_x_5188:


//--------------------- .text._Z35group_norm_nhwc_fwd_one_pass_kernelI11Bf16IOFp32WLi512ELi84ELi672EEv26Group_norm_nhwc_fwd_params --------------------------
	.section	.text._Z35group_norm_nhwc_fwd_one_pass_kernelI11Bf16IOFp32WLi512ELi84ELi672EEv26Group_norm_nhwc_fwd_params,"ax",@progbits
	.sectioninfo	@"SHI_REGISTERS=80"
	.align	128
        .global         _Z35group_norm_nhwc_fwd_one_pass_kernelI11Bf16IOFp32WLi512ELi84ELi672EEv26Group_norm_nhwc_fwd_params
        .type           _Z35group_norm_nhwc_fwd_one_pass_kernelI11Bf16IOFp32WLi512ELi84ELi672EEv26Group_norm_nhwc_fwd_params,@function
        .size           _Z35group_norm_nhwc_fwd_one_pass_kernelI11Bf16IOFp32WLi512ELi84ELi672EEv26Group_norm_nhwc_fwd_params,(.L_x_5189 - _Z35group_norm_nhwc_fwd_one_pass_kernelI11Bf16IOFp32WLi512ELi84ELi672EEv26Group_norm_nhwc_fwd_params)
        .other          _Z35group_norm_nhwc_fwd_one_pass_kernelI11Bf16IOFp32WLi512ELi84ELi672EEv26Group_norm_nhwc_fwd_params,@"STO_CUDA_ENTRY STV_DEFAULT"
_Z35group_norm_nhwc_fwd_one_pass_kernelI11Bf16IOFp32WLi512ELi84ELi672EEv26Group_norm_nhwc_fwd_params:
.text._Z35group_norm_nhwc_fwd_one_pass_kernelI11Bf16IOFp32WLi512ELi84ELi672EEv26Group_norm_nhwc_fwd_params:
[----:B------:R-:W-:Y:S02]  /*0000*/  MOV R1, c[0x0][0x28] ;  /* 0x00000a0000017a02 */ /* 0x000fe40000000f00 */
[----:B------:R-:W0:Y:S01]  /*0010*/  S2UR UR9, SR_CTAID.Y ;  /* 0x00000000000979c3 */ /* 0x000e220000002600 */
[----:B------:R-:W-:Y:S02]  /*0020*/  ULDC UR8, c[0x0][0x1d8] ;  /* 0x0000760000087ab9 */ /* 0x000fe40000000800 */
[----:B------:R-:W-:Y:S02]  /*0030*/  ULDC UR4, c[0x0][0x1a8] ;  /* 0x00006a0000047ab9 */ /* 0x000fe40000000800 */
[----:B------:R-:W-:-:S04]  /*0040*/  UIMAD UR8, UR8, UR4, URZ ;  /* 0x00000004080872a4 */ /* 0x000fc8000f8e023f */
[----:B0-----:R-:W-:-:S06]  /*0050*/  UISETP.GE.AND UP0, UPT, UR9, UR8, UPT ;  /* 0x000000080900728c */ /* 0x001fcc000bf06270 */
[----:B------:R-:W-:-:S13]  /*0060*/  PLOP3.LUT P0, PT, PT, PT, UP0, 0x80, 0x0 ;  /* 0x000000000000781c */ /* 0x000fda0003f0f008 */
[----:B------:R-:W-:Y:S05]  /*0070*/  @P0 EXIT ;  /* 0x000000000000094d */ /* 0x000fea0003800000 */
[----:B------:R-:W0:Y:S01]  /*0080*/  S2R R47, SR_TID.X ;  /* 0x00000000002f7919 */ /* 0x000e220000002100 */
[----:B------:R-:W1:Y:S01]  /*0090*/  S2UR UR16, SR_CTAID.X ;  /* 0x00000000001079c3 */ /* 0x000e620000002500 */
[----:B------:R-:W-:Y:S02]  /*00a0*/  ULDC.U8 UR17, c[0x0][0x1dc] ;  /* 0x0000770000117ab9 */ /* 0x000fe40000000000 */
[----:B------:R-:W-:Y:S02]  /*00b0*/  UMOV UR4, URZ ;  /* 0x0000003f00047c82 */ /* 0x000fe40008000000 */
[----:B------:R-:W-:Y:S01]  /*00c0*/  ULDC.64 UR12, c[0x0][0x118] ;  /* 0x00004600000c7ab9 */ /* 0x000fe20000000a00 */
[--C-:B0-----:R-:W-:Y:S02]  /*00d0*/  SHF.R.U32.HI R2, RZ, 0x1, R47.reuse ;  /* 0x00000001ff027819 */ /* 0x101fe4000001162f */
[----:B-1----:R-:W-:Y:S02]  /*00e0*/  MOV R41, UR16 ;  /* 0x0000001000297c02 */ /* 0x002fe40008000f00 */
[----:B------:R-:W-:Y:S01]  /*00f0*/  SHF.R.S32.HI R0, RZ, 0x1f, R47 ;  /* 0x0000001fff007819 */ /* 0x000fe2000001142f */
[----:B------:R-:W-:-:S03]  /*0100*/  IMAD.WIDE.U32 R2, R2, 0x30c30c31, RZ ;  /* 0x30c30c3102027825 */ /* 0x000fc600078e00ff */
[----:B------:R-:W-:Y:S02]  /*0110*/  LEA.HI R0, R0, R47, RZ, 0x5 ;  /* 0x0000002f00007211 */ /* 0x000fe400078f28ff */
[----:B------:R-:W-:Y:S02]  /*0120*/  SHF.R.U32.HI R2, RZ, 0x2, R3 ;  /* 0x00000002ff027819 */ /* 0x000fe40000011603 */
[----:B------:R-:W-:-:S03]  /*0130*/  SHF.R.S32.HI R0, RZ, 0x5, R0 ;  /* 0x00000005ff007819 */ /* 0x000fc60000011400 */
[----:B------:R-:W-:Y:S02]  /*0140*/  IMAD R41, R41, c[0x0][0x1e4], R2 ;  /* 0x0000790029297a24 */ /* 0x000fe400078e0202 */
[----:B------:R-:W-:-:S03]  /*0150*/  IMAD R46, R2, -0x2a, R47 ;  /* 0xffffffd6022e7824 */ /* 0x000fc600078e022f */
[C---:B------:R-:W-:Y:S02]  /*0160*/  ISETP.GE.U32.AND P0, PT, R41.reuse, c[0x0][0x1c8], PT ;  /* 0x0000720029007a0c */ /* 0x040fe40003f06070 */
[----:B------:R-:W-:Y:S02]  /*0170*/  SHF.R.S32.HI R2, RZ, 0x1f, R41 ;  /* 0x0000001fff027819 */ /* 0x000fe40000011429 */
[C---:B------:R-:W-:Y:S02]  /*0180*/  IADD3 R0, R41.reuse, 0x20, RZ ;  /* 0x0000002029007810 */ /* 0x040fe40007ffe0ff */
[----:B------:R-:W-:Y:S02]  /*0190*/  ISETP.GE.AND.EX P0, PT, R2, c[0x0][0x1cc], PT, P0 ;  /* 0x0000730002007a0c */ /* 0x000fe40003f06300 */
[----:B------:R-:W-:Y:S02]  /*01a0*/  SHF.L.U32 R46, R46, 0x1, RZ ;  /* 0x000000012e2e7819 */ /* 0x000fe400000006ff */
        /* <DEDUP_REMOVED lines=23> */
[----:B------:R-:W-:Y:S02]  /*0320*/  IADD3 R55, R41, 0x190, RZ ;  /* 0x0000019029377810 */ /* 0x000fe40007ffe0ff */
[----:B------:R-:W-:-:S02]  /*0330*/  ISETP.LT.U32.AND P0, PT, R47, 0x2a0, !P0 ;  /* 0x000002a02f00780c */ /* 0x000fc40004701070 */
[C---:B------:R-:W-:Y:S02]  /*0340*/  IADD3 R53, R41.reuse, 0x1a0, RZ ;  /* 0x000001a029357810 */ /* 0x040fe40007ffe0ff */
[C---:B------:R-:W-:Y:S02]  /*0350*/  IADD3 R52, R41.reuse, 0x1b0, RZ ;  /* 0x000001b029347810 */ /* 0x040fe40007ffe0ff */
[C---:B------:R-:W-:Y:S02]  /*0360*/  IADD3 R51, R41.reuse, 0x1c0, RZ ;  /* 0x000001c029337810 */ /* 0x040fe40007ffe0ff */
[C---:B------:R-:W-:Y:S02]  /*0370*/  IADD3 R50, R41.reuse, 0x1d0, RZ ;  /* 0x000001d029327810 */ /* 0x040fe40007ffe0ff */
[C---:B------:R-:W-:Y:S02]  /*0380*/  IADD3 R49, R41.reuse, 0x1e0, RZ ;  /* 0x000001e029317810 */ /* 0x040fe40007ffe0ff */
[----:B------:R-:W-:-:S02]  /*0390*/  IADD3 R48, R41, 0x1f0, RZ ;  /* 0x000001f029307810 */ /* 0x000fc40007ffe0ff */
.L_x_3323:
[----:B0-----:R-:W-:Y:S01]  /*03a0*/  IABS R3, c[0x0][0x1d8] ;  /* 0x0000760000037a13 */ /* 0x001fe20000000000 */
[----:B------:R-:W-:Y:S01]  /*03b0*/  UMOV UR6, URZ ;  /* 0x0000003f00067c82 */ /* 0x000fe20008000000 */
[----:B------:R-:W-:Y:S01]  /*03c0*/  IABS R4, UR9 ;  /* 0x0000000900047c13 */ /* 0x000fe20008000000 */
[----:B------:R-:W-:Y:S01]  /*03d0*/  CS2R R38, SRZ ;  /* 0x0000000000267805 */ /* 0x000fe2000001ff00 */
[----:B------:R-:W0:Y:S01]  /*03e0*/  R2UR UR11, R3 ;  /* 0x00000000030b73c2 */ /* 0x000e2200000e0000 */
[C---:B------:R-:W-:Y:S01]  /*03f0*/  IADD3 R6, R41.reuse, 0x10, RZ ;  /* 0x0000001029067810 */ /* 0x040fe20007ffe0ff */
[----:B------:R-:W-:Y:S01]  /*0400*/  HFMA2.MMA R40, -RZ, RZ, 0, 0 ;  /* 0x00000000ff287435 */ /* 0x000fe200000001ff */
[----:B------:R-:W-:-:S02]  /*0410*/  IADD3 R12, R41, 0x20, RZ ;  /* 0x00000020290c7810 */ /* 0x000fc40007ffe0ff */
[----:B------:R-:W-:Y:S02]  /*0420*/  ISETP.GE.U32.AND P2, PT, R6, c[0x0][0x1c8], PT ;  /* 0x0000720006007a0c */ /* 0x000fe40003f46070 */
[----:B------:R-:W-:Y:S01]  /*0430*/  SHF.R.S32.HI R54, RZ, 0x1f, R6 ;  /* 0x0000001fff367819 */ /* 0x000fe20000011406 */
[----:B------:R-:W1:Y:S01]  /*0440*/  R2UR UR10, R4 ;  /* 0x00000000040a73c2 */ /* 0x000e6200000e0000 */
[----:B------:R-:W-:Y:S02]  /*0450*/  ISETP.GE.U32.AND P3, PT, R12, c[0x0][0x1c8], PT ;  /* 0x000072000c007a0c */ /* 0x000fe40003f66070 */
[----:B------:R-:W-:Y:S02]  /*0460*/  ISETP.GE.AND.EX P2, PT, R54, c[0x0][0x1cc], PT, P2 ;  /* 0x0000730036007a0c */ /* 0x000fe40003f46320 */
[----:B------:R-:W-:Y:S02]  /*0470*/  SHF.R.S32.HI R56, RZ, 0x1f, R12 ;  /* 0x0000001fff387819 */ /* 0x000fe4000001140c */
[----:B------:R-:W-:-:S02]  /*0480*/  ISETP.GT.U32.OR P2, PT, R47, 0x29f, P2 ;  /* 0x0000029f2f00780c */ /* 0x000fc40001744470 */
[----:B------:R-:W-:Y:S02]  /*0490*/  ISETP.GE.AND.EX P3, PT, R56, c[0x0][0x1cc], PT, P3 ;  /* 0x0000730038007a0c */ /* 0x000fe40003f66330 */
[----:B------:R-:W-:Y:S02]  /*04a0*/  IADD3 R20, R41, 0x30, RZ ;  /* 0x0000003029147810 */ /* 0x000fe40007ffe0ff */
[----:B------:R-:W-:Y:S02]  /*04b0*/  ISETP.GT.U32.OR P3, PT, R47, 0x29f, P3 ;  /* 0x0000029f2f00780c */ /* 0x000fe40001f64470 */
[----:B------:R-:W-:Y:S01]  /*04c0*/  IADD3 R16, R41, 0x40, RZ ;  /* 0x0000004029107810 */ /* 0x000fe20007ffe0ff */
[----:B0-----:R-:W0:Y:S01]  /*04d0*/  I2F.RP R0, UR11 ;  /* 0x0000000b00007d06 */ /* 0x001e220008209400 */
[----:B------:R-:W-:Y:S02]  /*04e0*/  ISETP.GE.U32.AND P4, PT, R20, c[0x0][0x1c8], PT ;  /* 0x0000720014007a0c */ /* 0x000fe40003f86070 */
[----:B------:R-:W-:-:S02]  /*04f0*/  SHF.R.S32.HI R8, RZ, 0x1f, R20 ;  /* 0x0000001fff087819 */ /* 0x000fc40000011414 */
[----:B------:R-:W-:Y:S02]  /*0500*/  ISETP.GE.U32.AND P5, PT, R16, c[0x0][0x1c8], PT ;  /* 0x0000720010007a0c */ /* 0x000fe40003fa6070 */
[----:B------:R-:W-:Y:S02]  /*0510*/  SHF.R.S32.HI R17, RZ, 0x1f, R16 ;  /* 0x0000001fff117819 */ /* 0x000fe40000011410 */
[----:B------:R-:W-:Y:S02]  /*0520*/  SHF.R.S32.HI R14, RZ, 0x1f, R77 ;  /* 0x0000001fff0e7819 */ /* 0x000fe4000001144d */
[----:B------:R-:W-:Y:S02]  /*0530*/  ISETP.GE.AND.EX P4, PT, R8, c[0x0][0x1cc], PT, P4 ;  /* 0x0000730008007a0c */ /* 0x000fe40003f86340 */
[----:B------:R-:W-:Y:S02]  /*0540*/  ISETP.GE.AND.EX P5, PT, R17, c[0x0][0x1cc], PT, P5 ;  /* 0x0000730011007a0c */ /* 0x000fe40003fa6350 */
[----:B------:R-:W-:Y:S01]  /*0550*/  ISETP.GT.U32.OR P4, PT, R47, 0x29f, P4 ;  /* 0x0000029f2f00780c */ /* 0x000fe20002784470 */
[----:B0-----:R-:W0:Y:S01]  /*0560*/  MUFU.RCP R0, R0 ;  /* 0x0000000000007308 */ /* 0x001e220000001000 */
[----:B------:R-:W-:-:S11]  /*0570*/  SHF.R.S32.HI R75, RZ, 0x1f, R76 ;  /* 0x0000001fff4b7819 */ /* 0x000fd6000001144c */
[----:B------:R-:W-:Y:S01]  /*0580*/  @!P4 IMAD R8, R8, c[0x0][0x1c0], RZ ;  /* 0x000070000808ca24 */ /* 0x000fe200078e02ff */
[----:B0-----:R-:W-:-:S03]  /*0590*/  IADD3 R2, R0, 0xffffffe, RZ ;  /* 0x0ffffffe00027810 */ /* 0x001fc60007ffe0ff */
[----:B------:R-:W-:Y:S01]  /*05a0*/  @!P4 IMAD R15, R20, c[0x0][0x1c4], R8 ;  /* 0x00007100140fca24 */ /* 0x000fe200078e0208 */
[----:B------:R-:W-:Y:S02]  /*05b0*/  SHF.R.S32.HI R0, RZ, 0x1f, R46 ;  /* 0x0000001fff007819 */ /* 0x000fe4000001142e */
[----:B------:R-:W0:Y:S02]  /*05c0*/  F2I.FTZ.U32.TRUNC.NTZ R2, R2 ;  /* 0x0000000200027305 */ /* 0x000e24000021f000 */
[----:B0-----:R-:W0:Y:S02]  /*05d0*/  R2UR UR7, R2 ;  /* 0x00000000020773c2 */ /* 0x001e2400000e0000 */
[----:B0-----:R-:W-:-:S04]  /*05e0*/  UIADD3 UR5, URZ, -UR7, URZ ;  /* 0x800000073f057290 */ /* 0x001fc8000fffe03f */
[----:B------:R-:W-:-:S04]  /*05f0*/  UIMAD UR5, UR5, UR11, URZ ;  /* 0x0000000b050572a4 */ /* 0x000fc8000f8e023f */
[----:B------:R-:W-:-:S04]  /*0600*/  UIMAD.WIDE.U32 UR6, UR7, UR5, UR6 ;  /* 0x00000005070672a5 */ /* 0x000fc8000f8e0006 */
[----:B-1----:R-:W-:-:S04]  /*0610*/  UIMAD.WIDE.U32 UR6, UR7, UR10, URZ ;  /* 0x0000000a070672a5 */ /* 0x002fc8000f8e003f */
[----:B------:R-:W-:-:S03]  /*0620*/  UIADD3 UR5, -UR7, URZ, URZ ;  /* 0x0000003f07057290 */ /* 0x000fc6000fffe13f */
[----:B------:R-:W-:Y:S02]  /*0630*/  ULDC UR6, c[0x0][0x1d8] ;  /* 0x0000760000067ab9 */ /* 0x000fe40000000800 */
[----:B------:R-:W-:-:S04]  /*0640*/  UIMAD UR5, UR11, UR5, UR10 ;  /* 0x000000050b0572a4 */ /* 0x000fc8000f8e020a */
[----:B------:R-:W-:-:S11]  /*0650*/  UISETP.GT.U32.AND UP0, UPT, UR11, UR5, UPT ;  /* 0x000000050b00728c */ /* 0x000fd6000bf04070 */
[----:B------:R-:W-:Y:S02]  /*0660*/  @!UP0 UIADD3 UR5, UR5, -UR11, URZ ;  /* 0x8000000b05058290 */ /* 0x000fe4000fffe03f */
[----:B------:R-:W-:Y:S02]  /*0670*/  @!UP0 UIADD3 UR7, UR7, 0x1, URZ ;  /* 0x0000000107078890 */ /* 0x000fe4000fffe03f */
[----:B------:R-:W-:Y:S02]  /*0680*/  UISETP.GE.U32.AND UP1, UPT, UR5, UR11, UPT ;  /* 0x0000000b0500728c */ /* 0x000fe4000bf26070 */
[----:B------:R-:W-:Y:S02]  /*0690*/  ULOP3.LUT UR5, UR9, UR6, URZ, 0x3c, !UPT ;  /* 0x0000000609057292 */ /* 0x000fe4000f8e3c3f */
[----:B------:R-:W-:Y:S02]  /*06a0*/  ULDC.64 UR10, c[0x0][0x1d0] ;  /* 0x00007400000a7ab9 */ /* 0x000fe40000000a00 */
[----:B------:R-:W-:-:S05]  /*06b0*/  UISETP.GE.AND UP0, UPT, UR5, URZ, UPT ;  /* 0x0000003f0500728c */ /* 0x000fca000bf06270 */
[----:B------:R-:W-:Y:S02]  /*06c0*/  @UP1 UIADD3 UR7, UR7, 0x1, URZ ;  /* 0x0000000107071890 */ /* 0x000fe4000fffe03f */
[----:B------:R-:W-:-:S04]  /*06d0*/  UISETP.NE.AND UP1, UPT, URZ, UR6, UPT ;  /* 0x000000063f00728c */ /* 0x000fc8000bf25270 */
[----:B------:R-:W-:-:S07]  /*06e0*/  @!UP0 UIADD3 UR7, -UR7, URZ, URZ ;  /* 0x0000003f07078290 */ /* 0x000fce000fffe13f */
[----:B------:R-:W-:-:S04]  /*06f0*/  @!UP1 ULOP3.LUT UR7, URZ, UR6, URZ, 0x33, !UPT ;  /* 0x000000063f079292 */ /* 0x000fc8000f8e333f */
[----:B------:R-:W-:-:S04]  /*0700*/  UIADD3 UR5, -UR7, URZ, URZ ;  /* 0x0000003f07057290 */ /* 0x000fc8000fffe13f */
[----:B------:R-:W-:-:S04]  /*0710*/  UIMAD UR5, UR5, UR6, UR9 ;  /* 0x00000006050572a4 */ /* 0x000fc8000f8e0209 */
[----:B------:R-:W-:Y:S02]  /*0720*/  UIMAD UR14, UR5, 0x54, URZ ;  /* 0x00000054050e78a4 */ /* 0x000fe4000f8e023f */
[----:B------:R-:W-:-:S04]  /*0730*/  USHF.R.S32.HI UR5, URZ, 0x1f, UR7 ;  /* 0x0000001f3f057899 */ /* 0x000fc80008011407 */
[----:B------:R-:W-:Y:S01]  /*0740*/  MOV R3, UR14 ;  /* 0x0000000e00037c02 */ /* 0x000fe20008000f00 */
[----:B------:R-:W-:Y:S01]  /*0750*/  UIMAD UR5, UR5, UR10, URZ ;  /* 0x0000000a050572a4 */ /* 0x000fe2000f8e023f */
[----:B------:R-:W-:-:S03]  /*0760*/  IADD3 R24, P1, R46, UR14, RZ ;  /* 0x0000000e2e187c10 */ /* 0x000fc6000ff3e0ff */
[----:B------:R-:W-:Y:S01]  /*0770*/  UIMAD UR5, UR7, UR11, UR5 ;  /* 0x0000000b070572a4 */ /* 0x000fe2000f8e0205 */
[----:B------:R-:W-:Y:S01]  /*0780*/  LEA.HI.X.SX32 R25, R3, R0, 0x1, P1 ;  /* 0x0000000003197211 */ /* 0x000fe200008f0eff */
[----:B------:R-:W-:Y:S01]  /*0790*/  @!P2 IMAD R0, R54, c[0x0][0x1c0], RZ ;  /* 0x000070003600aa24 */ /* 0x000fe200078e02ff */
[----:B------:R-:W-:Y:S02]  /*07a0*/  MOV R3, UR7 ;  /* 0x0000000700037c02 */ /* 0x000fe40008000f00 */
[----:B------:R-:W-:Y:S01]  /*07b0*/  ISETP.GE.U32.AND P1, PT, R77, c[0x0][0x1c8], PT ;  /* 0x000072004d007a0c */ /* 0x000fe20003f26070 */
[----:B------:R-:W-:Y:S02]  /*07c0*/  @!P2 IMAD R5, R6, c[0x0][0x1c4], R0 ;  /* 0x000071000605aa24 */ /* 0x000fe400078e0200 */
[----:B------:R-:W-:-:S05]  /*07d0*/  IMAD.WIDE.U32 R24, R3, c[0x0][0x1d0], R24 ;  /* 0x0000740003187a25 */ /* 0x000fca00078e0018 */
[----:B------:R-:W-:Y:S02]  /*07e0*/  IADD3 R19, R25, UR5, RZ ;  /* 0x0000000519137c10 */ /* 0x000fe4000fffe0ff */
[-C--:B------:R-:W-:Y:S02]  /*07f0*/  @!P2 MOV R18, R24.reuse ;  /* 0x000000180012a202 */ /* 0x080fe40000000f00 */
[----:B------:R-:W-:Y:S02]  /*0800*/  @P0 MOV R7, R19 ;  /* 0x0000001300070202 */ /* 0x000fe40000000f00 */
[----:B------:R-:W-:Y:S01]  /*0810*/  @!P3 MOV R4, R24 ;  /* 0x000000180004b202 */ /* 0x000fe20000000f00 */
[----:B------:R-:W-:Y:S01]  /*0820*/  @!P2 IMAD.WIDE.U32 R2, R6, c[0x0][0x1c0], R18 ;  /* 0x000070000602aa25 */ /* 0x000fe200078e0012 */
[----:B------:R-:W-:-:S04]  /*0830*/  SHF.R.S32.HI R6, RZ, 0x1f, R41 ;  /* 0x0000001fff067819 */ /* 0x000fc80000011429 */
[----:B------:R-:W-:Y:S01]  /*0840*/  @!P2 IADD3 R3, R3, R5, RZ ;  /* 0x000000050303a210 */ /* 0x000fe20007ffe0ff */
[----:B------:R-:W-:Y:S01]  /*0850*/  @P0 IMAD R0, R6, c[0x0][0x1c0], RZ ;  /* 0x0000700006000a24 */ /* 0x000fe200078e02ff */
[C---:B------:R-:W-:Y:S01]  /*0860*/  @!P2 LEA R10, P6, R2.reuse, c[0x0][0x170], 0x1 ;  /* 0x00005c00020aaa11 */ /* 0x040fe200078c08ff */
[----:B------:R-:W-:Y:S01]  /*0870*/  @!P3 IMAD.MOV.U32 R5, RZ, RZ, R19 ;  /* 0x000000ffff05b224 */ /* 0x000fe200078e0013 */
[----:B------:R-:W-:Y:S02]  /*0880*/  @P0 MOV R6, R24 ;  /* 0x0000001800060202 */ /* 0x000fe40000000f00 */
[----:B------:R-:W-:Y:S01]  /*0890*/  @!P2 LEA.HI.X R11, R2, c[0x0][0x174], R3, 0x1, P6 ;  /* 0x00005d00020baa11 */ /* 0x000fe200030f0c03 */
[C---:B------:R-:W-:Y:S01]  /*08a0*/  @P0 IMAD R3, R41.reuse, c[0x0][0x1c4], R0 ;  /* 0x0000710029030a24 */ /* 0x040fe200078e0200 */
[----:B------:R-:W-:Y:S01]  /*08b0*/  ISETP.GE.AND.EX P6, PT, R14, c[0x0][0x1cc], PT, P1 ;  /* 0x000073000e007a0c */ /* 0x000fe20003fc6310 */
[----:B------:R-:W-:Y:S01]  /*08c0*/  @P0 IMAD.WIDE.U32 R6, R41, c[0x0][0x1c0], R6 ;  /* 0x0000700029060a25 */ /* 0x000fe200078e0006 */
[C---:B------:R-:W-:Y:S01]  /*08d0*/  ISETP.GT.U32.OR P1, PT, R47.reuse, 0x29f, P5 ;  /* 0x0000029f2f00780c */ /* 0x040fe20002f24470 */
[----:B------:R0:W2:Y:S01]  /*08e0*/  @!P2 LDG.E R40, [R10.64] ;  /* 0x0000000c0a28a981 */ /* 0x0000a2000c1e1900 */
[----:B------:R-:W-:Y:S01]  /*08f0*/  ISETP.GT.U32.OR P5, PT, R47, 0x29f, P6 ;  /* 0x0000029f2f00780c */ /* 0x000fe200037a4470 */
[----:B------:R-:W-:Y:S01]  /*0900*/  @!P3 IMAD R0, R56, c[0x0][0x1c0], RZ ;  /* 0x000070003800ba24 */ /* 0x000fe200078e02ff */
[----:B------:R-:W-:Y:S01]  /*0910*/  @P0 IADD3 R3, R7, R3, RZ ;  /* 0x0000000307030210 */ /* 0x000fe20007ffe0ff */
[----:B------:R-:W-:Y:S01]  /*0920*/  @!P3 IMAD.WIDE.U32 R4, R12, c[0x0][0x1c0], R4 ;  /* 0x000070000c04ba25 */ /* 0x000fe200078e0004 */
[----:B------:R-:W-:-:S02]  /*0930*/  @P0 LEA R2, P6, R6, c[0x0][0x170], 0x1 ;  /* 0x00005c0006020a11 */ /* 0x000fc400078c08ff */
[----:B------:R-:W-:Y:S01]  /*0940*/  @!P4 MOV R7, R19 ;  /* 0x000000130007c202 */ /* 0x000fe20000000f00 */
[----:B------:R-:W-:Y:S01]  /*0950*/  @!P3 IMAD R9, R12, c[0x0][0x1c4], R0 ;  /* 0x000071000c09ba24 */ /* 0x000fe200078e0200 */
[----:B------:R-:W-:Y:S02]  /*0960*/  @P0 LEA.HI.X R3, R6, c[0x0][0x174], R3, 0x1, P6 ;  /* 0x00005d0006030a11 */ /* 0x000fe400030f0c03 */
[----:B------:R-:W-:Y:S01]  /*0970*/  @!P3 LEA R12, P6, R4, c[0x0][0x170], 0x1 ;  /* 0x00005c00040cba11 */ /* 0x000fe200078c08ff */
[----:B------:R-:W-:Y:S01]  /*0980*/  @!P1 IMAD R0, R17, c[0x0][0x1c0], RZ ;  /* 0x0000700011009a24 */ /* 0x000fe200078e02ff */
[----:B------:R-:W-:Y:S01]  /*0990*/  @!P3 IADD3 R5, R5, R9, RZ ;  /* 0x000000090505b210 */ /* 0x000fe20007ffe0ff */
[----:B------:R-:W-:Y:S01]  /*09a0*/  @!P5 IMAD R14, R14, c[0x0][0x1c0], RZ ;  /* 0x000070000e0eda24 */ /* 0x000fe200078e02ff */
[-C--:B------:R-:W-:Y:S01]  /*09b0*/  @!P4 MOV R6, R24.reuse ;  /* 0x000000180006c202 */ /* 0x080fe20000000f00 */
[----:B------:R-:W-:Y:S01]  /*09c0*/  @!P1 IMAD R17, R16, c[0x0][0x1c4], R0 ;  /* 0x0000710010119a24 */ /* 0x000fe200078e0200 */
[----:B------:R-:W-:Y:S01]  /*09d0*/  @!P3 LEA.HI.X R13, R4, c[0x0][0x174], R5, 0x1, P6 ;  /* 0x00005d00040dba11 */ /* 0x000fe200030f0c05 */
[----:B------:R-:W-:Y:S01]  /*09e0*/  @!P5 IMAD R21, R77, c[0x0][0x1c4], R14 ;  /* 0x000071004d15da24 */ /* 0x000fe200078e020e */
[----:B------:R-:W-:Y:S01]  /*09f0*/  @!P1 MOV R4, R24 ;  /* 0x0000001800049202 */ /* 0x000fe20000000f00 */
[----:B------:R-:W-:Y:S01]  /*0a00*/  @!P4 IMAD.WIDE.U32 R6, R20, c[0x0][0x1c0], R6 ;  /* 0x000070001406ca25 */ /* 0x000fe200078e0006 */
[----:B------:R-:W-:Y:S01]  /*0a10*/  @!P1 MOV R5, R19 ;  /* 0x0000001300059202 */ /* 0x000fe20000000f00 */
[----:B------:R1:W3:Y:S01]  /*0a20*/  @!P3 LDG.E R39, [R12.64] ;  /* 0x0000000c0c27b981 */ /* 0x0002e2000c1e1900 */
[----:B------:R-:W-:-:S02]  /*0a30*/  ISETP.GE.U32.AND P3, PT, R76, c[0x0][0x1c8], PT ;  /* 0x000072004c007a0c */ /* 0x000fc40003f66070 */
[----:B------:R-:W-:Y:S01]  /*0a40*/  @!P4 IADD3 R7, R7, R15, RZ ;  /* 0x0000000f0707c210 */ /* 0x000fe20007ffe0ff */
[----:B------:R-:W-:Y:S01]  /*0a50*/  @!P1 IMAD.WIDE.U32 R4, R16, c[0x0][0x1c0], R4 ;  /* 0x0000700010049a25 */ /* 0x000fe200078e0004 */
[----:B------:R-:W-:Y:S02]  /*0a60*/  ISETP.GE.AND.EX P3, PT, R75, c[0x0][0x1cc], PT, P3 ;  /* 0x000073004b007a0c */ /* 0x000fe40003f66330 */
[----:B------:R-:W-:Y:S02]  /*0a70*/  @!P4 LEA R8, P6, R6, c[0x0][0x170], 0x1 ;  /* 0x00005c000608ca11 */ /* 0x000fe400078c08ff */
[----:B------:R-:W-:Y:S02]  /*0a80*/  @!P5 MOV R14, R24 ;  /* 0x00000018000ed202 */ /* 0x000fe40000000f00 */
[----:B------:R-:W-:Y:S02]  /*0a90*/  @!P5 MOV R15, R19 ;  /* 0x00000013000fd202 */ /* 0x000fe40000000f00 */
[----:B------:R-:W-:-:S02]  /*0aa0*/  ISETP.GT.U32.OR P3, PT, R47, 0x29f, P3 ;  /* 0x0000029f2f00780c */ /* 0x000fc40001f64470 */
[----:B------:R-:W-:Y:S01]  /*0ab0*/  @!P4 LEA.HI.X R9, R6, c[0x0][0x174], R7, 0x1, P6 ;  /* 0x00005d000609ca11 */ /* 0x000fe200030f0c07 */
[----:B------:R-:W-:Y:S01]  /*0ac0*/  @!P5 IMAD.WIDE.U32 R14, R77, c[0x0][0x1c0], R14 ;  /* 0x000070004d0eda25 */ /* 0x000fe200078e000e */
[----:B------:R-:W-:Y:S02]  /*0ad0*/  @!P1 IADD3 R5, R5, R17, RZ ;  /* 0x0000001105059210 */ /* 0x000fe40007ffe0ff */
[----:B------:R-:W-:Y:S02]  /*0ae0*/  @!P1 LEA R6, P6, R4, c[0x0][0x170], 0x1 ;  /* 0x00005c0004069a11 */ /* 0x000fe400078c08ff */
[----:B------:R-:W-:Y:S01]  /*0af0*/  SHF.R.S32.HI R22, RZ, 0x1f, R74 ;  /* 0x0000001fff167819 */ /* 0x000fe2000001144a */
[----:B------:R-:W-:Y:S01]  /*0b00*/  CS2R R36, SRZ ;  /* 0x0000000000247805 */ /* 0x000fe2000001ff00 */
[----:B------:R-:W-:Y:S01]  /*0b10*/  ISETP.GE.U32.AND P2, PT, R74, c[0x0][0x1c8], PT ;  /* 0x000072004a007a0c */ /* 0x000fe20003f46070 */
[----:B------:R4:W5:Y:S01]  /*0b20*/  @!P4 LDG.E R38, [R8.64] ;  /* 0x0000000c0826c981 */ /* 0x000962000c1e1900 */
[----:B------:R-:W-:Y:S01]  /*0b30*/  @!P1 LEA.HI.X R7, R4, c[0x0][0x174], R5, 0x1, P6 ;  /* 0x00005d0004079a11 */ /* 0x000fe200030f0c05 */
[----:B------:R-:W-:Y:S01]  /*0b40*/  @!P5 IMAD.IADD R5, R15, 0x1, R21 ;  /* 0x000000010f05d824 */ /* 0x000fe200078e0215 */
[----:B------:R-:W-:-:S02]  /*0b50*/  @!P5 LEA R4, P6, R14, c[0x0][0x170], 0x1 ;  /* 0x00005c000e04da11 */ /* 0x000fc400078c08ff */
[----:B------:R-:W-:Y:S01]  /*0b60*/  ISETP.GE.AND.EX P2, PT, R22, c[0x0][0x1cc], PT, P2 ;  /* 0x0000730016007a0c */ /* 0x000fe20003f46320 */
[----:B------:R-:W-:Y:S01]  /*0b70*/  CS2R R30, SRZ ;  /* 0x00000000001e7805 */ /* 0x000fe2000001ff00 */
[----:B------:R-:W-:Y:S01]  /*0b80*/  @!P5 LEA.HI.X R5, R14, c[0x0][0x174], R5, 0x1, P6 ;  /* 0x00005d000e05da11 */ /* 0x000fe200030f0c05 */
[----:B------:R0:W2:Y:S01]  /*0b90*/  @!P1 LDG.E R37, [R6.64] ;  /* 0x0000000c06259981 */ /* 0x0000a2000c1e1900 */
[----:B------:R-:W-:Y:S01]  /*0ba0*/  ISETP.GT.U32.OR P4, PT, R47, 0x29f, P2 ;  /* 0x0000029f2f00780c */ /* 0x000fe20001784470 */
[----:B----4-:R-:W-:Y:S01]  /*0bb0*/  @!P3 IMAD R9, R75, c[0x0][0x1c0], RZ ;  /* 0x000070004b09ba24 */ /* 0x010fe200078e02ff */
[----:B------:R-:W-:Y:S01]  /*0bc0*/  ISETP.GE.U32.AND P6, PT, R73, c[0x0][0x1c8], PT ;  /* 0x0000720049007a0c */ /* 0x000fe20003fc6070 */
[----:B------:R4:W2:Y:S01]  /*0bd0*/  @P0 LDG.E R31, [R2.64] ;  /* 0x0000000c021f0981 */ /* 0x0008a2000c1e1900 */
[----:B------:R-:W-:Y:S02]  /*0be0*/  SHF.R.S32.HI R0, RZ, 0x1f, R73 ;  /* 0x0000001fff007819 */ /* 0x000fe40000011449 */
[----:B------:R-:W-:Y:S01]  /*0bf0*/  ISETP.GE.U32.AND P2, PT, R72, c[0x0][0x1c8], PT ;  /* 0x0000720048007a0c */ /* 0x000fe20003f46070 */
[----:B------:R1:W2:Y:S01]  /*0c00*/  @!P5 LDG.E R36, [R4.64] ;  /* 0x0000000c0424d981 */ /* 0x0002a2000c1e1900 */
[----:B------:R-:W-:Y:S01]  /*0c10*/  SHF.R.S32.HI R20, RZ, 0x1f, R72 ;  /* 0x0000001fff147819 */ /* 0x000fe20000011448 */
[----:B0-----:R-:W-:Y:S01]  /*0c20*/  @!P3 IMAD R7, R76, c[0x0][0x1c4], R9 ;  /* 0x000071004c07ba24 */ /* 0x001fe200078e0209 */
[----:B------:R-:W-:-:S02]  /*0c30*/  ISETP.GE.AND.EX P1, PT, R0, c[0x0][0x1cc], PT, P6 ;  /* 0x0000730000007a0c */ /* 0x000fc40003f26360 */
[----:B------:R-:W-:Y:S02]  /*0c40*/  ISETP.GE.AND.EX P2, PT, R20, c[0x0][0x1cc], PT, P2 ;  /* 0x0000730014007a0c */ /* 0x000fe40003f46320 */
[----:B------:R-:W-:Y:S02]  /*0c50*/  @!P3 MOV R8, R24 ;  /* 0x000000180008b202 */ /* 0x000fe40000000f00 */
[----:B------:R-:W-:Y:S02]  /*0c60*/  @!P3 MOV R9, R19 ;  /* 0x000000130009b202 */ /* 0x000fe40000000f00 */
[----:B------:R-:W-:Y:S02]  /*0c70*/  ISETP.GE.U32.AND P6, PT, R71, c[0x0][0x1c8], PT ;  /* 0x0000720047007a0c */ /* 0x000fe40003fc6070 */
[----:B------:R-:W-:Y:S02]  /*0c80*/  SHF.R.S32.HI R16, RZ, 0x1f, R71 ;  /* 0x0000001fff107819 */ /* 0x000fe40000011447 */
[----:B------:R-:W-:-:S02]  /*0c90*/  ISETP.GT.U32.OR P1, PT, R47, 0x29f, P1 ;  /* 0x0000029f2f00780c */ /* 0x000fc40000f24470 */
[C---:B------:R-:W-:Y:S01]  /*0ca0*/  ISETP.GT.U32.OR P2, PT, R47.reuse, 0x29f, P2 ;  /* 0x0000029f2f00780c */ /* 0x040fe20001744470 */
[----:B------:R-:W-:Y:S01]  /*0cb0*/  @!P3 IMAD.WIDE.U32 R8, R76, c[0x0][0x1c0], R8 ;  /* 0x000070004c08ba25 */ /* 0x000fe200078e0008 */
[----:B------:R-:W-:Y:S02]  /*0cc0*/  ISETP.GE.AND.EX P6, PT, R16, c[0x0][0x1cc], PT, P6 ;  /* 0x0000730010007a0c */ /* 0x000fe40003fc6360 */
[----:B-1----:R-:W-:Y:S01]  /*0cd0*/  @!P4 MOV R4, R24 ;  /* 0x000000180004c202 */ /* 0x002fe20000000f00 */
[----:B------:R-:W-:Y:S01]  /*0ce0*/  @!P4 IMAD R11, R22, c[0x0][0x1c0], RZ ;  /* 0x00007000160bca24 */ /* 0x000fe200078e02ff */
[----:B------:R-:W-:Y:S02]  /*0cf0*/  @!P4 MOV R5, R19 ;  /* 0x000000130005c202 */ /* 0x000fe40000000f00 */
[----:B------:R-:W-:Y:S02]  /*0d00*/  ISETP.GT.U32.OR P5, PT, R47, 0x29f, P6 ;  /* 0x0000029f2f00780c */ /* 0x000fe400037a4470 */
[----:B------:R-:W-:-:S02]  /*0d10*/  @!P3 IADD3 R7, R9, R7, RZ ;  /* 0x000000070907b210 */ /* 0x000fc40007ffe0ff */
[----:B------:R-:W-:Y:S01]  /*0d20*/  @!P3 LEA R6, P6, R8, c[0x0][0x170], 0x1 ;  /* 0x00005c000806ba11 */ /* 0x000fe200078c08ff */
[C---:B------:R-:W-:Y:S01]  /*0d30*/  @!P4 IMAD R11, R74.reuse, c[0x0][0x1c4], R11 ;  /* 0x000071004a0bca24 */ /* 0x040fe200078e020b */
[----:B------:R-:W-:Y:S01]  /*0d40*/  CS2R R34, SRZ ;  /* 0x0000000000227805 */ /* 0x000fe2000001ff00 */
[----:B------:R-:W-:Y:S01]  /*0d50*/  @!P4 IMAD.WIDE.U32 R4, R74, c[0x0][0x1c0], R4 ;  /* 0x000070004a04ca25 */ /* 0x000fe200078e0004 */
[----:B------:R-:W-:Y:S02]  /*0d60*/  @!P3 LEA.HI.X R7, R8, c[0x0][0x174], R7, 0x1, P6 ;  /* 0x00005d000807ba11 */ /* 0x000fe400030f0c07 */
[----:B------:R-:W-:Y:S01]  /*0d70*/  @!P1 MOV R8, R24 ;  /* 0x0000001800089202 */ /* 0x000fe20000000f00 */
[----:B------:R-:W-:Y:S01]  /*0d80*/  @!P2 IMAD R15, R20, c[0x0][0x1c0], RZ ;  /* 0x00007000140faa24 */ /* 0x000fe200078e02ff */
[----:B------:R-:W-:Y:S01]  /*0d90*/  @!P1 MOV R9, R19 ;  /* 0x0000001300099202 */ /* 0x000fe20000000f00 */
[----:B------:R-:W-:Y:S01]  /*0da0*/  @!P1 IMAD R0, R0, c[0x0][0x1c0], RZ ;  /* 0x0000700000009a24 */ /* 0x000fe200078e02ff */
[----:B------:R-:W-:Y:S01]  /*0db0*/  @!P4 IADD3 R5, R5, R11, RZ ;  /* 0x0000000b0505c210 */ /* 0x000fe20007ffe0ff */
[----:B------:R0:W2:Y:S01]  /*0dc0*/  @!P3 LDG.E R35, [R6.64] ;  /* 0x0000000c0623b981 */ /* 0x0000a2000c1e1900 */
[----:B------:R-:W-:Y:S01]  /*0dd0*/  @!P4 LEA R10, P6, R4, c[0x0][0x170], 0x1 ;  /* 0x00005c00040aca11 */ /* 0x000fe200078c08ff */
[----:B------:R-:W-:Y:S01]  /*0de0*/  @!P2 IMAD R17, R72, c[0x0][0x1c4], R15 ;  /* 0x000071004811aa24 */ /* 0x000fe200078e020f */
[----:B------:R-:W-:Y:S01]  /*0df0*/  ISETP.GE.U32.AND P3, PT, R70, c[0x0][0x1c8], PT ;  /* 0x0000720046007a0c */ /* 0x000fe20003f66070 */
[C---:B------:R-:W-:Y:S01]  /*0e00*/  @!P1 IMAD R13, R73.reuse, c[0x0][0x1c4], R0 ;  /* 0x00007100490d9a24 */ /* 0x040fe200078e0200 */
[----:B------:R-:W-:Y:S01]  /*0e10*/  SHF.R.S32.HI R23, RZ, 0x1f, R70 ;  /* 0x0000001fff177819 */ /* 0x000fe20000011446 */
[----:B------:R-:W-:Y:S01]  /*0e20*/  @!P1 IMAD.WIDE.U32 R8, R73, c[0x0][0x1c0], R8 ;  /* 0x0000700049089a25 */ /* 0x000fe200078e0008 */
[----:B------:R-:W-:-:S02]  /*0e30*/  @!P4 LEA.HI.X R11, R4, c[0x0][0x174], R5, 0x1, P6 ;  /* 0x00005d00040bca11 */ /* 0x000fc400030f0c05 */
[----:B------:R-:W-:Y:S01]  /*0e40*/  @!P2 MOV R15, R19 ;  /* 0x00000013000fa202 */ /* 0x000fe20000000f00 */
[----:B------:R-:W-:Y:S01]  /*0e50*/  @!P2 IMAD.MOV.U32 R14, RZ, RZ, R24 ;  /* 0x000000ffff0ea224 */ /* 0x000fe200078e0018 */
[----:B------:R-:W-:Y:S01]  /*0e60*/  ISETP.GE.AND.EX P3, PT, R23, c[0x0][0x1cc], PT, P3 ;  /* 0x0000730017007a0c */ /* 0x000fe20003f66330 */
[----:B------:R1:W2:Y:S01]  /*0e70*/  @!P4 LDG.E R34, [R10.64] ;  /* 0x0000000c0a22c981 */ /* 0x0002a2000c1e1900 */
[----:B------:R-:W-:Y:S01]  /*0e80*/  @!P1 IADD3 R5, R9, R13, RZ ;  /* 0x0000000d09059210 */ /* 0x000fe20007ffe0ff */
[----:B------:R-:W-:Y:S01]  /*0e90*/  @!P2 IMAD.WIDE.U32 R14, R72, c[0x0][0x1c0], R14 ;  /* 0x00007000480eaa25 */ /* 0x000fe200078e000e */
[----:B------:R-:W-:Y:S02]  /*0ea0*/  @!P1 LEA R4, P6, R8, c[0x0][0x170], 0x1 ;  /* 0x00005c0008049a11 */ /* 0x000fe400078c08ff */
[----:B------:R-:W-:Y:S02]  /*0eb0*/  ISETP.GE.U32.AND P4, PT, R69, c[0x0][0x1c8], PT ;  /* 0x0000720045007a0c */ /* 0x000fe40003f86070 */
[----:B------:R-:W-:-:S02]  /*0ec0*/  SHF.R.S32.HI R22, RZ, 0x1f, R69 ;  /* 0x0000001fff167819 */ /* 0x000fc40000011445 */
[----:B------:R-:W-:Y:S02]  /*0ed0*/  ISETP.GT.U32.OR P3, PT, R47, 0x29f, P3 ;  /* 0x0000029f2f00780c */ /* 0x000fe40001f64470 */
[----:B------:R-:W-:Y:S02]  /*0ee0*/  @!P1 LEA.HI.X R5, R8, c[0x0][0x174], R5, 0x1, P6 ;  /* 0x00005d0008059a11 */ /* 0x000fe400030f0c05 */
[----:B------:R-:W-:Y:S02]  /*0ef0*/  @!P2 IADD3 R9, R15, R17, RZ ;  /* 0x000000110f09a210 */ /* 0x000fe40007ffe0ff */
[----:B------:R-:W-:Y:S02]  /*0f00*/  @!P2 LEA R8, P6, R14, c[0x0][0x170], 0x1 ;  /* 0x00005c000e08aa11 */ /* 0x000fe400078c08ff */
[----:B------:R-:W-:Y:S01]  /*0f10*/  ISETP.GE.AND.EX P4, PT, R22, c[0x0][0x1cc], PT, P4 ;  /* 0x0000730016007a0c */ /* 0x000fe20003f86340 */
[----:B------:R-:W-:Y:S01]  /*0f20*/  CS2R R32, SRZ ;  /* 0x0000000000207805 */ /* 0x000fe2000001ff00 */
[----:B------:R-:W-:-:S02]  /*0f30*/  @!P2 LEA.HI.X R9, R14, c[0x0][0x174], R9, 0x1, P6 ;  /* 0x00005d000e09aa11 */ /* 0x000fc400030f0c09 */
[----:B------:R-:W-:Y:S01]  /*0f40*/  ISETP.GT.U32.OR P4, PT, R47, 0x29f, P4 ;  /* 0x0000029f2f00780c */ /* 0x000fe20002784470 */
[----:B------:R-:W-:Y:S01]  /*0f50*/  @!P5 IMAD R0, R16, c[0x0][0x1c0], RZ ;  /* 0x000070001000da24 */ /* 0x000fe200078e02ff */
[-C--:B------:R-:W-:Y:S01]  /*0f60*/  @!P5 MOV R12, R24.reuse ;  /* 0x00000018000cd202 */ /* 0x080fe20000000f00 */
[----:B------:R0:W2:Y:S01]  /*0f70*/  @!P2 LDG.E R32, [R8.64] ;  /* 0x0000000c0820a981 */ /* 0x0000a2000c1e1900 */
[----:B------:R-:W-:Y:S01]  /*0f80*/  @!P5 MOV R13, R19 ;  /* 0x00000013000dd202 */ /* 0x000fe20000000f00 */
[----:B-1----:R-:W-:Y:S01]  /*0f90*/  @!P3 IMAD R11, R23, c[0x0][0x1c0], RZ ;  /* 0x00007000170bba24 */ /* 0x002fe200078e02ff */
[----:B------:R-:W-:Y:S01]  /*0fa0*/  ISETP.GE.U32.AND P2, PT, R68, c[0x0][0x1c8], PT ;  /* 0x0000720044007a0c */ /* 0x000fe20003f46070 */
[----:B------:R1:W2:Y:S01]  /*0fb0*/  @!P1 LDG.E R33, [R4.64] ;  /* 0x0000000c04219981 */ /* 0x0002a2000c1e1900 */
[----:B------:R-:W-:Y:S02]  /*0fc0*/  SHF.R.S32.HI R20, RZ, 0x1f, R68 ;  /* 0x0000001fff147819 */ /* 0x000fe40000011444 */
[----:B0-----:R-:W-:-:S02]  /*0fd0*/  @!P3 MOV R8, R24 ;  /* 0x000000180008b202 */ /* 0x001fc40000000f00 */
[----:B------:R-:W-:Y:S01]  /*0fe0*/  @!P3 MOV R9, R19 ;  /* 0x000000130009b202 */ /* 0x000fe20000000f00 */
[C---:B------:R-:W-:Y:S01]  /*0ff0*/  @!P5 IMAD R21, R71.reuse, c[0x0][0x1c4], R0 ;  /* 0x000071004715da24 */ /* 0x040fe200078e0200 */
[----:B------:R-:W-:Y:S01]  /*1000*/  ISETP.GE.AND.EX P2, PT, R20, c[0x0][0x1cc], PT, P2 ;  /* 0x0000730014007a0c */ /* 0x000fe20003f46320 */
[----:B------:R-:W-:Y:S01]  /*1010*/  @!P5 IMAD.WIDE.U32 R12, R71, c[0x0][0x1c0], R12 ;  /* 0x00007000470cda25 */ /* 0x000fe200078e000c */
[----:B------:R-:W-:Y:S02]  /*1020*/  ISETP.GE.U32.AND P1, PT, R67, c[0x0][0x1c8], PT ;  /* 0x0000720043007a0c */ /* 0x000fe40003f26070 */
[----:B------:R-:W-:Y:S01]  /*1030*/  SHF.R.S32.HI R16, RZ, 0x1f, R67 ;  /* 0x0000001fff107819 */ /* 0x000fe20000011443 */
[C---:B------:R-:W-:Y:S02]  /*1040*/  @!P3 IMAD R11, R70.reuse, c[0x0][0x1c4], R11 ;  /* 0x00007100460bba24 */ /* 0x040fe400078e020b */
[----:B------:R-:W-:Y:S01]  /*1050*/  @!P3 IMAD.WIDE.U32 R8, R70, c[0x0][0x1c0], R8 ;  /* 0x000070004608ba25 */ /* 0x000fe200078e0008 */
[----:B------:R-:W-:-:S03]  /*1060*/  ISETP.GT.U32.OR P2, PT, R47, 0x29f, P2 ;  /* 0x0000029f2f00780c */ /* 0x000fc60001744470 */
[----:B-1----:R-:W-:Y:S01]  /*1070*/  @!P4 IMAD R4, R22, c[0x0][0x1c0], RZ ;  /* 0x000070001604ca24 */ /* 0x002fe200078e02ff */
[----:B------:R-:W-:Y:S02]  /*1080*/  ISETP.GE.AND.EX P1, PT, R16, c[0x0][0x1cc], PT, P1 ;  /* 0x0000730010007a0c */ /* 0x000fe40003f26310 */
[----:B------:R-:W-:Y:S02]  /*1090*/  @!P5 IADD3 R13, R13, R21, RZ ;  /* 0x000000150d0dd210 */ /* 0x000fe40007ffe0ff */
[----:B------:R-:W-:Y:S02]  /*10a0*/  @!P5 LEA R6, P6, R12, c[0x0][0x170], 0x1 ;  /* 0x00005c000c06da11 */ /* 0x000fe400078c08ff */
[----:B------:R-:W-:Y:S01]  /*10b0*/  @!P3 IADD3 R0, R9, R11, RZ ;  /* 0x0000000b0900b210 */ /* 0x000fe20007ffe0ff */
[----:B------:R-:W-:Y:S01]  /*10c0*/  @!P4 IMAD R9, R69, c[0x0][0x1c4], R4 ;  /* 0x000071004509ca24 */ /* 0x000fe200078e0204 */
[----:B------:R-:W-:Y:S02]  /*10d0*/  @!P4 MOV R4, R24 ;  /* 0x000000180004c202 */ /* 0x000fe40000000f00 */
[----:B------:R-:W-:-:S02]  /*10e0*/  @!P4 MOV R5, R19 ;  /* 0x000000130005c202 */ /* 0x000fc40000000f00 */
[----:B------:R-:W-:Y:S02]  /*10f0*/  ISETP.GT.U32.OR P1, PT, R47, 0x29f, P1 ;  /* 0x0000029f2f00780c */ /* 0x000fe40000f24470 */
[----:B------:R-:W-:Y:S01]  /*1100*/  @!P5 LEA.HI.X R7, R12, c[0x0][0x174], R13, 0x1, P6 ;  /* 0x00005d000c07da11 */ /* 0x000fe200030f0c0d */
[----:B------:R-:W-:Y:S01]  /*1110*/  @!P4 IMAD.WIDE.U32 R4, R69, c[0x0][0x1c0], R4 ;  /* 0x000070004504ca25 */ /* 0x000fe200078e0004 */
[----:B------:R-:W-:-:S03]  /*1120*/  SHF.R.S32.HI R13, RZ, 0x1f, R66 ;  /* 0x0000001fff0d7819 */ /* 0x000fc60000011442 */
[----:B------:R0:W2:Y:S01]  /*1130*/  @!P5 LDG.E R30, [R6.64] ;  /* 0x0000000c061ed981 */ /* 0x0000a2000c1e1900 */
[----:B------:R-:W-:Y:S01]  /*1140*/  ISETP.GE.U32.AND P5, PT, R66, c[0x0][0x1c8], PT ;  /* 0x0000720042007a0c */ /* 0x000fe20003fa6070 */
[----:B------:R-:W-:Y:S01]  /*1150*/  @!P4 IMAD.IADD R9, R5, 0x1, R9 ;  /* 0x000000010509c824 */ /* 0x000fe200078e0209 */
[----:B----4-:R-:W-:Y:S01]  /*1160*/  @!P3 LEA R2, P6, R8, c[0x0][0x170], 0x1 ;  /* 0x00005c000802ba11 */ /* 0x010fe200078c08ff */
[----:B------:R-:W-:Y:S01]  /*1170*/  @!P2 IMAD R5, R20, c[0x0][0x1c0], RZ ;  /* 0x000070001405aa24 */ /* 0x000fe200078e02ff */
[----:B------:R-:W-:Y:S02]  /*1180*/  ISETP.GE.AND.EX P5, PT, R13, c[0x0][0x1cc], PT, P5 ;  /* 0x000073000d007a0c */ /* 0x000fe40003fa6350 */
[-C--:B0-----:R-:W-:Y:S02]  /*1190*/  @!P2 MOV R6, R24.reuse ;  /* 0x000000180006a202 */ /* 0x081fe40000000f00 */
[-C--:B------:R-:W-:Y:S02]  /*11a0*/  @!P2 MOV R7, R19.reuse ;  /* 0x000000130007a202 */ /* 0x080fe40000000f00 */
[----:B------:R-:W-:Y:S01]  /*11b0*/  @!P3 LEA.HI.X R3, R8, c[0x0][0x174], R0, 0x1, P6 ;  /* 0x00005d000803ba11 */ /* 0x000fe200030f0c00 */
[----:B------:R-:W-:Y:S01]  /*11c0*/  @!P2 IMAD R0, R68, c[0x0][0x1c4], R5 ;  /* 0x000071004400aa24 */ /* 0x000fe200078e0205 */
[----:B------:R-:W-:Y:S01]  /*11d0*/  @!P4 LEA R8, P6, R4, c[0x0][0x170], 0x1 ;  /* 0x00005c000408ca11 */ /* 0x000fe200078c08ff */
[----:B------:R-:W-:Y:S01]  /*11e0*/  @!P2 IMAD.WIDE.U32 R6, R68, c[0x0][0x1c0], R6 ;  /* 0x000070004406aa25 */ /* 0x000fe200078e0006 */
[----:B------:R-:W-:Y:S01]  /*11f0*/  @!P1 MOV R10, R24 ;  /* 0x00000018000a9202 */ /* 0x000fe20000000f00 */
[----:B------:R-:W-:Y:S01]  /*1200*/  CS2R R28, SRZ ;  /* 0x00000000001c7805 */ /* 0x000fe2000001ff00 */
[----:B------:R-:W-:Y:S01]  /*1210*/  @!P1 MOV R11, R19 ;  /* 0x00000013000b9202 */ /* 0x000fe20000000f00 */
[----:B------:R-:W-:Y:S01]  /*1220*/  @!P1 IMAD R12, R16, c[0x0][0x1c0], RZ ;  /* 0x00007000100c9a24 */ /* 0x000fe200078e02ff */
[----:B------:R-:W-:-:S02]  /*1230*/  ISETP.GT.U32.OR P5, PT, R47, 0x29f, P5 ;  /* 0x0000029f2f00780c */ /* 0x000fc40002fa4470 */
[----:B------:R-:W-:Y:S01]  /*1240*/  @!P4 LEA.HI.X R9, R4, c[0x0][0x174], R9, 0x1, P6 ;  /* 0x00005d000409ca11 */ /* 0x000fe200030f0c09 */
[----:B------:R-:W-:Y:S01]  /*1250*/  @!P1 IMAD R12, R67, c[0x0][0x1c4], R12 ;  /* 0x00007100430c9a24 */ /* 0x000fe200078e020c */
[----:B------:R-:W-:Y:S01]  /*1260*/  @!P2 IADD3 R0, R7, R0, RZ ;  /* 0x000000000700a210 */ /* 0x000fe20007ffe0ff */
[----:B------:R-:W-:Y:S01]  /*1270*/  @!P1 IMAD.WIDE.U32 R10, R67, c[0x0][0x1c0], R10 ;  /* 0x00007000430a9a25 */ /* 0x000fe200078e000a */
[C---:B------:R-:W-:Y:S01]  /*1280*/  @!P2 LEA R4, P6, R6.reuse, c[0x0][0x170], 0x1 ;  /* 0x00005c000604aa11 */ /* 0x040fe200078c08ff */
[----:B------:R0:W4:Y:S01]  /*1290*/  @!P3 LDG.E R29, [R2.64] ;  /* 0x0000000c021db981 */ /* 0x000122000c1e1900 */
[----:B------:R-:W-:Y:S02]  /*12a0*/  ISETP.GE.U32.AND P3, PT, R65, c[0x0][0x1c8], PT ;  /* 0x0000720041007a0c */ /* 0x000fe40003f66070 */
[----:B------:R-:W-:Y:S01]  /*12b0*/  SHF.R.S32.HI R15, RZ, 0x1f, R65 ;  /* 0x0000001fff0f7819 */ /* 0x000fe20000011441 */
[----:B------:R-:W-:Y:S01]  /*12c0*/  CS2R R26, SRZ ;  /* 0x00000000001a7805 */ /* 0x000fe2000001ff00 */
[----:B------:R-:W-:Y:S01]  /*12d0*/  @!P2 LEA.HI.X R5, R6, c[0x0][0x174], R0, 0x1, P6 ;  /* 0x00005d000605aa11 */ /* 0x000fe200030f0c00 */
[----:B------:R1:W2:Y:S01]  /*12e0*/  @!P4 LDG.E R28, [R8.64] ;  /* 0x0000000c081cc981 */ /* 0x0002a2000c1e1900 */
[----:B------:R-:W-:-:S02]  /*12f0*/  @!P1 IADD3 R12, R11, R12, RZ ;  /* 0x0000000c0b0c9210 */ /* 0x000fc40007ffe0ff */
[C---:B------:R-:W-:Y:S02]  /*1300*/  @!P1 LEA R6, P6, R10.reuse, c[0x0][0x170], 0x1 ;  /* 0x00005c000a069a11 */ /* 0x040fe400078c08ff */
[----:B------:R-:W-:Y:S01]  /*1310*/  ISETP.GE.AND.EX P3, PT, R15, c[0x0][0x1cc], PT, P3 ;  /* 0x000073000f007a0c */ /* 0x000fe20003f66330 */
[----:B------:R-:W-:Y:S01]  /*1320*/  @!P5 IMAD R0, R13, c[0x0][0x1c0], RZ ;  /* 0x000070000d00da24 */ /* 0x000fe200078e02ff */
[----:B------:R-:W-:Y:S01]  /*1330*/  @!P1 LEA.HI.X R7, R10, c[0x0][0x174], R12, 0x1, P6 ;  /* 0x00005d000a079a11 */ /* 0x000fe200030f0c0c */
[----:B------:R0:W2:Y:S01]  /*1340*/  @!P2 LDG.E R27, [R4.64] ;  /* 0x0000000c041ba981 */ /* 0x0000a2000c1e1900 */
[----:B------:R-:W-:Y:S02]  /*1350*/  @!P5 MOV R10, R24 ;  /* 0x00000018000ad202 */ /* 0x000fe40000000f00 */
[----:B------:R-:W-:Y:S02]  /*1360*/  @!P5 MOV R11, R19 ;  /* 0x00000013000bd202 */ /* 0x000fe40000000f00 */
[----:B------:R-:W-:Y:S01]  /*1370*/  ISETP.GT.U32.OR P3, PT, R47, 0x29f, P3 ;  /* 0x0000029f2f00780c */ /* 0x000fe20001f64470 */
[C---:B------:R-:W-:Y:S01]  /*1380*/  @!P5 IMAD R0, R66.reuse, c[0x0][0x1c4], R0 ;  /* 0x000071004200da24 */ /* 0x040fe200078e0200 */
[----:B------:R-:W-:Y:S01]  /*1390*/  SHF.R.S32.HI R14, RZ, 0x1f, R64 ;  /* 0x0000001fff0e7819 */ /* 0x000fe20000011440 */
[----:B------:R-:W-:Y:S01]  /*13a0*/  @!P5 IMAD.WIDE.U32 R10, R66, c[0x0][0x1c0], R10 ;  /* 0x00007000420ada25 */ /* 0x000fe200078e000a */
[----:B------:R-:W-:Y:S01]  /*13b0*/  ISETP.GE.U32.AND P2, PT, R64, c[0x0][0x1c8], PT ;  /* 0x0000720040007a0c */ /* 0x000fe20003f46070 */
[----:B------:R1:W2:Y:S01]  /*13c0*/  @!P1 LDG.E R26, [R6.64] ;  /* 0x0000000c061a9981 */ /* 0x0002a2000c1e1900 */
[----:B------:R-:W-:-:S02]  /*13d0*/  ISETP.GE.U32.AND P4, PT, R63, c[0x0][0x1c8], PT ;  /* 0x000072003f007a0c */ /* 0x000fc40003f86070 */
[----:B------:R-:W-:Y:S02]  /*13e0*/  @!P5 IADD3 R0, R11, R0, RZ ;  /* 0x000000000b00d210 */ /* 0x000fe40007ffe0ff */
[----:B0-----:R-:W-:Y:S02]  /*13f0*/  @!P5 LEA R2, P6, R10, c[0x0][0x170], 0x1 ;  /* 0x00005c000a02da11 */ /* 0x001fe400078c08ff */
[----:B------:R-:W-:Y:S02]  /*1400*/  ISETP.GE.AND.EX P1, PT, R14, c[0x0][0x1cc], PT, P2 ;  /* 0x000073000e007a0c */ /* 0x000fe40003f26320 */
[----:B------:R-:W-:Y:S01]  /*1410*/  SHF.R.S32.HI R13, RZ, 0x1f, R63 ;  /* 0x0000001fff0d7819 */ /* 0x000fe2000001143f */
[----:B------:R-:W-:Y:S01]  /*1420*/  @!P3 IMAD.MOV.U32 R5, RZ, RZ, R19 ;  /* 0x000000ffff05b224 */ /* 0x000fe200078e0013 */
[----:B------:R-:W-:Y:S01]  /*1430*/  @!P5 LEA.HI.X R3, R10, c[0x0][0x174], R0, 0x1, P6 ;  /* 0x00005d000a03da11 */ /* 0x000fe200030f0c00 */
[----:B------:R-:W-:Y:S01]  /*1440*/  @!P3 IMAD R0, R15, c[0x0][0x1c0], RZ ;  /* 0x000070000f00ba24 */ /* 0x000fe200078e02ff */
[----:B------:R-:W-:-:S02]  /*1450*/  @!P3 MOV R4, R24 ;  /* 0x000000180004b202 */ /* 0x000fc40000000f00 */
[----:B------:R-:W-:Y:S01]  /*1460*/  ISETP.GT.U32.OR P1, PT, R47, 0x29f, P1 ;  /* 0x0000029f2f00780c */ /* 0x000fe20000f24470 */
[----:B------:R-:W-:Y:S01]  /*1470*/  CS2R R16, SRZ ;  /* 0x0000000000107805 */ /* 0x000fe2000001ff00 */
[----:B------:R-:W-:Y:S01]  /*1480*/  ISETP.GE.AND.EX P2, PT, R13, c[0x0][0x1cc], PT, P4 ;  /* 0x000073000d007a0c */ /* 0x000fe20003f46340 */
[C---:B------:R-:W-:Y:S02]  /*1490*/  @!P3 IMAD R0, R65.reuse, c[0x0][0x1c4], R0 ;  /* 0x000071004100ba24 */ /* 0x040fe400078e0200 */
[----:B------:R-:W-:Y:S01]  /*14a0*/  @!P3 IMAD.WIDE.U32 R4, R65, c[0x0][0x1c0], R4 ;  /* 0x000070004104ba25 */ /* 0x000fe200078e0004 */
[----:B------:R-:W-:Y:S01]  /*14b0*/  ISETP.GT.U32.OR P2, PT, R47, 0x29f, P2 ;  /* 0x0000029f2f00780c */ /* 0x000fe20001744470 */
[----:B------:R0:W2:Y:S01]  /*14c0*/  @!P5 LDG.E R17, [R2.64] ;  /* 0x0000000c0211d981 */ /* 0x0000a2000c1e1900 */
[----:B------:R-:W-:Y:S02]  /*14d0*/  ISETP.GE.U32.AND P4, PT, R62, c[0x0][0x1c8], PT ;  /* 0x000072003e007a0c */ /* 0x000fe40003f86070 */
[----:B------:R-:W-:-:S02]  /*14e0*/  @!P3 IADD3 R0, R5, R0, RZ ;  /* 0x000000000500b210 */ /* 0x000fc40007ffe0ff */
[----:B------:R-:W-:Y:S02]  /*14f0*/  SHF.R.S32.HI R12, RZ, 0x1f, R62 ;  /* 0x0000001fff0c7819 */ /* 0x000fe4000001143e */
[C---:B0-----:R-:W-:Y:S02]  /*1500*/  @!P3 LEA R2, P6, R4.reuse, c[0x0][0x170], 0x1 ;  /* 0x00005c000402ba11 */ /* 0x041fe400078c08ff */
[-C--:B-1----:R-:W-:Y:S02]  /*1510*/  @!P1 MOV R6, R24.reuse ;  /* 0x0000001800069202 */ /* 0x082fe40000000f00 */
[----:B------:R-:W-:Y:S01]  /*1520*/  @!P3 LEA.HI.X R3, R4, c[0x0][0x174], R0, 0x1, P6 ;  /* 0x00005d000403ba11 */ /* 0x000fe200030f0c00 */
[----:B------:R-:W-:Y:S01]  /*1530*/  @!P1 IMAD R0, R14, c[0x0][0x1c0], RZ ;  /* 0x000070000e009a24 */ /* 0x000fe200078e02ff */
[-C--:B------:R-:W-:Y:S02]  /*1540*/  @!P1 MOV R7, R19.reuse ;  /* 0x0000001300079202 */ /* 0x080fe40000000f00 */
[----:B------:R-:W-:Y:S01]  /*1550*/  ISETP.GE.AND.EX P4, PT, R12, c[0x0][0x1cc], PT, P4 ;  /* 0x000073000c007a0c */ /* 0x000fe20003f86340 */
[C---:B------:R-:W-:Y:S01]  /*1560*/  @!P1 IMAD R0, R64.reuse, c[0x0][0x1c4], R0 ;  /* 0x0000710040009a24 */ /* 0x040fe200078e0200 */
[----:B------:R-:W-:Y:S01]  /*1570*/  @!P2 MOV R8, R24 ;  /* 0x000000180008a202 */ /* 0x000fe20000000f00 */
[----:B------:R-:W-:Y:S01]  /*1580*/  @!P1 IMAD.WIDE.U32 R6, R64, c[0x0][0x1c0], R6 ;  /* 0x0000700040069a25 */ /* 0x000fe200078e0006 */
[----:B------:R-:W-:Y:S01]  /*1590*/  @!P2 MOV R9, R19 ;  /* 0x000000130009a202 */ /* 0x000fe20000000f00 */
[----:B------:R0:W3:Y:S01]  /*15a0*/  @!P3 LDG.E R16, [R2.64] ;  /* 0x0000000c0210b981 */ /* 0x0000e2000c1e1900 */
[----:B------:R-:W-:Y:S01]  /*15b0*/  ISETP.GE.U32.AND P5, PT, R61, c[0x0][0x1c8], PT ;  /* 0x000072003d007a0c */ /* 0x000fe20003fa6070 */
[----:B------:R-:W-:Y:S01]  /*15c0*/  @!P2 IMAD R10, R13, c[0x0][0x1c0], RZ ;  /* 0x000070000d0aaa24 */ /* 0x000fe200078e02ff */
[----:B------:R-:W-:-:S02]  /*15d0*/  SHF.R.S32.HI R11, RZ, 0x1f, R61 ;  /* 0x0000001fff0b7819 */ /* 0x000fc4000001143d */
[----:B------:R-:W-:Y:S01]  /*15e0*/  ISETP.GT.U32.OR P4, PT, R47, 0x29f, P4 ;  /* 0x0000029f2f00780c */ /* 0x000fe20002784470 */
[----:B------:R-:W-:Y:S01]  /*15f0*/  @!P2 IMAD R10, R63, c[0x0][0x1c4], R10 ;  /* 0x000071003f0aaa24 */ /* 0x000fe200078e020a */
[----:B------:R-:W-:Y:S01]  /*1600*/  ISETP.GE.AND.EX P5, PT, R11, c[0x0][0x1cc], PT, P5 ;  /* 0x000073000b007a0c */ /* 0x000fe20003fa6350 */
[----:B------:R-:W-:Y:S01]  /*1610*/  @!P2 IMAD.WIDE.U32 R8, R63, c[0x0][0x1c0], R8 ;  /* 0x000070003f08aa25 */ /* 0x000fe200078e0008 */
[----:B------:R-:W-:Y:S02]  /*1620*/  @!P1 IADD3 R0, R7, R0, RZ ;  /* 0x0000000007009210 */ /* 0x000fe40007ffe0ff */
[C---:B------:R-:W-:Y:S02]  /*1630*/  @!P1 LEA R4, P6, R6.reuse, c[0x0][0x170], 0x1 ;  /* 0x00005c0006049a11 */ /* 0x040fe400078c08ff */
[----:B------:R-:W-:Y:S02]  /*1640*/  ISETP.GT.U32.OR P5, PT, R47, 0x29f, P5 ;  /* 0x0000029f2f00780c */ /* 0x000fe40002fa4470 */
[----:B------:R-:W-:-:S02]  /*1650*/  @!P1 LEA.HI.X R5, R6, c[0x0][0x174], R0, 0x1, P6 ;  /* 0x00005d0006059a11 */ /* 0x000fc400030f0c00 */
[----:B------:R-:W-:Y:S02]  /*1660*/  @!P2 IADD3 R10, R9, R10, RZ ;  /* 0x0000000a090aa210 */ /* 0x000fe40007ffe0ff */
[C---:B------:R-:W-:Y:S02]  /*1670*/  @!P2 LEA R6, P6, R8.reuse, c[0x0][0x170], 0x1 ;  /* 0x00005c000806aa11 */ /* 0x040fe400078c08ff */
[-C--:B0-----:R-:W-:Y:S02]  /*1680*/  @!P4 MOV R2, R24.reuse ;  /* 0x000000180002c202 */ /* 0x081fe40000000f00 */
[----:B------:R-:W-:Y:S01]  /*1690*/  @!P2 LEA.HI.X R7, R8, c[0x0][0x174], R10, 0x1, P6 ;  /* 0x00005d000807aa11 */ /* 0x000fe200030f0c0a */
[----:B------:R-:W-:Y:S01]  /*16a0*/  @!P4 IMAD R8, R12, c[0x0][0x1c0], RZ ;  /* 0x000070000c08ca24 */ /* 0x000fe200078e02ff */
[----:B------:R-:W-:Y:S02]  /*16b0*/  @!P4 MOV R3, R19 ;  /* 0x000000130003c202 */ /* 0x000fe40000000f00 */
[----:B------:R-:W-:Y:S01]  /*16c0*/  ISETP.GE.U32.AND P3, PT, R60, c[0x0][0x1c8], PT ;  /* 0x000072003c007a0c */ /* 0x000fe20003f66070 */
[C---:B------:R-:W-:Y:S01]  /*16d0*/  @!P4 IMAD R8, R62.reuse, c[0x0][0x1c4], R8 ;  /* 0x000071003e08ca24 */ /* 0x040fe200078e0208 */
[----:B------:R-:W-:Y:S01]  /*16e0*/  SHF.R.S32.HI R21, RZ, 0x1f, R60 ;  /* 0x0000001fff157819 */ /* 0x000fe2000001143c */
[----:B------:R-:W-:Y:S01]  /*16f0*/  @!P4 IMAD.WIDE.U32 R2, R62, c[0x0][0x1c0], R2 ;  /* 0x000070003e02ca25 */ /* 0x000fe200078e0002 */
[----:B------:R-:W-:-:S03]  /*1700*/  @!P5 MOV R10, R24 ;  /* 0x00000018000ad202 */ /* 0x000fc60000000f00 */
[----:B------:R-:W-:Y:S01]  /*1710*/  @!P5 IMAD R0, R11, c[0x0][0x1c0], RZ ;  /* 0x000070000b00da24 */ /* 0x000fe200078e02ff */
[----:B------:R-:W-:Y:S01]  /*1720*/  @!P4 IADD3 R3, R3, R8, RZ ;  /* 0x000000080303c210 */ /* 0x000fe20007ffe0ff */
[----:B------:R-:W-:Y:S01]  /*1730*/  @!P5 IMAD.MOV.U32 R11, RZ, RZ, R19 ;  /* 0x000000ffff0bd224 */ /* 0x000fe200078e0013 */
[----:B------:R-:W-:Y:S02]  /*1740*/  ISETP.GE.AND.EX P3, PT, R21, c[0x0][0x1cc], PT, P3 ;  /* 0x0000730015007a0c */ /* 0x000fe40003f66330 */
[C---:B------:R-:W-:Y:S01]  /*1750*/  @!P4 LEA R8, P6, R2.reuse, c[0x0][0x170], 0x1 ;  /* 0x00005c000208ca11 */ /* 0x040fe200078c08ff */
[----:B------:R-:W-:Y:S01]  /*1760*/  @!P5 IMAD R0, R61, c[0x0][0x1c4], R0 ;  /* 0x000071003d00da24 */ /* 0x000fe200078e0200 */
[----:B------:R-:W-:Y:S01]  /*1770*/  ISETP.GT.U32.OR P3, PT, R47, 0x29f, P3 ;  /* 0x0000029f2f00780c */ /* 0x000fe20001f64470 */
[----:B------:R-:W-:Y:S01]  /*1780*/  @!P5 IMAD.WIDE.U32 R10, R61, c[0x0][0x1c0], R10 ;  /* 0x000070003d0ada25 */ /* 0x000fe200078e000a */
[----:B------:R-:W-:Y:S01]  /*1790*/  CS2R R12, SRZ ;  /* 0x00000000000c7805 */ /* 0x000fe2000001ff00 */
[----:B------:R-:W-:Y:S01]  /*17a0*/  @!P4 LEA.HI.X R9, R2, c[0x0][0x174], R3, 0x1, P6 ;  /* 0x00005d000209ca11 */ /* 0x000fe200030f0c03 */
[----:B------:R-:W-:-:S02]  /*17b0*/  CS2R R14, SRZ ;  /* 0x00000000000e7805 */ /* 0x000fc4000001ff00 */
[----:B------:R-:W-:Y:S02]  /*17c0*/  @!P5 IADD3 R0, R11, R0, RZ ;  /* 0x000000000b00d210 */ /* 0x000fe40007ffe0ff */
[C---:B------:R-:W-:Y:S01]  /*17d0*/  @!P5 LEA R2, P6, R10.reuse, c[0x0][0x170], 0x1 ;  /* 0x00005c000a02da11 */ /* 0x040fe200078c08ff */
[----:B------:R0:W4:Y:S01]  /*17e0*/  @!P4 LDG.E R13, [R8.64] ;  /* 0x0000000c080dc981 */ /* 0x000122000c1e1900 */
[----:B------:R-:W-:Y:S02]  /*17f0*/  ISETP.GE.U32.AND P4, PT, R59, c[0x0][0x1c8], PT ;  /* 0x000072003b007a0c */ /* 0x000fe40003f86070 */
[----:B------:R-:W-:Y:S01]  /*1800*/  SHF.R.S32.HI R20, RZ, 0x1f, R59 ;  /* 0x0000001fff147819 */ /* 0x000fe2000001143b */
[----:B------:R1:W4:Y:S01]  /*1810*/  @!P1 LDG.E R15, [R4.64] ;  /* 0x0000000c040f9981 */ /* 0x000322000c1e1900 */
[----:B------:R-:W-:Y:S02]  /*1820*/  @!P5 LEA.HI.X R3, R10, c[0x0][0x174], R0, 0x1, P6 ;  /* 0x00005d000a03da11 */ /* 0x000fe400030f0c00 */
[----:B------:R-:W-:Y:S01]  /*1830*/  ISETP.GE.AND.EX P4, PT, R20, c[0x0][0x1cc], PT, P4 ;  /* 0x0000730014007a0c */ /* 0x000fe20003f86340 */
[----:B------:R-:W-:Y:S01]  /*1840*/  @!P3 IMAD R0, R21, c[0x0][0x1c0], RZ ;  /* 0x000070001500ba24 */ /* 0x000fe200078e02ff */
[----:B------:R5:W4:Y:S01]  /*1850*/  @!P2 LDG.E R14, [R6.64] ;  /* 0x0000000c060ea981 */ /* 0x000b22000c1e1900 */
[----:B0-----:R-:W-:-:S03]  /*1860*/  SHF.R.S32.HI R8, RZ, 0x1f, R58 ;  /* 0x0000001fff087819 */ /* 0x001fc6000001143a */
[----:B------:R0:W4:Y:S01]  /*1870*/  @!P5 LDG.E R12, [R2.64] ;  /* 0x0000000c020cd981 */ /* 0x000122000c1e1900 */
[----:B-1----:R-:W-:Y:S02]  /*1880*/  @!P3 MOV R4, R24 ;  /* 0x000000180004b202 */ /* 0x002fe40000000f00 */
[----:B------:R-:W-:Y:S02]  /*1890*/  @!P3 MOV R5, R19 ;  /* 0x000000130005b202 */ /* 0x000fe40000000f00 */
[----:B------:R-:W-:Y:S02]  /*18a0*/  ISETP.GE.U32.AND P5, PT, R58, c[0x0][0x1c8], PT ;  /* 0x000072003a007a0c */ /* 0x000fe40003fa6070 */
[----:B------:R-:W-:Y:S01]  /*18b0*/  ISETP.GT.U32.OR P4, PT, R47, 0x29f, P4 ;  /* 0x0000029f2f00780c */ /* 0x000fe20002784470 */
[----:B------:R-:W-:Y:S01]  /*18c0*/  @!P3 IMAD R0, R60, c[0x0][0x1c4], R0 ;  /* 0x000071003c00ba24 */ /* 0x000fe200078e0200 */
[----:B------:R-:W-:Y:S01]  /*18d0*/  ISETP.GE.AND.EX P5, PT, R8, c[0x0][0x1cc], PT, P5 ;  /* 0x0000730008007a0c */ /* 0x000fe20003fa6350 */
[----:B------:R-:W-:-:S03]  /*18e0*/  @!P3 IMAD.WIDE.U32 R4, R60, c[0x0][0x1c0], R4 ;  /* 0x000070003c04ba25 */ /* 0x000fc600078e0004 */
[----:B------:R-:W-:Y:S02]  /*18f0*/  ISETP.GT.U32.OR P5, PT, R47, 0x29f, P5 ;  /* 0x0000029f2f00780c */ /* 0x000fe40002fa4470 */
[----:B------:R-:W-:Y:S02]  /*1900*/  @!P3 IADD3 R0, R5, R0, RZ ;  /* 0x000000000500b210 */ /* 0x000fe40007ffe0ff */
[C---:B0-----:R-:W-:Y:S02]  /*1910*/  @!P3 LEA R2, P6, R4.reuse, c[0x0][0x170], 0x1 ;  /* 0x00005c000402ba11 */ /* 0x041fe400078c08ff */
[----:B------:R-:W-:Y:S02]  /*1920*/  ISETP.GE.U32.AND P2, PT, R57, c[0x0][0x1c8], PT ;  /* 0x0000720039007a0c */ /* 0x000fe40003f46070 */
[----:B-----5:R-:W-:Y:S01]  /*1930*/  SHF.R.S32.HI R6, RZ, 0x1f, R57 ;  /* 0x0000001fff067819 */ /* 0x020fe20000011439 */
[----:B------:R-:W-:Y:S01]  /*1940*/  CS2R R10, SRZ ;  /* 0x00000000000a7805 */ /* 0x000fe2000001ff00 */
[----:B------:R-:W-:Y:S01]  /*1950*/  @!P3 LEA.HI.X R3, R4, c[0x0][0x174], R0, 0x1, P6 ;  /* 0x00005d000403ba11 */ /* 0x000fe200030f0c00 */
[----:B------:R-:W-:Y:S01]  /*1960*/  @!P4 IMAD R0, R20, c[0x0][0x1c0], RZ ;  /* 0x000070001400ca24 */ /* 0x000fe200078e02ff */
[----:B------:R-:W-:-:S02]  /*1970*/  ISETP.GE.U32.AND P1, PT, R55, c[0x0][0x1c8], PT ;  /* 0x0000720037007a0c */ /* 0x000fc40003f26070 */
[----:B------:R-:W-:Y:S02]  /*1980*/  SHF.R.S32.HI R7, RZ, 0x1f, R55 ;  /* 0x0000001fff077819 */ /* 0x000fe40000011437 */
[----:B------:R-:W-:Y:S02]  /*1990*/  @!P4 MOV R4, R24 ;  /* 0x000000180004c202 */ /* 0x000fe40000000f00 */
[----:B------:R-:W-:Y:S02]  /*19a0*/  @!P4 MOV R5, R19 ;  /* 0x000000130005c202 */ /* 0x000fe40000000f00 */
[----:B------:R-:W-:Y:S01]  /*19b0*/  ISETP.GE.AND.EX P2, PT, R6, c[0x0][0x1cc], PT, P2 ;  /* 0x0000730006007a0c */ /* 0x000fe20003f46320 */
[----:B------:R-:W-:Y:S01]  /*19c0*/  @!P4 IMAD R0, R59, c[0x0][0x1c4], R0 ;  /* 0x000071003b00ca24 */ /* 0x000fe200078e0200 */
[----:B------:R-:W-:Y:S01]  /*19d0*/  ISETP.GE.AND.EX P6, PT, R7, c[0x0][0x1cc], PT, P1 ;  /* 0x0000730007007a0c */ /* 0x000fe20003fc6310 */
[----:B------:R-:W-:Y:S01]  /*19e0*/  @!P4 IMAD.WIDE.U32 R4, R59, c[0x0][0x1c0], R4 ;  /* 0x000070003b04ca25 */ /* 0x000fe200078e0004 */
[C---:B------:R-:W-:Y:S01]  /*19f0*/  ISETP.GT.U32.OR P1, PT, R47.reuse, 0x29f, P2 ;  /* 0x0000029f2f00780c */ /* 0x040fe20001724470 */
[----:B------:R0:W5:Y:S01]  /*1a00*/  @!P3 LDG.E R11, [R2.64] ;  /* 0x0000000c020bb981 */ /* 0x000162000c1e1900 */
[----:B------:R-:W-:-:S02]  /*1a10*/  ISETP.GT.U32.OR P2, PT, R47, 0x29f, P6 ;  /* 0x0000029f2f00780c */ /* 0x000fc40003744470 */
[----:B------:R-:W-:Y:S01]  /*1a20*/  @!P4 IADD3 R0, R5, R0, RZ ;  /* 0x000000000500c210 */ /* 0x000fe20007ffe0ff */
[----:B0-----:R-:W-:Y:S01]  /*1a30*/  @!P5 IMAD R2, R8, c[0x0][0x1c0], RZ ;  /* 0x000070000802da24 */ /* 0x001fe200078e02ff */
[----:B------:R-:W-:-:S03]  /*1a40*/  @!P5 MOV R3, R19 ;  /* 0x000000130003d202 */ /* 0x000fc60000000f00 */
[----:B------:R-:W-:Y:S01]  /*1a50*/  @!P5 IMAD R5, R58, c[0x0][0x1c4], R2 ;  /* 0x000071003a05da24 */ /* 0x000fe200078e0202 */
[----:B------:R-:W-:-:S03]  /*1a60*/  @!P5 MOV R2, R24 ;  /* 0x000000180002d202 */ /* 0x000fc60000000f00 */
[----:B------:R-:W-:Y:S01]  /*1a70*/  @!P1 IMAD R6, R6, c[0x0][0x1c0], RZ ;  /* 0x0000700006069a24 */ /* 0x000fe200078e02ff */
[----:B------:R-:W-:Y:S02]  /*1a80*/  ISETP.GE.U32.AND P3, PT, R53, c[0x0][0x1c8], PT ;  /* 0x0000720035007a0c */ /* 0x000fe40003f66070 */
[----:B------:R-:W-:Y:S01]  /*1a90*/  SHF.R.S32.HI R22, RZ, 0x1f, R53 ;  /* 0x0000001fff167819 */ /* 0x000fe20000011435 */
[----:B------:R-:W-:Y:S01]  /*1aa0*/  @!P5 IMAD.WIDE.U32 R2, R58, c[0x0][0x1c0], R2 ;  /* 0x000070003a02da25 */ /* 0x000fe200078e0002 */
[C---:B------:R-:W-:Y:S02]  /*1ab0*/  @!P4 LEA R8, P6, R4.reuse, c[0x0][0x170], 0x1 ;  /* 0x00005c000408ca11 */ /* 0x040fe400078c08ff */
[-C--:B------:R-:W-:Y:S02]  /*1ac0*/  @!P1 MOV R20, R24.reuse ;  /* 0x0000001800149202 */ /* 0x080fe40000000f00 */
[-C--:B------:R-:W-:Y:S01]  /*1ad0*/  @!P1 MOV R21, R19.reuse ;  /* 0x0000001300159202 */ /* 0x080fe20000000f00 */
[----:B------:R-:W-:Y:S01]  /*1ae0*/  @!P5 IMAD.IADD R5, R3, 0x1, R5 ;  /* 0x000000010305d824 */ /* 0x000fe200078e0205 */
[----:B------:R-:W-:Y:S01]  /*1af0*/  @!P4 LEA.HI.X R9, R4, c[0x0][0x174], R0, 0x1, P6 ;  /* 0x00005d000409ca11 */ /* 0x000fe200030f0c00 */
[----:B------:R-:W-:Y:S01]  /*1b00*/  @!P2 IMAD R0, R7, c[0x0][0x1c0], RZ ;  /* 0x000070000700aa24 */ /* 0x000fe200078e02ff */
[----:B------:R-:W-:Y:S01]  /*1b10*/  ISETP.GE.AND.EX P3, PT, R22, c[0x0][0x1cc], PT, P3 ;  /* 0x0000730016007a0c */ /* 0x000fe20003f66330 */
[C---:B------:R-:W-:Y:S01]  /*1b20*/  @!P1 IMAD R3, R57.reuse, c[0x0][0x1c4], R6 ;  /* 0x0000710039039a24 */ /* 0x040fe200078e0206 */
[----:B------:R-:W-:Y:S01]  /*1b30*/  @!P5 LEA R4, P6, R2, c[0x0][0x170], 0x1 ;  /* 0x00005c000204da11 */ /* 0x000fe200078c08ff */
[----:B------:R-:W-:Y:S01]  /*1b40*/  @!P1 IMAD.WIDE.U32 R20, R57, c[0x0][0x1c0], R20 ;  /* 0x0000700039149a25 */ /* 0x000fe200078e0014 */
[----:B------:R-:W-:Y:S01]  /*1b50*/  @!P2 MOV R6, R24 ;  /* 0x000000180006a202 */ /* 0x000fe20000000f00 */
[----:B------:R0:W4:Y:S01]  /*1b60*/  @!P4 LDG.E R10, [R8.64] ;  /* 0x0000000c080ac981 */ /* 0x000122000c1e1900 */
[----:B------:R-:W-:-:S02]  /*1b70*/  @!P2 MOV R7, R19 ;  /* 0x000000130007a202 */ /* 0x000fc40000000f00 */
[----:B------:R-:W-:Y:S01]  /*1b80*/  ISETP.GT.U32.OR P3, PT, R47, 0x29f, P3 ;  /* 0x0000029f2f00780c */ /* 0x000fe20001f64470 */
[C---:B------:R-:W-:Y:S01]  /*1b90*/  @!P2 IMAD R0, R55.reuse, c[0x0][0x1c4], R0 ;  /* 0x000071003700aa24 */ /* 0x040fe200078e0200 */
[----:B------:R-:W-:Y:S01]  /*1ba0*/  @!P5 LEA.HI.X R5, R2, c[0x0][0x174], R5, 0x1, P6 ;  /* 0x00005d000205da11 */ /* 0x000fe200030f0c05 */
[----:B------:R-:W-:Y:S01]  /*1bb0*/  @!P2 IMAD.WIDE.U32 R6, R55, c[0x0][0x1c0], R6 ;  /* 0x000070003706aa25 */ /* 0x000fe200078e0006 */
[----:B------:R-:W-:Y:S02]  /*1bc0*/  @!P1 IADD3 R3, R21, R3, RZ ;  /* 0x0000000315039210 */ /* 0x000fe40007ffe0ff */
[----:B------:R-:W-:Y:S01]  /*1bd0*/  @!P1 LEA R2, P6, R20, c[0x0][0x170], 0x1 ;  /* 0x00005c0014029a11 */ /* 0x000fe200078c08ff */
[----:B0-----:R-:W-:Y:S01]  /*1be0*/  CS2R R8, SRZ ;  /* 0x0000000000087805 */ /* 0x001fe2000001ff00 */
[----:B------:R-:W-:Y:S02]  /*1bf0*/  ISETP.GE.U32.AND P4, PT, R52, c[0x0][0x1c8], PT ;  /* 0x0000720034007a0c */ /* 0x000fe40003f86070 */
[----:B------:R-:W-:-:S02]  /*1c00*/  SHF.R.S32.HI R23, RZ, 0x1f, R52 ;  /* 0x0000001fff177819 */ /* 0x000fc40000011434 */
[----:B------:R-:W-:Y:S01]  /*1c10*/  @!P1 LEA.HI.X R3, R20, c[0x0][0x174], R3, 0x1, P6 ;  /* 0x00005d0014039a11 */ /* 0x000fe200030f0c03 */
[----:B------:R0:W5:Y:S01]  /*1c20*/  @!P5 LDG.E R9, [R4.64] ;  /* 0x0000000c0409d981 */ /* 0x000162000c1e1900 */
[----:B------:R-:W-:Y:S02]  /*1c30*/  @!P2 IADD3 R7, R7, R0, RZ ;  /* 0x000000000707a210 */ /* 0x000fe40007ffe0ff */
[C---:B------:R-:W-:Y:S02]  /*1c40*/  @!P2 LEA R20, P6, R6.reuse, c[0x0][0x170], 0x1 ;  /* 0x00005c000614aa11 */ /* 0x040fe400078c08ff */
[----:B------:R-:W-:Y:S01]  /*1c50*/  ISETP.GE.AND.EX P4, PT, R23, c[0x0][0x1cc], PT, P4 ;  /* 0x0000730017007a0c */ /* 0x000fe20003f86340 */
[----:B------:R1:W5:Y:S01]  /*1c60*/  @!P1 LDG.E R8, [R2.64] ;  /* 0x0000000c02089981 */ /* 0x000362000c1e1900 */
[----:B------:R-:W-:Y:S01]  /*1c70*/  @!P2 LEA.HI.X R21, R6, c[0x0][0x174], R7, 0x1, P6 ;  /* 0x00005d000615aa11 */ /* 0x000fe200030f0c07 */
[----:B------:R-:W-:Y:S01]  /*1c80*/  @!P3 IMAD R0, R22, c[0x0][0x1c0], RZ ;  /* 0x000070001600ba24 */ /* 0x000fe200078e02ff */
[----:B------:R-:W-:-:S02]  /*1c90*/  @!P3 MOV R6, R24 ;  /* 0x000000180006b202 */ /* 0x000fc40000000f00 */
[----:B------:R-:W-:Y:S02]  /*1ca0*/  @!P3 MOV R7, R19 ;  /* 0x000000130007b202 */ /* 0x000fe40000000f00 */
[----:B------:R-:W-:Y:S01]  /*1cb0*/  ISETP.GT.U32.OR P5, PT, R47, 0x29f, P4 ;  /* 0x0000029f2f00780c */ /* 0x000fe200027a4470 */
[C---:B------:R-:W-:Y:S02]  /*1cc0*/  @!P3 IMAD R0, R53.reuse, c[0x0][0x1c4], R0 ;  /* 0x000071003500ba24 */ /* 0x040fe400078e0200 */
[----:B------:R-:W-:Y:S01]  /*1cd0*/  @!P3 IMAD.WIDE.U32 R6, R53, c[0x0][0x1c0], R6 ;  /* 0x000070003506ba25 */ /* 0x000fe200078e0006 */
[----:B------:R-:W-:Y:S02]  /*1ce0*/  ISETP.GE.U32.AND P4, PT, R51, c[0x0][0x1c8], PT ;  /* 0x0000720033007a0c */ /* 0x000fe40003f86070 */
[----:B------:R-:W-:Y:S02]  /*1cf0*/  SHF.R.S32.HI R22, RZ, 0x1f, R51 ;  /* 0x0000001fff167819 */ /* 0x000fe40000011433 */
[----:B------:R-:W-:-:S02]  /*1d00*/  @!P3 IADD3 R0, R7, R0, RZ ;  /* 0x000000000700b210 */ /* 0x000fc40007ffe0ff */
[----:B0-----:R-:W-:Y:S02]  /*1d10*/  @!P3 LEA R4, P6, R6, c[0x0][0x170], 0x1 ;  /* 0x00005c000604ba11 */ /* 0x001fe400078c08ff */
[----:B------:R-:W-:Y:S01]  /*1d20*/  ISETP.GE.AND.EX P4, PT, R22, c[0x0][0x1cc], PT, P4 ;  /* 0x0000730016007a0c */ /* 0x000fe20003f86340 */
[----:B------:R-:W-:Y:S01]  /*1d30*/  HFMA2.MMA R7, -RZ, RZ, 0, 0 ;  /* 0x00000000ff077435 */ /* 0x000fe200000001ff */
[----:B------:R-:W-:Y:S01]  /*1d40*/  @!P3 LEA.HI.X R5, R6, c[0x0][0x174], R0, 0x1, P6 ;  /* 0x00005d000605ba11 */ /* 0x000fe200030f0c00 */
[----:B------:R-:W-:Y:S01]  /*1d50*/  @!P5 IMAD R6, R23, c[0x0][0x1c0], RZ ;  /* 0x000070001706da24 */ /* 0x000fe200078e02ff */
[----:B-1----:R-:W-:Y:S01]  /*1d60*/  @!P5 MOV R3, R19 ;  /* 0x000000130003d202 */ /* 0x002fe20000000f00 */
[----:B------:R-:W-:Y:S01]  /*1d70*/  @!P5 IMAD.MOV.U32 R2, RZ, RZ, R24 ;  /* 0x000000ffff02d224 */ /* 0x000fe200078e0018 */
[----:B------:R-:W-:Y:S01]  /*1d80*/  ISETP.GT.U32.OR P4, PT, R47, 0x29f, P4 ;  /* 0x0000029f2f00780c */ /* 0x000fe20002784470 */
[C---:B------:R-:W-:Y:S02]  /*1d90*/  @!P5 IMAD R6, R52.reuse, c[0x0][0x1c4], R6 ;  /* 0x000071003406da24 */ /* 0x040fe400078e0206 */
[----:B------:R-:W-:Y:S01]  /*1da0*/  @!P5 IMAD.WIDE.U32 R2, R52, c[0x0][0x1c0], R2 ;  /* 0x000070003402da25 */ /* 0x000fe200078e0002 */
[----:B------:R-:W-:Y:S01]  /*1db0*/  ISETP.GE.U32.AND P1, PT, R50, c[0x0][0x1c8], PT ;  /* 0x0000720032007a0c */ /* 0x000fe20003f26070 */
[----:B------:R0:W5:Y:S01]  /*1dc0*/  @!P2 LDG.E R7, [R20.64] ;  /* 0x0000000c1407a981 */ /* 0x000162000c1e1900 */
[----:B------:R-:W-:-:S02]  /*1dd0*/  SHF.R.S32.HI R43, RZ, 0x1f, R50 ;  /* 0x0000001fff2b7819 */ /* 0x000fc40000011432 */
[----:B------:R-:W-:Y:S01]  /*1de0*/  @!P5 IADD3 R3, R3, R6, RZ ;  /* 0x000000060303d210 */ /* 0x000fe20007ffe0ff */
[----:B------:R-:W-:Y:S01]  /*1df0*/  HFMA2.MMA R6, -RZ, RZ, 0, 0 ;  /* 0x00000000ff067435 */ /* 0x000fe200000001ff */
[----:B------:R-:W-:Y:S02]  /*1e00*/  ISETP.GE.U32.AND P2, PT, R49, c[0x0][0x1c8], PT ;  /* 0x0000720031007a0c */ /* 0x000fe40003f46070 */
[----:B------:R-:W-:Y:S02]  /*1e10*/  SHF.R.S32.HI R42, RZ, 0x1f, R49 ;  /* 0x0000001fff2a7819 */ /* 0x000fe40000011431 */
[----:B------:R-:W-:Y:S01]  /*1e20*/  ISETP.GE.AND.EX P1, PT, R43, c[0x0][0x1cc], PT, P1 ;  /* 0x000073002b007a0c */ /* 0x000fe20003f26310 */
[----:B------:R-:W-:Y:S01]  /*1e30*/  @!P4 IMAD R0, R22, c[0x0][0x1c0], RZ ;  /* 0x000070001600ca24 */ /* 0x000fe200078e02ff */
[----:B------:R-:W-:Y:S02]  /*1e40*/  @!P4 MOV R22, R24 ;  /* 0x000000180016c202 */ /* 0x000fe40000000f00 */
[----:B------:R-:W-:Y:S01]  /*1e50*/  @!P4 MOV R23, R19 ;  /* 0x000000130017c202 */ /* 0x000fe20000000f00 */
[----:B------:R1:W5:Y:S01]  /*1e60*/  @!P3 LDG.E R6, [R4.64] ;  /* 0x0000000c0406b981 */ /* 0x000362000c1e1900 */
[----:B------:R-:W-:-:S02]  /*1e70*/  ISETP.GE.AND.EX P2, PT, R42, c[0x0][0x1cc], PT, P2 ;  /* 0x000073002a007a0c */ /* 0x000fc40003f46320 */
[----:B------:R-:W-:Y:S01]  /*1e80*/  ISETP.GT.U32.OR P1, PT, R47, 0x29f, P1 ;  /* 0x0000029f2f00780c */ /* 0x000fe20000f24470 */
[C---:B------:R-:W-:Y:S01]  /*1e90*/  @!P4 IMAD R0, R51.reuse, c[0x0][0x1c4], R0 ;  /* 0x000071003300ca24 */ /* 0x040fe200078e0200 */
[C---:B0-----:R-:W-:Y:S01]  /*1ea0*/  @!P5 LEA R20, P6, R2.reuse, c[0x0][0x170], 0x1 ;  /* 0x00005c000214da11 */ /* 0x041fe200078c08ff */
[----:B------:R-:W-:Y:S01]  /*1eb0*/  @!P4 IMAD.WIDE.U32 R22, R51, c[0x0][0x1c0], R22 ;  /* 0x000070003316ca25 */ /* 0x000fe200078e0016 */
[----:B------:R-:W-:Y:S02]  /*1ec0*/  ISETP.GT.U32.OR P2, PT, R47, 0x29f, P2 ;  /* 0x0000029f2f00780c */ /* 0x000fe40001744470 */
[----:B------:R-:W-:Y:S02]  /*1ed0*/  @!P5 LEA.HI.X R21, R2, c[0x0][0x174], R3, 0x1, P6 ;  /* 0x00005d000215da11 */ /* 0x000fe400030f0c03 */
[----:B-1----:R-:W-:Y:S02]  /*1ee0*/  MOV R5, RZ ;  /* 0x000000ff00057202 */ /* 0x002fe40000000f00 */
[----:B------:R-:W-:-:S02]  /*1ef0*/  @!P4 IADD3 R0, R23, R0, RZ ;  /* 0x000000001700c210 */ /* 0x000fc40007ffe0ff */
[C---:B------:R-:W-:Y:S02]  /*1f00*/  @!P4 LEA R2, P6, R22.reuse, c[0x0][0x170], 0x1 ;  /* 0x00005c001602ca11 */ /* 0x040fe400078c08ff */
[----:B------:R0:W5:Y:S02]  /*1f10*/  @!P5 LDG.E R5, [R20.64] ;  /* 0x0000000c1405d981 */ /* 0x000164000c1e1900 */
[----:B------:R-:W-:Y:S01]  /*1f20*/  @!P4 LEA.HI.X R3, R22, c[0x0][0x174], R0, 0x1, P6 ;  /* 0x00005d001603ca11 */ /* 0x000fe200030f0c00 */
[----:B------:R-:W-:Y:S01]  /*1f30*/  @!P1 IMAD R0, R43, c[0x0][0x1c0], RZ ;  /* 0x000070002b009a24 */ /* 0x000fe200078e02ff */
[----:B------:R-:W-:Y:S01]  /*1f40*/  ISETP.GE.U32.AND P3, PT, R48, c[0x0][0x1c8], PT ;  /* 0x0000720030007a0c */ /* 0x000fe20003f66070 */
[----:B------:R-:W-:Y:S01]  /*1f50*/  @!P2 IMAD R4, R42, c[0x0][0x1c0], RZ ;  /* 0x000070002a04aa24 */ /* 0x000fe200078e02ff */
[----:B------:R-:W-:Y:S02]  /*1f60*/  SHF.R.S32.HI R44, RZ, 0x1f, R48 ;  /* 0x0000001fff2c7819 */ /* 0x000fe40000011430 */
[----:B0-----:R-:W-:-:S02]  /*1f70*/  @!P1 MOV R20, R24 ;  /* 0x0000001800149202 */ /* 0x001fc40000000f00 */
[----:B------:R-:W-:Y:S01]  /*1f80*/  @!P1 MOV R21, R19 ;  /* 0x0000001300159202 */ /* 0x000fe20000000f00 */
[C---:B------:R-:W-:Y:S01]  /*1f90*/  @!P1 IMAD R0, R50.reuse, c[0x0][0x1c4], R0 ;  /* 0x0000710032009a24 */ /* 0x040fe200078e0200 */
[----:B------:R-:W-:Y:S01]  /*1fa0*/  @!P2 MOV R42, R24 ;  /* 0x00000018002aa202 */ /* 0x000fe20000000f00 */
[----:B------:R-:W-:Y:S02]  /*1fb0*/  @!P2 IMAD.MOV.U32 R43, RZ, RZ, R19 ;  /* 0x000000ffff2ba224 */ /* 0x000fe400078e0013 */
[----:B------:R-:W-:Y:S01]  /*1fc0*/  @!P1 IMAD.WIDE.U32 R20, R50, c[0x0][0x1c0], R20 ;  /* 0x0000700032149a25 */ /* 0x000fe200078e0014 */
[----:B------:R-:W-:-:S03]  /*1fd0*/  ISETP.GE.AND.EX P3, PT, R44, c[0x0][0x1cc], PT, P3 ;  /* 0x000073002c007a0c */ /* 0x000fc60003f66330 */
[----:B------:R-:W-:Y:S01]  /*1fe0*/  @!P2 IMAD R4, R49, c[0x0][0x1c4], R4 ;  /* 0x000071003104aa24 */ /* 0x000fe200078e0204 */
[----:B------:R-:W-:Y:S01]  /*1ff0*/  @!P1 IADD3 R0, R21, R0, RZ ;  /* 0x0000000015009210 */ /* 0x000fe20007ffe0ff */
[----:B------:R-:W-:Y:S01]  /*2000*/  @!P2 IMAD.WIDE.U32 R42, R49, c[0x0][0x1c0], R42 ;  /* 0x00007000312aaa25 */ /* 0x000fe200078e002a */
[C---:B------:R-:W-:Y:S02]  /*2010*/  @!P1 LEA R22, P5, R20.reuse, c[0x0][0x170], 0x1 ;  /* 0x00005c0014169a11 */ /* 0x040fe400078a08ff */
[----:B------:R-:W-:Y:S02]  /*2020*/  ISETP.GT.U32.OR P3, PT, R47, 0x29f, P3 ;  /* 0x0000029f2f00780c */ /* 0x000fe40001f64470 */
[----:B------:R-:W-:Y:S02]  /*2030*/  @!P1 LEA.HI.X R23, R20, c[0x0][0x174], R0, 0x1, P5 ;  /* 0x00005d0014179a11 */ /* 0x000fe400028f0c00 */
[----:B------:R-:W-:Y:S01]  /*2040*/  @!P2 IADD3 R0, R43, R4, RZ ;  /* 0x000000042b00a210 */ /* 0x000fe20007ffe0ff */
[----:B------:R-:W-:Y:S01]  /*2050*/  HFMA2.MMA R4, -RZ, RZ, 0, 0 ;  /* 0x00000000ff047435 */ /* 0x000fe200000001ff */
[----:B------:R-:W-:-:S04]  /*2060*/  @!P2 LEA R20, P5, R42, c[0x0][0x170], 0x1 ;  /* 0x00005c002a14aa11 */ /* 0x000fc800078a08ff */
[----:B------:R-:W-:-:S03]  /*2070*/  @!P2 LEA.HI.X R21, R42, c[0x0][0x174], R0, 0x1, P5 ;  /* 0x00005d002a15aa11 */ /* 0x000fc600028f0c00 */
[----:B------:R-:W-:Y:S01]  /*2080*/  @!P3 MOV R42, R24 ;  /* 0x00000018002ab202 */ /* 0x000fe20000000f00 */
[----:B------:R-:W-:Y:S01]  /*2090*/  @!P3 IMAD R0, R44, c[0x0][0x1c0], RZ ;  /* 0x000070002c00ba24 */ /* 0x000fe200078e02ff */
[----:B------:R-:W-:Y:S01]  /*20a0*/  @!P3 MOV R43, R19 ;  /* 0x00000013002bb202 */ /* 0x000fe20000000f00 */
[----:B------:R0:W5:Y:S02]  /*20b0*/  @!P4 LDG.E R4, [R2.64] ;  /* 0x0000000c0204c981 */ /* 0x000164000c1e1900 */
[C---:B------:R-:W-:Y:S02]  /*20c0*/  @!P3 IMAD R0, R48.reuse, c[0x0][0x1c4], R0 ;  /* 0x000071003000ba24 */ /* 0x040fe400078e0200 */
[----:B------:R-:W-:Y:S01]  /*20d0*/  @!P3 IMAD.WIDE.U32 R42, R48, c[0x0][0x1c0], R42 ;  /* 0x00007000302aba25 */ /* 0x000fe200078e002a */
[----:B0-----:R-:W-:-:S04]  /*20e0*/  CS2R R2, SRZ ;  /* 0x0000000000027805 */ /* 0x001fc8000001ff00 */
[----:B------:R-:W-:Y:S02]  /*20f0*/  @!P3 IADD3 R0, R43, R0, RZ ;  /* 0x000000002b00b210 */ /* 0x000fe40007ffe0ff */
[----:B------:R0:W5:Y:S04]  /*2100*/  @!P1 LDG.E R3, [R22.64] ;  /* 0x0000000c16039981 */ /* 0x000168000c1e1900 */
[----:B------:R2:W5:Y:S01]  /*2110*/  @!P2 LDG.E R2, [R20.64] ;  /* 0x0000000c1402a981 */ /* 0x000562000c1e1900 */
[----:B0-----:R-:W-:-:S04]  /*2120*/  @!P3 LEA R22, P1, R42, c[0x0][0x170], 0x1 ;  /* 0x00005c002a16ba11 */ /* 0x001fc800078208ff */
[----:B------:R-:W-:Y:S01]  /*2130*/  @!P3 LEA.HI.X R23, R42, c[0x0][0x174], R0, 0x1, P1 ;  /* 0x00005d002a17ba11 */ /* 0x000fe200008f0c00 */
[----:B------:R-:W-:Y:S01]  /*2140*/  HFMA2.MMA R0, -RZ, RZ, 0, 0 ;  /* 0x00000000ff007435 */ /* 0x000fe200000001ff */
[----:B--2---:R-:W-:-:S09]  /*2150*/  PRMT R20, RZ, 0x7610, R31 ;  /* 0x00007610ff147816 */ /* 0x004fd2000000001f */
[----:B------:R0:W2:Y:S01]  /*2160*/  @!P3 LDG.E R0, [R22.64] ;  /* 0x0000000c1600b981 */ /* 0x0000a2000c1e1900 */
[----:B------:R-:W-:Y:S01]  /*2170*/  FMUL.FTZ R21, R20, R20 ;  /* 0x0000001414157220 */ /* 0x000fe20000410000 */
[----:B------:R-:W-:Y:S02]  /*2180*/  PRMT R42, RZ, 0x5410, R40 ;  /* 0x00005410ff2a7816 */ /* 0x000fe40000000028 */
[----:B0-----:R-:W-:-:S05]  /*2190*/  PRMT R23, RZ, 0x5410, R31 ;  /* 0x00005410ff177816 */ /* 0x001fca000000001f */
[C---:B------:R-:W-:Y:S01]  /*21a0*/  FADD.FTZ R22, R23.reuse, R20 ;  /* 0x0000001417167221 */ /* 0x040fe20000010000 */
[----:B------:R-:W-:Y:S01]  /*21b0*/  PRMT R20, RZ, 0x7610, R40 ;  /* 0x00007610ff147816 */ /* 0x000fe20000000028 */
[----:B------:R-:W-:Y:S02]  /*21c0*/  FFMA.FTZ R21, R23, R23, R21 ;  /* 0x0000001717157223 */ /* 0x000fe40000010015 */
[----:B------:R-:W-:Y:S02]  /*21d0*/  FADD.FTZ R22, RZ, R22 ;  /* 0x00000016ff167221 */ /* 0x000fe40000010000 */
[----:B------:R-:W-:Y:S02]  /*21e0*/  FMUL.FTZ R23, R20, R20 ;  /* 0x0000001414177220 */ /* 0x000fe40000410000 */
[C---:B------:R-:W-:Y:S02]  /*21f0*/  FADD.FTZ R20, R42.reuse, R20 ;  /* 0x000000142a147221 */ /* 0x040fe40000010000 */
[----:B------:R-:W-:Y:S01]  /*2200*/  FFMA.FTZ R23, R42, R42, R23 ;  /* 0x0000002a2a177223 */ /* 0x000fe20000010017 */
[----:B---3--:R-:W-:Y:S01]  /*2210*/  PRMT R42, RZ, 0x7610, R39 ;  /* 0x00007610ff2a7816 */ /* 0x008fe20000000027 */
[----:B------:R-:W-:-:S02]  /*2220*/  FADD.FTZ R21, RZ, R21 ;  /* 0x00000015ff157221 */ /* 0x000fc40000010000 */
[----:B------:R-:W-:Y:S01]  /*2230*/  FADD.FTZ R20, R22, R20 ;  /* 0x0000001416147221 */ /* 0x000fe20000010000 */
[----:B------:R-:W-:Y:S01]  /*2240*/  PRMT R22, RZ, 0x5410, R39 ;  /* 0x00005410ff167816 */ /* 0x000fe20000000027 */
[----:B------:R-:W-:Y:S02]  /*2250*/  FADD.FTZ R23, R21, R23 ;  /* 0x0000001715177221 */ /* 0x000fe40000010000 */
[----:B------:R-:W-:Y:S02]  /*2260*/  FMUL.FTZ R21, R42, R42 ;  /* 0x0000002a2a157220 */ /* 0x000fe40000410000 */
[C---:B------:R-:W-:Y:S02]  /*2270*/  FADD.FTZ R42, R22.reuse, R42 ;  /* 0x0000002a162a7221 */ /* 0x040fe40000010000 */
[----:B------:R-:W-:Y:S02]  /*2280*/  FFMA.FTZ R21, R22, R22, R21 ;  /* 0x0000001616157223 */ /* 0x000fe40000010015 */
[----:B------:R-:W-:Y:S01]  /*2290*/  FADD.FTZ R20, R20, R42 ;  /* 0x0000002a14147221 */ /* 0x000fe20000010000 */
[----:B------:R-:W-:-:S02]  /*22a0*/  PRMT R42, RZ, 0x7610, R38 ;  /* 0x00007610ff2a7816 */ /* 0x000fc40000000026 */
        /* <DEDUP_REMOVED lines=55> */
[----:B----4-:R-:W-:-:S02]  /*2620*/  PRMT R42, RZ, 0x7610, R29 ;  /* 0x00007610ff2a7816 */ /* 0x010fc4000000001d */
        /* <DEDUP_REMOVED lines=69> */
[----:B-----5:R-:W-:-:S02]  /*2a80*/  PRMT R42, RZ, 0x7610, R11 ;  /* 0x00007610ff2a7816 */ /* 0x020fc4000000000b */
        /* <DEDUP_REMOVED lines=55> */
[----:B------:R-:W-:Y:S01]  /*2e00*/  PRMT R42, RZ, 0x7610, R3 ;  /* 0x00007610ff2a7816 */ /* 0x000fe20000000003 */
[----:B------:R-:W-:Y:S01]  /*2e10*/  FADD.FTZ R23, R23, R21 ;  /* 0x0000001517177221 */ /* 0x000fe20000010000 */
[----:B------:R-:W-:-:S03]  /*2e20*/  PRMT R22, RZ, 0x5410, R3 ;  /* 0x00005410ff167816 */ /* 0x000fc60000000003 */
[----:B------:R-:W-:Y:S02]  /*2e30*/  FMUL.FTZ R21, R42, R42 ;  /* 0x0000002a2a157220 */ /* 0x000fe40000410000 */
[C---:B------:R-:W-:Y:S02]  /*2e40*/  FADD.FTZ R42, R22.reuse, R42 ;  /* 0x0000002a162a7221 */ /* 0x040fe40000010000 */
[----:B------:R-:W-:Y:S02]  /*2e50*/  FFMA.FTZ R21, R22, R22, R21 ;  /* 0x0000001616157223 */ /* 0x000fe40000010015 */
[----:B------:R-:W-:Y:S02]  /*2e60*/  FADD.FTZ R20, R20, R42 ;  /* 0x0000002a14147221 */ /* 0x000fe40000010000 */
[----:B------:R-:W-:Y:S01]  /*2e70*/  FADD.FTZ R23, R23, R21 ;  /* 0x0000001517177221 */ /* 0x000fe20000010000 */
[--C-:B------:R-:W-:Y:S02]  /*2e80*/  PRMT R21, RZ, 0x7610, R2.reuse ;  /* 0x00007610ff157816 */ /* 0x100fe40000000002 */
[----:B------:R-:W-:-:S03]  /*2e90*/  PRMT R42, RZ, 0x5410, R2 ;  /* 0x00005410ff2a7816 */ /* 0x000fc60000000002 */
[----:B------:R-:W-:Y:S02]  /*2ea0*/  FMUL.FTZ R22, R21, R21 ;  /* 0x0000001515167220 */ /* 0x000fe40000410000 */
[C---:B------:R-:W-:Y:S02]  /*2eb0*/  FADD.FTZ R21, R42.reuse, R21 ;  /* 0x000000152a157221 */ /* 0x040fe40000010000 */
[----:B------:R-:W-:Y:S02]  /*2ec0*/  FFMA.FTZ R22, R42, R42, R22 ;  /* 0x0000002a2a167223 */ /* 0x000fe40000010016 */
[----:B------:R-:W-:Y:S01]  /*2ed0*/  FADD.FTZ R20, R20, R21 ;  /* 0x0000001514147221 */ /* 0x000fe20000010000 */
[----:B--2---:R-:W-:Y:S01]  /*2ee0*/  PRMT R21, RZ, 0x7610, R0 ;  /* 0x00007610ff157816 */ /* 0x004fe20000000000 */
[----:B------:R-:W-:Y:S01]  /*2ef0*/  FADD.FTZ R22, R23, R22 ;  /* 0x0000001617167221 */ /* 0x000fe20000010000 */
[----:B------:R-:W-:Y:S01]  /*2f00*/  PRMT R23, RZ, 0x5410, R0 ;  /* 0x00005410ff177816 */ /* 0x000fe20000000000 */
[----:B------:R-:W0:Y:S02]  /*2f10*/  S2R R44, SR_LANEID ;  /* 0x00000000002c7919 */ /* 0x000e240000000000 */
[----:B------:R-:W-:-:S02]  /*2f20*/  FMUL.FTZ R42, R21, R21 ;  /* 0x00000015152a7220 */ /* 0x000fc40000410000 */
[C---:B------:R-:W-:Y:S02]  /*2f30*/  FADD.FTZ R21, R23.reuse, R21 ;  /* 0x0000001517157221 */ /* 0x040fe40000010000 */
[----:B------:R-:W-:Y:S02]  /*2f40*/  FFMA.FTZ R42, R23, R23, R42 ;  /* 0x00000017172a7223 */ /* 0x000fe4000001002a */
[----:B------:R-:W-:Y:S02]  /*2f50*/  FADD.FTZ R20, R20, R21 ;  /* 0x0000001514147221 */ /* 0x000fe40000010000 */
[----:B------:R-:W-:-:S03]  /*2f60*/  FADD.FTZ R22, R22, R42 ;  /* 0x0000002a16167221 */ /* 0x000fc60000010000 */
[----:B------:R-:W1:Y:S04]  /*2f70*/  SHFL.DOWN PT, R21, R20, 0x1, 0x1f ;  /* 0x08201f0014157f89 */ /* 0x000e6800000e0000 */
[----:B------:R-:W2:Y:S01]  /*2f80*/  SHFL.DOWN PT, R23, R22, 0x1, 0x1f ;  /* 0x08201f0016177f89 */ /* 0x000ea200000e0000 */
[----:B0-----:R-:W-:-:S13]  /*2f90*/  ISETP.GT.AND P1, PT, R44, 0x1e, PT ;  /* 0x0000001e2c00780c */ /* 0x001fda0003f24270 */
[----:B-1----:R-:W-:Y:S02]  /*2fa0*/  @!P1 FADD.FTZ R20, R20, R21 ;  /* 0x0000001514149221 */ /* 0x002fe40000010000 */
[----:B--2---:R-:W-:-:S03]  /*2fb0*/  @!P1 FADD.FTZ R22, R22, R23 ;  /* 0x0000001716169221 */ /* 0x004fc60000010000 */
        /* <DEDUP_REMOVED lines=19> */
[----:B------:R-:W-:Y:S02]  /*30f0*/  SHF.R.S32.HI R44, RZ, 0x1f, R47 ;  /* 0x0000001fff2c7819 */ /* 0x000fe4000001142f */
[----:B------:R-:W-:-:S02]  /*3100*/  ISETP.NE.AND P3, PT, R47, RZ, PT ;  /* 0x000000ff2f00720c */ /* 0x000fc40003f65270 */
[----:B------:R-:W-:-:S04]  /*3110*/  LEA.HI R44, R44, R47, RZ, 0x5 ;  /* 0x0000002f2c2c7211 */ /* 0x000fc800078f28ff */
[----:B------:R-:W-:Y:S01]  /*3120*/  SHF.R.S32.HI R44, RZ, 0x5, R44 ;  /* 0x00000005ff2c7819 */ /* 0x000fe2000001142c */
[----:B0-----:R-:W-:Y:S02]  /*3130*/  @!P1 FADD.FTZ R20, R20, R21 ;  /* 0x0000001514149221 */ /* 0x001fe40000010000 */
[----:B-1----:R-:W-:-:S03]  /*3140*/  @!P1 FADD.FTZ R22, R22, R23 ;  /* 0x0000001716169221 */ /* 0x002fc60000010000 */
[----:B------:R-:W-:Y:S02]  /*3150*/  MOV R42, R20 ;  /* 0x00000014002a7202 */ /* 0x000fe40000000f00 */
[----:B------:R-:W-:Y:S01]  /*3160*/  MOV R43, R22 ;  /* 0x00000016002b7202 */ /* 0x000fe20000000f00 */
[----:B------:R-:W-:Y:S04]  /*3170*/  BSSY B0, `(.L_x_3217) ;  /* 0x0000036000007945 */ /* 0x000fe80003800000 */
[----:B------:R0:W-:Y:S04]  /*3180*/  @!P2 STS.64 [R44.X8+0x18], R42 ;  /* 0x0000182a2c00a388 */ /* 0x0001e80000008a00 */
        /* <DEDUP_REMOVED lines=52> */
.L_x_3218:
[----:B------:R-:W-:Y:S05]  /*34d0*/  BSYNC B0 ;  /* 0x0000000000007941 */ /* 0x000fea0003800000 */
.L_x_3217:
[----:B0-----:R-:W-:-:S04]  /*34e0*/  MOV R44, c[0x0][0xc] ;  /* 0x00000300002c7a02 */ /* 0x001fc80000000f00 */
[----:B------:R-:W-:-:S13]  /*34f0*/  ISETP.GE.U32.AND P1, PT, R44, 0x2, PT ;  /* 0x000000022c00780c */ /* 0x000fda0003f26070 */
[----:B------:R-:W-:Y:S05]  /*3500*/  @!P1 BRA `(.L_x_3219) ;  /* 0x00000b3000009947 */ /* 0x000fea0003800000 */
[----:B------:R-:W-:Y:S05]  /*3510*/  @P3 BRA `(.L_x_3220) ;  /* 0x0000023000003947 */ /* 0x000fea0003800000 */
[----:B------:R-:W0:Y:S01]  /*3520*/  S2UR UR15, SR_CTAID.Y ;  /* 0x00000000000f79c3 */ /* 0x000e220000002600 */
[----:B------:R-:W-:Y:S02]  /*3530*/  ULOP3.LUT UR5, UR4, 0x1, URZ, 0xc0, !UPT ;  /* 0x0000000104057892 */ /* 0x000fe4000f8ec03f */
[----:B------:R-:W-:Y:S02]  /*3540*/  ULDC UR11, c[0x0][0x10] ;  /* 0x00000400000b7ab9 */ /* 0x000fe40000000800 */
[----:B------:R-:W-:Y:S02]  /*3550*/  UIMAD UR5, UR5, UR11, URZ ;  /* 0x0000000b050572a4 */ /* 0x000fe4000f8e023f */
[----:B------:R-:W-:Y:S02]  /*3560*/  ULDC UR6, c[0x0][0xc] ;  /* 0x0000030000067ab9 */ /* 0x000fe40000000800 */
[----:B------:R-:W-:Y:S02]  /*3570*/  UIMAD UR6, UR5, UR6, URZ ;  /* 0x00000006050672a4 */ /* 0x000fe4000f8e023f */
[----:B------:R-:W-:-:S02]  /*3580*/  UMOV UR18, 0x4 ;  /* 0x0000000400127882 */ /* 0x000fc40000000000 */
[----:B------:R-:W-:Y:S02]  /*3590*/  USHF.L.U32 UR10, UR6, 0x1, URZ ;  /* 0x00000001060a7899 */ /* 0x000fe4000800063f */
[----:B------:R-:W-:Y:S02]  /*35a0*/  ULOP3.LUT UP0, URZ, UR4, 0x2, URZ, 0xc0, !UPT ;  /* 0x00000002043f7892 */ /* 0x000fe4000f80c03f */
[----:B------:R-:W-:Y:S02]  /*35b0*/  ULDC.64 UR6, c[0x0][0x198] ;  /* 0x0000660000067ab9 */ /* 0x000fe40000000a00 */
[----:B------:R-:W-:Y:S02]  /*35c0*/  UIMAD.WIDE UR6, UR10, UR18, UR6 ;  /* 0x000000120a0672a5 */ /* 0x000fe4000f8e0206 */
[----:B0-----:R-:W-:Y:S02]  /*35d0*/  UIMAD UR11, UR16, UR11, UR15 ;  /* 0x0000000b100b72a4 */ /* 0x001fe4000f8e020f */
[----:B------:R-:W-:-:S02]  /*35e0*/  UIADD3 UR5, UR5, UR15, URZ ;  /* 0x0000000f05057290 */ /* 0x000fc4000fffe03f */
[----:B------:R-:W-:-:S06]  /*35f0*/  UIMAD.WIDE.U32 UR6, UR11, 0x8, UR6 ;  /* 0x000000080b0678a5 */ /* 0x000fcc000f8e0006 */
[----:B------:R-:W-:Y:S01]  /*3600*/  IMAD.U32 R20, RZ, RZ, UR6 ;  /* 0x00000006ff147e24 */ /* 0x000fe2000f8e00ff */
[----:B------:R-:W-:Y:S01]  /*3610*/  MOV R21, UR7 ;  /* 0x0000000700157c02 */ /* 0x000fe20008000f00 */
[----:B------:R-:W-:Y:S02]  /*3620*/  UMOV UR6, 0x1 ;  /* 0x0000000100067882 */ /* 0x000fe40000000000 */
[----:B------:R-:W-:Y:S02]  /*3630*/  USEL UR6, UR6, 0xffffffff, !UP0 ;  /* 0xffffffff06067887 */ /* 0x000fe4000c000000 */
[----:B------:R0:W-:Y:S04]  /*3640*/  STG.E.64 [R20.64], R42 ;  /* 0x0000002a14007986 */ /* 0x0001e8000c101b0c */
[----:B------:R-:W-:-:S02]  /*3650*/  MOV R22, UR6 ;  /* 0x0000000600167c02 */ /* 0x000fc40008000f00 */
[----:B0-----:R-:W-:Y:S02]  /*3660*/  MOV R20, UR18 ;  /* 0x0000001200147c02 */ /* 0x001fe40008000f00 */
[----:B------:R-:W-:-:S05]  /*3670*/  MOV R21, UR5 ;  /* 0x0000000500157c02 */ /* 0x000fca0008000f00 */
[----:B------:R-:W-:Y:S01]  /*3680*/  IMAD.WIDE.U32 R20, R21, R20, c[0x0][0x190] ;  /* 0x0000640015147625 */ /* 0x000fe200078e0014 */
[----:B------:R-:W-:Y:S06]  /*3690*/  MEMBAR.ALL.GPU ;  /* 0x0000000000007992 */ /* 0x000fec000000a000 */
[----:B------:R-:W-:Y:S01]  /*36a0*/  PLOP3.LUT P1, PT, PT, PT, UP0, 0x80, 0x0 ;  /* 0x000000000000781c */ /* 0x000fe20003f2f008 */
[----:B------:R-:W-:-:S00]  /*36b0*/  ERRBAR ;  /* 0x00000000000079ab */ /* 0x000fc00000000000 */
[----:B------:R0:W-:Y:S02]  /*36c0*/  RED.E.ADD.S32.STRONG.GPU [R20.64], R22 ;  /* 0x000000161400798e */ /* 0x0001e4000c10e38c */
[----:B0-----:R-:W-:-:S04]  /*36d0*/  SEL R22, RZ, c[0x0][0xc], P1 ;  /* 0x00000300ff167a07 */ /* 0x001fc80000800000 */
[----:B------:R-:W-:-:S13]  /*36e0*/  ISETP.NE.AND P1, PT, R22, -0x1, PT ;  /* 0xffffffff1600780c */ /* 0x000fda0003f25270 */
[----:B------:R-:W-:Y:S05]  /*36f0*/  @!P1 BRA `(.L_x_3220) ;  /* 0x0000005000009947 */ /* 0x000fea0003800000 */
.L_x_3221:
[----:B------:R-:W2:Y:S01]  /*3700*/  LDG.E.STRONG.GPU R23, [R20.64] ;  /* 0x0000000c14177981 */ /* 0x000ea2000c1ef900 */
[----:B------:R-:W-:Y:S01]  /*3710*/  YIELD ;  /* 0x0000000000007946 */ /* 0x000fe20003800000 */
[----:B--2---:R-:W-:Y:S01]  /*3720*/  ISETP.NE.AND P1, PT, R23, R22, PT ;  /* 0x000000161700720c */ /* 0x004fe20003f25270 */
[----:B------:R-:W-:-:S12]  /*3730*/  CCTL.IVALL ;  /* 0x00000000ff00798f */ /* 0x000fd80002000000 */
[----:B------:R-:W-:Y:S05]  /*3740*/  @P1 BRA `(.L_x_3221) ;  /* 0xffffffb000001947 */ /* 0x000fea000383ffff */
.L_x_3220:
[----:B------:R-:W-:Y:S01]  /*3750*/  ISETP.NE.AND P1, PT, RZ, c[0x0][0xc], PT ;  /* 0x00000300ff007a0c */ /* 0x000fe20003f25270 */
[----:B------:R-:W-:Y:S01]  /*3760*/  WARPSYNC 0xffffffff ;  /* 0xffffffff00007948 */ /* 0x000fe20003800000 */
[----:B------:R-:W-:Y:S11]  /*3770*/  BAR.SYNC.DEFER_BLOCKING 0x0 ;  /* 0x0000000000007b1d */ /* 0x000ff60000010000 */
[----:B------:R-:W-:Y:S05]  /*3780*/  @!P1 BRA `(.L_x_3219) ;  /* 0x000008b000009947 */ /* 0x000fea0003800000 */
[----:B------:R-:W-:Y:S01]  /*3790*/  IADD3 R20, R44, -0x1, RZ ;  /* 0xffffffff2c147810 */ /* 0x000fe20007ffe0ff */
[----:B------:R-:W-:-:S03]  /*37a0*/  UMOV UR5, URZ ;  /* 0x0000003f00057c82 */ /* 0x000fc60008000000 */
[----:B------:R-:W-:-:S13]  /*37b0*/  ISETP.GE.U32.AND P1, PT, R20, 0x3, PT ;  /* 0x000000031400780c */ /* 0x000fda0003f26070 */
[----:B------:R-:W-:Y:S05]  /*37c0*/  @!P1 BRA `(.L_x_3222) ;  /* 0x000004a000009947 */ /* 0x000fea0003800000 */
[----:B------:R-:W-:Y:S01]  /*37d0*/  LOP3.LUT R44, R44, 0x3, RZ, 0xc0, !PT ;  /* 0x000000032c2c7812 */ /* 0x000fe200078ec0ff */
[----:B------:R-:W-:-:S03]  /*37e0*/  UMOV UR5, URZ ;  /* 0x0000003f00057c82 */ /* 0x000fc60008000000 */
[----:B------:R-:W-:Y:S02]  /*37f0*/  IADD3 R44, -R44, c[0x0][0xc], RZ ;  /* 0x000003002c2c7a10 */ /* 0x000fe40007ffe1ff */
.L_x_3223:
[----:B------:R-:W-:Y:S02]  /*3800*/  MOV R20, UR5 ;  /* 0x0000000500147c02 */ /* 0x000fe40008000f00 */
[----:B------:R-:W-:Y:S02]  /*3810*/  MOV R23, UR5 ;  /* 0x0000000500177c02 */ /* 0x000fe40008000f00 */
[----:B------:R-:W-:Y:S02]  /*3820*/  ISETP.EQ.OR P1, PT, R20, UR16, P3 ;  /* 0x0000001014007c0c */ /* 0x000fe40009f22670 */
[----:B------:R-:W-:-:S11]  /*3830*/  MOV R20, UR4 ;  /* 0x0000000400147c02 */ /* 0x000fd60008000f00 */
[----:B------:R-:W0:Y:S01]  /*3840*/  @!P1 S2R R22, SR_CTAID.Y ;  /* 0x0000000000169919 */ /* 0x000e220000002600 */
[----:B------:R-:W-:Y:S02]  /*3850*/  @!P1 LOP3.LUT R20, R20, 0x1, RZ, 0xc0, !PT ;  /* 0x0000000114149812 */ /* 0x000fe400078ec0ff */
[----:B------:R-:W-:-:S03]  /*3860*/  @!P1 MOV R21, 0x4 ;  /* 0x0000000400159802 */ /* 0x000fc60000000f00 */
[----:B------:R-:W-:-:S04]  /*3870*/  @!P1 IMAD R20, R20, c[0x0][0x10], RZ ;  /* 0x0000040014149a24 */ /* 0x000fc800078e02ff */
[----:B------:R-:W-:-:S05]  /*3880*/  @!P1 IMAD R20, R20, c[0x0][0xc], RZ ;  /* 0x0000030014149a24 */ /* 0x000fca00078e02ff */
[----:B------:R-:W-:-:S05]  /*3890*/  @!P1 SHF.L.U32 R20, R20, 0x1, RZ ;  /* 0x0000000114149819 */ /* 0x000fca00000006ff */
[----:B------:R-:W-:-:S04]  /*38a0*/  @!P1 IMAD.WIDE R20, R20, R21, c[0x0][0x198] ;  /* 0x0000660014149625 */ /* 0x000fc800078e0215 */
[----:B0-----:R-:W-:-:S04]  /*38b0*/  @!P1 IMAD R22, R23, c[0x0][0x10], R22 ;  /* 0x0000040017169a24 */ /* 0x001fc800078e0216 */
[----:B------:R-:W-:-:S05]  /*38c0*/  @!P1 IMAD.WIDE.U32 R20, R22, 0x8, R20 ;  /* 0x0000000816149825 */ /* 0x000fca00078e0014 */
[----:B------:R0:W2:Y:S01]  /*38d0*/  @!P1 LDG.E.64 R22, [R20.64] ;  /* 0x0000000c14169981 */ /* 0x0000a2000c1e1b00 */
[----:B------:R-:W-:-:S06]  /*38e0*/  UIADD3 UR6, UR5, 0x1, URZ ;  /* 0x0000000105067890 */ /* 0x000fcc000fffe03f */
[----:B0-----:R-:W-:Y:S01]  /*38f0*/  MOV R20, UR6 ;  /* 0x0000000600147c02 */ /* 0x001fe20008000f00 */
[----:B------:R-:W-:-:S03]  /*3900*/  IMAD.U32 R21, RZ, RZ, UR4 ;  /* 0x00000004ff157e24 */ /* 0x000fc6000f8e00ff */
[----:B------:R-:W-:-:S13]  /*3910*/  ISETP.EQ.OR P2, PT, R20, UR16, P3 ;  /* 0x0000001014007c0c */ /* 0x000fda0009f42670 */
[----:B------:R-:W0:Y:S01]  /*3920*/  @!P2 S2R R20, SR_CTAID.Y ;  /* 0x000000000014a919 */ /* 0x000e220000002600 */
[----:B------:R-:W-:-:S05]  /*3930*/  @!P2 LOP3.LUT R21, R21, 0x1, RZ, 0xc0, !PT ;  /* 0x000000011515a812 */ /* 0x000fca00078ec0ff */
[----:B------:R-:W-:-:S04]  /*3940*/  @!P2 IMAD R21, R21, c[0x0][0x10], RZ ;  /* 0x000004001515aa24 */ /* 0x000fc800078e02ff */
[----:B------:R-:W-:-:S05]  /*3950*/  @!P2 IMAD R21, R21, c[0x0][0xc], RZ ;  /* 0x000003001515aa24 */ /* 0x000fca00078e02ff */
[----:B------:R-:W-:Y:S01]  /*3960*/  @!P2 SHF.L.U32 R21, R21, 0x1, RZ ;  /* 0x000000011515a819 */ /* 0x000fe200000006ff */
[----:B--2---:R-:W-:Y:S01]  /*3970*/  @!P1 FADD.FTZ R42, R42, R22 ;  /* 0x000000162a2a9221 */ /* 0x004fe20000010000 */
[----:B------:R-:W-:-:S05]  /*3980*/  MOV R22, UR6 ;  /* 0x0000000600167c02 */ /* 0x000fca0008000f00 */
[----:B0-----:R-:W-:Y:S01]  /*3990*/  @!P2 IMAD R22, R22, c[0x0][0x10], R20 ;  /* 0x000004001616aa24 */ /* 0x001fe200078e0214 */
[----:B------:R-:W-:-:S05]  /*39a0*/  @!P2 MOV R20, 0x4 ;  /* 0x000000040014a802 */ /* 0x000fca0000000f00 */
[----:B------:R-:W-:-:S06]  /*39b0*/  @!P2 IMAD.WIDE R20, R21, R20, c[0x0][0x198] ;  /* 0x000066001514a625 */ /* 0x000fcc00078e0214 */
[----:B------:R-:W-:-:S06]  /*39c0*/  @!P2 IMAD.WIDE.U32 R20, R22, 0x8, R20 ;  /* 0x000000081614a825 */ /* 0x000fcc00078e0014 */
[----:B------:R-:W2:Y:S01]  /*39d0*/  @!P2 LDG.E.64 R20, [R20.64] ;  /* 0x0000000c1414a981 */ /* 0x000ea2000c1e1b00 */
[----:B------:R-:W-:Y:S01]  /*39e0*/  UIADD3 UR6, UR5, 0x2, URZ ;  /* 0x0000000205067890 */ /* 0x000fe2000fffe03f */
[----:B------:R-:W-:Y:S01]  /*39f0*/  @!P1 FADD.FTZ R43, R43, R23 ;  /* 0x000000172b2b9221 */ /* 0x000fe20000010000 */
[----:B------:R-:W-:-:S04]  /*3a00*/  MOV R23, UR4 ;  /* 0x0000000400177c02 */ /* 0x000fc80008000f00 */
[----:B------:R-:W-:-:S04]  /*3a10*/  MOV R22, UR6 ;  /* 0x0000000600167c02 */ /* 0x000fc80008000f00 */
        /* <DEDUP_REMOVED lines=23> */
[----:B--2---:R-:W-:Y:S02]  /*3b90*/  @!P4 FADD.FTZ R42, R42, R22 ;  /* 0x000000162a2ac221 */ /* 0x004fe40000010000 */
[----:B------:R-:W-:-:S04]  /*3ba0*/  IMAD.U32 R22, RZ, RZ, UR6 ;  /* 0x00000006ff167e24 */ /* 0x000fc8000f8e00ff */
[----:B0-----:R-:W-:Y:S01]  /*3bb0*/  @!P1 IMAD R22, R22, c[0x0][0x10], R20 ;  /* 0x0000040016169a24 */ /* 0x001fe200078e0214 */
[----:B------:R-:W-:-:S05]  /*3bc0*/  @!P1 MOV R20, 0x4 ;  /* 0x0000000400149802 */ /* 0x000fca0000000f00 */
[----:B------:R-:W-:-:S06]  /*3bd0*/  @!P1 IMAD.WIDE R20, R21, R20, c[0x0][0x198] ;  /* 0x0000660015149625 */ /* 0x000fcc00078e0214 */
[----:B------:R-:W-:-:S06]  /*3be0*/  @!P1 IMAD.WIDE.U32 R20, R22, 0x8, R20 ;  /* 0x0000000816149825 */ /* 0x000fcc00078e0014 */
[----:B------:R-:W2:Y:S01]  /*3bf0*/  @!P1 LDG.E.64 R20, [R20.64] ;  /* 0x0000000c14149981 */ /* 0x000ea2000c1e1b00 */
[----:B------:R-:W-:Y:S01]  /*3c00*/  IADD3 R44, R44, -0x4, RZ ;  /* 0xfffffffc2c2c7810 */ /* 0x000fe20007ffe0ff */
[----:B------:R-:W-:Y:S01]  /*3c10*/  @!P4 FADD.FTZ R43, R43, R23 ;  /* 0x000000172b2bc221 */ /* 0x000fe20000010000 */
[----:B------:R-:W-:Y:S02]  /*3c20*/  UIADD3 UR5, UR5, 0x4, URZ ;  /* 0x0000000405057890 */ /* 0x000fe4000fffe03f */
[----:B------:R-:W-:Y:S01]  /*3c30*/  ISETP.NE.AND P2, PT, R44, RZ, PT ;  /* 0x000000ff2c00720c */ /* 0x000fe20003f45270 */
[----:B--2---:R-:W-:Y:S02]  /*3c40*/  @!P1 FADD.FTZ R42, R42, R20 ;  /* 0x000000142a2a9221 */ /* 0x004fe40000010000 */
[----:B------:R-:W-:-:S10]  /*3c50*/  @!P1 FADD.FTZ R43, R43, R21 ;  /* 0x000000152b2b9221 */ /* 0x000fd40000010000 */
[----:B------:R-:W-:Y:S05]  /*3c60*/  @P2 BRA `(.L_x_3223) ;  /* 0xfffffb9000002947 */ /* 0x000fea000383ffff */
.L_x_3222:
        /* <DEDUP_REMOVED lines=15> */
[----:B------:R-:W-:-:S03]  /*3d60*/  USHF.L.U32 UR11, UR6, 0x1, URZ ;  /* 0x00000001060b7899 */ /* 0x000fc6000800063f */
[----:B------:R-:W-:Y:S02]  /*3d70*/  ULDC.64 UR6, c[0x0][0x198] ;  /* 0x0000660000067ab9 */ /* 0x000fe40000000a00 */
[----:B------:R-:W-:Y:S02]  /*3d80*/  UIMAD.WIDE UR6, UR11, UR15, UR6 ;  /* 0x0000000f0b0672a5 */ /* 0x000fe4000f8e0206 */
[----:B0-----:R-:W-:-:S04]  /*3d90*/  UIMAD UR10, UR5, UR18, UR10 ;  /* 0x00000012050a72a4 */ /* 0x001fc8000f8e020a */
[----:B------:R-:W-:-:S06]  /*3da0*/  UIMAD.WIDE.U32 UR6, UR10, 0x8, UR6 ;  /* 0x000000080a0678a5 */ /* 0x000fcc000f8e0006 */
[----:B------:R-:W-:Y:S02]  /*3db0*/  MOV R20, UR6 ;  /* 0x0000000600147c02 */ /* 0x000fe40008000f00 */
[----:B------:R-:W-:-:S06]  /*3dc0*/  MOV R21, UR7 ;  /* 0x0000000700157c02 */ /* 0x000fcc0008000f00 */
[----:B------:R-:W2:Y:S02]  /*3dd0*/  LDG.E.64 R20, [R20.64] ;  /* 0x0000000c14147981 */ /* 0x000ea4000c1e1b00 */
[----:B--2---:R-:W-:Y:S02]  /*3de0*/  FADD.FTZ R42, R42, R20 ;  /* 0x000000142a2a7221 */ /* 0x004fe40000010000 */
[----:B------:R-:W-:Y:S02]  /*3df0*/  FADD.FTZ R43, R43, R21 ;  /* 0x000000152b2b7221 */ /* 0x000fe40000010000 */
.L_x_3225:
[----:B------:R-:W-:Y:S05]  /*3e00*/  BSYNC B0 ;  /* 0x0000000000007941 */ /* 0x000fea0003800000 */
.L_x_3224:
[----:B------:R-:W-:Y:S05]  /*3e10*/  @!P2 BRA `(.L_x_3219) ;  /* 0x000002200000a947 */ /* 0x000fea0003800000 */
[----:B------:R-:W-:-:S06]  /*3e20*/  UIADD3 UR6, UR5, 0x1, URZ ;  /* 0x0000000105067890 */ /* 0x000fcc000fffe03f */
[----:B------:R-:W-:-:S04]  /*3e30*/  MOV R20, UR6 ;  /* 0x0000000600147c02 */ /* 0x000fc80008000f00 */
[----:B------:R-:W-:-:S13]  /*3e40*/  ISETP.EQ.OR P2, PT, R20, UR16, P3 ;  /* 0x0000001014007c0c */ /* 0x000fda0009f42670 */
[----:B------:R-:W0:Y:S01]  /*3e50*/  @!P2 S2R R23, SR_CTAID.Y ;  /* 0x000000000017a919 */ /* 0x000e220000002600 */
[----:B------:R-:W-:Y:S01]  /*3e60*/  @!P2 MOV R21, 0x4 ;  /* 0x000000040015a802 */ /* 0x000fe20000000f00 */
[----:B0-----:R-:W-:Y:S01]  /*3e70*/  @!P2 IMAD R23, R20, c[0x0][0x10], R23 ;  /* 0x000004001417aa24 */ /* 0x001fe200078e0217 */
[----:B------:R-:W-:-:S04]  /*3e80*/  MOV R20, UR4 ;  /* 0x0000000400147c02 */ /* 0x000fc80008000f00 */
[----:B------:R-:W-:-:S05]  /*3e90*/  @!P2 LOP3.LUT R20, R20, 0x1, RZ, 0xc0, !PT ;  /* 0x000000011414a812 */ /* 0x000fca00078ec0ff */
[----:B------:R-:W-:-:S04]  /*3ea0*/  @!P2 IMAD R20, R20, c[0x0][0x10], RZ ;  /* 0x000004001414aa24 */ /* 0x000fc800078e02ff */
[----:B------:R-:W-:-:S05]  /*3eb0*/  @!P2 IMAD R20, R20, c[0x0][0xc], RZ ;  /* 0x000003001414aa24 */ /* 0x000fca00078e02ff */
[----:B------:R-:W-:-:S05]  /*3ec0*/  @!P2 SHF.L.U32 R20, R20, 0x1, RZ ;  /* 0x000000011414a819 */ /* 0x000fca00000006ff */
[----:B------:R-:W-:-:S06]  /*3ed0*/  @!P2 IMAD.WIDE R20, R20, R21, c[0x0][0x198] ;  /* 0x000066001414a625 */ /* 0x000fcc00078e0215 */
[----:B------:R-:W-:-:S06]  /*3ee0*/  @!P2 IMAD.WIDE.U32 R20, R23, 0x8, R20 ;  /* 0x000000081714a825 */ /* 0x000fcc00078e0014 */
[----:B------:R-:W2:Y:S01]  /*3ef0*/  @!P2 LDG.E.64 R20, [R20.64] ;  /* 0x0000000c1414a981 */ /* 0x000ea2000c1e1b00 */
[----:B------:R-:W-:Y:S01]  /*3f00*/  UIADD3 UR5, UR5, 0x2, URZ ;  /* 0x0000000205057890 */ /* 0x000fe2000fffe03f */
[----:B--2---:R-:W-:-:S05]  /*3f10*/  @!P2 FADD.FTZ R42, R42, R20 ;  /* 0x000000142a2aa221 */ /* 0x004fca0000010000 */
[----:B------:R-:W-:Y:S02]  /*3f20*/  IMAD.U32 R20, RZ, RZ, UR5 ;  /* 0x00000005ff147e24 */ /* 0x000fe4000f8e00ff */
[----:B------:R-:W-:Y:S01]  /*3f30*/  @!P2 FADD.FTZ R43, R43, R21 ;  /* 0x000000152b2ba221 */ /* 0x000fe20000010000 */
[----:B------:R-:W-:Y:S02]  /*3f40*/  MOV R21, UR5 ;  /* 0x0000000500157c02 */ /* 0x000fe40008000f00 */
[----:B------:R-:W-:Y:S02]  /*3f50*/  ISETP.EQ.OR P1, PT, R20, UR16, P3 ;  /* 0x0000001014007c0c */ /* 0x000fe40009f22670 */
[----:B------:R-:W-:Y:S02]  /*3f60*/  MOV R20, UR4 ;  /* 0x0000000400147c02 */ /* 0x000fe40008000f00 */
[----:B------:R-:W-:-:S13]  /*3f70*/  ISETP.EQ.OR P1, PT, R22, 0x2, P1 ;  /* 0x000000021600780c */ /* 0x000fda0000f22670 */
[----:B------:R-:W0:Y:S01]  /*3f80*/  @!P1 S2R R22, SR_CTAID.Y ;  /* 0x0000000000169919 */ /* 0x000e220000002600 */
[----:B------:R-:W-:-:S05]  /*3f90*/  @!P1 LOP3.LUT R20, R20, 0x1, RZ, 0xc0, !PT ;  /* 0x0000000114149812 */ /* 0x000fca00078ec0ff */
[----:B------:R-:W-:-:S04]  /*3fa0*/  @!P1 IMAD R20, R20, c[0x0][0x10], RZ ;  /* 0x0000040014149a24 */ /* 0x000fc800078e02ff */
[----:B------:R-:W-:-:S05]  /*3fb0*/  @!P1 IMAD R20, R20, c[0x0][0xc], RZ ;  /* 0x0000030014149a24 */ /* 0x000fca00078e02ff */
[----:B------:R-:W-:Y:S01]  /*3fc0*/  @!P1 SHF.L.U32 R20, R20, 0x1, RZ ;  /* 0x0000000114149819 */ /* 0x000fe200000006ff */
[----:B0-----:R-:W-:Y:S01]  /*3fd0*/  @!P1 IMAD R22, R21, c[0x0][0x10], R22 ;  /* 0x0000040015169a24 */ /* 0x001fe200078e0216 */
[----:B------:R-:W-:-:S05]  /*3fe0*/  @!P1 MOV R21, 0x4 ;  /* 0x0000000400159802 */ /* 0x000fca0000000f00 */
[----:B------:R-:W-:-:S06]  /*3ff0*/  @!P1 IMAD.WIDE R20, R20, R21, c[0x0][0x198] ;  /* 0x0000660014149625 */ /* 0x000fcc00078e0215 */
[----:B------:R-:W-:-:S06]  /*4000*/  @!P1 IMAD.WIDE.U32 R20, R22, 0x8, R20 ;  /* 0x0000000816149825 */ /* 0x000fcc00078e0014 */
[----:B------:R-:W2:Y:S02]  /*4010*/  @!P1 LDG.E.64 R20, [R20.64] ;  /* 0x0000000c14149981 */ /* 0x000ea4000c1e1b00 */
[----:B--2---:R-:W-:Y:S02]  /*4020*/  @!P1 FADD.FTZ R42, R42, R20 ;  /* 0x000000142a2a9221 */ /* 0x004fe40000010000 */
[----:B------:R-:W-:-:S04]  /*4030*/  @!P1 FADD.FTZ R43, R43, R21 ;  /* 0x000000152b2b9221 */ /* 0x000fc80000010000 */
.L_x_3219:
[----:B------:R-:W-:Y:S01]  /*4040*/  LOP3.LUT P1, RZ, R47, UR16, RZ, 0xfc, !PT ;  /* 0x000000102fff7c12 */ /* 0x000fe2000f82fcff */
[----:B------:R0:W-:Y:S01]  /*4050*/  @!P3 STS.64 [0xc8], R42 ;  /* 0x0000c82aff00b388 */ /* 0x0001e20000000a00 */
[----:B------:R-:W-:Y:S01]  /*4060*/  ISETP.EQ.U32.AND P2, PT, RZ, c[0x0][0x168], PT ;  /* 0x00005a00ff007a0c */ /* 0x000fe20003f42070 */
[----:B------:R-:W-:Y:S01]  /*4070*/  HFMA2.MMA R23, -RZ, RZ, 0, 2.384185791015625e-07 ;  /* 0x00000004ff177435 */ /* 0x000fe200000001ff */
[----:B------:R-:W-:Y:S02]  /*4080*/  MOV R20, UR9 ;  /* 0x0000000900147c02 */ /* 0x000fe40008000f00 */
[----:B------:R-:W-:-:S02]  /*4090*/  ISETP.EQ.OR.EX P1, PT, RZ, c[0x0][0x16c], P1, P2 ;  /* 0x00005b00ff007a0c */ /* 0x000fc40000f22720 */
[----:B------:R-:W-:-:S11]  /*40a0*/  IADD3 R22, R46, UR14, RZ ;  /* 0x0000000e2e167c10 */ /* 0x000fd6000fffe0ff */
[----:B------:R-:W-:Y:S01]  /*40b0*/  @!P1 MOV R21, 0x8 ;  /* 0x0000000800159802 */ /* 0x000fe20000000f00 */
[----:B0-----:R-:W-:Y:S02]  /*40c0*/  @!P1 FMUL.FTZ R43, R43, c[0x0][0x1f4] ;  /* 0x00007d002b2b9a20 */ /* 0x001fe40000410000 */
[----:B------:R-:W-:Y:S02]  /*40d0*/  @!P1 FMUL.FTZ R42, R42, c[0x0][0x1f4] ;  /* 0x00007d002a2a9a20 */ /* 0x000fe40000410000 */
[----:B------:R-:W-:-:S05]  /*40e0*/  @!P1 IMAD.WIDE R20, R21, R20, c[0x0][0x168] ;  /* 0x00005a0015149625 */ /* 0x000fca00078e0214 */
[----:B------:R-:W-:Y:S04]  /*40f0*/  @!P1 STG.E.64 [R20.64], R42 ;  /* 0x0000002a14009986 */ /* 0x000fe8000c101b0c */
[----:B------:R-:W-:Y:S06]  /*4100*/  BAR.SYNC.DEFER_BLOCKING 0x0 ;  /* 0x0000000000007b1d */ /* 0x000fec0000010000 */
[----:B------:R-:W0:Y:S02]  /*4110*/  LDS.64 R20, [0xc8] ;  /* 0x0000c800ff147984 */ /* 0x000e240000000a00 */
[----:B0-----:R-:W-:-:S04]  /*4120*/  FMUL.FTZ R20, R20, c[0x0][0x1f4] ;  /* 0x00007d0014147a20 */ /* 0x001fc80000410000 */
[----:B------:R-:W0:Y:S02]  /*4130*/  R2UR UR5, R20 ;  /* 0x00000000140573c2 */ /* 0x000e2400000e0000 */
[----:B0-----:R-:W-:-:S05]  /*4140*/  MOV R20, UR5 ;  /* 0x0000000500147c02 */ /* 0x001fca0008000f00 */
[----:B------:R-:W-:-:S04]  /*4150*/  FMUL.FTZ R20, R20, UR5 ;  /* 0x0000000514147c20 */ /* 0x000fc80008410000 */
[----:B------:R-:W-:-:S05]  /*4160*/  FFMA.FTZ R20, R21, c[0x0][0x1f4], -R20 ;  /* 0x00007d0015147a23 */ /* 0x000fca0000010814 */
[----:B------:R-:W-:-:S13]  /*4170*/  FSETP.GTU.FTZ.AND P1, PT, R20, RZ, PT ;  /* 0x000000ff1400720b */ /* 0x000fda0003f3c000 */
[----:B------:R-:W-:Y:S01]  /*4180*/  VOTEU.ANY UP0, P1 ;  /* 0x00000000003f7886 */ /* 0x000fe20000800100 */
[----:B------:R-:W-:-:S13]  /*4190*/  PLOP3.LUT P1, PT, PT, PT, UP0, 0x80, 0x0 ;  /* 0x000000000000781c */ /* 0x000fda0003f2f008 */
[----:B------:R-:W-:-:S06]  /*41a0*/  @P1 FADD.FTZ R20, R20, c[0x0][0x188] ;  /* 0x0000620014141621 */ /* 0x000fcc0000010000 */
[----:B------:R-:W0:Y:S02]  /*41b0*/  @P1 MUFU.RSQ R20, R20 ;  /* 0x0000001400141308 */ /* 0x000e240000001400 */
[----:B0-----:R0:W1:Y:S02]  /*41c0*/  @P1 R2UR UR7, R20 ;  /* 0x00000000140713c2 */ /* 0x00106400000e0000 */
[----:B0-----:R-:W-:-:S04]  /*41d0*/  IMAD.WIDE R20, R22, R23, c[0x0][0x178] ;  /* 0x00005e0016147625 */ /* 0x001fc800078e0217 */
[----:B------:R-:W-:Y:S02]  /*41e0*/  IMAD.WIDE R22, R22, R23, c[0x0][0x180] ;  /* 0x0000600016167625 */ /* 0x000fe400078e0217 */
[----:B------:R-:W2:Y:S04]  /*41f0*/  LDG.E.64 R20, [R20.64] ;  /* 0x0000000c14147981 */ /* 0x000ea8000c1e1b00 */
[----:B------:R-:W2:Y:S01]  /*4200*/  LDG.E.64 R22, [R22.64] ;  /* 0x0000000c16167981 */ /* 0x000ea2000c1e1b00 */
[----:B------:R-:W-:Y:S01]  /*4210*/  ISETP.NE.AND P6, PT, RZ, UR17, PT ;  /* 0x00000011ff007c0c */ /* 0x000fe2000bfc5270 */
[----:B------:R-:W-:Y:S01]  /*4220*/  UMOV UR6, 0x3f800000 ;  /* 0x3f80000000067882 */ /* 0x000fe20000000000 */
[--C-:B------:R-:W-:Y:S02]  /*4230*/  PRMT R42, RZ, 0x5410, R31.reuse ;  /* 0x00005410ff2a7816 */ /* 0x100fe4000000001f */
[----:B------:R-:W-:Y:S01]  /*4240*/  PRMT R31, RZ, 0x7610, R31 ;  /* 0x00007610ff1f7816 */ /* 0x000fe2000000001f */
[----:B-1----:R-:W-:-:S02]  /*4250*/  @UP0 UMOV UR6, UR7 ;  /* 0x0000000700060c82 */ /* 0x002fc40008000000 */
[----:B------:R-:W-:Y:S02]  /*4260*/  FADD.FTZ R42, R42, -UR5 ;  /* 0x800000052a2a7e21 */ /* 0x000fe40008010000 */
[----:B------:R-:W-:Y:S02]  /*4270*/  FADD.FTZ R31, R31, -UR5 ;  /* 0x800000051f1f7e21 */ /* 0x000fe40008010000 */
[----:B------:R-:W-:Y:S02]  /*4280*/  FMUL.FTZ R42, R42, UR6 ;  /* 0x000000062a2a7c20 */ /* 0x000fe40008410000 */
[----:B------:R-:W-:Y:S02]  /*4290*/  FMUL.FTZ R31, R31, UR6 ;  /* 0x000000061f1f7c20 */ /* 0x000fe40008410000 */
[----:B--2---:R-:W-:Y:S02]  /*42a0*/  FFMA.FTZ R42, R20, R42, R22 ;  /* 0x0000002a142a7223 */ /* 0x004fe40000010016 */
[----:B------:R-:W-:Y:S01]  /*42b0*/  FFMA.FTZ R31, R21, R31, R23 ;  /* 0x0000001f151f7223 */ /* 0x000fe20000010017 */
[----:B------:R-:W-:Y:S05]  /*42c0*/  @!P6 BRA `(.L_x_3226) ;  /* 0x000000a00000e947 */ /* 0x000fea0003800000 */
[----:B------:R-:W-:-:S06]  /*42d0*/  FMUL.FTZ R43, R42, -1.4426950216293334961 ;  /* 0xbfb8aa3b2a2b7820 */ /* 0x000fcc0000410000 */
[----:B------:R-:W0:Y:S02]  /*42e0*/  MUFU.EX2 R43, R43 ;  /* 0x0000002b002b7308 */ /* 0x000e240000000800 */
[----:B0-----:R-:W-:-:S06]  /*42f0*/  FADD.FTZ R43, R43, 1 ;  /* 0x3f8000002b2b7421 */ /* 0x001fcc0000010000 */
[----:B------:R-:W0:Y:S02]  /*4300*/  MUFU.RCP R43, R43 ;  /* 0x0000002b002b7308 */ /* 0x000e240000001000 */
[----:B0-----:R-:W-:Y:S02]  /*4310*/  FMUL.FTZ R42, R42, R43 ;  /* 0x0000002b2a2a7220 */ /* 0x001fe40000410000 */
[----:B------:R-:W-:-:S06]  /*4320*/  FMUL.FTZ R43, R31, -1.4426950216293334961 ;  /* 0xbfb8aa3b1f2b7820 */ /* 0x000fcc0000410000 */
[----:B------:R-:W0:Y:S02]  /*4330*/  MUFU.EX2 R43, R43 ;  /* 0x0000002b002b7308 */ /* 0x000e240000000800 */
[----:B0-----:R-:W-:-:S06]  /*4340*/  FADD.FTZ R43, R43, 1 ;  /* 0x3f8000002b2b7421 */ /* 0x001fcc0000010000 */
[----:B------:R-:W0:Y:S02]  /*4350*/  MUFU.RCP R43, R43 ;  /* 0x0000002b002b7308 */ /* 0x000e240000001000 */
[----:B0-----:R-:W-:-:S06]  /*4360*/  FMUL.FTZ R31, R31, R43 ;  /* 0x0000002b1f1f7220 */ /* 0x001fcc0000410000 */
.L_x_3226:
[----:B------:R-:W-:Y:S01]  /*4370*/  BSSY B0, `(.L_x_3227) ;  /* 0x000000d000007945 */ /* 0x000fe20003800000 */
[----:B------:R-:W-:Y:S05]  /*4380*/  @!P0 BRA `(.L_x_3228) ;  /* 0x000000b000008947 */ /* 0x000fea0003800000 */
[----:B------:R-:W-:Y:S02]  /*4390*/  SHF.R.S32.HI R43, RZ, 0x1f, R41 ;  /* 0x0000001fff2b7819 */ /* 0x000fe40000011429 */
[----:B------:R-:W-:Y:S02]  /*43a0*/  F2FP.BF16.PACK_AB R31, R31, R42 ;  /* 0x0000002a1f1f723e */ /* 0x000fe400000010ff */
[----:B------:R-:W-:Y:S01]  /*43b0*/  MOV R42, R24 ;  /* 0x00000018002a7202 */ /* 0x000fe20000000f00 */
[----:B------:R-:W-:Y:S01]  /*43c0*/  IMAD R44, R43, c[0x0][0x1c0], RZ ;  /* 0x000070002b2c7a24 */ /* 0x000fe200078e02ff */
[----:B------:R-:W-:-:S03]  /*43d0*/  MOV R43, R19 ;  /* 0x00000013002b7202 */ /* 0x000fc60000000f00 */
[C---:B------:R-:W-:Y:S02]  /*43e0*/  IMAD R44, R41.reuse, c[0x0][0x1c4], R44 ;  /* 0x00007100292c7a24 */ /* 0x040fe400078e022c */
[----:B------:R-:W-:-:S04]  /*43f0*/  IMAD.WIDE.U32 R42, R41, c[0x0][0x1c0], R42 ;  /* 0x00007000292a7a25 */ /* 0x000fc800078e002a */
[----:B------:R-:W-:Y:S01]  /*4400*/  IMAD.IADD R43, R43, 0x1, R44 ;  /* 0x000000012b2b7824 */ /* 0x000fe200078e022c */
[----:B------:R-:W-:-:S04]  /*4410*/  LEA R44, P1, R42, c[0x0][0x160], 0x1 ;  /* 0x000058002a2c7a11 */ /* 0x000fc800078208ff */
[----:B------:R-:W-:-:S05]  /*4420*/  LEA.HI.X R45, R42, c[0x0][0x164], R43, 0x1, P1 ;  /* 0x000059002a2d7a11 */ /* 0x000fca00008f0c2b */
[----:B------:R0:W-:Y:S04]  /*4430*/  STG.E [R44.64], R31 ;  /* 0x0000001f2c007986 */ /* 0x0001e8000c10190c */
.L_x_3228:
[----:B------:R-:W-:Y:S05]  /*4440*/  BSYNC B0 ;  /* 0x0000000000007941 */ /* 0x000fea0003800000 */
.L_x_3227:
[--C-:B0-----:R-:W-:Y:S02]  /*4450*/  PRMT R31, RZ, 0x5410, R40.reuse ;  /* 0x00005410ff1f7816 */ /* 0x101fe40000000028 */
[----:B------:R-:W-:Y:S02]  /*4460*/  PRMT R40, RZ, 0x7610, R40 ;  /* 0x00007610ff287816 */ /* 0x000fe40000000028 */
[----:B------:R-:W-:Y:S01]  /*4470*/  IADD3 R44, R41, 0x10, RZ ;  /* 0x00000010292c7810 */ /* 0x000fe20007ffe0ff */
[----:B------:R-:W-:Y:S02]  /*4480*/  FADD.FTZ R31, R31, -UR5 ;  /* 0x800000051f1f7e21 */ /* 0x000fe40008010000 */
[----:B------:R-:W-:Y:S01]  /*4490*/  FADD.FTZ R40, R40, -UR5 ;  /* 0x8000000528287e21 */ /* 0x000fe20008010000 */
[----:B------:R-:W-:Y:S01]  /*44a0*/  ISETP.GE.U32.AND P1, PT, R44, c[0x0][0x1c8], PT ;  /* 0x000072002c007a0c */ /* 0x000fe20003f26070 */
[----:B------:R-:W-:Y:S02]  /*44b0*/  FMUL.FTZ R31, R31, UR6 ;  /* 0x000000061f1f7c20 */ /* 0x000fe40008410000 */
[----:B------:R-:W-:Y:S01]  /*44c0*/  FMUL.FTZ R40, R40, UR6 ;  /* 0x0000000628287c20 */ /* 0x000fe20008410000 */
[----:B------:R-:W-:Y:S01]  /*44d0*/  ISETP.GE.AND.EX P1, PT, R54, c[0x0][0x1cc], PT, P1 ;  /* 0x0000730036007a0c */ /* 0x000fe20003f26310 */
[----:B------:R-:W-:-:S02]  /*44e0*/  FFMA.FTZ R31, R20, R31, R22 ;  /* 0x0000001f141f7223 */ /* 0x000fc40000010016 */
[----:B------:R-:W-:Y:S01]  /*44f0*/  FFMA.FTZ R40, R21, R40, R23 ;  /* 0x0000002815287223 */ /* 0x000fe20000010017 */
[----:B------:R-:W-:Y:S01]  /*4500*/  ISETP.GT.U32.OR P1, PT, R47, 0x29f, P1 ;  /* 0x0000029f2f00780c */ /* 0x000fe20000f24470 */
[----:B------:R-:W-:Y:S11]  /*4510*/  @!P6 BRA `(.L_x_3229) ;  /* 0x000000a00000e947 */ /* 0x000ff60003800000 */
        /* <DEDUP_REMOVED lines=10> */
.L_x_3229:
        /* <DEDUP_REMOVED lines=12> */
.L_x_3231:
[----:B------:R-:W-:Y:S05]  /*4680*/  BSYNC B0 ;  /* 0x0000000000007941 */ /* 0x000fea0003800000 */
.L_x_3230:
        /* <DEDUP_REMOVED lines=23> */
.L_x_3232:
        /* <DEDUP_REMOVED lines=12> */
.L_x_3234:
[----:B------:R-:W-:Y:S05]  /*48c0*/  BSYNC B0 ;  /* 0x0000000000007941 */ /* 0x000fea0003800000 */
.L_x_3233:
        /* <DEDUP_REMOVED lines=9> */
[----:B------:R-:W-:-:S02]  /*4960*/  FMUL.FTZ R38, R38, UR6 ;  /* 0x0000000626267c20 */ /* 0x000fc40008410000 */
[----:B------:R-:W-:Y:S01]  /*4970*/  FFMA.FTZ R31, R20, R31, R22 ;  /* 0x0000001f141f7223 */ /* 0x000fe20000010016 */
[----:B------:R-:W-:Y:S01]  /*4980*/  ISETP.GE.AND.EX P1, PT, R40, c[0x0][0x1cc], PT, P1 ;  /* 0x0000730028007a0c */ /* 0x000fe20003f26310 */
[----:B------:R-:W-:-:S03]  /*4990*/  FFMA.FTZ R38, R21, R38, R23 ;  /* 0x0000002615267223 */ /* 0x000fc60000010017 */
        /* <DEDUP_REMOVED lines=12> */
.L_x_3235:
[----:B------:R-:W-:Y:S01]  /*4a60*/  BSSY B0, `(.L_x_3236) ;  /* 0x000000c000007945 */ /* 0x000fe20003800000 */
[----:B------:R-:W-:Y:S05]  /*4a70*/  @P1 BRA `(.L_x_3237) ;  /* 0x000000a000001947 */ /* 0x000fea0003800000 */
        /* <DEDUP_REMOVED lines=10> */
.L_x_3237:
[----:B------:R-:W-:Y:S05]  /*4b20*/  BSYNC B0 ;  /* 0x0000000000007941 */ /* 0x000fea0003800000 */
.L_x_3236:
        /* <DEDUP_REMOVED lines=25> */
.L_x_3238:
[----:B------:R-:W-:Y:S01]  /*4cc0*/  BSSY B0, `(.L_x_3239) ;  /* 0x000000c000007945 */ /* 0x000fe20003800000 */
[----:B------:R-:W-:Y:S05]  /*4cd0*/  @P1 BRA `(.L_x_3240) ;  /* 0x000000a000001947 */ /* 0x000fea0003800000 */
[----:B------:R-:W-:Y:S01]  /*4ce0*/  IMAD R38, R39, c[0x0][0x1c0], RZ ;  /* 0x0000700027267a24 */ /* 0x000fe200078e02ff */
[----:B------:R-:W-:Y:S01]  /*4cf0*/  F2FP.BF16.PACK_AB R31, R37, R31 ;  /* 0x0000001f251f723e */ /* 0x000fe200000010ff */
[----:B------:R-:W-:Y:S02]  /*4d00*/  IMAD.MOV.U32 R39, RZ, RZ, R19 ;  /* 0x000000ffff277224 */ /* 0x000fe400078e0013 */
[----:B------:R-:W-:Y:S01]  /*4d10*/  IMAD R37, R40, c[0x0][0x1c4], R38 ;  /* 0x0000710028257a24 */ /* 0x000fe200078e0226 */
[----:B------:R-:W-:-:S05]  /*4d20*/  MOV R38, R24 ;  /* 0x0000001800267202 */ /* 0x000fca0000000f00 */
[----:B------:R-:W-:-:S05]  /*4d30*/  IMAD.WIDE.U32 R38, R40, c[0x0][0x1c0], R38 ;  /* 0x0000700028267a25 */ /* 0x000fca00078e0026 */
[----:B------:R-:W-:Y:S02]  /*4d40*/  IADD3 R37, R39, R37, RZ ;  /* 0x0000002527257210 */ /* 0x000fe40007ffe0ff */
[----:B------:R-:W-:-:S04]  /*4d50*/  LEA R42, P1, R38, c[0x0][0x160], 0x1 ;  /* 0x00005800262a7a11 */ /* 0x000fc800078208ff */
[----:B------:R-:W-:-:S05]  /*4d60*/  LEA.HI.X R43, R38, c[0x0][0x164], R37, 0x1, P1 ;  /* 0x00005900262b7a11 */ /* 0x000fca00008f0c25 */
[----:B------:R0:W-:Y:S04]  /*4d70*/  STG.E [R42.64], R31 ;  /* 0x0000001f2a007986 */ /* 0x0001e8000c10190c */
.L_x_3240:
[----:B------:R-:W-:Y:S05]  /*4d80*/  BSYNC B0 ;  /* 0x0000000000007941 */ /* 0x000fea0003800000 */
.L_x_3239:
[--C-:B0-----:R-:W-:Y:S02]  /*4d90*/  PRMT R31, RZ, 0x5410, R36.reuse ;  /* 0x00005410ff1f7816 */ /* 0x101fe40000000024 */
[----:B------:R-:W-:Y:S02]  /*4da0*/  PRMT R38, RZ, 0x7610, R36 ;  /* 0x00007610ff267816 */ /* 0x000fe40000000024 */
[--C-:B------:R-:W-:Y:S01]  /*4db0*/  PRMT R37, RZ, 0x5410, R35.reuse ;  /* 0x00005410ff257816 */ /* 0x100fe20000000023 */
[----:B------:R-:W-:Y:S01]  /*4dc0*/  FADD.FTZ R36, R31, -UR5 ;  /* 0x800000051f247e21 */ /* 0x000fe20008010000 */
[----:B------:R-:W-:Y:S01]  /*4dd0*/  PRMT R35, RZ, 0x7610, R35 ;  /* 0x00007610ff237816 */ /* 0x000fe20000000023 */
[----:B------:R-:W-:Y:S01]  /*4de0*/  FADD.FTZ R31, R38, -UR5 ;  /* 0x80000005261f7e21 */ /* 0x000fe20008010000 */
[----:B------:R-:W-:Y:S01]  /*4df0*/  ISETP.GE.U32.AND P1, PT, R77, c[0x0][0x1c8], PT ;  /* 0x000072004d007a0c */ /* 0x000fe20003f26070 */
[----:B------:R-:W-:Y:S01]  /*4e00*/  FMUL.FTZ R36, R36, UR6 ;  /* 0x0000000624247c20 */ /* 0x000fe20008410000 */
[----:B------:R-:W-:Y:S01]  /*4e10*/  SHF.R.S32.HI R39, RZ, 0x1f, R77 ;  /* 0x0000001fff277819 */ /* 0x000fe2000001144d */
[----:B------:R-:W-:Y:S01]  /*4e20*/  FADD.FTZ R37, R37, -UR5 ;  /* 0x8000000525257e21 */ /* 0x000fe20008010000 */
[----:B------:R-:W-:Y:S01]  /*4e30*/  ISETP.GE.U32.AND P2, PT, R76, c[0x0][0x1c8], PT ;  /* 0x000072004c007a0c */ /* 0x000fe20003f46070 */
[----:B------:R-:W-:Y:S01]  /*4e40*/  FADD.FTZ R35, R35, -UR5 ;  /* 0x8000000523237e21 */ /* 0x000fe20008010000 */
[----:B------:R-:W-:Y:S01]  /*4e50*/  ISETP.GE.AND.EX P3, PT, R39, c[0x0][0x1cc], PT, P1 ;  /* 0x0000730027007a0c */ /* 0x000fe20003f66310 */
[----:B------:R-:W-:Y:S01]  /*4e60*/  FMUL.FTZ R38, R31, UR6 ;  /* 0x000000061f267c20 */ /* 0x000fe20008410000 */
[----:B------:R-:W-:Y:S01]  /*4e70*/  ISETP.GE.AND.EX P4, PT, R75, c[0x0][0x1cc], PT, P2 ;  /* 0x000073004b007a0c */ /* 0x000fe20003f86320 */
[----:B------:R-:W-:Y:S01]  /*4e80*/  FFMA.FTZ R40, R20, R36, R22 ;  /* 0x0000002414287223 */ /* 0x000fe20000010016 */
[----:B------:R-:W-:Y:S01]  /*4e90*/  ISETP.GE.U32.AND P2, PT, R74, c[0x0][0x1c8], PT ;  /* 0x000072004a007a0c */ /* 0x000fe20003f46070 */
[----:B------:R-:W-:Y:S01]  /*4ea0*/  FMUL.FTZ R31, R37, UR6 ;  /* 0x00000006251f7c20 */ /* 0x000fe20008410000 */
[----:B------:R-:W-:Y:S01]  /*4eb0*/  ISETP.GE.U32.AND P1, PT, R73, c[0x0][0x1c8], PT ;  /* 0x0000720049007a0c */ /* 0x000fe20003f26070 */
[----:B------:R-:W-:Y:S01]  /*4ec0*/  FMUL.FTZ R35, R35, UR6 ;  /* 0x0000000623237c20 */ /* 0x000fe20008410000 */
[----:B------:R-:W-:Y:S01]  /*4ed0*/  ISETP.GT.U32.OR P3, PT, R47, 0x29f, P3 ;  /* 0x0000029f2f00780c */ /* 0x000fe20001f64470 */
[----:B------:R-:W-:Y:S01]  /*4ee0*/  FFMA.FTZ R36, R21, R38, R23 ;  /* 0x0000002615247223 */ /* 0x000fe20000010017 */
[----:B------:R-:W-:Y:S01]  /*4ef0*/  ISETP.GT.U32.OR P4, PT, R47, 0x29f, P4 ;  /* 0x0000029f2f00780c */ /* 0x000fe20002784470 */
[----:B------:R-:W-:Y:S09]  /*4f00*/  @!P6 BRA `(.L_x_3241) ;  /* 0x000000a00000e947 */ /* 0x000ff20003800000 */
        /* <DEDUP_REMOVED lines=10> */
.L_x_3241:
        /* <DEDUP_REMOVED lines=12> */
.L_x_3243:
[----:B------:R-:W-:Y:S05]  /*5070*/  BSYNC B0 ;  /* 0x0000000000007941 */ /* 0x000fea0003800000 */
.L_x_3242:
[----:B------:R-:W-:Y:S02]  /*5080*/  FFMA.FTZ R31, R20, R31, R22 ;  /* 0x0000001f141f7223 */ /* 0x000fe40000010016 */
[----:B------:R-:W-:Y:S01]  /*5090*/  FFMA.FTZ R35, R21, R35, R23 ;  /* 0x0000002315237223 */ /* 0x000fe20000010017 */
[----:B------:R-:W-:Y:S05]  /*50a0*/  @!P6 BRA `(.L_x_3244) ;  /* 0x000000a00000e947 */ /* 0x000fea0003800000 */
[----:B------:R-:W-:-:S06]  /*50b0*/  FMUL.FTZ R36, R31, -1.4426950216293334961 ;  /* 0xbfb8aa3b1f247820 */ /* 0x000fcc0000410000 */
[----:B------:R-:W1:Y:S02]  /*50c0*/  MUFU.EX2 R36, R36 ;  /* 0x0000002400247308 */ /* 0x000e640000000800 */
[----:B-1----:R-:W-:-:S06]  /*50d0*/  FADD.FTZ R36, R36, 1 ;  /* 0x3f80000024247421 */ /* 0x002fcc0000010000 */
[----:B------:R-:W1:Y:S02]  /*50e0*/  MUFU.RCP R36, R36 ;  /* 0x0000002400247308 */ /* 0x000e640000001000 */
[----:B-1----:R-:W-:Y:S02]  /*50f0*/  FMUL.FTZ R31, R31, R36 ;  /* 0x000000241f1f7220 */ /* 0x002fe40000410000 */
[----:B------:R-:W-:-:S06]  /*5100*/  FMUL.FTZ R36, R35, -1.4426950216293334961 ;  /* 0xbfb8aa3b23247820 */ /* 0x000fcc0000410000 */
[----:B------:R-:W1:Y:S02]  /*5110*/  MUFU.EX2 R36, R36 ;  /* 0x0000002400247308 */ /* 0x000e640000000800 */
[----:B-1----:R-:W-:-:S06]  /*5120*/  FADD.FTZ R36, R36, 1 ;  /* 0x3f80000024247421 */ /* 0x002fcc0000010000 */
[----:B------:R-:W1:Y:S02]  /*5130*/  MUFU.RCP R36, R36 ;  /* 0x0000002400247308 */ /* 0x000e640000001000 */
[----:B-1----:R-:W-:-:S06]  /*5140*/  FMUL.FTZ R35, R35, R36 ;  /* 0x0000002423237220 */ /* 0x002fcc0000410000 */
.L_x_3244:
        /* <DEDUP_REMOVED lines=12> */
.L_x_3246:
[----:B------:R-:W-:Y:S05]  /*5210*/  BSYNC B0 ;  /* 0x0000000000007941 */ /* 0x000fea0003800000 */
.L_x_3245:
[--C-:B------:R-:W-:Y:S02]  /*5220*/  PRMT R35, RZ, 0x5410, R34.reuse ;  /* 0x00005410ff237816 */ /* 0x100fe40000000022 */
[----:B------:R-:W-:Y:S02]  /*5230*/  PRMT R36, RZ, 0x7610, R34 ;  /* 0x00007610ff247816 */ /* 0x000fe40000000022 */
[----:B------:R-:W-:Y:S01]  /*5240*/  SHF.R.S32.HI R37, RZ, 0x1f, R74 ;  /* 0x0000001fff257819 */ /* 0x000fe2000001144a */
[----:B------:R-:W-:Y:S01]  /*5250*/  FADD.FTZ R34, R35, -UR5 ;  /* 0x8000000523227e21 */ /* 0x000fe20008010000 */
[----:B0-----:R-:W-:Y:S01]  /*5260*/  SHF.R.S32.HI R39, RZ, 0x1f, R73 ;  /* 0x0000001fff277819 */ /* 0x001fe20000011449 */
[----:B------:R-:W-:Y:S01]  /*5270*/  FADD.FTZ R35, R36, -UR5 ;  /* 0x8000000524237e21 */ /* 0x000fe20008010000 */
[--C-:B------:R-:W-:Y:S01]  /*5280*/  PRMT R31, RZ, 0x5410, R33.reuse ;  /* 0x00005410ff1f7816 */ /* 0x100fe20000000021 */
[----:B------:R-:W-:Y:S01]  /*5290*/  FMUL.FTZ R34, R34, UR6 ;  /* 0x0000000622227c20 */ /* 0x000fe20008410000 */
[----:B------:R-:W-:Y:S01]  /*52a0*/  PRMT R33, RZ, 0x7610, R33 ;  /* 0x00007610ff217816 */ /* 0x000fe20000000021 */
[----:B------:R-:W-:Y:S01]  /*52b0*/  FMUL.FTZ R35, R35, UR6 ;  /* 0x0000000623237c20 */ /* 0x000fe20008410000 */
[----:B------:R-:W-:Y:S01]  /*52c0*/  ISETP.GE.AND.EX P2, PT, R37, c[0x0][0x1cc], PT, P2 ;  /* 0x0000730025007a0c */ /* 0x000fe20003f46320 */
[----:B------:R-:W-:Y:S01]  /*52d0*/  FADD.FTZ R31, R31, -UR5 ;  /* 0x800000051f1f7e21 */ /* 0x000fe20008010000 */
[----:B------:R-:W-:Y:S01]  /*52e0*/  ISETP.GE.AND.EX P1, PT, R39, c[0x0][0x1cc], PT, P1 ;  /* 0x0000730027007a0c */ /* 0x000fe20003f26310 */
[----:B------:R-:W-:Y:S01]  /*52f0*/  FADD.FTZ R33, R33, -UR5 ;  /* 0x8000000521217e21 */ /* 0x000fe20008010000 */
[C---:B------:R-:W-:Y:S01]  /*5300*/  ISETP.GT.U32.OR P2, PT, R47.reuse, 0x29f, P2 ;  /* 0x0000029f2f00780c */ /* 0x040fe20001744470 */
[----:B------:R-:W-:Y:S01]  /*5310*/  FFMA.FTZ R38, R20, R34, R22 ;  /* 0x0000002214267223 */ /* 0x000fe20000010016 */
[----:B------:R-:W-:Y:S01]  /*5320*/  ISETP.GT.U32.OR P1, PT, R47, 0x29f, P1 ;  /* 0x0000029f2f00780c */ /* 0x000fe20000f24470 */
[----:B------:R-:W-:Y:S01]  /*5330*/  FFMA.FTZ R35, R21, R35, R23 ;  /* 0x0000002315237223 */ /* 0x000fe20000010017 */
[----:B------:R-:W-:Y:S08]  /*5340*/  @!P6 BRA `(.L_x_3247) ;  /* 0x000000a00000e947 */ /* 0x000ff00003800000 */
        /* <DEDUP_REMOVED lines=10> */
.L_x_3247:
        /* <DEDUP_REMOVED lines=12> */
.L_x_3249:
[----:B------:R-:W-:Y:S05]  /*54b0*/  BSYNC B0 ;  /* 0x0000000000007941 */ /* 0x000fea0003800000 */
.L_x_3248:
[----:B------:R-:W-:Y:S01]  /*54c0*/  FMUL.FTZ R34, R31, UR6 ;  /* 0x000000061f227c20 */ /* 0x000fe20008410000 */
[--C-:B------:R-:W-:Y:S01]  /*54d0*/  PRMT R31, RZ, 0x5410, R32.reuse ;  /* 0x00005410ff1f7816 */ /* 0x100fe20000000020 */
[----:B------:R-:W-:Y:S01]  /*54e0*/  FMUL.FTZ R33, R33, UR6 ;  /* 0x0000000621217c20 */ /* 0x000fe20008410000 */
[----:B0-----:R-:W-:Y:S01]  /*54f0*/  PRMT R36, RZ, 0x7610, R32 ;  /* 0x00007610ff247816 */ /* 0x001fe20000000020 */
[----:B------:R-:W-:Y:S02]  /*5500*/  FFMA.FTZ R37, R20, R34, R22 ;  /* 0x0000002214257223 */ /* 0x000fe40000010016 */
        /* <DEDUP_REMOVED lines=12> */
.L_x_3250:
[----:B------:R-:W-:Y:S01]  /*55d0*/  BSSY B0, `(.L_x_3251) ;  /* 0x000000c000007945 */ /* 0x000fe20003800000 */
[----:B------:R-:W-:Y:S05]  /*55e0*/  @P1 BRA `(.L_x_3252) ;  /* 0x000000a000001947 */ /* 0x000fea0003800000 */
[----:B------:R-:W-:Y:S01]  /*55f0*/  F2FP.BF16.PACK_AB R37, R33, R37 ;  /* 0x000000252125723e */ /* 0x000fe200000010ff */
[----:B------:R-:W-:Y:S01]  /*5600*/  IMAD R34, R39, c[0x0][0x1c0], RZ ;  /* 0x0000700027227a24 */ /* 0x000fe200078e02ff */
[----:B------:R-:W-:Y:S01]  /*5610*/  MOV R33, R19 ;  /* 0x0000001300217202 */ /* 0x000fe20000000f00 */
[----:B------:R-:W-:Y:S02]  /*5620*/  IMAD.MOV.U32 R32, RZ, RZ, R24 ;  /* 0x000000ffff207224 */ /* 0x000fe400078e0018 */
[C---:B------:R-:W-:Y:S02]  /*5630*/  IMAD R34, R73.reuse, c[0x0][0x1c4], R34 ;  /* 0x0000710049227a24 */ /* 0x040fe400078e0222 */
[----:B------:R-:W-:-:S05]  /*5640*/  IMAD.WIDE.U32 R32, R73, c[0x0][0x1c0], R32 ;  /* 0x0000700049207a25 */ /* 0x000fca00078e0020 */
[----:B------:R-:W-:Y:S02]  /*5650*/  IADD3 R33, R33, R34, RZ ;  /* 0x0000002221217210 */ /* 0x000fe40007ffe0ff */
[----:B------:R-:W-:-:S04]  /*5660*/  LEA R34, P1, R32, c[0x0][0x160], 0x1 ;  /* 0x0000580020227a11 */ /* 0x000fc800078208ff */
[----:B------:R-:W-:-:S05]  /*5670*/  LEA.HI.X R35, R32, c[0x0][0x164], R33, 0x1, P1 ;  /* 0x0000590020237a11 */ /* 0x000fca00008f0c21 */
[----:B------:R0:W-:Y:S04]  /*5680*/  STG.E [R34.64], R37 ;  /* 0x0000002522007986 */ /* 0x0001e8000c10190c */
.L_x_3252:
[----:B------:R-:W-:Y:S05]  /*5690*/  BSYNC B0 ;  /* 0x0000000000007941 */ /* 0x000fea0003800000 */
.L_x_3251:
[--C-:B------:R-:W-:Y:S01]  /*56a0*/  PRMT R32, RZ, 0x5410, R30.reuse ;  /* 0x00005410ff207816 */ /* 0x100fe2000000001e */
[----:B------:R-:W-:Y:S01]  /*56b0*/  FADD.FTZ R31, R31, -UR5 ;  /* 0x800000051f1f7e21 */ /* 0x000fe20008010000 */
[----:B------:R-:W-:Y:S01]  /*56c0*/  PRMT R30, RZ, 0x7610, R30 ;  /* 0x00007610ff1e7816 */ /* 0x000fe2000000001e */
[----:B------:R-:W-:Y:S01]  /*56d0*/  FADD.FTZ R36, R36, -UR5 ;  /* 0x8000000524247e21 */ /* 0x000fe20008010000 */
[----:B------:R-:W-:Y:S01]  /*56e0*/  ISETP.GE.U32.AND P1, PT, R72, c[0x0][0x1c8], PT ;  /* 0x0000720048007a0c */ /* 0x000fe20003f26070 */
[----:B------:R-:W-:Y:S01]  /*56f0*/  FADD.FTZ R32, R32, -UR5 ;  /* 0x8000000520207e21 */ /* 0x000fe20008010000 */
[----:B------:R-:W-:Y:S01]  /*5700*/  ISETP.GE.U32.AND P2, PT, R71, c[0x0][0x1c8], PT ;  /* 0x0000720047007a0c */ /* 0x000fe20003f46070 */
[----:B------:R-:W-:Y:S01]  /*5710*/  FADD.FTZ R30, R30, -UR5 ;  /* 0x800000051e1e7e21 */ /* 0x000fe20008010000 */
[----:B------:R-:W-:Y:S01]  /*5720*/  SHF.R.S32.HI R33, RZ, 0x1f, R72 ;  /* 0x0000001fff217819 */ /* 0x000fe20000011448 */
[----:B------:R-:W-:Y:S01]  /*5730*/  FMUL.FTZ R31, R31, UR6 ;  /* 0x000000061f1f7c20 */ /* 0x000fe20008410000 */
[----:B0-----:R-:W-:Y:S01]  /*5740*/  SHF.R.S32.HI R37, RZ, 0x1f, R71 ;  /* 0x0000001fff257819 */ /* 0x001fe20000011447 */
[----:B------:R-:W-:Y:S01]  /*5750*/  FMUL.FTZ R36, R36, UR6 ;  /* 0x0000000624247c20 */ /* 0x000fe20008410000 */
[----:B------:R-:W-:Y:S01]  /*5760*/  ISETP.GE.AND.EX P3, PT, R33, c[0x0][0x1cc], PT, P1 ;  /* 0x0000730021007a0c */ /* 0x000fe20003f66310 */
[----:B------:R-:W-:Y:S01]  /*5770*/  FMUL.FTZ R34, R32, UR6 ;  /* 0x0000000620227c20 */ /* 0x000fe20008410000 */
[----:B------:R-:W-:Y:S01]  /*5780*/  ISETP.GE.AND.EX P4, PT, R37, c[0x0][0x1cc], PT, P2 ;  /* 0x0000730025007a0c */ /* 0x000fe20003f86320 */
[----:B------:R-:W-:Y:S01]  /*5790*/  FMUL.FTZ R35, R30, UR6 ;  /* 0x000000061e237c20 */ /* 0x000fe20008410000 */
[----:B------:R-:W-:Y:S01]  /*57a0*/  ISETP.GE.U32.AND P2, PT, R70, c[0x0][0x1c8], PT ;  /* 0x0000720046007a0c */ /* 0x000fe20003f46070 */
[----:B------:R-:W-:Y:S01]  /*57b0*/  FFMA.FTZ R31, R20, R31, R22 ;  /* 0x0000001f141f7223 */ /* 0x000fe20000010016 */
[----:B------:R-:W-:Y:S01]  /*57c0*/  ISETP.GE.U32.AND P1, PT, R69, c[0x0][0x1c8], PT ;  /* 0x0000720045007a0c */ /* 0x000fe20003f26070 */
[----:B------:R-:W-:Y:S01]  /*57d0*/  FFMA.FTZ R36, R21, R36, R23 ;  /* 0x0000002415247223 */ /* 0x000fe20000010017 */
[----:B------:R-:W-:-:S02]  /*57e0*/  ISETP.GT.U32.OR P3, PT, R47, 0x29f, P3 ;  /* 0x0000029f2f00780c */ /* 0x000fc40001f64470 */
        /* <DEDUP_REMOVED lines=12> */
.L_x_3253:
        /* <DEDUP_REMOVED lines=12> */
.L_x_3255:
[----:B------:R-:W-:Y:S05]  /*5970*/  BSYNC B0 ;  /* 0x0000000000007941 */ /* 0x000fea0003800000 */
.L_x_3254:
        /* <DEDUP_REMOVED lines=13> */
.L_x_3256:
        /* <DEDUP_REMOVED lines=12> */
.L_x_3258:
[----:B------:R-:W-:Y:S05]  /*5b10*/  BSYNC B0 ;  /* 0x0000000000007941 */ /* 0x000fea0003800000 */
.L_x_3257:
[--C-:B------:R-:W-:Y:S02]  /*5b20*/  PRMT R30, RZ, 0x5410, R29.reuse ;  /* 0x00005410ff1e7816 */ /* 0x100fe4000000001d */
[----:B------:R-:W-:Y:S02]  /*5b30*/  PRMT R29, RZ, 0x7610, R29 ;  /* 0x00007610ff1d7816 */ /* 0x000fe4000000001d */
[----:B------:R-:W-:Y:S01]  /*5b40*/  SHF.R.S32.HI R31, RZ, 0x1f, R70 ;  /* 0x0000001fff1f7819 */ /* 0x000fe20000011446 */
[----:B------:R-:W-:Y:S01]  /*5b50*/  FADD.FTZ R30, R30, -UR5 ;  /* 0x800000051e1e7e21 */ /* 0x000fe20008010000 */
[----:B------:R-:W-:Y:S01]  /*5b60*/  SHF.R.S32.HI R35, RZ, 0x1f, R69 ;  /* 0x0000001fff237819 */ /* 0x000fe20000011445 */
[----:B------:R-:W-:Y:S01]  /*5b70*/  FADD.FTZ R29, R29, -UR5 ;  /* 0x800000051d1d7e21 */ /* 0x000fe20008010000 */
[--C-:B0-----:R-:W-:Y:S02]  /*5b80*/  PRMT R32, RZ, 0x5410, R28.reuse ;  /* 0x00005410ff207816 */ /* 0x101fe4000000001c */
[----:B------:R-:W-:Y:S01]  /*5b90*/  PRMT R33, RZ, 0x7610, R28 ;  /* 0x00007610ff217816 */ /* 0x000fe2000000001c */
[----:B------:R-:W-:Y:S01]  /*5ba0*/  FMUL.FTZ R28, R30, UR6 ;  /* 0x000000061e1c7c20 */ /* 0x000fe20008410000 */
[----:B------:R-:W-:Y:S01]  /*5bb0*/  ISETP.GE.AND.EX P2, PT, R31, c[0x0][0x1cc], PT, P2 ;  /* 0x000073001f007a0c */ /* 0x000fe20003f46320 */
[----:B------:R-:W-:Y:S01]  /*5bc0*/  FMUL.FTZ R29, R29, UR6 ;  /* 0x000000061d1d7c20 */ /* 0x000fe20008410000 */
[----:B------:R-:W-:Y:S01]  /*5bd0*/  ISETP.GE.AND.EX P1, PT, R35, c[0x0][0x1cc], PT, P1 ;  /* 0x0000730023007a0c */ /* 0x000fe20003f26310 */
[----:B------:R-:W-:Y:S01]  /*5be0*/  FADD.FTZ R32, R32, -UR5 ;  /* 0x8000000520207e21 */ /* 0x000fe20008010000 */
[----:B------:R-:W-:Y:S01]  /*5bf0*/  ISETP.GT.U32.OR P2, PT, R47, 0x29f, P2 ;  /* 0x0000029f2f00780c */ /* 0x000fe20001744470 */
[----:B------:R-:W-:Y:S01]  /*5c00*/  FADD.FTZ R33, R33, -UR5 ;  /* 0x8000000521217e21 */ /* 0x000fe20008010000 */
[----:B------:R-:W-:Y:S01]  /*5c10*/  ISETP.GT.U32.OR P1, PT, R47, 0x29f, P1 ;  /* 0x0000029f2f00780c */ /* 0x000fe20000f24470 */
[----:B------:R-:W-:-:S02]  /*5c20*/  FFMA.FTZ R34, R20, R28, R22 ;  /* 0x0000001c14227223 */ /* 0x000fc40000010016 */
[----:B------:R-:W-:Y:S01]  /*5c30*/  FFMA.FTZ R29, R21, R29, R23 ;  /* 0x0000001d151d7223 */ /* 0x000fe20000010017 */
[----:B------:R-:W-:Y:S06]  /*5c40*/  @!P6 BRA `(.L_x_3259) ;  /* 0x000000a00000e947 */ /* 0x000fec0003800000 */
        /* <DEDUP_REMOVED lines=10> */
.L_x_3259:
        /* <DEDUP_REMOVED lines=12> */
.L_x_3261:
[----:B------:R-:W-:Y:S05]  /*5db0*/  BSYNC B0 ;  /* 0x0000000000007941 */ /* 0x000fea0003800000 */
.L_x_3260:
        /* <DEDUP_REMOVED lines=17> */
.L_x_3262:
[----:B------:R-:W-:Y:S01]  /*5ed0*/  BSSY B0, `(.L_x_3263) ;  /* 0x000000c000007945 */ /* 0x000fe20003800000 */
[----:B------:R-:W-:Y:S05]  /*5ee0*/  @P1 BRA `(.L_x_3264) ;  /* 0x000000a000001947 */ /* 0x000fea0003800000 */
[----:B------:R-:W-:Y:S01]  /*5ef0*/  MOV R29, R19 ;  /* 0x00000013001d7202 */ /* 0x000fe20000000f00 */
[----:B------:R-:W-:Y:S01]  /*5f00*/  IMAD R30, R35, c[0x0][0x1c0], RZ ;  /* 0x00007000231e7a24 */ /* 0x000fe200078e02ff */
[----:B------:R-:W-:Y:S01]  /*5f10*/  F2FP.BF16.PACK_AB R27, R33, R27 ;  /* 0x0000001b211b723e */ /* 0x000fe200000010ff */
[----:B------:R-:W-:Y:S02]  /*5f20*/  IMAD.MOV.U32 R28, RZ, RZ, R24 ;  /* 0x000000ffff1c7224 */ /* 0x000fe400078e0018 */
[C---:B------:R-:W-:Y:S02]  /*5f30*/  IMAD R30, R69.reuse, c[0x0][0x1c4], R30 ;  /* 0x00007100451e7a24 */ /* 0x040fe400078e021e */
[----:B------:R-:W-:-:S05]  /*5f40*/  IMAD.WIDE.U32 R28, R69, c[0x0][0x1c0], R28 ;  /* 0x00007000451c7a25 */ /* 0x000fca00078e001c */
[----:B------:R-:W-:Y:S02]  /*5f50*/  IADD3 R29, R29, R30, RZ ;  /* 0x0000001e1d1d7210 */ /* 0x000fe40007ffe0ff */
[----:B------:R-:W-:-:S04]  /*5f60*/  LEA R30, P1, R28, c[0x0][0x160], 0x1 ;  /* 0x000058001c1e7a11 */ /* 0x000fc800078208ff */
[----:B------:R-:W-:-:S05]  /*5f70*/  LEA.HI.X R31, R28, c[0x0][0x164], R29, 0x1, P1 ;  /* 0x000059001c1f7a11 */ /* 0x000fca00008f0c1d */
[----:B------:R0:W-:Y:S04]  /*5f80*/  STG.E [R30.64], R27 ;  /* 0x0000001b1e007986 */ /* 0x0001e8000c10190c */
.L_x_3264:
[----:B------:R-:W-:Y:S05]  /*5f90*/  BSYNC B0 ;  /* 0x0000000000007941 */ /* 0x000fea0003800000 */
.L_x_3263:
[----:B------:R-:W-:Y:S01]  /*5fa0*/  ISETP.GE.U32.AND P2, PT, R67, c[0x0][0x1c8], PT ;  /* 0x0000720043007a0c */ /* 0x000fe20003f46070 */
[----:B------:R-:W-:Y:S01]  /*5fb0*/  FADD.FTZ R75, R75, -UR5 ;  /* 0x800000054b4b7e21 */ /* 0x000fe20008010000 */
[----:B------:R-:W-:Y:S01]  /*5fc0*/  SHF.R.S32.HI R36, RZ, 0x1f, R67 ;  /* 0x0000001fff247819 */ /* 0x000fe20000011443 */
[----:B------:R-:W-:Y:S01]  /*5fd0*/  FADD.FTZ R34, R34, -UR5 ;  /* 0x8000000522227e21 */ /* 0x000fe20008010000 */
[--C-:B------:R-:W-:Y:S01]  /*5fe0*/  PRMT R56, RZ, 0x5410, R26.reuse ;  /* 0x00005410ff387816 */ /* 0x100fe2000000001a */
[----:B------:R-:W-:Y:S01]  /*5ff0*/  FMUL.FTZ R75, R75, UR6 ;  /* 0x000000064b4b7c20 */ /* 0x000fe20008410000 */
[----:B------:R-:W-:Y:S01]  /*6000*/  PRMT R35, RZ, 0x7610, R26 ;  /* 0x00007610ff237816 */ /* 0x000fe2000000001a */
[----:B------:R-:W-:Y:S01]  /*6010*/  FMUL.FTZ R34, R34, UR6 ;  /* 0x0000000622227c20 */ /* 0x000fe20008410000 */
[----:B------:R-:W-:Y:S01]  /*6020*/  PRMT R54, RZ, 0x5410, R17 ;  /* 0x00005410ff367816 */ /* 0x000fe20000000011 */
[----:B------:R-:W-:Y:S01]  /*6030*/  FADD.FTZ R56, R56, -UR5 ;  /* 0x8000000538387e21 */ /* 0x000fe20008010000 */
        /* <DEDUP_REMOVED lines=8> */
[----:B0-----:R-:W-:Y:S01]  /*60c0*/  PRMT R27, RZ, 0x5410, R12 ;  /* 0x00005410ff1b7816 */ /* 0x001fe2000000000c */
        /* <DEDUP_REMOVED lines=17> */
[----:B------:R-:W-:Y:S01]  /*61e0*/  ISETP.GE.AND.EX P2, PT, R36, c[0x0][0x1cc], PT, P2 ;  /* 0x0000730024007a0c */ /* 0x000fe20003f46320 */
[----:B------:R-:W-:Y:S01]  /*61f0*/  FADD.FTZ R38, R38, -UR5 ;  /* 0x8000000526267e21 */ /* 0x000fe20008010000 */
[----:B------:R-:W-:Y:S01]  /*6200*/  PRMT R40, RZ, 0x5410, R3 ;  /* 0x00005410ff287816 */ /* 0x000fe20000000003 */
[----:B------:R-:W-:Y:S01]  /*6210*/  FADD.FTZ R39, R39, -UR5 ;  /* 0x8000000527277e21 */ /* 0x000fe20008010000 */
[----:B------:R-:W-:Y:S01]  /*6220*/  PRMT R42, RZ, 0x5410, R2 ;  /* 0x00005410ff2a7816 */ /* 0x000fe20000000002 */
[----:B------:R-:W-:Y:S01]  /*6230*/  FMUL.FTZ R56, R56, UR6 ;  /* 0x0000000638387c20 */ /* 0x000fe20008410000 */
[----:B------:R-:W-:Y:S01]  /*6240*/  PRMT R36, RZ, 0x5410, R0 ;  /* 0x00005410ff247816 */ /* 0x000fe20000000000 */
[----:B------:R-:W-:Y:S01]  /*6250*/  FADD.FTZ R40, R40, -UR5 ;  /* 0x8000000528287e21 */ /* 0x000fe20008010000 */
[----:B------:R-:W-:Y:S01]  /*6260*/  ISETP.GE.U32.AND P1, PT, R68, c[0x0][0x1c8], PT ;  /* 0x0000720044007a0c */ /* 0x000fe20003f26070 */
[----:B------:R-:W-:Y:S01]  /*6270*/  FADD.FTZ R42, R42, -UR5 ;  /* 0x800000052a2a7e21 */ /* 0x000fe20008010000 */
[----:B------:R-:W-:Y:S01]  /*6280*/  SHF.R.S32.HI R37, RZ, 0x1f, R68 ;  /* 0x0000001fff257819 */ /* 0x000fe20000011444 */
[----:B------:R-:W-:Y:S01]  /*6290*/  FADD.FTZ R36, R36, -UR5 ;  /* 0x8000000524247e21 */ /* 0x000fe20008010000 */
[----:B------:R-:W-:Y:S01]  /*62a0*/  ISETP.GT.U32.OR P2, PT, R47, 0x29f, P2 ;  /* 0x0000029f2f00780c */ /* 0x000fe20001744470 */
[----:B------:R-:W-:Y:S01]  /*62b0*/  FMUL.FTZ R54, R54, UR6 ;  /* 0x0000000636367c20 */ /* 0x000fe20008410000 */
[----:B------:R-:W-:Y:S01]  /*62c0*/  ISETP.GE.AND.EX P1, PT, R37, c[0x0][0x1cc], PT, P1 ;  /* 0x0000730025007a0c */ /* 0x000fe20003f26310 */
[----:B------:R-:W-:-:S02]  /*62d0*/  FMUL.FTZ R45, R45, UR6 ;  /* 0x000000062d2d7c20 */ /* 0x000fc40008410000 */
[----:B------:R-:W-:Y:S01]  /*62e0*/  FMUL.FTZ R44, R44, UR6 ;  /* 0x000000062c2c7c20 */ /* 0x000fe20008410000 */
[----:B------:R-:W-:Y:S01]  /*62f0*/  ISETP.GT.U32.OR P1, PT, R47, 0x29f, P1 ;  /* 0x0000029f2f00780c */ /* 0x000fe20000f24470 */
[----:B------:R-:W-:Y:S02]  /*6300*/  FMUL.FTZ R43, R43, UR6 ;  /* 0x000000062b2b7c20 */ /* 0x000fe40008410000 */
[----:B------:R-:W-:Y:S02]  /*6310*/  FMUL.FTZ R26, R26, UR6 ;  /* 0x000000061a1a7c20 */ /* 0x000fe40008410000 */
[----:B------:R-:W-:Y:S02]  /*6320*/  FMUL.FTZ R27, R27, UR6 ;  /* 0x000000061b1b7c20 */ /* 0x000fe40008410000 */
[----:B------:R-:W-:Y:S02]  /*6330*/  FMUL.FTZ R28, R28, UR6 ;  /* 0x000000061c1c7c20 */ /* 0x000fe40008410000 */
[----:B------:R-:W-:-:S02]  /*6340*/  FMUL.FTZ R29, R29, UR6 ;  /* 0x000000061d1d7c20 */ /* 0x000fc40008410000 */
[----:B------:R-:W-:Y:S02]  /*6350*/  FMUL.FTZ R30, R30, UR6 ;  /* 0x000000061e1e7c20 */ /* 0x000fe40008410000 */
        /* <DEDUP_REMOVED lines=8> */
[C-C-:B------:R-:W-:Y:S02]  /*63e0*/  FFMA.FTZ R75, R20.reuse, R75, R22.reuse ;  /* 0x0000004b144b7223 */ /* 0x140fe40000010016 */
[C-C-:B------:R-:W-:Y:S02]  /*63f0*/  FFMA.FTZ R56, R20.reuse, R56, R22.reuse ;  /* 0x0000003814387223 */ /* 0x140fe40000010016 */
[----:B------:R-:W-:-:S02]  /*6400*/  FFMA.FTZ R54, R20, R54, R22 ;  /* 0x0000003614367223 */ /* 0x000fc40000010016 */
[C-C-:B------:R-:W-:Y:S02]  /*6410*/  FFMA.FTZ R45, R20.reuse, R45, R22.reuse ;  /* 0x0000002d142d7223 */ /* 0x140fe40000010016 */
[C-C-:B------:R-:W-:Y:S02]  /*6420*/  FFMA.FTZ R44, R20.reuse, R44, R22.reuse ;  /* 0x0000002c142c7223 */ /* 0x140fe40000010016 */
[C-C-:B------:R-:W-:Y:S02]  /*6430*/  FFMA.FTZ R43, R20.reuse, R43, R22.reuse ;  /* 0x0000002b142b7223 */ /* 0x140fe40000010016 */
        /* <DEDUP_REMOVED lines=12> */
[----:B------:R-:W-:Y:S02]  /*6500*/  FFMA.FTZ R20, R20, R36, R22 ;  /* 0x0000002414147223 */ /* 0x000fe40000010016 */
[----:B------:R-:W-:Y:S02]  /*6510*/  FMUL.FTZ R22, R35, UR6 ;  /* 0x0000000623167c20 */ /* 0x000fe40008410000 */
        /* <DEDUP_REMOVED lines=12> */
.L_x_3265:
        /* <DEDUP_REMOVED lines=12> */
.L_x_3267:
[----:B------:R-:W-:Y:S05]  /*66a0*/  BSYNC B0 ;  /* 0x0000000000007941 */ /* 0x000fea0003800000 */
.L_x_3266:
        /* <DEDUP_REMOVED lines=12> */
.L_x_3268:
[----:B------:R-:W-:Y:S01]  /*6770*/  BSSY B0, `(.L_x_3269) ;  /* 0x000000d000007945 */ /* 0x000fe20003800000 */
[----:B------:R-:W-:Y:S05]  /*6780*/  @P2 BRA `(.L_x_3270) ;  /* 0x000000b000002947 */ /* 0x000fea0003800000 */
[----:B------:R-:W-:Y:S02]  /*6790*/  SHF.R.S32.HI R22, RZ, 0x1f, R67 ;  /* 0x0000001fff167819 */ /* 0x000fe40000011443 */
[----:B------:R-:W-:Y:S02]  /*67a0*/  F2FP.BF16.PACK_AB R56, R34, R56 ;  /* 0x000000382238723e */ /* 0x000fe400000010ff */
[----:B------:R-:W-:Y:S01]  /*67b0*/  MOV R34, R24 ;  /* 0x0000001800227202 */ /* 0x000fe20000000f00 */
[----:B------:R-:W-:Y:S01]  /*67c0*/  IMAD R22, R22, c[0x0][0x1c0], RZ ;  /* 0x0000700016167a24 */ /* 0x000fe200078e02ff */
[----:B------:R-:W-:-:S03]  /*67d0*/  MOV R35, R19 ;  /* 0x0000001300237202 */ /* 0x000fc60000000f00 */
[C---:B------:R-:W-:Y:S02]  /*67e0*/  IMAD R22, R67.reuse, c[0x0][0x1c4], R22 ;  /* 0x0000710043167a24 */ /* 0x040fe400078e0216 */
[----:B------:R-:W-:-:S05]  /*67f0*/  IMAD.WIDE.U32 R34, R67, c[0x0][0x1c0], R34 ;  /* 0x0000700043227a25 */ /* 0x000fca00078e0022 */
[----:B------:R-:W-:Y:S02]  /*6800*/  IADD3 R22, R35, R22, RZ ;  /* 0x0000001623167210 */ /* 0x000fe40007ffe0ff */
[----:B0-----:R-:W-:-:S04]  /*6810*/  LEA R36, P1, R34, c[0x0][0x160], 0x1 ;  /* 0x0000580022247a11 */ /* 0x001fc800078208ff */
[----:B------:R-:W-:-:S05]  /*6820*/  LEA.HI.X R37, R34, c[0x0][0x164], R22, 0x1, P1 ;  /* 0x0000590022257a11 */ /* 0x000fca00008f0c16 */
[----:B------:R0:W-:Y:S04]  /*6830*/  STG.E [R36.64], R56 ;  /* 0x0000003824007986 */ /* 0x0001e8000c10190c */
.L_x_3270:
[----:B------:R-:W-:Y:S05]  /*6840*/  BSYNC B0 ;  /* 0x0000000000007941 */ /* 0x000fea0003800000 */
.L_x_3269:
[----:B------:R-:W-:Y:S02]  /*6850*/  PRMT R17, RZ, 0x7610, R17 ;  /* 0x00007610ff117816 */ /* 0x000fe40000000011 */
[----:B------:R-:W-:Y:S02]  /*6860*/  PRMT R22, RZ, 0x7610, R16 ;  /* 0x00007610ff167816 */ /* 0x000fe40000000010 */
[----:B------:R-:W-:Y:S01]  /*6870*/  ISETP.GE.U32.AND P5, PT, R66, c[0x0][0x1c8], PT ;  /* 0x0000720042007a0c */ /* 0x000fe20003fa6070 */
[----:B------:R-:W-:Y:S01]  /*6880*/  FADD.FTZ R17, R17, -UR5 ;  /* 0x8000000511117e21 */ /* 0x000fe20008010000 */
[----:B------:R-:W-:Y:S01]  /*6890*/  ISETP.GE.U32.AND P3, PT, R65, c[0x0][0x1c8], PT ;  /* 0x0000720041007a0c */ /* 0x000fe20003f66070 */
[----:B------:R-:W-:Y:S01]  /*68a0*/  FADD.FTZ R22, R22, -UR5 ;  /* 0x8000000516167e21 */ /* 0x000fe20008010000 */
[----:B------:R-:W-:Y:S01]  /*68b0*/  ISETP.GE.U32.AND P4, PT, R64, c[0x0][0x1c8], PT ;  /* 0x0000720040007a0c */ /* 0x000fe20003f86070 */
[----:B------:R-:W-:Y:S01]  /*68c0*/  FMUL.FTZ R16, R17, UR6 ;  /* 0x0000000611107c20 */ /* 0x000fe20008410000 */
[----:B------:R-:W-:Y:S01]  /*68d0*/  SHF.R.S32.HI R34, RZ, 0x1f, R66 ;  /* 0x0000001fff227819 */ /* 0x000fe20000011442 */
[----:B------:R-:W-:Y:S01]  /*68e0*/  FMUL.FTZ R22, R22, UR6 ;  /* 0x0000000616167c20 */ /* 0x000fe20008410000 */
[----:B0-----:R-:W-:Y:S01]  /*68f0*/  SHF.R.S32.HI R37, RZ, 0x1f, R65 ;  /* 0x0000001fff257819 */ /* 0x001fe20000011441 */
[----:B------:R-:W-:Y:S01]  /*6900*/  FFMA.FTZ R16, R21, R16, R23 ;  /* 0x0000001015107223 */ /* 0x000fe20000010017 */
[----:B------:R-:W-:-:S02]  /*6910*/  SHF.R.S32.HI R36, RZ, 0x1f, R64 ;  /* 0x0000001fff247819 */ /* 0x000fc40000011440 */
[----:B------:R-:W-:Y:S02]  /*6920*/  PRMT R15, RZ, 0x7610, R15 ;  /* 0x00007610ff0f7816 */ /* 0x000fe4000000000f */
[----:B------:R-:W-:Y:S02]  /*6930*/  ISETP.GE.AND.EX P5, PT, R34, c[0x0][0x1cc], PT, P5 ;  /* 0x0000730022007a0c */ /* 0x000fe40003fa6350 */
[----:B------:R-:W-:Y:S01]  /*6940*/  ISETP.GE.AND.EX P3, PT, R37, c[0x0][0x1cc], PT, P3 ;  /* 0x0000730025007a0c */ /* 0x000fe20003f66330 */
[----:B------:R-:W-:Y:S01]  /*6950*/  FADD.FTZ R15, R15, -UR5 ;  /* 0x800000050f0f7e21 */ /* 0x000fe20008010000 */
[----:B------:R-:W-:Y:S02]  /*6960*/  ISETP.GE.AND.EX P4, PT, R36, c[0x0][0x1cc], PT, P4 ;  /* 0x0000730024007a0c */ /* 0x000fe40003f86340 */
[----:B------:R-:W-:Y:S02]  /*6970*/  ISETP.GE.U32.AND P2, PT, R63, c[0x0][0x1c8], PT ;  /* 0x000072003f007a0c */ /* 0x000fe40003f46070 */
[----:B------:R-:W-:-:S02]  /*6980*/  ISETP.GE.U32.AND P1, PT, R62, c[0x0][0x1c8], PT ;  /* 0x000072003e007a0c */ /* 0x000fc40003f26070 */
[C---:B------:R-:W-:Y:S02]  /*6990*/  ISETP.GT.U32.OR P5, PT, R47.reuse, 0x29f, P5 ;  /* 0x0000029f2f00780c */ /* 0x040fe40002fa4470 */
[C---:B------:R-:W-:Y:S02]  /*69a0*/  ISETP.GT.U32.OR P3, PT, R47.reuse, 0x29f, P3 ;  /* 0x0000029f2f00780c */ /* 0x040fe40001f64470 */
[----:B------:R-:W-:Y:S01]  /*69b0*/  ISETP.GT.U32.OR P4, PT, R47, 0x29f, P4 ;  /* 0x0000029f2f00780c */ /* 0x000fe20002784470 */
[----:B------:R-:W-:Y:S07]  /*69c0*/  @!P6 BRA `(.L_x_3271) ;  /* 0x000000a00000e947 */ /* 0x000fee0003800000 */
        /* <DEDUP_REMOVED lines=10> */
.L_x_3271:
        /* <DEDUP_REMOVED lines=12> */
.L_x_3273:
[----:B------:R-:W-:Y:S05]  /*6b30*/  BSYNC B0 ;  /* 0x0000000000007941 */ /* 0x000fea0003800000 */
.L_x_3272:
[----:B------:R-:W-:Y:S02]  /*6b40*/  FMUL.FTZ R15, R15, UR6 ;  /* 0x000000060f0f7c20 */ /* 0x000fe40008410000 */
        /* <DEDUP_REMOVED lines=12> */
.L_x_3274:
        /* <DEDUP_REMOVED lines=9> */
[----:B0-----:R-:W-:-:S04]  /*6ca0*/  LEA R34, P3, R16, c[0x0][0x160], 0x1 ;  /* 0x0000580010227a11 */ /* 0x001fc800078608ff */
[----:B------:R-:W-:-:S05]  /*6cb0*/  LEA.HI.X R35, R16, c[0x0][0x164], R22, 0x1, P3 ;  /* 0x0000590010237a11 */ /* 0x000fca00018f0c16 */
[----:B------:R0:W-:Y:S04]  /*6cc0*/  STG.E [R34.64], R45 ;  /* 0x0000002d22007986 */ /* 0x0001e8000c10190c */
.L_x_3276:
[----:B------:R-:W-:Y:S05]  /*6cd0*/  BSYNC B0 ;  /* 0x0000000000007941 */ /* 0x000fea0003800000 */
.L_x_3275:
        /* <DEDUP_REMOVED lines=12> */
.L_x_3277:
        /* <DEDUP_REMOVED lines=9> */
[----:B0-----:R-:W-:-:S04]  /*6e30*/  LEA R34, P3, R16, c[0x0][0x160], 0x1 ;  /* 0x0000580010227a11 */ /* 0x001fc800078608ff */
[----:B------:R-:W-:-:S05]  /*6e40*/  LEA.HI.X R35, R16, c[0x0][0x164], R15, 0x1, P3 ;  /* 0x0000590010237a11 */ /* 0x000fca00018f0c0f */
[----:B------:R0:W-:Y:S04]  /*6e50*/  STG.E [R34.64], R44 ;  /* 0x0000002c22007986 */ /* 0x0001e8000c10190c */
.L_x_3279:
[----:B------:R-:W-:Y:S05]  /*6e60*/  BSYNC B0 ;  /* 0x0000000000007941 */ /* 0x000fea0003800000 */
.L_x_3278:
[----:B------:R-:W-:Y:S02]  /*6e70*/  PRMT R14, RZ, 0x7610, R14 ;  /* 0x00007610ff0e7816 */ /* 0x000fe4000000000e */
[----:B------:R-:W-:Y:S02]  /*6e80*/  PRMT R17, RZ, 0x7610, R13 ;  /* 0x00007610ff117816 */ /* 0x000fe4000000000d */
[----:B------:R-:W-:Y:S01]  /*6e90*/  SHF.R.S32.HI R15, RZ, 0x1f, R63 ;  /* 0x0000001fff0f7819 */ /* 0x000fe2000001143f */
[----:B------:R-:W-:Y:S01]  /*6ea0*/  FADD.FTZ R14, R14, -UR5 ;  /* 0x800000050e0e7e21 */ /* 0x000fe20008010000 */
[----:B0-----:R-:W-:Y:S01]  /*6eb0*/  SHF.R.S32.HI R34, RZ, 0x1f, R62 ;  /* 0x0000001fff227819 */ /* 0x001fe2000001143e */
[----:B------:R-:W-:Y:S01]  /*6ec0*/  FADD.FTZ R17, R17, -UR5 ;  /* 0x8000000511117e21 */ /* 0x000fe20008010000 */
[----:B------:R-:W-:Y:S01]  /*6ed0*/  ISETP.GE.U32.AND P3, PT, R61, c[0x0][0x1c8], PT ;  /* 0x000072003d007a0c */ /* 0x000fe20003f66070 */
[----:B------:R-:W-:Y:S01]  /*6ee0*/  FMUL.FTZ R13, R14, UR6 ;  /* 0x000000060e0d7c20 */ /* 0x000fe20008410000 */
[----:B------:R-:W-:Y:S01]  /*6ef0*/  SHF.R.S32.HI R22, RZ, 0x1f, R61 ;  /* 0x0000001fff167819 */ /* 0x000fe2000001143d */
[----:B------:R-:W-:Y:S01]  /*6f00*/  FMUL.FTZ R17, R17, UR6 ;  /* 0x0000000611117c20 */ /* 0x000fe20008410000 */
[----:B------:R-:W-:Y:S01]  /*6f10*/  PRMT R16, RZ, 0x7610, R12 ;  /* 0x00007610ff107816 */ /* 0x000fe2000000000c */
[----:B------:R-:W-:Y:S01]  /*6f20*/  FFMA.FTZ R13, R21, R13, R23 ;  /* 0x0000000d150d7223 */ /* 0x000fe20000010017 */
[----:B------:R-:W-:-:S02]  /*6f30*/  ISETP.GE.AND.EX P2, PT, R15, c[0x0][0x1cc], PT, P2 ;  /* 0x000073000f007a0c */ /* 0x000fc40003f46320 */
[----:B------:R-:W-:Y:S01]  /*6f40*/  ISETP.GE.AND.EX P1, PT, R34, c[0x0][0x1cc], PT, P1 ;  /* 0x0000730022007a0c */ /* 0x000fe20003f26310 */
[----:B------:R-:W-:Y:S01]  /*6f50*/  FADD.FTZ R16, R16, -UR5 ;  /* 0x8000000510107e21 */ /* 0x000fe20008010000 */
[----:B------:R-:W-:Y:S02]  /*6f60*/  ISETP.GE.AND.EX P3, PT, R22, c[0x0][0x1cc], PT, P3 ;  /* 0x0000730016007a0c */ /* 0x000fe40003f66330 */
        /* <DEDUP_REMOVED lines=14> */
.L_x_3280:
        /* <DEDUP_REMOVED lines=12> */
.L_x_3282:
[----:B------:R-:W-:Y:S05]  /*7110*/  BSYNC B0 ;  /* 0x0000000000007941 */ /* 0x000fea0003800000 */
.L_x_3281:
        /* <DEDUP_REMOVED lines=13> */
.L_x_3283:
        /* <DEDUP_REMOVED lines=12> */
.L_x_3285:
[----:B------:R-:W-:Y:S05]  /*72b0*/  BSYNC B0 ;  /* 0x0000000000007941 */ /* 0x000fea0003800000 */
.L_x_3284:
        /* <DEDUP_REMOVED lines=12> */
.L_x_3286:
[----:B------:R-:W-:Y:S01]  /*7380*/  BSSY B0, `(.L_x_3287) ;  /* 0x000000c000007945 */ /* 0x000fe20003800000 */
[----:B------:R-:W-:Y:S05]  /*7390*/  @P3 BRA `(.L_x_3288) ;  /* 0x000000a000003947 */ /* 0x000fea0003800000 */
[----:B------:R-:W-:Y:S01]  /*73a0*/  MOV R13, R19 ;  /* 0x00000013000d7202 */ /* 0x000fe20000000f00 */
[----:B0-----:R-:W-:Y:S01]  /*73b0*/  IMAD R14, R22, c[0x0][0x1c0], RZ ;  /* 0x00007000160e7a24 */ /* 0x001fe200078e02ff */
        /* <DEDUP_REMOVED lines=8> */
.L_x_3288:
[----:B------:R-:W-:Y:S05]  /*7440*/  BSYNC B0 ;  /* 0x0000000000007941 */ /* 0x000fea0003800000 */
.L_x_3287:
[----:B------:R-:W-:Y:S02]  /*7450*/  PRMT R11, RZ, 0x7610, R11 ;  /* 0x00007610ff0b7816 */ /* 0x000fe4000000000b */
[----:B0-----:R-:W-:Y:S02]  /*7460*/  PRMT R14, RZ, 0x7610, R10 ;  /* 0x00007610ff0e7816 */ /* 0x001fe4000000000a */
        /* <DEDUP_REMOVED lines=8> */
[----:B------:R-:W-:Y:S01]  /*74f0*/  SHF.R.S32.HI R22, RZ, 0x1f, R59 ;  /* 0x0000001fff167819 */ /* 0x000fe2000001143b */
        /* <DEDUP_REMOVED lines=23> */
.L_x_3289:
        /* <DEDUP_REMOVED lines=12> */
.L_x_3291:
[----:B------:R-:W-:Y:S05]  /*7730*/  BSYNC B0 ;  /* 0x0000000000007941 */ /* 0x000fea0003800000 */
.L_x_3290:
[----:B------:R-:W-:Y:S02]  /*7740*/  FMUL.FTZ R9, R9, UR6 ;  /* 0x0000000609097c20 */ /* 0x000fe40008410000 */
        /* <DEDUP_REMOVED lines=12> */
.L_x_3292:
[----:B------:R-:W-:Y:S01]  /*7810*/  BSSY B0, `(.L_x_3293) ;  /* 0x000000c000007945 */ /* 0x000fe20003800000 */
[----:B------:R-:W-:Y:S05]  /*7820*/  @P3 BRA `(.L_x_3294) ;  /* 0x000000a000003947 */ /* 0x000fea0003800000 */
[----:B------:R-:W-:Y:S01]  /*7830*/  IMAD R10, R22, c[0x0][0x1c0], RZ ;  /* 0x00007000160a7a24 */ /* 0x000fe200078e02ff */
[----:B------:R-:W-:Y:S02]  /*7840*/  MOV R11, R19 ;  /* 0x00000013000b7202 */ /* 0x000fe40000000f00 */
[----:B------:R-:W-:Y:S01]  /*7850*/  F2FP.BF16.PACK_AB R29, R14, R29 ;  /* 0x0000001d0e1d723e */ /* 0x000fe200000010ff */
[----:B0-----:R-:W-:Y:S01]  /*7860*/  IMAD R13, R59, c[0x0][0x1c4], R10 ;  /* 0x000071003b0d7a24 */ /* 0x001fe200078e020a */
[----:B------:R-:W-:-:S05]  /*7870*/  MOV R10, R24 ;  /* 0x00000018000a7202 */ /* 0x000fca0000000f00 */
[----:B------:R-:W-:-:S05]  /*7880*/  IMAD.WIDE.U32 R10, R59, c[0x0][0x1c0], R10 ;  /* 0x000070003b0a7a25 */ /* 0x000fca00078e000a */
[----:B------:R-:W-:Y:S02]  /*7890*/  IADD3 R13, R11, R13, RZ ;  /* 0x0000000d0b0d7210 */ /* 0x000fe40007ffe0ff */
[----:B------:R-:W-:-:S04]  /*78a0*/  LEA R12, P3, R10, c[0x0][0x160], 0x1 ;  /* 0x000058000a0c7a11 */ /* 0x000fc800078608ff */
[----:B------:R-:W-:-:S05]  /*78b0*/  LEA.HI.X R13, R10, c[0x0][0x164], R13, 0x1, P3 ;  /* 0x000059000a0d7a11 */ /* 0x000fca00018f0c0d */
[----:B------:R0:W-:Y:S04]  /*78c0*/  STG.E [R12.64], R29 ;  /* 0x0000001d0c007986 */ /* 0x0001e8000c10190c */
.L_x_3294:
[----:B------:R-:W-:Y:S05]  /*78d0*/  BSYNC B0 ;  /* 0x0000000000007941 */ /* 0x000fea0003800000 */
.L_x_3293:
        /* <DEDUP_REMOVED lines=12> */
.L_x_3295:
        /* <DEDUP_REMOVED lines=12> */
.L_x_3297:
[----:B------:R-:W-:Y:S05]  /*7a60*/  BSYNC B0 ;  /* 0x0000000000007941 */ /* 0x000fea0003800000 */
.L_x_3296:
[----:B------:R-:W-:Y:S02]  /*7a70*/  PRMT R8, RZ, 0x7610, R8 ;  /* 0x00007610ff087816 */ /* 0x000fe40000000008 */
[----:B------:R-:W-:Y:S02]  /*7a80*/  PRMT R10, RZ, 0x7610, R7 ;  /* 0x00007610ff0a7816 */ /* 0x000fe40000000007 */
[----:B------:R-:W-:Y:S01]  /*7a90*/  SHF.R.S32.HI R16, RZ, 0x1f, R57 ;  /* 0x0000001fff107819 */ /* 0x000fe20000011439 */
[----:B------:R-:W-:Y:S01]  /*7aa0*/  FADD.FTZ R8, R8, -UR5 ;  /* 0x8000000508087e21 */ /* 0x000fe20008010000 */
[----:B------:R-:W-:Y:S01]  /*7ab0*/  SHF.R.S32.HI R15, RZ, 0x1f, R55 ;  /* 0x0000001fff0f7819 */ /* 0x000fe20000011437 */
[----:B------:R-:W-:Y:S01]  /*7ac0*/  FADD.FTZ R10, R10, -UR5 ;  /* 0x800000050a0a7e21 */ /* 0x000fe20008010000 */
[----:B------:R-:W-:Y:S01]  /*7ad0*/  ISETP.GE.U32.AND P3, PT, R53, c[0x0][0x1c8], PT ;  /* 0x0000720035007a0c */ /* 0x000fe20003f66070 */
[----:B------:R-:W-:Y:S01]  /*7ae0*/  FMUL.FTZ R8, R8, UR6 ;  /* 0x0000000608087c20 */ /* 0x000fe20008410000 */
[----:B------:R-:W-:Y:S01]  /*7af0*/  SHF.R.S32.HI R14, RZ, 0x1f, R53 ;  /* 0x0000001fff0e7819 */ /* 0x000fe20000011435 */
[----:B------:R-:W-:Y:S01]  /*7b00*/  FMUL.FTZ R10, R10, UR6 ;  /* 0x000000060a0a7c20 */ /* 0x000fe20008410000 */
[----:B------:R-:W-:Y:S01]  /*7b10*/  PRMT R11, RZ, 0x7610, R6 ;  /* 0x00007610ff0b7816 */ /* 0x000fe20000000006 */
[----:B0-----:R-:W-:Y:S01]  /*7b20*/  FFMA.FTZ R12, R21, R8, R23 ;  /* 0x00000008150c7223 */ /* 0x001fe20000010017 */
        /* <DEDUP_REMOVED lines=18> */
.L_x_3298:
        /* <DEDUP_REMOVED lines=12> */
.L_x_3300:
[----:B------:R-:W-:Y:S05]  /*7d10*/  BSYNC B0 ;  /* 0x0000000000007941 */ /* 0x000fea0003800000 */
.L_x_3299:
[----:B------:R-:W-:Y:S02]  /*7d20*/  FMUL.FTZ R12, R11, UR6 ;  /* 0x000000060b0c7c20 */ /* 0x000fe40008410000 */
        /* <DEDUP_REMOVED lines=12> */
.L_x_3301:
        /* <DEDUP_REMOVED lines=12> */
.L_x_3303:
[----:B------:R-:W-:Y:S05]  /*7eb0*/  BSYNC B0 ;  /* 0x0000000000007941 */ /* 0x000fea0003800000 */
.L_x_3302:
        /* <DEDUP_REMOVED lines=12> */
.L_x_3304:
        /* <DEDUP_REMOVED lines=12> */
.L_x_3306:
[----:B------:R-:W-:Y:S05]  /*8040*/  BSYNC B0 ;  /* 0x0000000000007941 */ /* 0x000fea0003800000 */
.L_x_3305:
[----:B------:R-:W-:Y:S02]  /*8050*/  PRMT R5, RZ, 0x7610, R5 ;  /* 0x00007610ff057816 */ /* 0x000fe40000000005 */
[----:B------:R-:W-:Y:S02]  /*8060*/  PRMT R4, RZ, 0x7610, R4 ;  /* 0x00007610ff047816 */ /* 0x000fe40000000004 */
[----:B------:R-:W-:Y:S02]  /*8070*/  PRMT R6, RZ, 0x7610, R3 ;  /* 0x00007610ff067816 */ /* 0x000fe40000000003 */
[----:B------:R-:W-:Y:S01]  /*8080*/  PRMT R2, RZ, 0x7610, R2 ;  /* 0x00007610ff027816 */ /* 0x000fe20000000002 */
[----:B------:R-:W-:Y:S01]  /*8090*/  FADD.FTZ R3, R4, -UR5 ;  /* 0x8000000504037e21 */ /* 0x000fe20008010000 */
[----:B------:R-:W-:Y:S01]  /*80a0*/  PRMT R7, RZ, 0x7610, R0 ;  /* 0x00007610ff077816 */ /* 0x000fe20000000000 */
[----:B------:R-:W-:Y:S01]  /*80b0*/  FADD.FTZ R0, R5, -UR5 ;  /* 0x8000000505007e21 */ /* 0x000fe20008010000 */
[----:B------:R-:W-:Y:S01]  /*80c0*/  ISETP.GE.U32.AND P5, PT, R52, c[0x0][0x1c8], PT ;  /* 0x0000720034007a0c */ /* 0x000fe20003fa6070 */
[----:B------:R-:W-:Y:S01]  /*80d0*/  FADD.FTZ R4, R6, -UR5 ;  /* 0x8000000506047e21 */ /* 0x000fe20008010000 */
[----:B------:R-:W-:Y:S01]  /*80e0*/  ISETP.GE.U32.AND P1, PT, R51, c[0x0][0x1c8], PT ;  /* 0x0000720033007a0c */ /* 0x000fe20003f26070 */
[----:B------:R-:W-:Y:S01]  /*80f0*/  FADD.FTZ R5, R2, -UR5 ;  /* 0x8000000502057e21 */ /* 0x000fe20008010000 */
[----:B------:R-:W-:Y:S01]  /*8100*/  ISETP.GE.U32.AND P2, PT, R50, c[0x0][0x1c8], PT ;  /* 0x0000720032007a0c */ /* 0x000fe20003f46070 */
[----:B------:R-:W-:Y:S01]  /*8110*/  FADD.FTZ R7, R7, -UR5 ;  /* 0x8000000507077e21 */ /* 0x000fe20008010000 */
[----:B0-----:R-:W-:Y:S01]  /*8120*/  SHF.R.S32.HI R9, RZ, 0x1f, R52 ;  /* 0x0000001fff097819 */ /* 0x001fe20000011434 */
[----:B------:R-:W-:Y:S01]  /*8130*/  FMUL.FTZ R2, R0, UR6 ;  /* 0x0000000600027c20 */ /* 0x000fe20008410000 */
[----:B------:R-:W-:Y:S01]  /*8140*/  ISETP.GE.U32.AND P3, PT, R49, c[0x0][0x1c8], PT ;  /* 0x0000720031007a0c */ /* 0x000fe20003f66070 */
[----:B------:R-:W-:Y:S01]  /*8150*/  FMUL.FTZ R8, R3, UR6 ;  /* 0x0000000603087c20 */ /* 0x000fe20008410000 */
[----:B------:R-:W-:Y:S01]  /*8160*/  ISETP.GE.U32.AND P4, PT, R48, c[0x0][0x1c8], PT ;  /* 0x0000720030007a0c */ /* 0x000fe20003f86070 */
[----:B------:R-:W-:Y:S01]  /*8170*/  FMUL.FTZ R4, R4, UR6 ;  /* 0x0000000604047c20 */ /* 0x000fe20008410000 */
[----:B------:R-:W-:Y:S01]  /*8180*/  SHF.R.S32.HI R14, RZ, 0x1f, R51 ;  /* 0x0000001fff0e7819 */ /* 0x000fe20000011433 */
[----:B------:R-:W-:Y:S01]  /*8190*/  FMUL.FTZ R6, R5, UR6 ;  /* 0x0000000605067c20 */ /* 0x000fe20008410000 */
[----:B------:R-:W-:Y:S01]  /*81a0*/  SHF.R.S32.HI R13, RZ, 0x1f, R50 ;  /* 0x0000001fff0d7819 */ /* 0x000fe20000011432 */
[----:B------:R-:W-:Y:S01]  /*81b0*/  FMUL.FTZ R0, R7, UR6 ;  /* 0x0000000607007c20 */ /* 0x000fe20008410000 */
[----:B------:R-:W-:Y:S01]  /*81c0*/  SHF.R.S32.HI R12, RZ, 0x1f, R49 ;  /* 0x0000001fff0c7819 */ /* 0x000fe20000011431 */
[C-C-:B------:R-:W-:Y:S01]  /*81d0*/  FFMA.FTZ R8, R21.reuse, R8, R23.reuse ;  /* 0x0000000815087223 */ /* 0x140fe20000010017 */
[----:B------:R-:W-:Y:S01]  /*81e0*/  SHF.R.S32.HI R11, RZ, 0x1f, R48 ;  /* 0x0000001fff0b7819 */ /* 0x000fe20000011430 */
[--C-:B------:R-:W-:Y:S01]  /*81f0*/  FFMA.FTZ R7, R21, R4, R23.reuse ;  /* 0x0000000415077223 */ /* 0x100fe20000010017 */
[----:B------:R-:W-:Y:S01]  /*8200*/  ISETP.GE.AND.EX P5, PT, R9, c[0x0][0x1cc], PT, P5 ;  /* 0x0000730009007a0c */ /* 0x000fe20003fa6350 */
[C-C-:B------:R-:W-:Y:S01]  /*8210*/  FFMA.FTZ R6, R21.reuse, R6, R23.reuse ;  /* 0x0000000615067223 */ /* 0x140fe20000010017 */
[----:B------:R-:W-:Y:S01]  /*8220*/  ISETP.GE.AND.EX P1, PT, R14, c[0x0][0x1cc], PT, P1 ;  /* 0x000073000e007a0c */ /* 0x000fe20003f26310 */
[--C-:B------:R-:W-:Y:S01]  /*8230*/  FFMA.FTZ R0, R21, R0, R23.reuse ;  /* 0x0000000015007223 */ /* 0x100fe20000010017 */
[----:B------:R-:W-:Y:S01]  /*8240*/  ISETP.GE.AND.EX P2, PT, R13, c[0x0][0x1cc], PT, P2 ;  /* 0x000073000d007a0c */ /* 0x000fe20003f46320 */
[----:B------:R-:W-:Y:S01]  /*8250*/  FFMA.FTZ R21, R21, R2, R23 ;  /* 0x0000000215157223 */ /* 0x000fe20000010017 */
[----:B------:R-:W-:-:S02]  /*8260*/  ISETP.GE.AND.EX P3, PT, R12, c[0x0][0x1cc], PT, P3 ;  /* 0x000073000c007a0c */ /* 0x000fc40003f66330 */
[----:B------:R-:W-:Y:S02]  /*8270*/  ISETP.GE.AND.EX P4, PT, R11, c[0x0][0x1cc], PT, P4 ;  /* 0x000073000b007a0c */ /* 0x000fe40003f86340 */
[C---:B------:R-:W-:Y:S02]  /*8280*/  ISETP.GT.U32.OR P5, PT, R47.reuse, 0x29f, P5 ;  /* 0x0000029f2f00780c */ /* 0x040fe40002fa4470 */
[C---:B------:R-:W-:Y:S02]  /*8290*/  ISETP.GT.U32.OR P1, PT, R47.reuse, 0x29f, P1 ;  /* 0x0000029f2f00780c */ /* 0x040fe40000f24470 */
[C---:B------:R-:W-:Y:S02]  /*82a0*/  ISETP.GT.U32.OR P2, PT, R47.reuse, 0x29f, P2 ;  /* 0x0000029f2f00780c */ /* 0x040fe40001744470 */
[C---:B------:R-:W-:Y:S02]  /*82b0*/  ISETP.GT.U32.OR P3, PT, R47.reuse, 0x29f, P3 ;  /* 0x0000029f2f00780c */ /* 0x040fe40001f64470 */
[----:B------:R-:W-:Y:S01]  /*82c0*/  ISETP.GT.U32.OR P4, PT, R47, 0x29f, P4 ;  /* 0x0000029f2f00780c */ /* 0x000fe20002784470 */
[----:B------:R-:W-:Y:S06]  /*82d0*/  @!P6 BRA `(.L_x_3307) ;  /* 0x000000a00000e947 */ /* 0x000fec0003800000 */
        /* <DEDUP_REMOVED lines=10> */
.L_x_3307:
        /* <DEDUP_REMOVED lines=12> */
.L_x_3309:
[----:B------:R-:W-:Y:S05]  /*8440*/  BSYNC B0 ;  /* 0x0000000000007941 */ /* 0x000fea0003800000 */
.L_x_3308:
        /* <DEDUP_REMOVED lines=11> */
.L_x_3310:
        /* <DEDUP_REMOVED lines=12> */
.L_x_3312:
[----:B------:R-:W-:Y:S05]  /*85c0*/  BSYNC B0 ;  /* 0x0000000000007941 */ /* 0x000fea0003800000 */
.L_x_3311:
        /* <DEDUP_REMOVED lines=11> */
.L_x_3313:
        /* <DEDUP_REMOVED lines=12> */
.L_x_3315:
[----:B------:R-:W-:Y:S05]  /*8740*/  BSYNC B0 ;  /* 0x0000000000007941 */ /* 0x000fea0003800000 */
.L_x_3314:
        /* <DEDUP_REMOVED lines=11> */
.L_x_3316:
[----:B------:R-:W-:Y:S01]  /*8800*/  BSSY B0, `(.L_x_3317) ;  /* 0x000000c000007945 */ /* 0x000fe20003800000 */
[----:B------:R-:W-:Y:S05]  /*8810*/  @P3 BRA `(.L_x_3318) ;  /* 0x000000a000003947 */ /* 0x000fea0003800000 */
[----:B------:R-:W-:Y:S01]  /*8820*/  MOV R2, R24 ;  /* 0x0000001800027202 */ /* 0x000fe20000000f00 */
[----:B0-----:R-:W-:Y:S01]  /*8830*/  IMAD R4, R12, c[0x0][0x1c0], RZ ;  /* 0x000070000c047a24 */ /* 0x001fe200078e02ff */
[----:B------:R-:W-:-:S03]  /*8840*/  MOV R3, R19 ;  /* 0x0000001300037202 */ /* 0x000fc60000000f00 */
[C---:B------:R-:W-:Y:S02]  /*8850*/  IMAD R5, R49.reuse, c[0x0][0x1c4], R4 ;  /* 0x0000710031057a24 */ /* 0x040fe400078e0204 */
[----:B------:R-:W-:-:S05]  /*8860*/  IMAD.WIDE.U32 R2, R49, c[0x0][0x1c0], R2 ;  /* 0x0000700031027a25 */ /* 0x000fca00078e0002 */
[----:B------:R-:W-:Y:S02]  /*8870*/  IADD3 R5, R3, R5, RZ ;  /* 0x0000000503057210 */ /* 0x000fe40007ffe0ff */
[----:B------:R-:W-:Y:S02]  /*8880*/  LEA R4, P1, R2, c[0x0][0x160], 0x1 ;  /* 0x0000580002047a11 */ /* 0x000fe400078208ff */
[----:B------:R-:W-:Y:S02]  /*8890*/  F2FP.BF16.PACK_AB R3, R6, R42 ;  /* 0x0000002a0603723e */ /* 0x000fe400000010ff */
[----:B------:R-:W-:-:S05]  /*88a0*/  LEA.HI.X R5, R2, c[0x0][0x164], R5, 0x1, P1 ;  /* 0x0000590002057a11 */ /* 0x000fca00008f0c05 */
[----:B------:R0:W-:Y:S04]  /*88b0*/  STG.E [R4.64], R3 ;  /* 0x0000000304007986 */ /* 0x0001e8000c10190c */
.L_x_3318:
[----:B------:R-:W-:Y:S05]  /*88c0*/  BSYNC B0 ;  /* 0x0000000000007941 */ /* 0x000fea0003800000 */
.L_x_3317:
        /* <DEDUP_REMOVED lines=11> */
.L_x_3319:
        /* <DEDUP_REMOVED lines=12> */
.L_x_3321:
[----:B------:R-:W-:Y:S05]  /*8a40*/  BSYNC B0 ;  /* 0x0000000000007941 */ /* 0x000fea0003800000 */
.L_x_3320:
[----:B------:R-:W-:Y:S02]  /*8a50*/  ULDC UR5, c[0x0][0x10] ;  /* 0x0000040000057ab9 */ /* 0x000fe40000000800 */
[----:B------:R-:W-:Y:S02]  /*8a60*/  UIADD3 UR9, UR9, UR5, URZ ;  /* 0x0000000509097290 */ /* 0x000fe4000fffe03f */
[----:B------:R-:W-:Y:S02]  /*8a70*/  UIADD3 UR4, UR4, 0x1, URZ ;  /* 0x0000000104047890 */ /* 0x000fe4000fffe03f */
[----:B------:R-:W-:-:S06]  /*8a80*/  UISETP.GE.AND UP0, UPT, UR9, UR8, UPT ;  /* 0x000000080900728c */ /* 0x000fcc000bf06270 */
[----:B------:R-:W-:-:S13]  /*8a90*/  PLOP3.LUT P1, PT, PT, PT, UP0, 0x80, 0x0 ;  /* 0x000000000000781c */ /* 0x000fda0003f2f008 */
[----:B------:R-:W-:Y:S01]  /*8aa0*/  @P1 CALL.REL.NOINC `(.L_x_3322) ;  /* 0x0000001000001944 */ /* 0x000fe20003c00000 */
[----:B------:R-:W-:Y:S05]  /*8ab0*/  BRA `(.L_x_3323) ;  /* 0xffff78e000007947 */ /* 0x000fea000383ffff */
.L_x_3322:
[----:B------:R-:W-:Y:S05]  /*8ac0*/  EXIT ;  /* 0x000000000000794d */ /* 0x000fea0003800000 */
.L_x_3324:
        /* <DEDUP_REMOVED lines=11> */
.L_x_5189:


//--------------------- .text._Z35group_norm_nhwc_fwd_one_pass_kernelI11Bf16IOBf16WLi64ELi84ELi672EEv26Group_norm_nhwc_fwd_params --------------------------
	.section	.text._Z35group_norm_nhwc_fwd_one_pass_kernelI11Bf16IOBf16WLi64ELi84ELi672EEv26Group_norm_nhwc_fwd_params,"ax",@progbits
	.sectioninfo	@"SHI_REGISTERS=40"
	.align	128
        .global         _Z35group_norm_nhwc_fwd_one_pass_kernelI11Bf16IOBf16WLi64ELi84ELi672EEv26Group_norm_nhwc_fwd_params
        .type           _Z35group_norm_nhwc_fwd_one_pass_kernelI11Bf16IOBf16WLi64ELi84ELi672EEv26Group_norm_nhwc_fwd_params,@function
        .size           _Z35group_norm_nhwc_fwd_one_pass_kernelI11Bf16IOBf16WLi64ELi84ELi672EEv26Group_norm_nhwc_fwd_params,(.L_x_5190 - _Z35group_norm_nhwc_fwd_one_pass_kernelI11Bf16IOBf16WLi64ELi84ELi672EEv26Group_norm_nhwc_fwd_params)
        .other          _Z35group_norm_nhwc_fwd_one_pass_kernelI11Bf16IOBf16WLi64ELi84ELi672EEv26Group_norm_nhwc_fwd_params,@"STO_CUDA_ENTRY STV_DEFAULT"
_Z35group_norm_nhwc_fwd_one_pass_kernelI11Bf16IOBf16WLi64ELi84ELi672EEv26Group_norm_nhwc_fwd_params:
.text._Z35group_norm_nhwc_fwd_one_pass_kernelI11Bf16IOBf16WLi64ELi84ELi672EEv26Group_norm_nhwc_fwd_params:
        /* <DEDUP_REMOVED lines=29> */
.L_x_3347:
        /* <DEDUP_REMOVED lines=194> */
.L_x_3326:
[----:B------:R-:W-:Y:S05]  /*0df0*/  BSYNC B0 ;  /* 0x0000000000007941 */ /* 0x000fea0003800000 */
.L_x_3325:
        /* <DEDUP_REMOVED lines=25> */
.L_x_3329:
[----:B------:R-:W2:Y:S01]  /*0f90*/  LDG.E.STRONG.GPU R10, [R8.64] ;  /* 0x00000006080a7981 */ /* 0x000ea2000c1ef900 */
[----:B------:R-:W-:Y:S01]  /*0fa0*/  YIELD ;  /* 0x0000000000007946 */ /* 0x000fe20003800000 */
[----:B--2---:R-:W-:Y:S01]  /*0fb0*/  ISETP.NE.AND P1, PT, R10, R11, PT ;  /* 0x0000000b0a00720c */ /* 0x004fe20003f25270 */
[----:B------:R-:W-:-:S12]  /*0fc0*/  CCTL.IVALL ;  /* 0x00000000ff00798f */ /* 0x000fd80002000000 */
[----:B------:R-:W-:Y:S05]  /*0fd0*/  @P1 BRA `(.L_x_3329) ;  /* 0xffffffb000001947 */ /* 0x000fea000383ffff */
.L_x_3328:
        /* <DEDUP_REMOVED lines=11> */
.L_x_3331:
        /* <DEDUP_REMOVED lines=59> */
.L_x_3330:
        /* <DEDUP_REMOVED lines=19> */
.L_x_3333:
[----:B------:R-:W-:Y:S05]  /*1570*/  BSYNC B0 ;  /* 0x0000000000007941 */ /* 0x000fea0003800000 */
.L_x_3332:
        /* <DEDUP_REMOVED lines=30> */
.L_x_3327:
[----:B------:R-:W-:Y:S01]  /*1760*/  LOP3.LUT P1, RZ, R6, R7, RZ, 0xfc, !PT ;  /* 0x0000000706ff7212 */ /* 0x000fe2000782fcff */
[----:B------:R-:W-:Y:S01]  /*1770*/  @!P2 STS.64 [0xc8], R18 ;  /* 0x0000c812ff00a388 */ /* 0x000fe20000000a00 */
[----:B------:R-:W-:Y:S01]  /*1780*/  ISETP.EQ.U32.AND P3, PT, RZ, c[0x0][0x168], PT ;  /* 0x00005a00ff007a0c */ /* 0x000fe20003f62070 */
[----:B------:R-:W-:Y:S01]  /*1790*/  HFMA2.MMA R13, -RZ, RZ, 0, 1.1920928955078125e-07 ;  /* 0x00000002ff0d7435 */ /* 0x000fe200000001ff */
        /* <DEDUP_REMOVED lines=10> */
[----:B-1----:R1:W2:Y:S04]  /*1840*/  LDG.E.U16 R9, [R14.64+0x2] ;  /* 0x000002060e097981 */ /* 0x0022a8000c1e1500 */
[----:B------:R3:W4:Y:S04]  /*1850*/  LDG.E.U16 R8, [R12.64+0x2] ;  /* 0x000002060c087981 */ /* 0x000728000c1e1500 */
[----:B------:R1:W5:Y:S04]  /*1860*/  LDG.E.U16 R32, [R14.64] ;  /* 0x000000060e207981 */ /* 0x000368000c1e1500 */
[----:B------:R3:W5:Y:S01]  /*1870*/  LDG.E.U16 R33, [R12.64] ;  /* 0x000000060c217981 */ /* 0x000762000c1e1500 */
[----:B------:R-:W-:-:S02]  /*1880*/  ISETP.NE.AND P4, PT, RZ, UR5, PT ;  /* 0x00000005ff007c0c */ /* 0x000fc4000bf85270 */
[----:B0-----:R-:W-:Y:S01]  /*1890*/  PRMT R18, RZ, 0x7610, R21 ;  /* 0x00007610ff127816 */ /* 0x001fe20000000015 */
[----:B------:R-:W0:Y:S01]  /*18a0*/  LDS.64 R10, [0xc8] ;  /* 0x0000c800ff0a7984 */ /* 0x000e220000000a00 */
[--C-:B------:R-:W-:Y:S02]  /*18b0*/  PRMT R17, RZ, 0x5410, R20.reuse ;  /* 0x00005410ff117816 */ /* 0x100fe40000000014 */
[--C-:B-1----:R-:W-:Y:S02]  /*18c0*/  PRMT R15, RZ, 0x5410, R23.reuse ;  /* 0x00005410ff0f7816 */ /* 0x102fe40000000017 */
[----:B------:R-:W-:Y:S02]  /*18d0*/  PRMT R19, RZ, 0x7610, R20 ;  /* 0x00007610ff137816 */ /* 0x000fe40000000014 */
[----:B---3--:R-:W-:Y:S02]  /*18e0*/  PRMT R13, RZ, 0x7610, R23 ;  /* 0x00007610ff0d7816 */ /* 0x008fe40000000017 */
[----:B------:R-:W-:-:S02]  /*18f0*/  PRMT R12, RZ, 0x5410, R21 ;  /* 0x00005410ff0c7816 */ /* 0x000fc40000000015 */
[--C-:B------:R-:W-:Y:S02]  /*1900*/  PRMT R23, RZ, 0x7610, R22.reuse ;  /* 0x00007610ff177816 */ /* 0x100fe40000000016 */
[----:B------:R-:W-:Y:S02]  /*1910*/  PRMT R21, RZ, 0x5410, R22 ;  /* 0x00005410ff157816 */ /* 0x000fe40000000016 */
[----:B------:R-:W-:Y:S02]  /*1920*/  ISETP.GE.U32.AND P2, PT, R28, c[0x0][0x1c8], PT ;  /* 0x000072001c007a0c */ /* 0x000fe40003f46070 */
[----:B------:R-:W-:Y:S02]  /*1930*/  ISETP.GE.U32.AND P3, PT, R27, c[0x0][0x1c8], PT ;  /* 0x000072001b007a0c */ /* 0x000fe40003f66070 */
[----:B------:R-:W-:Y:S02]  /*1940*/  ISETP.GE.AND.EX P2, PT, R3, c[0x0][0x1cc], PT, P2 ;  /* 0x0000730003007a0c */ /* 0x000fe40003f46320 */
[----:B------:R-:W-:-:S02]  /*1950*/  ISETP.GE.AND.EX P3, PT, R4, c[0x0][0x1cc], PT, P3 ;  /* 0x0000730004007a0c */ /* 0x000fc40003f66330 */
[C---:B------:R-:W-:Y:S02]  /*1960*/  ISETP.GT.U32.OR P2, PT, R7.reuse, 0x29f, P2 ;  /* 0x0000029f0700780c */ /* 0x040fe40001744470 */
[----:B------:R-:W-:Y:S01]  /*1970*/  ISETP.GT.U32.OR P3, PT, R7, 0x29f, P3 ;  /* 0x0000029f0700780c */ /* 0x000fe20001f64470 */
[----:B0-----:R-:W-:-:S04]  /*1980*/  FMUL.FTZ R10, R10, c[0x0][0x1f4] ;  /* 0x00007d000a0a7a20 */ /* 0x001fc80000410000 */
        /* <DEDUP_REMOVED lines=9> */
[--C-:B------:R-:W-:Y:S02]  /*1a20*/  FADD.FTZ R14, R21, -R10.reuse ;  /* 0x8000000a150e7221 */ /* 0x100fe40000010000 */
[----:B------:R-:W-:-:S06]  /*1a30*/  FADD.FTZ R20, R19, -R10 ;  /* 0x8000000a13147221 */ /* 0x000fcc0000010000 */
[----:B------:R-:W-:-:S04]  /*1a40*/  @P1 FADD.FTZ R16, R16, c[0x0][0x188] ;  /* 0x0000620010101621 */ /* 0x000fc80000010000 */
[----:B------:R0:W1:Y:S01]  /*1a50*/  @P1 MUFU.RSQ R11, R16 ;  /* 0x00000010000b1308 */ /* 0x0000620000001400 */
[----:B------:R-:W-:-:S04]  /*1a60*/  ISETP.GE.U32.AND P1, PT, R26, c[0x0][0x1c8], PT ;  /* 0x000072001a007a0c */ /* 0x000fc80003f26070 */
[----:B------:R-:W-:Y:S01]  /*1a70*/  ISETP.GE.AND.EX P1, PT, R5, c[0x0][0x1cc], PT, P1 ;  /* 0x0000730005007a0c */ /* 0x000fe20003f26310 */
[----:B0-----:R-:W-:-:S03]  /*1a80*/  FADD.FTZ R16, R17, -R10 ;  /* 0x8000000a11107221 */ /* 0x001fc60000010000 */
[----:B------:R-:W-:Y:S01]  /*1a90*/  ISETP.GT.U32.OR P1, PT, R7, 0x29f, P1 ;  /* 0x0000029f0700780c */ /* 0x000fe20000f24470 */
[-C--:B-1----:R-:W-:Y:S02]  /*1aa0*/  FMUL.FTZ R10, R15, R11.reuse ;  /* 0x0000000b0f0a7220 */ /* 0x082fe40000410000 */
[-C--:B------:R-:W-:Y:S02]  /*1ab0*/  FMUL.FTZ R15, R13, R11.reuse ;  /* 0x0000000b0d0f7220 */ /* 0x080fe40000410000 */
[-C--:B------:R-:W-:Y:S02]  /*1ac0*/  FMUL.FTZ R19, R18, R11.reuse ;  /* 0x0000000b12137220 */ /* 0x080fe40000410000 */
[-C--:B------:R-:W-:Y:S02]  /*1ad0*/  FMUL.FTZ R12, R12, R11.reuse ;  /* 0x0000000b0c0c7220 */ /* 0x080fe40000410000 */
[-C--:B------:R-:W-:Y:S02]  /*1ae0*/  FMUL.FTZ R17, R22, R11.reuse ;  /* 0x0000000b16117220 */ /* 0x080fe40000410000 */
[----:B------:R-:W-:-:S02]  /*1af0*/  FMUL.FTZ R14, R14, R11 ;  /* 0x0000000b0e0e7220 */ /* 0x000fc40000410000 */
[-C--:B------:R-:W-:Y:S02]  /*1b00*/  FMUL.FTZ R13, R16, R11.reuse ;  /* 0x0000000b100d7220 */ /* 0x080fe40000410000 */
[----:B------:R-:W-:Y:S01]  /*1b10*/  FMUL.FTZ R20, R20, R11 ;  /* 0x0000000b14147220 */ /* 0x000fe20000410000 */
[----:B--2---:R-:W-:Y:S02]  /*1b20*/  PRMT R9, RZ, 0x5410, R9 ;  /* 0x00005410ff097816 */ /* 0x004fe40000000009 */
[----:B----4-:R-:W-:Y:S02]  /*1b30*/  PRMT R8, RZ, 0x5410, R8 ;  /* 0x00005410ff087816 */ /* 0x010fe40000000008 */
[----:B-----5:R-:W-:-:S03]  /*1b40*/  PRMT R32, RZ, 0x5410, R32 ;  /* 0x00005410ff207816 */ /* 0x020fc60000000020 */
[C-C-:B------:R-:W-:Y:S02]  /*1b50*/  FFMA.FTZ R18, R9.reuse, R15, R8.reuse ;  /* 0x0000000f09127223 */ /* 0x140fe40000010008 */
[C-C-:B------:R-:W-:Y:S01]  /*1b60*/  FFMA.FTZ R16, R9.reuse, R19, R8.reuse ;  /* 0x0000001309107223 */ /* 0x140fe20000010008 */
[----:B------:R-:W-:Y:S01]  /*1b70*/  PRMT R33, RZ, 0x5410, R33 ;  /* 0x00005410ff217816 */ /* 0x000fe20000000021 */
[C-C-:B------:R-:W-:Y:S02]  /*1b80*/  FFMA.FTZ R15, R9.reuse, R12, R8.reuse ;  /* 0x0000000c090f7223 */ /* 0x140fe40000010008 */
[----:B------:R-:W-:Y:S02]  /*1b90*/  FFMA.FTZ R12, R9, R20, R8 ;  /* 0x00000014090c7223 */ /* 0x000fe40000010008 */
[C-C-:B------:R-:W-:Y:S02]  /*1ba0*/  FFMA.FTZ R17, R32.reuse, R17, R33.reuse ;  /* 0x0000001120117223 */ /* 0x140fe40000010021 */
[----:B------:R-:W-:-:S02]  /*1bb0*/  FFMA.FTZ R14, R32, R14, R33 ;  /* 0x0000000e200e7223 */ /* 0x000fc40000010021 */
        /* <DEDUP_REMOVED lines=13> */
.L_x_3334:
        /* <DEDUP_REMOVED lines=12> */
.L_x_3336:
[----:B------:R-:W-:Y:S05]  /*1d50*/  BSYNC B0 ;  /* 0x0000000000007941 */ /* 0x000fea0003800000 */
.L_x_3335:
        /* <DEDUP_REMOVED lines=11> */
.L_x_3337:
        /* <DEDUP_REMOVED lines=12> */
.L_x_3339:
[----:B------:R-:W-:Y:S05]  /*1ed0*/  BSYNC B0 ;  /* 0x0000000000007941 */ /* 0x000fea0003800000 */
.L_x_3338:
        /* <DEDUP_REMOVED lines=11> */
.L_x_3340:
        /* <DEDUP_REMOVED lines=12> */
.L_x_3342:
[----:B------:R-:W-:Y:S05]  /*2050*/  BSYNC B0 ;  /* 0x0000000000007941 */ /* 0x000fea0003800000 */
.L_x_3341:
[----:B------:R-:W-:Y:S05]  /*2060*/  @!P4 BRA `(.L_x_3343) ;  /* 0x000000a00000c947 */ /* 0x000fea0003800000 */
[----:B------:R-:W-:Y:S02]  /*2070*/  FMUL.FTZ R3, R13, -1.4426950216293334961 ;  /* 0xbfb8aa3b0d037820 */ /* 0x000fe40000410000 */
[----:B------:R-:W-:-:S04]  /*2080*/  FMUL.FTZ R8, R12, -1.4426950216293334961 ;  /* 0xbfb8aa3b0c087820 */ /* 0x000fc80000410000 */
[----:B------:R-:W1:Y:S08]  /*2090*/  MUFU.EX2 R3, R3 ;  /* 0x0000000300037308 */ /* 0x000e700000000800 */
[----:B------:R-:W2:Y:S01]  /*20a0*/  MUFU.EX2 R8, R8 ;  /* 0x0000000800087308 */ /* 0x000ea20000000800 */
[----:B-1----:R-:W-:-:S07]  /*20b0*/  FADD.FTZ R4, R3, 1 ;  /* 0x3f80000003047421 */ /* 0x002fce0000010000 */
[----:B------:R-:W1:Y:S01]  /*20c0*/  MUFU.RCP R4, R4 ;  /* 0x0000000400047308 */ /* 0x000e620000001000 */
[----:B--2---:R-:W-:-:S07]  /*20d0*/  FADD.FTZ R9, R8, 1 ;  /* 0x3f80000008097421 */ /* 0x004fce0000010000 */
[----:B------:R-:W2:Y:S01]  /*20e0*/  MUFU.RCP R9, R9 ;  /* 0x0000000900097308 */ /* 0x000ea20000001000 */
[----:B-1----:R-:W-:Y:S02]  /*20f0*/  FMUL.FTZ R13, R13, R4 ;  /* 0x000000040d0d7220 */ /* 0x002fe40000410000 */
[----:B--2---:R-:W-:-:S05]  /*2100*/  FMUL.FTZ R12, R12, R9 ;  /* 0x000000090c0c7220 */ /* 0x004fca0000410000 */
.L_x_3343:
        /* <DEDUP_REMOVED lines=12> */
.L_x_3345:
[----:B------:R-:W-:Y:S05]  /*21d0*/  BSYNC B0 ;  /* 0x0000000000007941 */ /* 0x000fea0003800000 */
.L_x_3344:
[----:B------:R-:W-:Y:S02]  /*21e0*/  IADD3 R30, R30, c[0x0][0x10], RZ ;  /* 0x000004001e1e7a10 */ /* 0x000fe40007ffe0ff */
[----:B------:R-:W-:Y:S02]  /*21f0*/  IADD3 R24, R24, 0x1, RZ ;  /* 0x0000000118187810 */ /* 0x000fe40007ffe0ff */
[----:B------:R-:W-:-:S13]  /*2200*/  ISETP.GE.AND P1, PT, R30, UR4, PT ;  /* 0x000000041e007c0c */ /* 0x000fda000bf26270 */
[----:B------:R-:W-:Y:S01]  /*2210*/  @P1 CALL.REL.NOINC `(.L_x_3346) ;  /* 0x0000001000001944 */ /* 0x000fe20003c00000 */
[----:B------:R-:W-:Y:S05]  /*2220*/  BRA `(.L_x_3347) ;  /* 0xffffdfa000007947 */ /* 0x000fea000383ffff */
.L_x_3346:
[----:B------:R-:W-:Y:S05]  /*2230*/  EXIT ;  /* 0x000000000000794d */ /* 0x000fea0003800000 */
.L_x_3348:
        /* <DEDUP_REMOVED lines=12> */
.L_x_5190:


//--------------------- .text._Z35group_norm_nhwc_fwd_one_pass_kernelI11Bf16IOBf16WLi128ELi84ELi672EEv26Group_norm_nhwc_fwd_params --------------------------
	.section	.text._Z35group_norm_nhwc_fwd_one_pass_kernelI11Bf16IOBf16WLi128ELi84ELi672EEv26Group_norm_nhwc_fwd_params,"ax",@progbits
	.sectioninfo	@"SHI_REGISTERS=58"
	.align	128
        .global         _Z35group_norm_nhwc_fwd_one_pass_kernelI11Bf16IOBf16WLi128ELi84ELi672EEv26Group_norm_nhwc_fwd_params
        .type           _Z35group_norm_nhwc_fwd_one_pass_kernelI11Bf16IOBf16WLi128ELi84ELi672EEv26Group_norm_nhwc_fwd_params,@function
        .size           _Z35group_norm_nhwc_fwd_one_pass_kernelI11Bf16IOBf16WLi128ELi84ELi672EEv26Group_norm_nhwc_fwd_params,(.L_x_5191 - _Z35group_norm_nhwc_fwd_one_pass_kernelI11Bf16IOBf16WLi128ELi84ELi672EEv26Group_norm_nhwc_fwd_params)
        .other          _Z35group_norm_nhwc_fwd_one_pass_kernelI11Bf16IOBf16WLi128ELi84ELi672EEv26Group_norm_nhwc_fwd_params,@"STO_CUDA_ENTRY STV_DEFAULT"
_Z35group_norm_nhwc_fwd_one_pass_kernelI11Bf16IOBf16WLi128ELi84ELi672EEv26Group_norm_nhwc_fwd_params:
.text._Z35group_norm_nhwc_fwd_one_pass_kernelI11Bf16IOBf16WLi128ELi84ELi672EEv26Group_norm_nhwc_fwd_params:
        /* <DEDUP_REMOVED lines=33> */
.L_x_3383:
        /* <DEDUP_REMOVED lines=279> */
.L_x_3350:
[----:B------:R-:W-:Y:S05]  /*1380*/  BSYNC B0 ;  /* 0x0000000000007941 */ /* 0x000fea0003800000 */
.L_x_3349:
        /* <DEDUP_REMOVED lines=10> */
[----:B------:R-:W-:Y:S02]  /*1430*/  SHF.L.U32 R5, R5, 0x1, RZ ;  /* 0x0000000105057819 */ /* 0x000fe400000006ff */
[----:B-1----:R-:W-:-:S03]  /*1440*/  IADD3 R8, R4, R9, RZ ;  /* 0x0000000904087210 */ /* 0x002fc60007ffe0ff */
[----:B------:R-:W-:-:S04]  /*1450*/  IMAD.WIDE R4, R5, R11, c[0x0][0x198] ;  /* 0x0000660005047625 */ /* 0x000fc800078e020b */
[----:B------:R-:W-:-:S04]  /*1460*/  IMAD R9, R40, c[0x0][0x10], R9 ;  /* 0x0000040028097a24 */ /* 0x000fc800078e0209 */
[----:B------:R-:W-:Y:S01]  /*1470*/  IMAD.WIDE.U32 R4, R9, 0x8, R4 ;  /* 0x0000000809047825 */ /* 0x000fe200078e0004 */
[----:B------:R-:W-:-:S04]  /*1480*/  MOV R9, 0x1 ;  /* 0x0000000100097802 */ /* 0x000fc80000000f00 */
[----:B------:R1:W-:Y:S01]  /*1490*/  STG.E.64 [R4.64], R6 ;  /* 0x0000000604007986 */ /* 0x0003e2000c101b06 */
[----:B------:R-:W-:Y:S01]  /*14a0*/  SEL R45, R9, 0xffffffff, !P1 ;  /* 0xffffffff092d7807 */ /* 0x000fe20004800000 */
[----:B------:R-:W-:Y:S01]  /*14b0*/  IMAD.WIDE.U32 R8, R8, R11, c[0x0][0x190] ;  /* 0x0000640008087625 */ /* 0x000fe200078e000b */
[----:B------:R-:W-:Y:S06]  /*14c0*/  MEMBAR.ALL.GPU ;  /* 0x0000000000007992 */ /* 0x000fec000000a000 */
[----:B-1----:R-:W-:Y:S01]  /*14d0*/  SEL R5, RZ, c[0x0][0xc], P1 ;  /* 0x00000300ff057a07 */ /* 0x002fe20000800000 */
[----:B------:R-:W-:-:S00]  /*14e0*/  ERRBAR ;  /* 0x00000000000079ab */ /* 0x000fc00000000000 */
[----:B------:R1:W-:Y:S02]  /*14f0*/  RED.E.ADD.S32.STRONG.GPU [R8.64], R45 ;  /* 0x0000002d0800798e */ /* 0x0003e4000c10e386 */
[----:B------:R-:W-:-:S13]  /*1500*/  ISETP.NE.AND P1, PT, R5, -0x1, PT ;  /* 0xffffffff0500780c */ /* 0x000fda0003f25270 */
[----:B-1----:R-:W-:Y:S05]  /*1510*/  @!P1 BRA `(.L_x_3352) ;  /* 0x0000005000009947 */ /* 0x002fea0003800000 */
.L_x_3353:
[----:B------:R-:W2:Y:S01]  /*1520*/  LDG.E.STRONG.GPU R4, [R8.64] ;  /* 0x0000000608047981 */ /* 0x000ea2000c1ef900 */
[----:B------:R-:W-:Y:S01]  /*1530*/  YIELD ;  /* 0x0000000000007946 */ /* 0x000fe20003800000 */
[----:B--2---:R-:W-:Y:S01]  /*1540*/  ISETP.NE.AND P1, PT, R4, R5, PT ;  /* 0x000000050400720c */ /* 0x004fe20003f25270 */
[----:B------:R-:W-:-:S12]  /*1550*/  CCTL.IVALL ;  /* 0x00000000ff00798f */ /* 0x000fd80002000000 */
[----:B------:R-:W-:Y:S05]  /*1560*/  @P1 BRA `(.L_x_3353) ;  /* 0xffffffb000001947 */ /* 0x000fea000383ffff */
.L_x_3352:
        /* <DEDUP_REMOVED lines=11> */
.L_x_3355:
        /* <DEDUP_REMOVED lines=59> */
.L_x_3354:
        /* <DEDUP_REMOVED lines=19> */
.L_x_3357:
[----:B------:R-:W-:Y:S05]  /*1b00*/  BSYNC B0 ;  /* 0x0000000000007941 */ /* 0x000fea0003800000 */
.L_x_3356:
        /* <DEDUP_REMOVED lines=30> */
.L_x_3351:
[----:B------:R-:W-:Y:S01]  /*1cf0*/  LOP3.LUT P1, RZ, R40, R41, RZ, 0xfc, !PT ;  /* 0x0000002928ff7212 */ /* 0x000fe2000782fcff */
[----:B------:R-:W-:Y:S01]  /*1d00*/  @!P3 STS.64 [0xc8], R6 ;  /* 0x0000c806ff00b388 */ /* 0x000fe20000000a00 */
[----:B------:R-:W-:Y:S01]  /*1d10*/  ISETP.EQ.U32.AND P2, PT, RZ, c[0x0][0x168], PT ;  /* 0x00005a00ff007a0c */ /* 0x000fe20003f42070 */
[----:B------:R-:W-:Y:S01]  /*1d20*/  HFMA2.MMA R49, -RZ, RZ, 0, 1.1920928955078125e-07 ;  /* 0x00000002ff317435 */ /* 0x000fe200000001ff */
        /* <DEDUP_REMOVED lines=10> */
[----:B------:R-:W2:Y:S04]  /*1dd0*/  LDG.E.U16 R26, [R46.64+0x2] ;  /* 0x000002062e1a7981 */ /* 0x000ea8000c1e1500 */
[----:B------:R-:W3:Y:S04]  /*1de0*/  LDG.E.U16 R11, [R46.64] ;  /* 0x000000062e0b7981 */ /* 0x000ee8000c1e1500 */
[----:B------:R-:W4:Y:S04]  /*1df0*/  LDG.E.U16 R45, [R48.64] ;  /* 0x00000006302d7981 */ /* 0x000f28000c1e1500 */
[----:B------:R-:W5:Y:S04]  /*1e00*/  LDG.E.U16 R50, [R48.64+0x2] ;  /* 0x0000020630327981 */ /* 0x000f68000c1e1500 */
[----:B------:R-:W1:Y:S01]  /*1e10*/  LDS.64 R4, [0xc8] ;  /* 0x0000c800ff047984 */ /* 0x000e620000000a00 */
[----:B------:R-:W-:-:S02]  /*1e20*/  MOV R10, 0x3f800000 ;  /* 0x3f800000000a7802 */ /* 0x000fc40000000f00 */
[----:B------:R-:W-:Y:S01]  /*1e30*/  ISETP.NE.AND P6, PT, RZ, UR5, PT ;  /* 0x00000005ff007c0c */ /* 0x000fe2000bfc5270 */
[----:B-1----:R-:W-:-:S04]  /*1e40*/  FMUL.FTZ R8, R4, c[0x0][0x1f4] ;  /* 0x00007d0004087a20 */ /* 0x002fc80000410000 */
[----:B------:R-:W-:-:S04]  /*1e50*/  FMUL.FTZ R4, R8, R8 ;  /* 0x0000000808047220 */ /* 0x000fc80000410000 */
[----:B------:R-:W-:-:S05]  /*1e60*/  FFMA.FTZ R4, R5, c[0x0][0x1f4], -R4 ;  /* 0x00007d0005047a23 */ /* 0x000fca0000010804 */
[----:B------:R-:W-:Y:S02]  /*1e70*/  FSETP.GTU.FTZ.AND P1, PT, R4, RZ, PT ;  /* 0x000000ff0400720b */ /* 0x000fe40003f3c000 */
[----:B------:R-:W-:-:S11]  /*1e80*/  PRMT R5, RZ, 0x5410, R24 ;  /* 0x00005410ff057816 */ /* 0x000fd60000000018 */
[----:B------:R-:W-:-:S04]  /*1e90*/  @P1 FADD.FTZ R4, R4, c[0x0][0x188] ;  /* 0x0000620004041621 */ /* 0x000fc80000010000 */
[----:B------:R-:W1:Y:S01]  /*1ea0*/  @P1 MUFU.RSQ R10, R4 ;  /* 0x00000004000a1308 */ /* 0x000e620000001400 */
[----:B0-----:R-:W-:Y:S01]  /*1eb0*/  PRMT R7, RZ, 0x7610, R24 ;  /* 0x00007610ff077816 */ /* 0x001fe20000000018 */
[----:B------:R-:W-:-:S04]  /*1ec0*/  FADD.FTZ R5, R5, -R8 ;  /* 0x8000000805057221 */ /* 0x000fc80000010000 */
[----:B------:R-:W-:-:S04]  /*1ed0*/  FADD.FTZ R7, R7, -R8 ;  /* 0x8000000807077221 */ /* 0x000fc80000010000 */
[-C--:B-1----:R-:W-:Y:S02]  /*1ee0*/  FMUL.FTZ R7, R7, R10.reuse ;  /* 0x0000000a07077220 */ /* 0x082fe40000410000 */
[----:B------:R-:W-:Y:S01]  /*1ef0*/  FMUL.FTZ R5, R5, R10 ;  /* 0x0000000a05057220 */ /* 0x000fe20000410000 */
[----:B--2---:R-:W-:Y:S02]  /*1f00*/  PRMT R9, RZ, 0x5410, R26 ;  /* 0x00005410ff097816 */ /* 0x004fe4000000001a */
[----:B---3--:R-:W-:Y:S02]  /*1f10*/  PRMT R11, RZ, 0x5410, R11 ;  /* 0x00005410ff0b7816 */ /* 0x008fe4000000000b */
[----:B----4-:R-:W-:Y:S02]  /*1f20*/  PRMT R26, RZ, 0x5410, R45 ;  /* 0x00005410ff1a7816 */ /* 0x010fe4000000002d */
[----:B-----5:R-:W-:-:S03]  /*1f30*/  PRMT R24, RZ, 0x5410, R50 ;  /* 0x00005410ff187816 */ /* 0x020fc60000000032 */
[----:B------:R-:W-:Y:S02]  /*1f40*/  FFMA.FTZ R5, R11, R5, R26 ;  /* 0x000000050b057223 */ /* 0x000fe4000001001a */
[----:B------:R-:W-:Y:S01]  /*1f50*/  FFMA.FTZ R4, R9, R7, R24 ;  /* 0x0000000709047223 */ /* 0x000fe20000010018 */
[----:B------:R-:W-:Y:S05]  /*1f60*/  @!P6 BRA `(.L_x_3358) ;  /* 0x000000a00000e947 */ /* 0x000fea0003800000 */
[----:B------:R-:W-:Y:S02]  /*1f70*/  FMUL.FTZ R6, R5, -1.4426950216293334961 ;  /* 0xbfb8aa3b05067820 */ /* 0x000fe40000410000 */
[----:B------:R-:W-:-:S04]  /*1f80*/  FMUL.FTZ R45, R4, -1.4426950216293334961 ;  /* 0xbfb8aa3b042d7820 */ /* 0x000fc80000410000 */
[----:B------:R-:W0:Y:S08]  /*1f90*/  MUFU.EX2 R6, R6 ;  /* 0x0000000600067308 */ /* 0x000e300000000800 */
[----:B------:R-:W-:Y:S01]  /*1fa0*/  MUFU.EX2 R45, R45 ;  /* 0x0000002d002d7308 */ /* 0x000fe20000000800 */
[----:B0-----:R-:W-:-:S07]  /*1fb0*/  FADD.FTZ R7, R6, 1 ;  /* 0x3f80000006077421 */ /* 0x001fce0000010000 */
[----:B------:R-:W0:Y:S02]  /*1fc0*/  MUFU.RCP R46, R7 ;  /* 0x00000007002e7308 */ /* 0x000e240000001000 */
[----:B0-----:R-:W-:Y:S02]  /*1fd0*/  FMUL.FTZ R5, R5, R46 ;  /* 0x0000002e05057220 */ /* 0x001fe40000410000 */
[----:B------:R-:W-:-:S04]  /*1fe0*/  FADD.FTZ R46, R45, 1 ;  /* 0x3f8000002d2e7421 */ /* 0x000fc80000010000 */
[----:B------:R-:W0:Y:S02]  /*1ff0*/  MUFU.RCP R47, R46 ;  /* 0x0000002e002f7308 */ /* 0x000e240000001000 */
[----:B0-----:R-:W-:-:S06]  /*2000*/  FMUL.FTZ R4, R4, R47 ;  /* 0x0000002f04047220 */ /* 0x001fcc0000410000 */
.L_x_3358:
        /* <DEDUP_REMOVED lines=12> */
.L_x_3360:
[----:B------:R-:W-:Y:S05]  /*20d0*/  BSYNC B0 ;  /* 0x0000000000007941 */ /* 0x000fea0003800000 */
.L_x_3359:
[--C-:B------:R-:W-:Y:S02]  /*20e0*/  PRMT R5, RZ, 0x5410, R21.reuse ;  /* 0x00005410ff057816 */ /* 0x100fe40000000015 */
[----:B0-----:R-:W-:Y:S02]  /*20f0*/  PRMT R7, RZ, 0x7610, R21 ;  /* 0x00007610ff077816 */ /* 0x001fe40000000015 */
        /* <DEDUP_REMOVED lines=21> */
.L_x_3361:
        /* <DEDUP_REMOVED lines=12> */
.L_x_3363:
[----:B------:R-:W-:Y:S05]  /*2310*/  BSYNC B0 ;  /* 0x0000000000007941 */ /* 0x000fea0003800000 */
.L_x_3362:
[--C-:B------:R-:W-:Y:S02]  /*2320*/  PRMT R5, RZ, 0x5410, R19.reuse ;  /* 0x00005410ff057816 */ /* 0x100fe40000000013 */
[----:B0-----:R-:W-:Y:S02]  /*2330*/  PRMT R7, RZ, 0x7610, R19 ;  /* 0x00007610ff077816 */ /* 0x001fe40000000013 */
[----:B------:R-:W-:Y:S01]  /*2340*/  ISETP.GE.AND.EX P2, PT, R27, c[0x0][0x1cc], PT, P2 ;  /* 0x000073001b007a0c */ /* 0x000fe20003f46320 */
[----:B------:R-:W-:Y:S01]  /*2350*/  FADD.FTZ R5, R5, -R8 ;  /* 0x8000000805057221 */ /* 0x000fe20000010000 */
[----:B------:R-:W-:Y:S01]  /*2360*/  PRMT R21, RZ, 0x5410, R18 ;  /* 0x00005410ff157816 */ /* 0x000fe20000000012 */
[----:B------:R-:W-:Y:S01]  /*2370*/  FADD.FTZ R7, R7, -R8 ;  /* 0x8000000807077221 */ /* 0x000fe20000010000 */
[----:B------:R-:W-:Y:S01]  /*2380*/  PRMT R45, RZ, 0x7610, R18 ;  /* 0x00007610ff2d7816 */ /* 0x000fe20000000012 */
[-C--:B------:R-:W-:Y:S01]  /*2390*/  FMUL.FTZ R5, R5, R10.reuse ;  /* 0x0000000a05057220 */ /* 0x080fe20000410000 */
[----:B------:R-:W-:Y:S01]  /*23a0*/  ISETP.GT.U32.OR P2, PT, R41, 0x29f, P2 ;  /* 0x0000029f2900780c */ /* 0x000fe20001744470 */
[----:B------:R-:W-:-:S02]  /*23b0*/  FMUL.FTZ R7, R7, R10 ;  /* 0x0000000a07077220 */ /* 0x000fc40000410000 */
[----:B------:R-:W-:Y:S02]  /*23c0*/  FFMA.FTZ R18, R11, R5, R26 ;  /* 0x000000050b127223 */ /* 0x000fe4000001001a */
[----:B------:R-:W-:Y:S01]  /*23d0*/  FFMA.FTZ R19, R9, R7, R24 ;  /* 0x0000000709137223 */ /* 0x000fe20000010018 */
        /* <DEDUP_REMOVED lines=11> */
.L_x_3364:
        /* <DEDUP_REMOVED lines=12> */
.L_x_3366:
[----:B------:R-:W-:Y:S05]  /*2550*/  BSYNC B0 ;  /* 0x0000000000007941 */ /* 0x000fea0003800000 */
.L_x_3365:
[--C-:B0-----:R-:W-:Y:S01]  /*2560*/  PRMT R19, RZ, 0x5410, R17.reuse ;  /* 0x00005410ff137816 */ /* 0x101fe20000000011 */
[--C-:B------:R-:W-:Y:S01]  /*2570*/  FADD.FTZ R5, R21, -R8.reuse ;  /* 0x8000000815057221 */ /* 0x100fe20000010000 */
[----:B------:R-:W-:Y:S01]  /*2580*/  PRMT R27, RZ, 0x7610, R17 ;  /* 0x00007610ff1b7816 */ /* 0x000fe20000000011 */
[----:B------:R-:W-:Y:S01]  /*2590*/  FADD.FTZ R7, R45, -R8 ;  /* 0x800000082d077221 */ /* 0x000fe20000010000 */
[----:B------:R-:W-:Y:S01]  /*25a0*/  PRMT R47, RZ, 0x5410, R16 ;  /* 0x00005410ff2f7816 */ /* 0x000fe20000000010 */
[--C-:B------:R-:W-:Y:S01]  /*25b0*/  FADD.FTZ R17, R19, -R8.reuse ;  /* 0x8000000813117221 */ /* 0x100fe20000010000 */
[--C-:B------:R-:W-:Y:S01]  /*25c0*/  PRMT R51, RZ, 0x5410, R15.reuse ;  /* 0x00005410ff337816 */ /* 0x100fe2000000000f */
        /* <DEDUP_REMOVED lines=29> */
[----:B------:R-:W-:Y:S01]  /*27a0*/  ISETP.GT.U32.OR P5, PT, R41, 0x29f, P5 ;  /* 0x0000029f2900780c */ /* 0x000fe20002fa4470 */
[-C--:B------:R-:W-:Y:S01]  /*27b0*/  FMUL.FTZ R15, R7, R10.reuse ;  /* 0x0000000a070f7220 */ /* 0x080fe20000410000 */
[----:B------:R-:W-:Y:S01]  /*27c0*/  ISETP.GT.U32.OR P1, PT, R41, 0x29f, P1 ;  /* 0x0000029f2900780c */ /* 0x000fe20000f24470 */
[----:B------:R-:W-:Y:S01]  /*27d0*/  FMUL.FTZ R49, R49, R10 ;  /* 0x0000000a31317220 */ /* 0x000fe20000410000 */
[----:B------:R-:W-:Y:S01]  /*27e0*/  ISETP.GT.U32.OR P2, PT, R41, 0x29f, P2 ;  /* 0x0000029f2900780c */ /* 0x000fe20001744470 */
[--C-:B------:R-:W-:Y:S01]  /*27f0*/  FFMA.FTZ R10, R11, R5, R26.reuse ;  /* 0x000000050b0a7223 */ /* 0x100fe2000001001a */
[----:B------:R-:W-:Y:S01]  /*2800*/  ISETP.GT.U32.OR P3, PT, R41, 0x29f, P3 ;  /* 0x0000029f2900780c */ /* 0x000fe20001f64470 */
[--C-:B------:R-:W-:Y:S01]  /*2810*/  FFMA.FTZ R6, R11, R21, R26.reuse ;  /* 0x000000150b067223 */ /* 0x100fe2000001001a */
[----:B------:R-:W-:Y:S01]  /*2820*/  ISETP.GT.U32.OR P4, PT, R41, 0x29f, P4 ;  /* 0x0000029f2900780c */ /* 0x000fe20002784470 */
[----:B------:R-:W-:-:S02]  /*2830*/  FFMA.FTZ R8, R11, R17, R26 ;  /* 0x000000110b087223 */ /* 0x000fc4000001001a */
[----:B------:R-:W-:Y:S02]  /*2840*/  FFMA.FTZ R4, R11, R45, R26 ;  /* 0x0000002d0b047223 */ /* 0x000fe4000001001a */
[C-C-:B------:R-:W-:Y:S02]  /*2850*/  FFMA.FTZ R21, R9.reuse, R19, R24.reuse ;  /* 0x0000001309157223 */ /* 0x140fe40000010018 */
[C-C-:B------:R-:W-:Y:S02]  /*2860*/  FFMA.FTZ R7, R9.reuse, R27, R24.reuse ;  /* 0x0000001b09077223 */ /* 0x140fe40000010018 */
[C-C-:B------:R-:W-:Y:S02]  /*2870*/  FFMA.FTZ R5, R9.reuse, R47, R24.reuse ;  /* 0x0000002f09057223 */ /* 0x140fe40000010018 */
[----:B------:R-:W-:Y:S02]  /*2880*/  FFMA.FTZ R0, R9, R51, R24 ;  /* 0x0000003309007223 */ /* 0x000fe40000010018 */
        /* <DEDUP_REMOVED lines=13> */
.L_x_3367:
        /* <DEDUP_REMOVED lines=12> */
.L_x_3369:
[----:B------:R-:W-:Y:S05]  /*2a20*/  BSYNC B0 ;  /* 0x0000000000007941 */ /* 0x000fea0003800000 */
.L_x_3368:
        /* <DEDUP_REMOVED lines=11> */
.L_x_3370:
        /* <DEDUP_REMOVED lines=12> */
.L_x_3372:
[----:B------:R-:W-:Y:S05]  /*2ba0*/  BSYNC B0 ;  /* 0x0000000000007941 */ /* 0x000fea0003800000 */
.L_x_3371:
        /* <DEDUP_REMOVED lines=11> */
.L_x_3373:
[----:B------:R-:W-:Y:S01]  /*2c60*/  BSSY B0, `(.L_x_3374) ;  /* 0x000000c000007945 */ /* 0x000fe20003800000 */
[----:B------:R-:W-:Y:S05]  /*2c70*/  @P2 BRA `(.L_x_3375) ;  /* 0x000000a000002947 */ /* 0x000fea0003800000 */
[----:B------:R-:W-:Y:S01]  /*2c80*/  MOV R8, R2 ;  /* 0x0000000200087202 */ /* 0x000fe20000000f00 */
[----:B------:R-:W-:Y:S01]  /*2c90*/  IMAD R22, R22, c[0x0][0x1c0], RZ ;  /* 0x0000700016167a24 */ /* 0x000fe200078e02ff */
[----:B0-----:R-:W-:Y:S02]  /*2ca0*/  MOV R9, R13 ;  /* 0x0000000d00097202 */ /* 0x001fe40000000f00 */
[----:B------:R-:W-:Y:S01]  /*2cb0*/  F2FP.BF16.PACK_AB R7, R7, R6 ;  /* 0x000000060707723e */ /* 0x000fe200000010ff */
[C---:B------:R-:W-:Y:S02]  /*2cc0*/  IMAD R15, R31.reuse, c[0x0][0x1c4], R22 ;  /* 0x000071001f0f7a24 */ /* 0x040fe400078e0216 */
[----:B------:R-:W-:-:S05]  /*2cd0*/  IMAD.WIDE.U32 R16, R31, c[0x0][0x1c0], R8 ;  /* 0x000070001f107a25 */ /* 0x000fca00078e0008 */
[----:B------:R-:W-:Y:S02]  /*2ce0*/  IADD3 R15, R17, R15, RZ ;  /* 0x0000000f110f7210 */ /* 0x000fe40007ffe0ff */
[----:B------:R-:W-:-:S04]  /*2cf0*/  LEA R8, P1, R16, c[0x0][0x160], 0x1 ;  /* 0x0000580010087a11 */ /* 0x000fc800078208ff */
[----:B------:R-:W-:-:S05]  /*2d00*/  LEA.HI.X R9, R16, c[0x0][0x164], R15, 0x1, P1 ;  /* 0x0000590010097a11 */ /* 0x000fca00008f0c0f */
[----:B------:R0:W-:Y:S04]  /*2d10*/  STG.E [R8.64], R7 ;  /* 0x0000000708007986 */ /* 0x0001e8000c101906 */
.L_x_3375:
[----:B------:R-:W-:Y:S05]  /*2d20*/  BSYNC B0 ;  /* 0x0000000000007941 */ /* 0x000fea0003800000 */
.L_x_3374:
        /* <DEDUP_REMOVED lines=11> */
.L_x_3376:
        /* <DEDUP_REMOVED lines=12> */
.L_x_3378:
[----:B------:R-:W-:Y:S05]  /*2ea0*/  BSYNC B0 ;  /* 0x0000000000007941 */ /* 0x000fea0003800000 */
.L_x_3377:
        /* <DEDUP_REMOVED lines=11> */
.L_x_3379:
        /* <DEDUP_REMOVED lines=11> */
.L_x_3381:
[----:B------:R-:W-:Y:S05]  /*3010*/  BSYNC B0 ;  /* 0x0000000000007941 */ /* 0x000fea0003800000 */
.L_x_3380:
[----:B------:R-:W-:Y:S02]  /*3020*/  IADD3 R38, R38, c[0x0][0x10], RZ ;  /* 0x0000040026267a10 */ /* 0x000fe40007ffe0ff */
[----:B------:R-:W-:Y:S02]  /*3030*/  IADD3 R42, R42, 0x1, RZ ;  /* 0x000000012a2a7810 */ /* 0x000fe40007ffe0ff */
[----:B------:R-:W-:-:S13]  /*3040*/  ISETP.GE.AND P1, PT, R38, UR4, PT ;  /* 0x0000000426007c0c */ /* 0x000fda000bf26270 */
[----:B------:R-:W-:Y:S01]  /*3050*/  @P1 CALL.REL.NOINC `(.L_x_3382) ;  /* 0x0000001000001944 */ /* 0x000fe20003c00000 */
[----:B------:R-:W-:Y:S05]  /*3060*/  BRA `(.L_x_3383) ;  /* 0xffffd1a000007947 */ /* 0x000fea000383ffff */
.L_x_3382:
[----:B------:R-:W-:Y:S05]  /*3070*/  EXIT ;  /* 0x000000000000794d */ /* 0x000fea0003800000 */
.L_x_3384:
        /* <DEDUP_REMOVED lines=16> */
.L_x_5191:


//--------------------- .text._Z35group_norm_nhwc_fwd_one_pass_kernelI11Bf16IOBf16WLi256ELi84ELi672EEv26Group_norm_nhwc_fwd_params --------------------------
	.section	.text._Z35group_norm_nhwc_fwd_one_pass_kernelI11Bf16IOBf16WLi256ELi84ELi672EEv26Group_norm_nhwc_fwd_params,"ax",@progbits
	.sectioninfo	@"SHI_REGISTERS=80"
	.align	128
        .global         _Z35group_norm_nhwc_fwd_one_pass_kernelI11Bf16IOBf16WLi256ELi84ELi672EEv26Group_norm_nhwc_fwd_params
        .type           _Z35group_norm_nhwc_fwd_one_pass_kernelI11Bf16IOBf16WLi256ELi84ELi672EEv26Group_norm_nhwc_fwd_params,@function
        .size           _Z35group_norm_nhwc_fwd_one_pass_kernelI11Bf16IOBf16WLi256ELi84ELi672EEv26Group_norm_nhwc_fwd_params,(.L_x_5192 - _Z35group_norm_nhwc_fwd_one_pass_kernelI11Bf16IOBf16WLi256ELi84ELi672EEv26Group_norm_nhwc_fwd_params)
        .other          _Z35group_norm_nhwc_fwd_one_pass_kernelI11Bf16IOBf16WLi256ELi84ELi672EEv26Group_norm_nhwc_fwd_params,@"STO_CUDA_ENTRY STV_DEFAULT"
_Z35group_norm_nhwc_fwd_one_pass_kernelI11Bf16IOBf16WLi256ELi84ELi672EEv26Group_norm_nhwc_fwd_params:
.text._Z35group_norm_nhwc_fwd_one_pass_kernelI11Bf16IOBf16WLi256ELi84ELi672EEv26Group_norm_nhwc_fwd_params:
        /* <DEDUP_REMOVED lines=41> */
.L_x_3443:
        /* <DEDUP_REMOVED lines=445> */
.L_x_3386:
[----:B------:R-:W-:Y:S05]  /*1e60*/  BSYNC B0 ;  /* 0x0000000000007941 */ /* 0x000fea0003800000 */
.L_x_3385:
        /* <DEDUP_REMOVED lines=25> */
.L_x_3389:
[----:B------:R-:W2:Y:S01]  /*2000*/  LDG.E.STRONG.GPU R20, [R18.64] ;  /* 0x0000000612147981 */ /* 0x000ea2000c1ef900 */
[----:B------:R-:W-:Y:S01]  /*2010*/  YIELD ;  /* 0x0000000000007946 */ /* 0x000fe20003800000 */
[----:B--2---:R-:W-:Y:S01]  /*2020*/  ISETP.NE.AND P1, PT, R20, R21, PT ;  /* 0x000000151400720c */ /* 0x004fe20003f25270 */
[----:B------:R-:W-:-:S12]  /*2030*/  CCTL.IVALL ;  /* 0x00000000ff00798f */ /* 0x000fd80002000000 */
[----:B------:R-:W-:Y:S05]  /*2040*/  @P1 BRA `(.L_x_3389) ;  /* 0xffffffb000001947 */ /* 0x000fea000383ffff */
.L_x_3388:
        /* <DEDUP_REMOVED lines=11> */
.L_x_3391:
        /* <DEDUP_REMOVED lines=59> */
.L_x_3390:
        /* <DEDUP_REMOVED lines=19> */
.L_x_3393:
[----:B------:R-:W-:Y:S05]  /*25e0*/  BSYNC B0 ;  /* 0x0000000000007941 */ /* 0x000fea0003800000 */
.L_x_3392:
        /* <DEDUP_REMOVED lines=30> */
.L_x_3387:
        /* <DEDUP_REMOVED lines=14> */
[----:B------:R-:W2:Y:S04]  /*28b0*/  LDG.E.U16 R23, [R68.64] ;  /* 0x0000000644177981 */ /* 0x000ea8000c1e1500 */
[----:B------:R3:W4:Y:S04]  /*28c0*/  LDG.E.U16 R74, [R24.64] ;  /* 0x00000006184a7981 */ /* 0x000728000c1e1500 */
[----:B------:R3:W5:Y:S04]  /*28d0*/  LDG.E.U16 R75, [R24.64+0x2] ;  /* 0x00000206184b7981 */ /* 0x000768000c1e1500 */
[----:B------:R-:W5:Y:S04]  /*28e0*/  LDG.E.U16 R76, [R68.64+0x2] ;  /* 0x00000206444c7981 */ /* 0x000f68000c1e1500 */
[----:B------:R-:W0:Y:S01]  /*28f0*/  LDS.64 R20, [0xc8] ;  /* 0x0000c800ff147984 */ /* 0x000e220000000a00 */
[----:B-1----:R-:W-:-:S02]  /*2900*/  MOV R18, 0x3f800000 ;  /* 0x3f80000000127802 */ /* 0x002fc40000000f00 */
[----:B------:R-:W-:Y:S01]  /*2910*/  ISETP.NE.AND P5, PT, RZ, UR5, PT ;  /* 0x00000005ff007c0c */ /* 0x000fe2000bfa5270 */
[----:B0-----:R-:W-:-:S04]  /*2920*/  FMUL.FTZ R22, R20, c[0x0][0x1f4] ;  /* 0x00007d0014167a20 */ /* 0x001fc80000410000 */
[----:B------:R-:W-:-:S04]  /*2930*/  FMUL.FTZ R20, R22, R22 ;  /* 0x0000001616147220 */ /* 0x000fc80000410000 */
[----:B------:R-:W-:-:S05]  /*2940*/  FFMA.FTZ R20, R21, c[0x0][0x1f4], -R20 ;  /* 0x00007d0015147a23 */ /* 0x000fca0000010814 */
[----:B------:R-:W-:Y:S02]  /*2950*/  FSETP.GTU.FTZ.AND P1, PT, R20, RZ, PT ;  /* 0x000000ff1400720b */ /* 0x000fe40003f3c000 */
[----:B------:R-:W-:-:S11]  /*2960*/  PRMT R17, RZ, 0x5410, R47 ;  /* 0x00005410ff117816 */ /* 0x000fd6000000002f */
[----:B------:R-:W-:-:S04]  /*2970*/  @P1 FADD.FTZ R20, R20, c[0x0][0x188] ;  /* 0x0000620014141621 */ /* 0x000fc80000010000 */
[----:B------:R-:W0:Y:S01]  /*2980*/  @P1 MUFU.RSQ R18, R20 ;  /* 0x0000001400121308 */ /* 0x000e220000001400 */
[----:B------:R-:W-:Y:S02]  /*2990*/  PRMT R47, RZ, 0x7610, R47 ;  /* 0x00007610ff2f7816 */ /* 0x000fe4000000002f */
[----:B------:R-:W-:Y:S01]  /*29a0*/  PRMT R27, RZ, 0x7610, R10 ;  /* 0x00007610ff1b7816 */ /* 0x000fe2000000000a */
[----:B------:R-:W-:Y:S01]  /*29b0*/  FADD.FTZ R17, R17, -R22 ;  /* 0x8000001611117221 */ /* 0x000fe20000010000 */
[----:B---3--:R-:W-:Y:S02]  /*29c0*/  PRMT R25, RZ, 0x5410, R10 ;  /* 0x00005410ff197816 */ /* 0x008fe4000000000a */
[----:B------:R-:W-:-:S03]  /*29d0*/  ISETP.GE.U32.AND P1, PT, R64, c[0x0][0x1c8], PT ;  /* 0x0000720040007a0c */ /* 0x000fc60003f26070 */
[--C-:B------:R-:W-:Y:S01]  /*29e0*/  FADD.FTZ R25, R25, -R22.reuse ;  /* 0x8000001619197221 */ /* 0x100fe20000010000 */
[----:B------:R-:W-:Y:S01]  /*29f0*/  ISETP.GE.AND.EX P3, PT, R5, c[0x0][0x1cc], PT, P1 ;  /* 0x0000730005007a0c */ /* 0x000fe20003f66310 */
[-C--:B0-----:R-:W-:Y:S01]  /*2a00*/  FMUL.FTZ R17, R17, R18.reuse ;  /* 0x0000001211117220 */ /* 0x081fe20000410000 */
[----:B------:R-:W-:Y:S01]  /*2a10*/  ISETP.GE.U32.AND P2, PT, R63, c[0x0][0x1c8], PT ;  /* 0x000072003f007a0c */ /* 0x000fe20003f46070 */
[----:B------:R-:W-:Y:S01]  /*2a20*/  FMUL.FTZ R26, R25, R18 ;  /* 0x00000012191a7220 */ /* 0x000fe20000410000 */
[----:B------:R-:W-:Y:S02]  /*2a30*/  ISETP.GE.U32.AND P1, PT, R62, c[0x0][0x1c8], PT ;  /* 0x000072003e007a0c */ /* 0x000fe40003f26070 */
[----:B------:R-:W-:Y:S02]  /*2a40*/  ISETP.GT.U32.OR P3, PT, R0, 0x29f, P3 ;  /* 0x0000029f0000780c */ /* 0x000fe40001f64470 */
[----:B--2---:R-:W-:Y:S01]  /*2a50*/  PRMT R21, RZ, 0x5410, R23 ;  /* 0x00005410ff157816 */ /* 0x004fe20000000017 */
[----:B------:R-:W-:-:S02]  /*2a60*/  FADD.FTZ R23, R47, -R22 ;  /* 0x800000162f177221 */ /* 0x000fc40000010000 */
[----:B------:R-:W-:Y:S01]  /*2a70*/  FADD.FTZ R47, R27, -R22 ;  /* 0x800000161b2f7221 */ /* 0x000fe20000010000 */
[----:B----4-:R-:W-:Y:S01]  /*2a80*/  PRMT R10, RZ, 0x5410, R74 ;  /* 0x00005410ff0a7816 */ /* 0x010fe2000000004a */
[-C--:B------:R-:W-:Y:S01]  /*2a90*/  FMUL.FTZ R27, R23, R18.reuse ;  /* 0x00000012171b7220 */ /* 0x080fe20000410000 */
[----:B-----5:R-:W-:Y:S02]  /*2aa0*/  PRMT R19, RZ, 0x5410, R75 ;  /* 0x00005410ff137816 */ /* 0x020fe4000000004b */
[----:B------:R-:W-:Y:S01]  /*2ab0*/  PRMT R20, RZ, 0x5410, R76 ;  /* 0x00005410ff147816 */ /* 0x000fe2000000004c */
[----:B------:R-:W-:Y:S02]  /*2ac0*/  FMUL.FTZ R23, R47, R18 ;  /* 0x000000122f177220 */ /* 0x000fe40000410000 */
        /* <DEDUP_REMOVED lines=13> */
.L_x_3394:
        /* <DEDUP_REMOVED lines=12> */
.L_x_3396:
[----:B------:R-:W-:Y:S05]  /*2c60*/  BSYNC B0 ;  /* 0x0000000000007941 */ /* 0x000fea0003800000 */
.L_x_3395:
        /* <DEDUP_REMOVED lines=13> */
.L_x_3397:
        /* <DEDUP_REMOVED lines=12> */
.L_x_3399:
[----:B------:R-:W-:Y:S05]  /*2e00*/  BSYNC B0 ;  /* 0x0000000000007941 */ /* 0x000fea0003800000 */
.L_x_3398:
[--C-:B------:R-:W-:Y:S02]  /*2e10*/  PRMT R5, RZ, 0x5410, R46.reuse ;  /* 0x00005410ff057816 */ /* 0x100fe4000000002e */
[----:B------:R-:W-:Y:S02]  /*2e20*/  PRMT R17, RZ, 0x7610, R46 ;  /* 0x00007610ff117816 */ /* 0x000fe4000000002e */
[--C-:B0-----:R-:W-:Y:S01]  /*2e30*/  PRMT R25, RZ, 0x5410, R13.reuse ;  /* 0x00005410ff197816 */ /* 0x101fe2000000000d */
        /* <DEDUP_REMOVED lines=24> */
.L_x_3400:
        /* <DEDUP_REMOVED lines=12> */
.L_x_3402:
[----:B------:R-:W-:Y:S05]  /*3080*/  BSYNC B0 ;  /* 0x0000000000007941 */ /* 0x000fea0003800000 */
.L_x_3401:
[-C--:B------:R-:W-:Y:S01]  /*3090*/  FMUL.FTZ R6, R5, R18.reuse ;  /* 0x0000001205067220 */ /* 0x080fe20000410000 */
[--C-:B------:R-:W-:Y:S01]  /*30a0*/  PRMT R5, RZ, 0x5410, R15.reuse ;  /* 0x00005410ff057816 */ /* 0x100fe2000000000f */
[----:B0-----:R-:W-:Y:S01]  /*30b0*/  FMUL.FTZ R24, R13, R18 ;  /* 0x000000120d187220 */ /* 0x001fe20000410000 */
[----:B------:R-:W-:Y:S01]  /*30c0*/  PRMT R15, RZ, 0x7610, R15 ;  /* 0x00007610ff0f7816 */ /* 0x000fe2000000000f */
        /* <DEDUP_REMOVED lines=13> */
.L_x_3403:
        /* <DEDUP_REMOVED lines=12> */
.L_x_3405:
[----:B------:R-:W-:Y:S05]  /*3260*/  BSYNC B0 ;  /* 0x0000000000007941 */ /* 0x000fea0003800000 */
.L_x_3404:
[----:B------:R-:W-:Y:S01]  /*3270*/  PRMT R7, RZ, 0x5410, R29 ;  /* 0x00005410ff077816 */ /* 0x000fe2000000001d */
[--C-:B------:R-:W-:Y:S01]  /*3280*/  FADD.FTZ R26, R5, -R22.reuse ;  /* 0x80000016051a7221 */ /* 0x100fe20000010000 */
[----:B------:R-:W-:Y:S01]  /*3290*/  PRMT R6, RZ, 0x5410, R43 ;  /* 0x00005410ff067816 */ /* 0x000fe2000000002b */
[--C-:B------:R-:W-:Y:S01]  /*32a0*/  FADD.FTZ R15, R15, -R22.reuse ;  /* 0x800000160f0f7221 */ /* 0x100fe20000010000 */
[----:B------:R-:W-:Y:S01]  /*32b0*/  PRMT R29, RZ, 0x7610, R29 ;  /* 0x00007610ff1d7816 */ /* 0x000fe2000000001d */
[----:B------:R-:W-:Y:S01]  /*32c0*/  FMUL.FTZ R26, R26, R18 ;  /* 0x000000121a1a7220 */ /* 0x000fe20000410000 */
[----:B------:R-:W-:Y:S01]  /*32d0*/  ISETP.GE.U32.AND P1, PT, R61, c[0x0][0x1c8], PT ;  /* 0x000072003d007a0c */ /* 0x000fe20003f26070 */
[--C-:B------:R-:W-:Y:S01]  /*32e0*/  FADD.FTZ R7, R7, -R22.reuse ;  /* 0x8000001607077221 */ /* 0x100fe20000010000 */
[----:B------:R-:W-:Y:S01]  /*32f0*/  ISETP.GE.U32.AND P2, PT, R60, c[0x0][0x1c8], PT ;  /* 0x000072003c007a0c */ /* 0x000fe20003f46070 */
[----:B------:R-:W-:Y:S01]  /*3300*/  FADD.FTZ R29, R29, -R22 ;  /* 0x800000161d1d7221 */ /* 0x000fe20000010000 */
[----:B0-----:R-:W-:-:S02]  /*3310*/  PRMT R13, RZ, 0x5410, R31 ;  /* 0x00005410ff0d7816 */ /* 0x001fc4000000001f */
[----:B------:R-:W-:Y:S01]  /*3320*/  PRMT R17, RZ, 0x5410, R33 ;  /* 0x00005410ff117816 */ /* 0x000fe20000000021 */
[----:B------:R-:W-:Y:S01]  /*3330*/  FMUL.FTZ R29, R29, R18 ;  /* 0x000000121d1d7220 */ /* 0x000fe20000410000 */
        /* <DEDUP_REMOVED lines=8> */
[----:B------:R-:W-:Y:S01]  /*33c0*/  PRMT R24, RZ, 0x5410, R45 ;  /* 0x00005410ff187816 */ /* 0x000fe2000000002d */
[----:B------:R-:W-:Y:S01]  /*33d0*/  FADD.FTZ R77, R77, -R22 ;  /* 0x800000164d4d7221 */ /* 0x000fe20000010000 */
[----:B------:R-:W-:-:S02]  /*33e0*/  PRMT R31, RZ, 0x7610, R31 ;  /* 0x00007610ff1f7816 */ /* 0x000fc4000000001f */
[----:B------:R-:W-:Y:S01]  /*33f0*/  PRMT R33, RZ, 0x7610, R33 ;  /* 0x00007610ff217816 */ /* 0x000fe20000000021 */
[----:B------:R-:W-:Y:S01]  /*3400*/  FADD.FTZ R24, R24, -R22 ;  /* 0x8000001618187221 */ /* 0x000fe20000010000 */
        /* <DEDUP_REMOVED lines=28> */
[----:B------:R-:W-:Y:S02]  /*35d0*/  FADD.FTZ R45, R45, -R22 ;  /* 0x800000162d2d7221 */ /* 0x000fe40000010000 */
[----:B------:R-:W-:Y:S02]  /*35e0*/  FFMA.FTZ R22, R10, R26, R21 ;  /* 0x0000001a0a167223 */ /* 0x000fe40000010015 */
        /* <DEDUP_REMOVED lines=13> */
.L_x_3406:
[----:B------:R-:W-:Y:S01]  /*36c0*/  BSSY B0, `(.L_x_3407) ;  /* 0x000000c000007945 */ /* 0x000fe20003800000 */
[----:B------:R-:W-:Y:S05]  /*36d0*/  @P1 BRA `(.L_x_3408) ;  /* 0x000000a000001947 */ /* 0x000fea0003800000 */
[----:B------:R-:W-:Y:S01]  /*36e0*/  MOV R6, R72 ;  /* 0x0000004800067202 */ /* 0x000fe20000000f00 */
[----:B------:R-:W-:Y:S01]  /*36f0*/  IMAD R8, R8, c[0x0][0x1c0], RZ ;  /* 0x0000700008087a24 */ /* 0x000fe200078e02ff */
        /* <DEDUP_REMOVED lines=8> */
.L_x_3408:
[----:B------:R-:W-:Y:S05]  /*3780*/  BSYNC B0 ;  /* 0x0000000000007941 */ /* 0x000fea0003800000 */
.L_x_3407:
[----:B------:R-:W-:Y:S02]  /*3790*/  FFMA.FTZ R15, R10, R15, R21 ;  /* 0x0000000f0a0f7223 */ /* 0x000fe40000010015 */
[----:B0-----:R-:W-:Y:S01]  /*37a0*/  FFMA.FTZ R16, R19, R29, R20 ;  /* 0x0000001d13107223 */ /* 0x001fe20000010014 */
        /* <DEDUP_REMOVED lines=11> */
.L_x_3409:
        /* <DEDUP_REMOVED lines=12> */
.L_x_3411:
[----:B------:R-:W-:Y:S05]  /*3920*/  BSYNC B0 ;  /* 0x0000000000007941 */ /* 0x000fea0003800000 */
.L_x_3410:
        /* <DEDUP_REMOVED lines=27> */
[-C--:B------:R-:W-:Y:S01]  /*3ae0*/  FMUL.FTZ R42, R42, R18.reuse ;  /* 0x000000122a2a7220 */ /* 0x080fe20000410000 */
[----:B------:R-:W-:Y:S01]  /*3af0*/  ISETP.GT.U32.OR P4, PT, R0, 0x29f, P4 ;  /* 0x0000029f0000780c */ /* 0x000fe20002784470 */
[----:B------:R-:W-:-:S02]  /*3b00*/  FMUL.FTZ R34, R34, R18 ;  /* 0x0000001222227220 */ /* 0x000fc40000410000 */
[-C--:B------:R-:W-:Y:S02]  /*3b10*/  FMUL.FTZ R43, R43, R18.reuse ;  /* 0x000000122b2b7220 */ /* 0x080fe40000410000 */
[-C--:B------:R-:W-:Y:S02]  /*3b20*/  FMUL.FTZ R38, R38, R18.reuse ;  /* 0x0000001226267220 */ /* 0x080fe40000410000 */
[-C--:B------:R-:W-:Y:S02]  /*3b30*/  FMUL.FTZ R44, R44, R18.reuse ;  /* 0x000000122c2c7220 */ /* 0x080fe40000410000 */
[-C--:B------:R-:W-:Y:S02]  /*3b40*/  FMUL.FTZ R24, R24, R18.reuse ;  /* 0x0000001218187220 */ /* 0x080fe40000410000 */
[----:B------:R-:W-:Y:S02]  /*3b50*/  FMUL.FTZ R45, R45, R18 ;  /* 0x000000122d2d7220 */ /* 0x000fe40000410000 */
[----:B------:R-:W-:-:S02]  /*3b60*/  FFMA.FTZ R13, R10, R13, R21 ;  /* 0x0000000d0a0d7223 */ /* 0x000fc40000010015 */
        /* <DEDUP_REMOVED lines=12> */
.L_x_3412:
        /* <DEDUP_REMOVED lines=12> */
.L_x_3414:
[----:B------:R-:W-:Y:S05]  /*3cf0*/  BSYNC B0 ;  /* 0x0000000000007941 */ /* 0x000fea0003800000 */
.L_x_3413:
        /* <DEDUP_REMOVED lines=13> */
.L_x_3415:
        /* <DEDUP_REMOVED lines=12> */
.L_x_3417:
[----:B------:R-:W-:Y:S05]  /*3e90*/  BSYNC B0 ;  /* 0x0000000000007941 */ /* 0x000fea0003800000 */
.L_x_3416:
        /* <DEDUP_REMOVED lines=13> */
.L_x_3418:
        /* <DEDUP_REMOVED lines=12> */
.L_x_3420:
[----:B------:R-:W-:Y:S05]  /*4030*/  BSYNC B0 ;  /* 0x0000000000007941 */ /* 0x000fea0003800000 */
.L_x_3419:
        /* <DEDUP_REMOVED lines=13> */
.L_x_3421:
        /* <DEDUP_REMOVED lines=12> */
.L_x_3423:
[----:B------:R-:W-:Y:S05]  /*41d0*/  BSYNC B0 ;  /* 0x0000000000007941 */ /* 0x000fea0003800000 */
.L_x_3422:
        /* <DEDUP_REMOVED lines=13> */
.L_x_3424:
        /* <DEDUP_REMOVED lines=12> */
.L_x_3426:
[----:B------:R-:W-:Y:S05]  /*4370*/  BSYNC B0 ;  /* 0x0000000000007941 */ /* 0x000fea0003800000 */
.L_x_3425:
        /* <DEDUP_REMOVED lines=9> */
[C-C-:B------:R-:W-:Y:S01]  /*4410*/  FFMA.FTZ R42, R19.reuse, R42, R20.reuse ;  /* 0x0000002a132a7223 */ /* 0x140fe20000010014 */
[----:B------:R-:W-:Y:S01]  /*4420*/  ISETP.GE.AND.EX P6, PT, R32, c[0x0][0x1cc], PT, P6 ;  /* 0x0000730020007a0c */ /* 0x000fe20003fc6360 */
[--C-:B------:R-:W-:Y:S01]  /*4430*/  FFMA.FTZ R43, R19, R43, R20.reuse ;  /* 0x0000002b132b7223 */ /* 0x100fe20000010014 */
[----:B------:R-:W-:Y:S01]  /*4440*/  ISETP.GE.AND.EX P1, PT, R35, c[0x0][0x1cc], PT, P1 ;  /* 0x0000730023007a0c */ /* 0x000fe20003f26310 */
[C-C-:B0-----:R-:W-:Y:S01]  /*4450*/  FFMA.FTZ R5, R19.reuse, R44, R20.reuse ;  /* 0x0000002c13057223 */ /* 0x141fe20000010014 */
[----:B------:R-:W-:Y:S01]  /*4460*/  ISETP.GE.AND.EX P2, PT, R36, c[0x0][0x1cc], PT, P2 ;  /* 0x0000730024007a0c */ /* 0x000fe20003f46320 */
[--C-:B------:R-:W-:Y:S01]  /*4470*/  FFMA.FTZ R45, R19, R45, R20.reuse ;  /* 0x0000002d132d7223 */ /* 0x100fe20000010014 */
[----:B------:R-:W-:Y:S01]  /*4480*/  ISETP.GE.AND.EX P3, PT, R39, c[0x0][0x1cc], PT, P3 ;  /* 0x0000730027007a0c */ /* 0x000fe20003f66330 */
[----:B------:R-:W-:Y:S01]  /*4490*/  FFMA.FTZ R10, R10, R24, R21 ;  /* 0x000000180a0a7223 */ /* 0x000fe20000010015 */
        /* <DEDUP_REMOVED lines=18> */
.L_x_3427:
        /* <DEDUP_REMOVED lines=12> */
.L_x_3429:
[----:B------:R-:W-:Y:S05]  /*4680*/  BSYNC B0 ;  /* 0x0000000000007941 */ /* 0x000fea0003800000 */
.L_x_3428:
        /* <DEDUP_REMOVED lines=11> */
.L_x_3430:
        /* <DEDUP_REMOVED lines=12> */
.L_x_3432:
[----:B------:R-:W-:Y:S05]  /*4800*/  BSYNC B0 ;  /* 0x0000000000007941 */ /* 0x000fea0003800000 */
.L_x_3431:
        /* <DEDUP_REMOVED lines=11> */
.L_x_3433:
        /* <DEDUP_REMOVED lines=12> */
.L_x_3435:
[----:B------:R-:W-:Y:S05]  /*4980*/  BSYNC B0 ;  /* 0x0000000000007941 */ /* 0x000fea0003800000 */
.L_x_3434:
        /* <DEDUP_REMOVED lines=11> */
.L_x_3436:
        /* <DEDUP_REMOVED lines=12> */
.L_x_3438:
[----:B------:R-:W-:Y:S05]  /*4b00*/  BSYNC B0 ;  /* 0x0000000000007941 */ /* 0x000fea0003800000 */
.L_x_3437:
        /* <DEDUP_REMOVED lines=11> */
.L_x_3439:
        /* <DEDUP_REMOVED lines=11> */
.L_x_3441:
[----:B------:R-:W-:Y:S05]  /*4c70*/  BSYNC B0 ;  /* 0x0000000000007941 */ /* 0x000fea0003800000 */
.L_x_3440:
[----:B------:R-:W-:Y:S02]  /*4c80*/  IADD3 R66, R66, c[0x0][0x10], RZ ;  /* 0x0000040042427a10 */ /* 0x000fe40007ffe0ff */
[----:B------:R-:W-:Y:S02]  /*4c90*/  IADD3 R48, R48, 0x1, RZ ;  /* 0x0000000130307810 */ /* 0x000fe40007ffe0ff */
[----:B------:R-:W-:-:S13]  /*4ca0*/  ISETP.GE.AND P1, PT, R66, UR4, PT ;  /* 0x0000000442007c0c */ /* 0x000fda000bf26270 */
[----:B------:R-:W-:Y:S01]  /*4cb0*/  @P1 CALL.REL.NOINC `(.L_x_3442) ;  /* 0x0000001000001944 */ /* 0x000fe20003c00000 */
[----:B------:R-:W-:Y:S05]  /*4cc0*/  BRA `(.L_x_3443) ;  /* 0xffffb5c000007947 */ /* 0x000fea000383ffff */
.L_x_3442:
[----:B------:R-:W-:Y:S05]  /*4cd0*/  EXIT ;  /* 0x000000000000794d */ /* 0x000fea0003800000 */
.L_x_3444:
        /* <DEDUP_REMOVED lines=10> */
.L_x_5192:


//--------------------- .text._Z35group_norm_nhwc_fwd_one_pass_kernelI11Bf16IOBf16WLi512ELi84ELi672EEv26Group_norm_nhwc_fwd_params --------------------------
	.section	.text._Z35group_norm_nhwc_fwd_one_pass_kernelI11Bf16IOBf16WLi512ELi84ELi672EEv26Group_norm_nhwc_fwd_params,"ax",@progbits
	.sectioninfo	@"SHI_REGISTERS=80"
	.align	128
        .global         _Z35group_norm_nhwc_fwd_one_pass_kernelI11Bf16IOBf16WLi512ELi84ELi672EEv26Group_norm_nhwc_fwd_params
        .type           _Z35group_norm_nhwc_fwd_one_pass_kernelI11Bf16IOBf16WLi512ELi84ELi672EEv26Group_norm_nhwc_fwd_params,@function
        .size           _Z35group_norm_nhwc_fwd_one_pass_kernelI11Bf16IOBf16WLi512ELi84ELi672EEv26Group_norm_nhwc_fwd_params,(.L_x_5193 - _Z35group_norm_nhwc_fwd_one_pass_kernelI11Bf16IOBf16WLi512ELi84ELi672EEv26Group_norm_nhwc_fwd_params)
        .other          _Z35group_norm_nhwc_fwd_one_pass_kernelI11Bf16IOBf16WLi512ELi84ELi672EEv26Group_norm_nhwc_fwd_params,@"STO_CUDA_ENTRY STV_DEFAULT"
_Z35group_norm_nhwc_fwd_one_pass_kernelI11Bf16IOBf16WLi512ELi84ELi672EEv26Group_norm_nhwc_fwd_params:
.text._Z35group_norm_nhwc_fwd_one_pass_kernelI11Bf16IOBf16WLi512ELi84ELi672EEv26Group_norm_nhwc_fwd_params:
        /* <DEDUP_REMOVED lines=58> */
.L_x_3551:
[----:B------:R-:W-:Y:S01]  /*03a0*/  IABS R3, c[0x0][0x1d8] ;  /* 0x0000760000037a13 */ /* 0x000fe20000000000 */
[----:B------:R-:W-:Y:S01]  /*03b0*/  UMOV UR6, URZ ;  /* 0x0000003f00067c82 */ /* 0x000fe20008000000 */
[----:B0-----:R-:W-:Y:S01]  /*03c0*/  IABS R4, UR9 ;  /* 0x0000000900047c13 */ /* 0x001fe20008000000 */
        /* <DEDUP_REMOVED lines=64> */
[----:B------:R-:W-:-:S04]  /*07d0*/  IMAD.WIDE.U32 R24, R3, c[0x0][0x1d0], R24 ;  /* 0x0000740003187a25 */ /* 0x000fc800078e0018 */
[----:B------:R-:W-:Y:S01]  /*07e0*/  @!P3 IMAD.MOV.U32 R4, RZ, RZ, R24 ;  /* 0x000000ffff04b224 */ /* 0x000fe200078e0018 */
[----:B------:R-:W-:Y:S02]  /*07f0*/  IADD3 R19, R25, UR5, RZ ;  /* 0x0000000519137c10 */ /* 0x000fe4000fffe0ff */
[----:B------:R-:W-:Y:S02]  /*0800*/  @!P2 MOV R18, R24 ;  /* 0x000000180012a202 */ /* 0x000fe40000000f00 */
[----:B------:R-:W-:-:S03]  /*0810*/  @P0 MOV R7, R19 ;  /* 0x0000001300070202 */ /* 0x000fc60000000f00 */
[----:B------:R-:W-:Y:S01]  /*0820*/  @!P2 IMAD.WIDE.U32 R2, R6, c[0x0][0x1c0], R18 ;  /* 0x000070000602aa25 */ /* 0x000fe200078e0012 */
[----:B------:R-:W-:-:S04]  /*0830*/  SHF.R.S32.HI R6, RZ, 0x1f, R41 ;  /* 0x0000001fff067819 */ /* 0x000fc80000011429 */
[----:B------:R-:W-:Y:S01]  /*0840*/  @!P2 IADD3 R3, R3, R5, RZ ;  /* 0x000000050303a210 */ /* 0x000fe20007ffe0ff */
[----:B------:R-:W-:Y:S01]  /*0850*/  @P0 IMAD R0, R6, c[0x0][0x1c0], RZ ;  /* 0x0000700006000a24 */ /* 0x000fe200078e02ff */
[C---:B------:R-:W-:Y:S02]  /*0860*/  @!P2 LEA R10, P6, R2.reuse, c[0x0][0x170], 0x1 ;  /* 0x00005c00020aaa11 */ /* 0x040fe400078c08ff */
[----:B------:R-:W-:Y:S02]  /*0870*/  @P0 MOV R6, R24 ;  /* 0x0000001800060202 */ /* 0x000fe40000000f00 */
[----:B------:R-:W-:Y:S01]  /*0880*/  @!P2 LEA.HI.X R11, R2, c[0x0][0x174], R3, 0x1, P6 ;  /* 0x00005d00020baa11 */ /* 0x000fe200030f0c03 */
[C---:B------:R-:W-:Y:S01]  /*0890*/  @P0 IMAD R3, R41.reuse, c[0x0][0x1c4], R0 ;  /* 0x0000710029030a24 */ /* 0x040fe200078e0200 */
[----:B------:R-:W-:Y:S01]  /*08a0*/  ISETP.GE.AND.EX P6, PT, R14, c[0x0][0x1cc], PT, P1 ;  /* 0x000073000e007a0c */ /* 0x000fe20003fc6310 */
[----:B------:R-:W-:Y:S01]  /*08b0*/  @P0 IMAD.WIDE.U32 R6, R41, c[0x0][0x1c0], R6 ;  /* 0x0000700029060a25 */ /* 0x000fe200078e0006 */
[----:B------:R-:W-:Y:S01]  /*08c0*/  @!P3 MOV R5, R19 ;  /* 0x000000130005b202 */ /* 0x000fe20000000f00 */
[----:B------:R0:W2:Y:S01]  /*08d0*/  @!P2 LDG.E R40, [R10.64] ;  /* 0x0000000c0a28a981 */ /* 0x0000a2000c1e1900 */
[C---:B------:R-:W-:Y:S01]  /*08e0*/  ISETP.GT.U32.OR P1, PT, R45.reuse, 0x29f, P5 ;  /* 0x0000029f2d00780c */ /* 0x040fe20002f24470 */
[----:B------:R-:W-:Y:S01]  /*08f0*/  @!P3 IMAD R0, R54, c[0x0][0x1c0], RZ ;  /* 0x000070003600ba24 */ /* 0x000fe200078e02ff */
[----:B------:R-:W-:Y:S01]  /*0900*/  ISETP.GT.U32.OR P5, PT, R45, 0x29f, P6 ;  /* 0x0000029f2d00780c */ /* 0x000fe200037a4470 */
[----:B------:R-:W-:Y:S01]  /*0910*/  @!P3 IMAD.WIDE.U32 R4, R12, c[0x0][0x1c0], R4 ;  /* 0x000070000c04ba25 */ /* 0x000fe200078e0004 */
[----:B------:R-:W-:-:S02]  /*0920*/  @P0 IADD3 R3, R7, R3, RZ ;  /* 0x0000000307030210 */ /* 0x000fc40007ffe0ff */
[----:B------:R-:W-:Y:S01]  /*0930*/  @P0 LEA R2, P6, R6, c[0x0][0x170], 0x1 ;  /* 0x00005c0006020a11 */ /* 0x000fe200078c08ff */
[----:B------:R-:W-:Y:S01]  /*0940*/  @!P3 IMAD R9, R12, c[0x0][0x1c4], R0 ;  /* 0x000071000c09ba24 */ /* 0x000fe200078e0200 */
[----:B------:R-:W-:Y:S02]  /*0950*/  @!P4 MOV R7, R19 ;  /* 0x000000130007c202 */ /* 0x000fe40000000f00 */
[----:B------:R-:W-:Y:S02]  /*0960*/  @P0 LEA.HI.X R3, R6, c[0x0][0x174], R3, 0x1, P6 ;  /* 0x00005d0006030a11 */ /* 0x000fe400030f0c03 */
[----:B------:R-:W-:Y:S01]  /*0970*/  @!P3 IADD3 R5, R5, R9, RZ ;  /* 0x000000090505b210 */ /* 0x000fe20007ffe0ff */
[----:B------:R-:W-:Y:S01]  /*0980*/  @!P1 IMAD R0, R17, c[0x0][0x1c0], RZ ;  /* 0x0000700011009a24 */ /* 0x000fe200078e02ff */
[----:B------:R-:W-:Y:S01]  /*0990*/  @!P3 LEA R12, P6, R4, c[0x0][0x170], 0x1 ;  /* 0x00005c00040cba11 */ /* 0x000fe200078c08ff */
        /* <DEDUP_REMOVED lines=9> */
[----:B------:R-:W-:Y:S01]  /*0a30*/  ISETP.GE.U32.AND P3, PT, R76, c[0x0][0x1c8], PT ;  /* 0x000072004c007a0c */ /* 0x000fe20003f66070 */
[----:B------:R-:W-:Y:S01]  /*0a40*/  @!P5 IMAD.MOV.U32 R14, RZ, RZ, R24 ;  /* 0x000000ffff0ed224 */ /* 0x000fe200078e0018 */
[----:B------:R-:W-:Y:S01]  /*0a50*/  @!P4 IADD3 R7, R7, R15, RZ ;  /* 0x0000000f0707c210 */ /* 0x000fe20007ffe0ff */
[----:B------:R-:W-:Y:S01]  /*0a60*/  @!P1 IMAD.WIDE.U32 R4, R16, c[0x0][0x1c0], R4 ;  /* 0x0000700010049a25 */ /* 0x000fe200078e0004 */
[----:B------:R-:W-:-:S02]  /*0a70*/  ISETP.GE.AND.EX P3, PT, R75, c[0x0][0x1cc], PT, P3 ;  /* 0x000073004b007a0c */ /* 0x000fc40003f66330 */
[C---:B------:R-:W-:Y:S02]  /*0a80*/  @!P4 LEA R8, P6, R6.reuse, c[0x0][0x170], 0x1 ;  /* 0x00005c000608ca11 */ /* 0x040fe400078c08ff */
[----:B------:R-:W-:Y:S02]  /*0a90*/  @!P5 MOV R15, R19 ;  /* 0x00000013000fd202 */ /* 0x000fe40000000f00 */
[----:B------:R-:W-:Y:S02]  /*0aa0*/  ISETP.GT.U32.OR P3, PT, R45, 0x29f, P3 ;  /* 0x0000029f2d00780c */ /* 0x000fe40001f64470 */
[----:B------:R-:W-:Y:S01]  /*0ab0*/  @!P4 LEA.HI.X R9, R6, c[0x0][0x174], R7, 0x1, P6 ;  /* 0x00005d000609ca11 */ /* 0x000fe200030f0c07 */
[----:B------:R-:W-:Y:S01]  /*0ac0*/  @!P5 IMAD.WIDE.U32 R14, R77, c[0x0][0x1c0], R14 ;  /* 0x000070004d0eda25 */ /* 0x000fe200078e000e */
[----:B------:R-:W-:Y:S02]  /*0ad0*/  @!P1 IADD3 R5, R5, R17, RZ ;  /* 0x0000001105059210 */ /* 0x000fe40007ffe0ff */
[C---:B------:R-:W-:Y:S01]  /*0ae0*/  @!P1 LEA R6, P6, R4.reuse, c[0x0][0x170], 0x1 ;  /* 0x00005c0004069a11 */ /* 0x040fe200078c08ff */
[----:B------:R-:W-:Y:S01]  /*0af0*/  CS2R R36, SRZ ;  /* 0x0000000000247805 */ /* 0x000fe2000001ff00 */
[----:B------:R-:W-:Y:S01]  /*0b00*/  ISETP.GE.U32.AND P2, PT, R73, c[0x0][0x1c8], PT ;  /* 0x0000720049007a0c */ /* 0x000fe20003f46070 */
[----:B------:R4:W5:Y:S01]  /*0b10*/  @!P4 LDG.E R38, [R8.64] ;  /* 0x0000000c0826c981 */ /* 0x000962000c1e1900 */
[----:B------:R-:W-:-:S02]  /*0b20*/  @!P1 LEA.HI.X R7, R4, c[0x0][0x174], R5, 0x1, P6 ;  /* 0x00005d0004079a11 */ /* 0x000fc400030f0c05 */
[----:B------:R-:W-:Y:S02]  /*0b30*/  @!P5 IADD3 R5, R15, R21, RZ ;  /* 0x000000150f05d210 */ /* 0x000fe40007ffe0ff */
[C---:B------:R-:W-:Y:S02]  /*0b40*/  @!P5 LEA R4, P6, R14.reuse, c[0x0][0x170], 0x1 ;  /* 0x00005c000e04da11 */ /* 0x040fe400078c08ff */
[----:B------:R-:W-:Y:S01]  /*0b50*/  SHF.R.S32.HI R22, RZ, 0x1f, R72 ;  /* 0x0000001fff167819 */ /* 0x000fe20000011448 */
[----:B------:R-:W-:Y:S01]  /*0b60*/  CS2R R30, SRZ ;  /* 0x00000000001e7805 */ /* 0x000fe2000001ff00 */
[----:B------:R-:W-:Y:S01]  /*0b70*/  SHF.R.S32.HI R0, RZ, 0x1f, R73 ;  /* 0x0000001fff007819 */ /* 0x000fe20000011449 */
[----:B----4-:R-:W-:Y:S01]  /*0b80*/  @!P3 IMAD R9, R75, c[0x0][0x1c0], RZ ;  /* 0x000070004b09ba24 */ /* 0x010fe200078e02ff */
[----:B------:R-:W-:Y:S01]  /*0b90*/  @!P5 LEA.HI.X R5, R14, c[0x0][0x174], R5, 0x1, P6 ;  /* 0x00005d000e05da11 */ /* 0x000fe200030f0c05 */
[----:B------:R4:W2:Y:S01]  /*0ba0*/  @!P1 LDG.E R37, [R6.64] ;  /* 0x0000000c06259981 */ /* 0x0008a2000c1e1900 */
[----:B------:R-:W-:-:S02]  /*0bb0*/  ISETP.GE.AND.EX P2, PT, R0, c[0x0][0x1cc], PT, P2 ;  /* 0x0000730000007a0c */ /* 0x000fc40003f46320 */
[----:B------:R-:W-:Y:S01]  /*0bc0*/  ISETP.GE.U32.AND P6, PT, R72, c[0x0][0x1c8], PT ;  /* 0x0000720048007a0c */ /* 0x000fe20003fc6070 */
[----:B------:R0:W2:Y:S01]  /*0bd0*/  @P0 LDG.E R31, [R2.64] ;  /* 0x0000000c021f0981 */ /* 0x0000a2000c1e1900 */
[----:B------:R-:W-:Y:S02]  /*0be0*/  ISETP.GT.U32.OR P4, PT, R45, 0x29f, P2 ;  /* 0x0000029f2d00780c */ /* 0x000fe40001784470 */
[----:B------:R-:W-:Y:S01]  /*0bf0*/  ISETP.GE.AND.EX P1, PT, R22, c[0x0][0x1cc], PT, P6 ;  /* 0x0000730016007a0c */ /* 0x000fe20003f26360 */
[----:B------:R0:W2:Y:S01]  /*0c00*/  @!P5 LDG.E R36, [R4.64] ;  /* 0x0000000c0424d981 */ /* 0x0000a2000c1e1900 */
[----:B------:R-:W-:Y:S01]  /*0c10*/  ISETP.GE.U32.AND P2, PT, R71, c[0x0][0x1c8], PT ;  /* 0x0000720047007a0c */ /* 0x000fe20003f46070 */
[----:B----4-:R-:W-:Y:S01]  /*0c20*/  @!P3 IMAD R7, R76, c[0x0][0x1c4], R9 ;  /* 0x000071004c07ba24 */ /* 0x010fe200078e0209 */
[----:B------:R-:W-:Y:S02]  /*0c30*/  SHF.R.S32.HI R20, RZ, 0x1f, R71 ;  /* 0x0000001fff147819 */ /* 0x000fe40000011447 */
[----:B------:R-:W-:-:S02]  /*0c40*/  @!P3 MOV R8, R24 ;  /* 0x000000180008b202 */ /* 0x000fc40000000f00 */
[----:B------:R-:W-:Y:S02]  /*0c50*/  @!P3 MOV R9, R19 ;  /* 0x000000130009b202 */ /* 0x000fe40000000f00 */
[----:B------:R-:W-:Y:S02]  /*0c60*/  ISETP.GE.U32.AND P6, PT, R70, c[0x0][0x1c8], PT ;  /* 0x0000720046007a0c */ /* 0x000fe40003fc6070 */
[----:B------:R-:W-:Y:S02]  /*0c70*/  SHF.R.S32.HI R16, RZ, 0x1f, R70 ;  /* 0x0000001fff107819 */ /* 0x000fe40000011446 */
[----:B------:R-:W-:Y:S02]  /*0c80*/  ISETP.GT.U32.OR P1, PT, R45, 0x29f, P1 ;  /* 0x0000029f2d00780c */ /* 0x000fe40000f24470 */
[----:B------:R-:W-:Y:S01]  /*0c90*/  ISETP.GE.AND.EX P2, PT, R20, c[0x0][0x1cc], PT, P2 ;  /* 0x0000730014007a0c */ /* 0x000fe20003f46320 */
[----:B------:R-:W-:Y:S01]  /*0ca0*/  @!P3 IMAD.WIDE.U32 R8, R76, c[0x0][0x1c0], R8 ;  /* 0x000070004c08ba25 */ /* 0x000fe200078e0008 */
[----:B------:R-:W-:-:S02]  /*0cb0*/  ISETP.GE.AND.EX P6, PT, R16, c[0x0][0x1cc], PT, P6 ;  /* 0x0000730010007a0c */ /* 0x000fc40003fc6360 */
[C---:B------:R-:W-:Y:S02]  /*0cc0*/  ISETP.GT.U32.OR P2, PT, R45.reuse, 0x29f, P2 ;  /* 0x0000029f2d00780c */ /* 0x040fe40001744470 */
[----:B------:R-:W-:Y:S01]  /*0cd0*/  ISETP.GT.U32.OR P5, PT, R45, 0x29f, P6 ;  /* 0x0000029f2d00780c */ /* 0x000fe200037a4470 */
[----:B------:R-:W-:Y:S01]  /*0ce0*/  @!P4 IMAD R0, R0, c[0x0][0x1c0], RZ ;  /* 0x000070000000ca24 */ /* 0x000fe200078e02ff */
[----:B------:R-:W-:Y:S01]  /*0cf0*/  @!P3 IADD3 R7, R9, R7, RZ ;  /* 0x000000070907b210 */ /* 0x000fe20007ffe0ff */
[----:B0-----:R-:W-:Y:S01]  /*0d00*/  @!P4 IMAD.MOV.U32 R5, RZ, RZ, R19 ;  /* 0x000000ffff05c224 */ /* 0x001fe200078e0013 */
[C---:B------:R-:W-:Y:S02]  /*0d10*/  @!P3 LEA R6, P6, R8.reuse, c[0x0][0x170], 0x1 ;  /* 0x00005c000806ba11 */ /* 0x040fe400078c08ff */
[-C--:B------:R-:W-:Y:S01]  /*0d20*/  @!P4 MOV R4, R24.reuse ;  /* 0x000000180004c202 */ /* 0x080fe20000000f00 */
[C---:B------:R-:W-:Y:S01]  /*0d30*/  @!P4 IMAD R11, R73.reuse, c[0x0][0x1c4], R0 ;  /* 0x00007100490bca24 */ /* 0x040fe200078e0200 */
[----:B------:R-:W-:Y:S01]  /*0d40*/  @!P3 LEA.HI.X R7, R8, c[0x0][0x174], R7, 0x1, P6 ;  /* 0x00005d000807ba11 */ /* 0x000fe200030f0c07 */
[----:B-1----:R-:W-:Y:S01]  /*0d50*/  @!P1 IMAD R13, R22, c[0x0][0x1c0], RZ ;  /* 0x00007000160d9a24 */ /* 0x002fe200078e02ff */
[-C--:B------:R-:W-:Y:S01]  /*0d60*/  @!P1 MOV R8, R24.reuse ;  /* 0x0000001800089202 */ /* 0x080fe20000000f00 */
[----:B------:R-:W-:Y:S01]  /*0d70*/  @!P4 IMAD.WIDE.U32 R4, R73, c[0x0][0x1c0], R4 ;  /* 0x000070004904ca25 */ /* 0x000fe200078e0004 */
[----:B------:R-:W-:Y:S01]  /*0d80*/  @!P1 MOV R9, R19 ;  /* 0x0000001300099202 */ /* 0x000fe20000000f00 */
[----:B------:R-:W-:Y:S01]  /*0d90*/  CS2R R34, SRZ ;  /* 0x0000000000227805 */ /* 0x000fe2000001ff00 */
[----:B------:R-:W-:Y:S01]  /*0da0*/  @!P2 MOV R14, R24 ;  /* 0x00000018000ea202 */ /* 0x000fe20000000f00 */
[C---:B------:R-:W-:Y:S01]  /*0db0*/  @!P1 IMAD R13, R72.reuse, c[0x0][0x1c4], R13 ;  /* 0x00007100480d9a24 */ /* 0x040fe200078e020d */
[----:B------:R-:W-:Y:S01]  /*0dc0*/  @!P4 IADD3 R5, R5, R11, RZ ;  /* 0x0000000b0505c210 */ /* 0x000fe20007ffe0ff */
[----:B------:R-:W-:Y:S01]  /*0dd0*/  @!P1 IMAD.WIDE.U32 R8, R72, c[0x0][0x1c0], R8 ;  /* 0x0000700048089a25 */ /* 0x000fe200078e0008 */
[----:B------:R-:W-:Y:S01]  /*0de0*/  @!P4 LEA R10, P6, R4, c[0x0][0x170], 0x1 ;  /* 0x00005c00040aca11 */ /* 0x000fe200078c08ff */
[----:B------:R0:W4:Y:S01]  /*0df0*/  @!P3 LDG.E R35, [R6.64] ;  /* 0x0000000c0623b981 */ /* 0x000122000c1e1900 */
[----:B------:R-:W-:Y:S01]  /*0e00*/  @!P2 MOV R15, R19 ;  /* 0x00000013000fa202 */ /* 0x000fe20000000f00 */
[----:B------:R-:W-:Y:S01]  /*0e10*/  @!P2 IMAD R0, R20, c[0x0][0x1c0], RZ ;  /* 0x000070001400aa24 */ /* 0x000fe200078e02ff */
[----:B------:R-:W-:-:S02]  /*0e20*/  @!P4 LEA.HI.X R11, R4, c[0x0][0x174], R5, 0x1, P6 ;  /* 0x00005d00040bca11 */ /* 0x000fc400030f0c05 */
[----:B------:R-:W-:Y:S01]  /*0e30*/  ISETP.GE.U32.AND P3, PT, R69, c[0x0][0x1c8], PT ;  /* 0x0000720045007a0c */ /* 0x000fe20003f66070 */
[C---:B------:R-:W-:Y:S01]  /*0e40*/  @!P2 IMAD R17, R71.reuse, c[0x0][0x1c4], R0 ;  /* 0x000071004711aa24 */ /* 0x040fe200078e0200 */
[----:B------:R-:W-:Y:S01]  /*0e50*/  SHF.R.S32.HI R23, RZ, 0x1f, R69 ;  /* 0x0000001fff177819 */ /* 0x000fe20000011445 */
[----:B------:R-:W-:Y:S01]  /*0e60*/  @!P2 IMAD.WIDE.U32 R14, R71, c[0x0][0x1c0], R14 ;  /* 0x00007000470eaa25 */ /* 0x000fe200078e000e */
[----:B------:R-:W-:Y:S01]  /*0e70*/  @!P1 IADD3 R5, R9, R13, RZ ;  /* 0x0000000d09059210 */ /* 0x000fe20007ffe0ff */
[----:B------:R-:W-:Y:S01]  /*0e80*/  CS2R R32, SRZ ;  /* 0x0000000000207805 */ /* 0x000fe2000001ff00 */
[C---:B------:R-:W-:Y:S01]  /*0e90*/  @!P1 LEA R4, P6, R8.reuse, c[0x0][0x170], 0x1 ;  /* 0x00005c0008049a11 */ /* 0x040fe200078c08ff */
[----:B------:R1:W2:Y:S01]  /*0ea0*/  @!P4 LDG.E R34, [R10.64] ;  /* 0x0000000c0a22c981 */ /* 0x0002a2000c1e1900 */
[----:B------:R-:W-:Y:S02]  /*0eb0*/  ISETP.GE.AND.EX P3, PT, R23, c[0x0][0x1cc], PT, P3 ;  /* 0x0000730017007a0c */ /* 0x000fe40003f66330 */
[----:B------:R-:W-:-:S02]  /*0ec0*/  @!P1 LEA.HI.X R5, R8, c[0x0][0x174], R5, 0x1, P6 ;  /* 0x00005d0008059a11 */ /* 0x000fc400030f0c05 */
[----:B------:R-:W-:Y:S02]  /*0ed0*/  @!P2 IADD3 R9, R15, R17, RZ ;  /* 0x000000110f09a210 */ /* 0x000fe40007ffe0ff */
[----:B------:R-:W-:Y:S01]  /*0ee0*/  @!P2 LEA R8, P6, R14, c[0x0][0x170], 0x1 ;  /* 0x00005c000e08aa11 */ /* 0x000fe200078c08ff */
[----:B------:R-:W-:Y:S01]  /*0ef0*/  @!P5 IMAD R21, R16, c[0x0][0x1c0], RZ ;  /* 0x000070001015da24 */ /* 0x000fe200078e02ff */
[----:B------:R-:W-:Y:S01]  /*0f00*/  ISETP.GT.U32.OR P3, PT, R45, 0x29f, P3 ;  /* 0x0000029f2d00780c */ /* 0x000fe20001f64470 */
[----:B------:R0:W2:Y:S01]  /*0f10*/  @!P1 LDG.E R33, [R4.64] ;  /* 0x0000000c04219981 */ /* 0x0000a2000c1e1900 */
[----:B------:R-:W-:Y:S02]  /*0f20*/  @!P2 LEA.HI.X R9, R14, c[0x0][0x174], R9, 0x1, P6 ;  /* 0x00005d000e09aa11 */ /* 0x000fe400030f0c09 */
[----:B------:R-:W-:Y:S02]  /*0f30*/  ISETP.GE.U32.AND P4, PT, R68, c[0x0][0x1c8], PT ;  /* 0x0000720044007a0c */ /* 0x000fe40003f86070 */
[----:B------:R-:W-:Y:S01]  /*0f40*/  SHF.R.S32.HI R22, RZ, 0x1f, R68 ;  /* 0x0000001fff167819 */ /* 0x000fe20000011444 */
[----:B------:R0:W2:Y:S01]  /*0f50*/  @!P2 LDG.E R32, [R8.64] ;  /* 0x0000000c0820a981 */ /* 0x0000a2000c1e1900 */
[----:B------:R-:W-:-:S02]  /*0f60*/  @!P5 MOV R12, R24 ;  /* 0x00000018000cd202 */ /* 0x000fc40000000f00 */
[----:B------:R-:W-:Y:S02]  /*0f70*/  ISETP.GE.AND.EX P4, PT, R22, c[0x0][0x1cc], PT, P4 ;  /* 0x0000730016007a0c */ /* 0x000fe40003f86340 */
[----:B------:R-:W-:Y:S02]  /*0f80*/  @!P5 MOV R13, R19 ;  /* 0x00000013000dd202 */ /* 0x000fe40000000f00 */
[----:B------:R-:W-:Y:S02]  /*0f90*/  ISETP.GE.U32.AND P2, PT, R67, c[0x0][0x1c8], PT ;  /* 0x0000720043007a0c */ /* 0x000fe40003f46070 */
[----:B------:R-:W-:Y:S02]  /*0fa0*/  SHF.R.S32.HI R20, RZ, 0x1f, R67 ;  /* 0x0000001fff147819 */ /* 0x000fe40000011443 */
[----:B------:R-:W-:Y:S01]  /*0fb0*/  ISETP.GT.U32.OR P4, PT, R45, 0x29f, P4 ;  /* 0x0000029f2d00780c */ /* 0x000fe20002784470 */
[----:B------:R-:W-:Y:S01]  /*0fc0*/  @!P5 IMAD R21, R70, c[0x0][0x1c4], R21 ;  /* 0x000071004615da24 */ /* 0x000fe200078e0215 */
[----:B------:R-:W-:Y:S01]  /*0fd0*/  ISETP.GE.AND.EX P2, PT, R20, c[0x0][0x1cc], PT, P2 ;  /* 0x0000730014007a0c */ /* 0x000fe20003f46320 */
[----:B------:R-:W-:Y:S01]  /*0fe0*/  @!P5 IMAD.WIDE.U32 R12, R70, c[0x0][0x1c0], R12 ;  /* 0x00007000460cda25 */ /* 0x000fe200078e000c */
[----:B------:R-:W-:-:S02]  /*0ff0*/  ISETP.GE.U32.AND P1, PT, R66, c[0x0][0x1c8], PT ;  /* 0x0000720042007a0c */ /* 0x000fc40003f26070 */
[----:B------:R-:W-:Y:S01]  /*1000*/  SHF.R.S32.HI R16, RZ, 0x1f, R66 ;  /* 0x0000001fff107819 */ /* 0x000fe20000011442 */
[----:B------:R-:W-:Y:S01]  /*1010*/  @!P3 IMAD R0, R23, c[0x0][0x1c0], RZ ;  /* 0x000070001700ba24 */ /* 0x000fe200078e02ff */
[----:B0-----:R-:W-:Y:S02]  /*1020*/  @!P3 MOV R8, R24 ;  /* 0x000000180008b202 */ /* 0x001fe40000000f00 */
[----:B------:R-:W-:Y:S01]  /*1030*/  @!P3 MOV R9, R19 ;  /* 0x000000130009b202 */ /* 0x000fe20000000f00 */
[----:B------:R-:W-:Y:S01]  /*1040*/  @!P5 IMAD.IADD R13, R13, 0x1, R21 ;  /* 0x000000010d0dd824 */ /* 0x000fe200078e0215 */
[----:B------:R-:W-:Y:S01]  /*1050*/  ISETP.GT.U32.OR P2, PT, R45, 0x29f, P2 ;  /* 0x0000029f2d00780c */ /* 0x000fe20001744470 */
[C---:B------:R-:W-:Y:S01]  /*1060*/  @!P3 IMAD R5, R69.reuse, c[0x0][0x1c4], R0 ;  /* 0x000071004505ba24 */ /* 0x040fe200078e0200 */
[----:B------:R-:W-:Y:S01]  /*1070*/  ISETP.GE.AND.EX P1, PT, R16, c[0x0][0x1cc], PT, P1 ;  /* 0x0000730010007a0c */ /* 0x000fe20003f26310 */
[----:B------:R-:W-:Y:S01]  /*1080*/  @!P3 IMAD.WIDE.U32 R8, R69, c[0x0][0x1c0], R8 ;  /* 0x000070004508ba25 */ /* 0x000fe200078e0008 */
[----:B------:R-:W-:-:S02]  /*1090*/  @!P5 LEA R6, P6, R12, c[0x0][0x170], 0x1 ;  /* 0x00005c000c06da11 */ /* 0x000fc400078c08ff */
[----:B------:R-:W-:Y:S02]  /*10a0*/  ISETP.GT.U32.OR P1, PT, R45, 0x29f, P1 ;  /* 0x0000029f2d00780c */ /* 0x000fe40000f24470 */
[----:B------:R-:W-:Y:S02]  /*10b0*/  @!P5 LEA.HI.X R7, R12, c[0x0][0x174], R13, 0x1, P6 ;  /* 0x00005d000c07da11 */ /* 0x000fe400030f0c0d */
[----:B------:R-:W-:Y:S01]  /*10c0*/  @!P3 IADD3 R0, R9, R5, RZ ;  /* 0x000000050900b210 */ /* 0x000fe20007ffe0ff */
[----:B-1----:R-:W-:Y:S01]  /*10d0*/  @!P4 IMAD R11, R22, c[0x0][0x1c0], RZ ;  /* 0x00007000160bca24 */ /* 0x002fe200078e02ff */
[----:B------:R-:W-:Y:S01]  /*10e0*/  @!P4 MOV R4, R24 ;  /* 0x000000180004c202 */ /* 0x000fe20000000f00 */
[----:B------:R0:W2:Y:S01]  /*10f0*/  @!P5 LDG.E R30, [R6.64] ;  /* 0x0000000c061ed981 */ /* 0x0000a2000c1e1900 */
[----:B------:R-:W-:Y:S02]  /*1100*/  @!P4 MOV R5, R19 ;  /* 0x000000130005c202 */ /* 0x000fe40000000f00 */
[----:B------:R-:W-:Y:S01]  /*1110*/  @!P3 LEA R2, P6, R8, c[0x0][0x170], 0x1 ;  /* 0x00005c000802ba11 */ /* 0x000fe200078c08ff */
[C---:B------:R-:W-:Y:S01]  /*1120*/  @!P4 IMAD R9, R68.reuse, c[0x0][0x1c4], R11 ;  /* 0x000071004409ca24 */ /* 0x040fe200078e020b */
[----:B------:R-:W-:Y:S01]  /*1130*/  ISETP.GE.U32.AND P5, PT, R65, c[0x0][0x1c8], PT ;  /* 0x0000720041007a0c */ /* 0x000fe20003fa6070 */
[----:B------:R-:W-:Y:S01]  /*1140*/  @!P4 IMAD.WIDE.U32 R4, R68, c[0x0][0x1c0], R4 ;  /* 0x000070004404ca25 */ /* 0x000fe200078e0004 */
[----:B------:R-:W-:-:S02]  /*1150*/  SHF.R.S32.HI R13, RZ, 0x1f, R65 ;  /* 0x0000001fff0d7819 */ /* 0x000fc40000011441 */
[----:B------:R-:W-:Y:S01]  /*1160*/  @!P3 LEA.HI.X R3, R8, c[0x0][0x174], R0, 0x1, P6 ;  /* 0x00005d000803ba11 */ /* 0x000fe200030f0c00 */
[----:B------:R-:W-:Y:S01]  /*1170*/  @!P2 IMAD R0, R20, c[0x0][0x1c0], RZ ;  /* 0x000070001400aa24 */ /* 0x000fe200078e02ff */
[-C--:B0-----:R-:W-:Y:S02]  /*1180*/  @!P2 MOV R6, R24.reuse ;  /* 0x000000180006a202 */ /* 0x081fe40000000f00 */
[----:B------:R-:W-:Y:S02]  /*1190*/  @!P2 MOV R7, R19 ;  /* 0x000000130007a202 */ /* 0x000fe40000000f00 */
[----:B------:R-:W-:Y:S01]  /*11a0*/  ISETP.GE.AND.EX P5, PT, R13, c[0x0][0x1cc], PT, P5 ;  /* 0x000073000d007a0c */ /* 0x000fe20003fa6350 */
[----:B------:R-:W-:Y:S01]  /*11b0*/  @!P2 IMAD R0, R67, c[0x0][0x1c4], R0 ;  /* 0x000071004300aa24 */ /* 0x000fe200078e0200 */
[----:B------:R-:W-:Y:S01]  /*11c0*/  @!P4 IADD3 R9, R5, R9, RZ ;  /* 0x000000090509c210 */ /* 0x000fe20007ffe0ff */
[----:B------:R-:W-:Y:S01]  /*11d0*/  @!P2 IMAD.WIDE.U32 R6, R67, c[0x0][0x1c0], R6 ;  /* 0x000070004306aa25 */ /* 0x000fe200078e0006 */
[----:B------:R-:W-:Y:S01]  /*11e0*/  @!P4 LEA R8, P6, R4, c[0x0][0x170], 0x1 ;  /* 0x00005c000408ca11 */ /* 0x000fe200078c08ff */
[----:B------:R-:W-:Y:S01]  /*11f0*/  CS2R R28, SRZ ;  /* 0x00000000001c7805 */ /* 0x000fe2000001ff00 */
[----:B------:R-:W-:Y:S01]  /*1200*/  @!P1 MOV R10, R24 ;  /* 0x00000018000a9202 */ /* 0x000fe20000000f00 */
[----:B------:R-:W-:Y:S01]  /*1210*/  @!P1 IMAD R5, R16, c[0x0][0x1c0], RZ ;  /* 0x0000700010059a24 */ /* 0x000fe200078e02ff */
[----:B------:R-:W-:Y:S01]  /*1220*/  ISETP.GT.U32.OR P5, PT, R45, 0x29f, P5 ;  /* 0x0000029f2d00780c */ /* 0x000fe20002fa4470 */
[----:B------:R-:W-:Y:S01]  /*1230*/  @!P1 IMAD.MOV.U32 R11, RZ, RZ, R19 ;  /* 0x000000ffff0b9224 */ /* 0x000fe200078e0013 */
[----:B------:R-:W-:Y:S01]  /*1240*/  @!P4 LEA.HI.X R9, R4, c[0x0][0x174], R9, 0x1, P6 ;  /* 0x00005d000409ca11 */ /* 0x000fe200030f0c09 */
[C---:B------:R-:W-:Y:S01]  /*1250*/  @!P1 IMAD R12, R66.reuse, c[0x0][0x1c4], R5 ;  /* 0x00007100420c9a24 */ /* 0x040fe200078e0205 */
[----:B------:R-:W-:Y:S01]  /*1260*/  @!P2 IADD3 R0, R7, R0, RZ ;  /* 0x000000000700a210 */ /* 0x000fe20007ffe0ff */
[----:B------:R-:W-:Y:S01]  /*1270*/  @!P1 IMAD.WIDE.U32 R10, R66, c[0x0][0x1c0], R10 ;  /* 0x00007000420a9a25 */ /* 0x000fe200078e000a */
[----:B------:R-:W-:Y:S01]  /*1280*/  @!P2 LEA R4, P6, R6, c[0x0][0x170], 0x1 ;  /* 0x00005c000604aa11 */ /* 0x000fe200078c08ff */
[----:B------:R0:W2:Y:S01]  /*1290*/  @!P3 LDG.E R29, [R2.64] ;  /* 0x0000000c021db981 */ /* 0x0000a2000c1e1900 */
[----:B------:R-:W-:-:S02]  /*12a0*/  ISETP.GE.U32.AND P3, PT, R64, c[0x0][0x1c8], PT ;  /* 0x0000720040007a0c */ /* 0x000fc40003f66070 */
[----:B------:R-:W-:Y:S01]  /*12b0*/  SHF.R.S32.HI R15, RZ, 0x1f, R64 ;  /* 0x0000001fff0f7819 */ /* 0x000fe20000011440 */
[----:B------:R-:W-:Y:S01]  /*12c0*/  CS2R R26, SRZ ;  /* 0x00000000001a7805 */ /* 0x000fe2000001ff00 */
[----:B------:R-:W-:Y:S01]  /*12d0*/  @!P2 LEA.HI.X R5, R6, c[0x0][0x174], R0, 0x1, P6 ;  /* 0x00005d000605aa11 */ /* 0x000fe200030f0c00 */
[----:B------:R1:W2:Y:S01]  /*12e0*/  @!P4 LDG.E R28, [R8.64] ;  /* 0x0000000c081cc981 */ /* 0x0002a2000c1e1900 */
[----:B------:R-:W-:Y:S02]  /*12f0*/  @!P1 IADD3 R12, R11, R12, RZ ;  /* 0x0000000c0b0c9210 */ /* 0x000fe40007ffe0ff */
[C---:B------:R-:W-:Y:S02]  /*1300*/  @!P1 LEA R6, P6, R10.reuse, c[0x0][0x170], 0x1 ;  /* 0x00005c000a069a11 */ /* 0x040fe400078c08ff */
[----:B------:R-:W-:Y:S01]  /*1310*/  ISETP.GE.AND.EX P3, PT, R15, c[0x0][0x1cc], PT, P3 ;  /* 0x000073000f007a0c */ /* 0x000fe20003f66330 */
[----:B------:R-:W-:Y:S01]  /*1320*/  @!P5 IMAD R0, R13, c[0x0][0x1c0], RZ ;  /* 0x000070000d00da24 */ /* 0x000fe200078e02ff */
[----:B------:R-:W-:Y:S01]  /*1330*/  @!P1 LEA.HI.X R7, R10, c[0x0][0x174], R12, 0x1, P6 ;  /* 0x00005d000a079a11 */ /* 0x000fe200030f0c0c */
[----:B------:R0:W2:Y:S01]  /*1340*/  @!P2 LDG.E R27, [R4.64] ;  /* 0x0000000c041ba981 */ /* 0x0000a2000c1e1900 */
[----:B------:R-:W-:-:S02]  /*1350*/  @!P5 MOV R10, R24 ;  /* 0x00000018000ad202 */ /* 0x000fc40000000f00 */
[----:B------:R-:W-:Y:S02]  /*1360*/  @!P5 MOV R11, R19 ;  /* 0x00000013000bd202 */ /* 0x000fe40000000f00 */
[----:B------:R-:W-:Y:S01]  /*1370*/  ISETP.GT.U32.OR P3, PT, R45, 0x29f, P3 ;  /* 0x0000029f2d00780c */ /* 0x000fe20001f64470 */
[C---:B------:R-:W-:Y:S01]  /*1380*/  @!P5 IMAD R0, R65.reuse, c[0x0][0x1c4], R0 ;  /* 0x000071004100da24 */ /* 0x040fe200078e0200 */
[----:B------:R-:W-:Y:S01]  /*1390*/  SHF.R.S32.HI R14, RZ, 0x1f, R63 ;  /* 0x0000001fff0e7819 */ /* 0x000fe2000001143f */
[----:B------:R-:W-:Y:S01]  /*13a0*/  @!P5 IMAD.WIDE.U32 R10, R65, c[0x0][0x1c0], R10 ;  /* 0x00007000410ada25 */ /* 0x000fe200078e000a */
[----:B------:R-:W-:Y:S01]  /*13b0*/  ISETP.GE.U32.AND P2, PT, R63, c[0x0][0x1c8], PT ;  /* 0x000072003f007a0c */ /* 0x000fe20003f46070 */
[----:B------:R1:W2:Y:S01]  /*13c0*/  @!P1 LDG.E R26, [R6.64] ;  /* 0x0000000c061a9981 */ /* 0x0002a2000c1e1900 */
[----:B------:R-:W-:Y:S02]  /*13d0*/  ISETP.GE.U32.AND P4, PT, R62, c[0x0][0x1c8], PT ;  /* 0x000072003e007a0c */ /* 0x000fe40003f86070 */
[----:B------:R-:W-:-:S02]  /*13e0*/  @!P5 IADD3 R0, R11, R0, RZ ;  /* 0x000000000b00d210 */ /* 0x000fc40007ffe0ff */
[----:B0-----:R-:W-:Y:S02]  /*13f0*/  @!P5 LEA R2, P6, R10, c[0x0][0x170], 0x1 ;  /* 0x00005c000a02da11 */ /* 0x001fe400078c08ff */
[----:B------:R-:W-:Y:S02]  /*1400*/  ISETP.GE.AND.EX P1, PT, R14, c[0x0][0x1cc], PT, P2 ;  /* 0x000073000e007a0c */ /* 0x000fe40003f26320 */
[----:B------:R-:W-:Y:S02]  /*1410*/  SHF.R.S32.HI R13, RZ, 0x1f, R62 ;  /* 0x0000001fff0d7819 */ /* 0x000fe4000001143e */
[----:B------:R-:W-:Y:S01]  /*1420*/  @!P5 LEA.HI.X R3, R10, c[0x0][0x174], R0, 0x1, P6 ;  /* 0x00005d000a03da11 */ /* 0x000fe200030f0c00 */
[----:B------:R-:W-:Y:S01]  /*1430*/  @!P3 IMAD R0, R15, c[0x0][0x1c0], RZ ;  /* 0x000070000f00ba24 */ /* 0x000fe200078e02ff */
[----:B------:R-:W-:Y:S02]  /*1440*/  @!P3 MOV R4, R24 ;  /* 0x000000180004b202 */ /* 0x000fe40000000f00 */
        /* <DEDUP_REMOVED lines=11> */
[C---:B0-----:R-:W-:Y:S01]  /*1500*/  @!P3 LEA R2, P6, R4.reuse, c[0x0][0x170], 0x1 ;  /* 0x00005c000402ba11 */ /* 0x041fe200078c08ff */
[----:B-1----:R-:W-:Y:S01]  /*1510*/  @!P1 IMAD.MOV.U32 R7, RZ, RZ, R19 ;  /* 0x000000ffff079224 */ /* 0x002fe200078e0013 */
[-C--:B------:R-:W-:Y:S02]  /*1520*/  @!P1 MOV R6, R24.reuse ;  /* 0x0000001800069202 */ /* 0x080fe40000000f00 */
[----:B------:R-:W-:Y:S01]  /*1530*/  @!P3 LEA.HI.X R3, R4, c[0x0][0x174], R0, 0x1, P6 ;  /* 0x00005d000403ba11 */ /* 0x000fe200030f0c00 */
[----:B------:R-:W-:Y:S01]  /*1540*/  @!P1 IMAD R0, R14, c[0x0][0x1c0], RZ ;  /* 0x000070000e009a24 */ /* 0x000fe200078e02ff */
[----:B------:R-:W-:Y:S01]  /*1550*/  ISETP.GE.AND.EX P4, PT, R12, c[0x0][0x1cc], PT, P4 ;  /* 0x000073000c007a0c */ /* 0x000fe20003f86340 */
[C---:B------:R-:W-:Y:S01]  /*1560*/  @!P1 IMAD.WIDE.U32 R6, R63.reuse, c[0x0][0x1c0], R6 ;  /* 0x000070003f069a25 */ /* 0x040fe200078e0006 */
[----:B------:R-:W-:Y:S01]  /*1570*/  ISETP.GE.U32.AND P5, PT, R60, c[0x0][0x1c8], PT ;  /* 0x000072003c007a0c */ /* 0x000fe20003fa6070 */
[----:B------:R0:W3:Y:S01]  /*1580*/  @!P3 LDG.E R16, [R2.64] ;  /* 0x0000000c0210b981 */ /* 0x0000e2000c1e1900 */
[----:B------:R-:W-:Y:S01]  /*1590*/  SHF.R.S32.HI R11, RZ, 0x1f, R60 ;  /* 0x0000001fff0b7819 */ /* 0x000fe2000001143c */
[----:B------:R-:W-:Y:S01]  /*15a0*/  @!P1 IMAD R0, R63, c[0x0][0x1c4], R0 ;  /* 0x000071003f009a24 */ /* 0x000fe200078e0200 */
[----:B------:R-:W-:Y:S01]  /*15b0*/  @!P2 MOV R8, R24 ;  /* 0x000000180008a202 */ /* 0x000fe20000000f00 */
[----:B------:R-:W-:Y:S01]  /*15c0*/  @!P2 IMAD R10, R13, c[0x0][0x1c0], RZ ;  /* 0x000070000d0aaa24 */ /* 0x000fe200078e02ff */
[----:B------:R-:W-:-:S02]  /*15d0*/  @!P2 MOV R9, R19 ;  /* 0x000000130009a202 */ /* 0x000fc40000000f00 */
[----:B------:R-:W-:Y:S01]  /*15e0*/  ISETP.GT.U32.OR P4, PT, R45, 0x29f, P4 ;  /* 0x0000029f2d00780c */ /* 0x000fe20002784470 */
[C---:B------:R-:W-:Y:S01]  /*15f0*/  @!P2 IMAD R10, R62.reuse, c[0x0][0x1c4], R10 ;  /* 0x000071003e0aaa24 */ /* 0x040fe200078e020a */
        /* <DEDUP_REMOVED lines=11> */
[----:B------:R-:W-:Y:S01]  /*16b0*/  @!P4 MOV R3, R19 ;  /* 0x000000130003c202 */ /* 0x000fe20000000f00 */
[----:B------:R-:W-:Y:S01]  /*16c0*/  @!P5 IMAD R0, R11, c[0x0][0x1c0], RZ ;  /* 0x000070000b00da24 */ /* 0x000fe200078e02ff */
[----:B------:R-:W-:Y:S01]  /*16d0*/  ISETP.GE.U32.AND P3, PT, R59, c[0x0][0x1c8], PT ;  /* 0x000072003b007a0c */ /* 0x000fe20003f66070 */
[C---:B------:R-:W-:Y:S01]  /*16e0*/  @!P4 IMAD R8, R61.reuse, c[0x0][0x1c4], R8 ;  /* 0x000071003d08ca24 */ /* 0x040fe200078e0208 */
[----:B------:R-:W-:Y:S01]  /*16f0*/  SHF.R.S32.HI R21, RZ, 0x1f, R59 ;  /* 0x0000001fff157819 */ /* 0x000fe2000001143b */
[----:B------:R-:W-:Y:S01]  /*1700*/  @!P4 IMAD.WIDE.U32 R2, R61, c[0x0][0x1c0], R2 ;  /* 0x000070003d02ca25 */ /* 0x000fe200078e0002 */
[----:B------:R-:W-:-:S02]  /*1710*/  @!P5 MOV R10, R24 ;  /* 0x00000018000ad202 */ /* 0x000fc40000000f00 */
[----:B------:R-:W-:Y:S02]  /*1720*/  @!P5 MOV R11, R19 ;  /* 0x00000013000bd202 */ /* 0x000fe40000000f00 */
[----:B------:R-:W-:Y:S02]  /*1730*/  @!P4 IADD3 R3, R3, R8, RZ ;  /* 0x000000080303c210 */ /* 0x000fe40007ffe0ff */
[----:B------:R-:W-:Y:S02]  /*1740*/  ISETP.GE.AND.EX P3, PT, R21, c[0x0][0x1cc], PT, P3 ;  /* 0x0000730015007a0c */ /* 0x000fe40003f66330 */
[----:B------:R-:W-:Y:S01]  /*1750*/  @!P4 LEA R8, P6, R2, c[0x0][0x170], 0x1 ;  /* 0x00005c000208ca11 */ /* 0x000fe200078c08ff */
[C---:B------:R-:W-:Y:S01]  /*1760*/  @!P5 IMAD R0, R60.reuse, c[0x0][0x1c4], R0 ;  /* 0x000071003c00da24 */ /* 0x040fe200078e0200 */
[----:B------:R-:W-:Y:S01]  /*1770*/  ISETP.GT.U32.OR P3, PT, R45, 0x29f, P3 ;  /* 0x0000029f2d00780c */ /* 0x000fe20001f64470 */
[----:B------:R-:W-:Y:S01]  /*1780*/  @!P5 IMAD.WIDE.U32 R10, R60, c[0x0][0x1c0], R10 ;  /* 0x000070003c0ada25 */ /* 0x000fe200078e000a */
[----:B------:R-:W-:Y:S01]  /*1790*/  CS2R R12, SRZ ;  /* 0x00000000000c7805 */ /* 0x000fe2000001ff00 */
[----:B------:R-:W-:-:S02]  /*17a0*/  @!P4 LEA.HI.X R9, R2, c[0x0][0x174], R3, 0x1, P6 ;  /* 0x00005d000209ca11 */ /* 0x000fc400030f0c03 */
[----:B------:R-:W-:Y:S01]  /*17b0*/  @!P5 IMAD.IADD R0, R11, 0x1, R0 ;  /* 0x000000010b00d824 */ /* 0x000fe200078e0200 */
[----:B------:R-:W-:Y:S01]  /*17c0*/  @!P5 LEA R2, P6, R10, c[0x0][0x170], 0x1 ;  /* 0x00005c000a02da11 */ /* 0x000fe200078c08ff */
[----:B------:R-:W-:Y:S01]  /*17d0*/  CS2R R14, SRZ ;  /* 0x00000000000e7805 */ /* 0x000fe2000001ff00 */
[----:B------:R0:W4:Y:S01]  /*17e0*/  @!P4 LDG.E R13, [R8.64] ;  /* 0x0000000c080dc981 */ /* 0x000122000c1e1900 */
[----:B------:R-:W-:Y:S02]  /*17f0*/  ISETP.GE.U32.AND P4, PT, R58, c[0x0][0x1c8], PT ;  /* 0x000072003a007a0c */ /* 0x000fe40003f86070 */
[----:B------:R-:W-:Y:S02]  /*1800*/  SHF.R.S32.HI R20, RZ, 0x1f, R58 ;  /* 0x0000001fff147819 */ /* 0x000fe4000001143a */
[----:B------:R-:W-:Y:S01]  /*1810*/  @!P5 LEA.HI.X R3, R10, c[0x0][0x174], R0, 0x1, P6 ;  /* 0x00005d000a03da11 */ /* 0x000fe200030f0c00 */
[----:B------:R1:W4:Y:S01]  /*1820*/  @!P1 LDG.E R15, [R4.64] ;  /* 0x0000000c040f9981 */ /* 0x000322000c1e1900 */
[----:B------:R-:W-:Y:S01]  /*1830*/  ISETP.GE.AND.EX P4, PT, R20, c[0x0][0x1cc], PT, P4 ;  /* 0x0000730014007a0c */ /* 0x000fe20003f86340 */
[----:B------:R-:W-:-:S02]  /*1840*/  @!P3 IMAD R0, R21, c[0x0][0x1c0], RZ ;  /* 0x000070001500ba24 */ /* 0x000fc400078e02ff */
[----:B------:R5:W4:Y:S01]  /*1850*/  @!P5 LDG.E R12, [R2.64] ;  /* 0x0000000c020cd981 */ /* 0x000b22000c1e1900 */
[----:B------:R-:W-:Y:S02]  /*1860*/  ISETP.GE.U32.AND P5, PT, R57, c[0x0][0x1c8], PT ;  /* 0x0000720039007a0c */ /* 0x000fe40003fa6070 */
[----:B0-----:R-:W-:Y:S01]  /*1870*/  SHF.R.S32.HI R8, RZ, 0x1f, R57 ;  /* 0x0000001fff087819 */ /* 0x001fe20000011439 */
[----:B------:R0:W4:Y:S01]  /*1880*/  @!P2 LDG.E R14, [R6.64] ;  /* 0x0000000c060ea981 */ /* 0x000122000c1e1900 */
[----:B-1----:R-:W-:Y:S02]  /*1890*/  @!P3 MOV R4, R24 ;  /* 0x000000180004b202 */ /* 0x002fe40000000f00 */
[----:B------:R-:W-:Y:S02]  /*18a0*/  @!P3 MOV R5, R19 ;  /* 0x000000130005b202 */ /* 0x000fe40000000f00 */
[----:B------:R-:W-:Y:S01]  /*18b0*/  ISETP.GT.U32.OR P4, PT, R45, 0x29f, P4 ;  /* 0x0000029f2d00780c */ /* 0x000fe20002784470 */
[C---:B------:R-:W-:Y:S01]  /*18c0*/  @!P3 IMAD R0, R59.reuse, c[0x0][0x1c4], R0 ;  /* 0x000071003b00ba24 */ /* 0x040fe200078e0200 */
[----:B------:R-:W-:Y:S01]  /*18d0*/  ISETP.GE.AND.EX P5, PT, R8, c[0x0][0x1cc], PT, P5 ;  /* 0x0000730008007a0c */ /* 0x000fe20003fa6350 */
[----:B------:R-:W-:-:S03]  /*18e0*/  @!P3 IMAD.WIDE.U32 R4, R59, c[0x0][0x1c0], R4 ;  /* 0x000070003b04ba25 */ /* 0x000fc600078e0004 */
[----:B------:R-:W-:Y:S02]  /*18f0*/  ISETP.GT.U32.OR P5, PT, R45, 0x29f, P5 ;  /* 0x0000029f2d00780c */ /* 0x000fe40002fa4470 */
[----:B------:R-:W-:Y:S02]  /*1900*/  @!P3 IADD3 R0, R5, R0, RZ ;  /* 0x000000000500b210 */ /* 0x000fe40007ffe0ff */
[----:B-----5:R-:W-:Y:S02]  /*1910*/  @!P3 LEA R2, P6, R4, c[0x0][0x170], 0x1 ;  /* 0x00005c000402ba11 */ /* 0x020fe400078c08ff */
[----:B------:R-:W-:Y:S02]  /*1920*/  ISETP.GE.U32.AND P2, PT, R56, c[0x0][0x1c8], PT ;  /* 0x0000720038007a0c */ /* 0x000fe40003f46070 */
[----:B0-----:R-:W-:Y:S01]  /*1930*/  SHF.R.S32.HI R6, RZ, 0x1f, R56 ;  /* 0x0000001fff067819 */ /* 0x001fe20000011438 */
[----:B------:R-:W-:Y:S01]  /*1940*/  CS2R R10, SRZ ;  /* 0x00000000000a7805 */ /* 0x000fe2000001ff00 */
[----:B------:R-:W-:Y:S01]  /*1950*/  @!P3 LEA.HI.X R3, R4, c[0x0][0x174], R0, 0x1, P6 ;  /* 0x00005d000403ba11 */ /* 0x000fe200030f0c00 */
[----:B------:R-:W-:Y:S01]  /*1960*/  @!P4 IMAD R0, R20, c[0x0][0x1c0], RZ ;  /* 0x000070001400ca24 */ /* 0x000fe200078e02ff */
[----:B------:R-:W-:-:S02]  /*1970*/  @!P4 MOV R4, R24 ;  /* 0x000000180004c202 */ /* 0x000fc40000000f00 */
[----:B------:R-:W-:Y:S02]  /*1980*/  @!P4 MOV R5, R19 ;  /* 0x000000130005c202 */ /* 0x000fe40000000f00 */
[----:B------:R-:W-:Y:S02]  /*1990*/  ISETP.GE.U32.AND P1, PT, R55, c[0x0][0x1c8], PT ;  /* 0x0000720037007a0c */ /* 0x000fe40003f26070 */
[----:B------:R-:W-:Y:S02]  /*19a0*/  SHF.R.S32.HI R7, RZ, 0x1f, R55 ;  /* 0x0000001fff077819 */ /* 0x000fe40000011437 */
[----:B------:R-:W-:Y:S01]  /*19b0*/  ISETP.GE.AND.EX P2, PT, R6, c[0x0][0x1cc], PT, P2 ;  /* 0x0000730006007a0c */ /* 0x000fe20003f46320 */
[C---:B------:R-:W-:Y:S01]  /*19c0*/  @!P4 IMAD R0, R58.reuse, c[0x0][0x1c4], R0 ;  /* 0x000071003a00ca24 */ /* 0x040fe200078e0200 */
        /* <DEDUP_REMOVED lines=15> */
[----:B------:R-:W-:Y:S01]  /*1ac0*/  @!P1 MOV R21, R19 ;  /* 0x0000001300159202 */ /* 0x000fe20000000f00 */
[----:B------:R-:W-:Y:S01]  /*1ad0*/  @!P1 IMAD.MOV.U32 R20, RZ, RZ, R24 ;  /* 0x000000ffff149224 */ /* 0x000fe200078e0018 */
[----:B------:R-:W-:Y:S01]  /*1ae0*/  @!P4 LEA.HI.X R9, R4, c[0x0][0x174], R0, 0x1, P6 ;  /* 0x00005d000409ca11 */ /* 0x000fe200030f0c00 */
[----:B------:R-:W-:Y:S01]  /*1af0*/  @!P2 IMAD R0, R7, c[0x0][0x1c0], RZ ;  /* 0x000070000700aa24 */ /* 0x000fe200078e02ff */
[----:B------:R-:W-:-:S02]  /*1b00*/  ISETP.GE.AND.EX P3, PT, R22, c[0x0][0x1cc], PT, P3 ;  /* 0x0000730016007a0c */ /* 0x000fc40003f66330 */
[----:B------:R-:W-:Y:S01]  /*1b10*/  @!P5 IADD3 R5, R3, R5, RZ ;  /* 0x000000050305d210 */ /* 0x000fe20007ffe0ff */
[----:B------:R-:W-:Y:S01]  /*1b20*/  @!P1 IMAD R3, R56, c[0x0][0x1c4], R6 ;  /* 0x0000710038039a24 */ /* 0x000fe200078e0206 */
[----:B------:R-:W-:Y:S01]  /*1b30*/  @!P5 LEA R4, P6, R2, c[0x0][0x170], 0x1 ;  /* 0x00005c000204da11 */ /* 0x000fe200078c08ff */
[----:B------:R-:W-:Y:S01]  /*1b40*/  @!P1 IMAD.WIDE.U32 R20, R56, c[0x0][0x1c0], R20 ;  /* 0x0000700038149a25 */ /* 0x000fe200078e0014 */
[----:B------:R-:W-:Y:S01]  /*1b50*/  @!P2 MOV R6, R24 ;  /* 0x000000180006a202 */ /* 0x000fe20000000f00 */
[----:B------:R0:W5:Y:S01]  /*1b60*/  @!P4 LDG.E R10, [R8.64] ;  /* 0x0000000c080ac981 */ /* 0x000162000c1e1900 */
[----:B------:R-:W-:Y:S02]  /*1b70*/  @!P2 MOV R7, R19 ;  /* 0x000000130007a202 */ /* 0x000fe40000000f00 */
[----:B------:R-:W-:Y:S01]  /*1b80*/  ISETP.GT.U32.OR P3, PT, R45, 0x29f, P3 ;  /* 0x0000029f2d00780c */ /* 0x000fe20001f64470 */
[C---:B------:R-:W-:Y:S01]  /*1b90*/  @!P2 IMAD R0, R55.reuse, c[0x0][0x1c4], R0 ;  /* 0x000071003700aa24 */ /* 0x040fe200078e0200 */
[----:B------:R-:W-:Y:S01]  /*1ba0*/  @!P5 LEA.HI.X R5, R2, c[0x0][0x174], R5, 0x1, P6 ;  /* 0x00005d000205da11 */ /* 0x000fe200030f0c05 */
[----:B------:R-:W-:Y:S01]  /*1bb0*/  @!P2 IMAD.WIDE.U32 R6, R55, c[0x0][0x1c0], R6 ;  /* 0x000070003706aa25 */ /* 0x000fe200078e0006 */
[----:B------:R-:W-:-:S02]  /*1bc0*/  @!P1 IADD3 R3, R21, R3, RZ ;  /* 0x0000000315039210 */ /* 0x000fc40007ffe0ff */
[C---:B------:R-:W-:Y:S01]  /*1bd0*/  @!P1 LEA R2, P6, R20.reuse, c[0x0][0x170], 0x1 ;  /* 0x00005c0014029a11 */ /* 0x040fe200078c08ff */
[----:B0-----:R-:W-:Y:S01]  /*1be0*/  CS2R R8, SRZ ;  /* 0x0000000000087805 */ /* 0x001fe2000001ff00 */
[----:B------:R-:W-:Y:S02]  /*1bf0*/  ISETP.GE.U32.AND P4, PT, R51, c[0x0][0x1c8], PT ;  /* 0x0000720033007a0c */ /* 0x000fe40003f86070 */
[----:B------:R-:W-:Y:S02]  /*1c00*/  SHF.R.S32.HI R23, RZ, 0x1f, R51 ;  /* 0x0000001fff177819 */ /* 0x000fe40000011433 */
[----:B------:R-:W-:Y:S01]  /*1c10*/  @!P1 LEA.HI.X R3, R20, c[0x0][0x174], R3, 0x1, P6 ;  /* 0x00005d0014039a11 */ /* 0x000fe200030f0c03 */
[----:B------:R0:W5:Y:S01]  /*1c20*/  @!P5 LDG.E R9, [R4.64] ;  /* 0x0000000c0409d981 */ /* 0x000162000c1e1900 */
[----:B------:R-:W-:Y:S02]  /*1c30*/  @!P2 IADD3 R7, R7, R0, RZ ;  /* 0x000000000707a210 */ /* 0x000fe40007ffe0ff */
[----:B------:R-:W-:-:S02]  /*1c40*/  @!P2 LEA R20, P6, R6, c[0x0][0x170], 0x1 ;  /* 0x00005c000614aa11 */ /* 0x000fc400078c08ff */
[----:B------:R-:W-:Y:S01]  /*1c50*/  ISETP.GE.AND.EX P4, PT, R23, c[0x0][0x1cc], PT, P4 ;  /* 0x0000730017007a0c */ /* 0x000fe20003f86340 */
[----:B------:R1:W5:Y:S01]  /*1c60*/  @!P1 LDG.E R8, [R2.64] ;  /* 0x0000000c02089981 */ /* 0x000362000c1e1900 */
[----:B------:R-:W-:Y:S01]  /*1c70*/  @!P2 LEA.HI.X R21, R6, c[0x0][0x174], R7, 0x1, P6 ;  /* 0x00005d000615aa11 */ /* 0x000fe200030f0c07 */
[----:B------:R-:W-:Y:S01]  /*1c80*/  @!P3 IMAD R0, R22, c[0x0][0x1c0], RZ ;  /* 0x000070001600ba24 */ /* 0x000fe200078e02ff */
[----:B------:R-:W-:Y:S02]  /*1c90*/  @!P3 MOV R6, R24 ;  /* 0x000000180006b202 */ /* 0x000fe40000000f00 */
[----:B------:R-:W-:Y:S02]  /*1ca0*/  @!P3 MOV R7, R19 ;  /* 0x000000130007b202 */ /* 0x000fe40000000f00 */
[----:B------:R-:W-:Y:S01]  /*1cb0*/  ISETP.GT.U32.OR P5, PT, R45, 0x29f, P4 ;  /* 0x0000029f2d00780c */ /* 0x000fe200027a4470 */
[C---:B------:R-:W-:Y:S02]  /*1cc0*/  @!P3 IMAD R0, R53.reuse, c[0x0][0x1c4], R0 ;  /* 0x000071003500ba24 */ /* 0x040fe400078e0200 */
[----:B------:R-:W-:Y:S01]  /*1cd0*/  @!P3 IMAD.WIDE.U32 R6, R53, c[0x0][0x1c0], R6 ;  /* 0x000070003506ba25 */ /* 0x000fe200078e0006 */
[----:B------:R-:W-:-:S02]  /*1ce0*/  ISETP.GE.U32.AND P4, PT, R50, c[0x0][0x1c8], PT ;  /* 0x0000720032007a0c */ /* 0x000fc40003f86070 */
[----:B------:R-:W-:Y:S02]  /*1cf0*/  SHF.R.S32.HI R22, RZ, 0x1f, R50 ;  /* 0x0000001fff167819 */ /* 0x000fe40000011432 */
[----:B------:R-:W-:Y:S02]  /*1d00*/  @!P3 IADD3 R0, R7, R0, RZ ;  /* 0x000000000700b210 */ /* 0x000fe40007ffe0ff */
[----:B0-----:R-:W-:Y:S02]  /*1d10*/  @!P3 LEA R4, P6, R6, c[0x0][0x170], 0x1 ;  /* 0x00005c000604ba11 */ /* 0x001fe400078c08ff */
[----:B------:R-:W-:Y:S01]  /*1d20*/  ISETP.GE.AND.EX P4, PT, R22, c[0x0][0x1cc], PT, P4 ;  /* 0x0000730016007a0c */ /* 0x000fe20003f86340 */
[----:B-1----:R-:W-:Y:S01]  /*1d30*/  @!P5 IMAD.MOV.U32 R2, RZ, RZ, R24 ;  /* 0x000000ffff02d224 */ /* 0x002fe200078e0018 */
[----:B------:R-:W-:Y:S01]  /*1d40*/  @!P3 LEA.HI.X R5, R6, c[0x0][0x174], R0, 0x1, P6 ;  /* 0x00005d000605ba11 */ /* 0x000fe200030f0c00 */
[----:B------:R-:W-:Y:S01]  /*1d50*/  @!P5 IMAD R6, R23, c[0x0][0x1c0], RZ ;  /* 0x000070001706da24 */ /* 0x000fe200078e02ff */
[----:B------:R-:W-:Y:S01]  /*1d60*/  @!P5 MOV R3, R19 ;  /* 0x000000130003d202 */ /* 0x000fe20000000f00 */
[----:B------:R-:W-:Y:S01]  /*1d70*/  HFMA2.MMA R7, -RZ, RZ, 0, 0 ;  /* 0x00000000ff077435 */ /* 0x000fe200000001ff */
[----:B------:R-:W-:Y:S01]  /*1d80*/  ISETP.GT.U32.OR P4, PT, R45, 0x29f, P4 ;  /* 0x0000029f2d00780c */ /* 0x000fe20002784470 */
[----:B------:R-:W-:-:S02]  /*1d90*/  @!P5 IMAD R6, R51, c[0x0][0x1c4], R6 ;  /* 0x000071003306da24 */ /* 0x000fc400078e0206 */
[----:B------:R-:W-:Y:S01]  /*1da0*/  @!P5 IMAD.WIDE.U32 R2, R51, c[0x0][0x1c0], R2 ;  /* 0x000070003302da25 */ /* 0x000fe200078e0002 */
[----:B------:R-:W-:Y:S02]  /*1db0*/  ISETP.GE.U32.AND P1, PT, R49, c[0x0][0x1c8], PT ;  /* 0x0000720031007a0c */ /* 0x000fe40003f26070 */
[----:B------:R-:W-:Y:S02]  /*1dc0*/  SHF.R.S32.HI R43, RZ, 0x1f, R49 ;  /* 0x0000001fff2b7819 */ /* 0x000fe40000011431 */
[----:B------:R-:W-:Y:S01]  /*1dd0*/  @!P5 IADD3 R3, R3, R6, RZ ;  /* 0x000000060303d210 */ /* 0x000fe20007ffe0ff */
[----:B------:R-:W-:Y:S01]  /*1de0*/  HFMA2.MMA R6, -RZ, RZ, 0, 0 ;  /* 0x00000000ff067435 */ /* 0x000fe200000001ff */
[----:B------:R0:W5:Y:S01]  /*1df0*/  @!P2 LDG.E R7, [R20.64] ;  /* 0x0000000c1407a981 */ /* 0x000162000c1e1900 */
[----:B------:R-:W-:Y:S02]  /*1e00*/  ISETP.GE.AND.EX P1, PT, R43, c[0x0][0x1cc], PT, P1 ;  /* 0x000073002b007a0c */ /* 0x000fe40003f26310 */
[----:B------:R-:W-:Y:S01]  /*1e10*/  ISETP.GE.U32.AND P2, PT, R47, c[0x0][0x1c8], PT ;  /* 0x000072002f007a0c */ /* 0x000fe20003f46070 */
[----:B------:R-:W-:Y:S01]  /*1e20*/  @!P4 IMAD R0, R22, c[0x0][0x1c0], RZ ;  /* 0x000070001600ca24 */ /* 0x000fe200078e02ff */
[----:B------:R-:W-:-:S02]  /*1e30*/  SHF.R.S32.HI R42, RZ, 0x1f, R47 ;  /* 0x0000001fff2a7819 */ /* 0x000fc4000001142f */
[----:B------:R-:W-:Y:S02]  /*1e40*/  @!P4 MOV R22, R24 ;  /* 0x000000180016c202 */ /* 0x000fe40000000f00 */
[----:B------:R-:W-:Y:S01]  /*1e50*/  @!P4 MOV R23, R19 ;  /* 0x000000130017c202 */ /* 0x000fe20000000f00 */
[----:B------:R1:W5:Y:S01]  /*1e60*/  @!P3 LDG.E R6, [R4.64] ;  /* 0x0000000c0406b981 */ /* 0x000362000c1e1900 */
[C---:B------:R-:W-:Y:S02]  /*1e70*/  ISETP.GT.U32.OR P1, PT, R45.reuse, 0x29f, P1 ;  /* 0x0000029f2d00780c */ /* 0x040fe40000f24470 */
[----:B------:R-:W-:Y:S01]  /*1e80*/  ISETP.GE.AND.EX P2, PT, R42, c[0x0][0x1cc], PT, P2 ;  /* 0x000073002a007a0c */ /* 0x000fe20003f46320 */
[----:B------:R-:W-:Y:S01]  /*1e90*/  @!P4 IMAD R0, R50, c[0x0][0x1c4], R0 ;  /* 0x000071003200ca24 */ /* 0x000fe200078e0200 */
[----:B0-----:R-:W-:Y:S01]  /*1ea0*/  @!P5 LEA R20, P6, R2, c[0x0][0x170], 0x1 ;  /* 0x00005c000214da11 */ /* 0x001fe200078c08ff */
[----:B------:R-:W-:Y:S01]  /*1eb0*/  @!P4 IMAD.WIDE.U32 R22, R50, c[0x0][0x1c0], R22 ;  /* 0x000070003216ca25 */ /* 0x000fe200078e0016 */
[----:B------:R-:W-:-:S02]  /*1ec0*/  ISETP.GT.U32.OR P2, PT, R45, 0x29f, P2 ;  /* 0x0000029f2d00780c */ /* 0x000fc40001744470 */
[----:B------:R-:W-:Y:S02]  /*1ed0*/  @!P5 LEA.HI.X R21, R2, c[0x0][0x174], R3, 0x1, P6 ;  /* 0x00005d000215da11 */ /* 0x000fe400030f0c03 */
[----:B-1----:R-:W-:Y:S02]  /*1ee0*/  MOV R5, RZ ;  /* 0x000000ff00057202 */ /* 0x002fe40000000f00 */
[----:B------:R-:W-:Y:S02]  /*1ef0*/  @!P4 IADD3 R0, R23, R0, RZ ;  /* 0x000000001700c210 */ /* 0x000fe40007ffe0ff */
[C---:B------:R-:W-:Y:S02]  /*1f00*/  @!P4 LEA R2, P6, R22.reuse, c[0x0][0x170], 0x1 ;  /* 0x00005c001602ca11 */ /* 0x040fe400078c08ff */
[----:B------:R0:W5:Y:S02]  /*1f10*/  @!P5 LDG.E R5, [R20.64] ;  /* 0x0000000c1405d981 */ /* 0x000164000c1e1900 */
[----:B------:R-:W-:Y:S01]  /*1f20*/  @!P4 LEA.HI.X R3, R22, c[0x0][0x174], R0, 0x1, P6 ;  /* 0x00005d001603ca11 */ /* 0x000fe200030f0c00 */
[----:B------:R-:W-:Y:S01]  /*1f30*/  @!P1 IMAD R0, R43, c[0x0][0x1c0], RZ ;  /* 0x000070002b009a24 */ /* 0x000fe200078e02ff */
[----:B------:R-:W-:-:S02]  /*1f40*/  ISETP.GE.U32.AND P3, PT, R46, c[0x0][0x1c8], PT ;  /* 0x000072002e007a0c */ /* 0x000fc40003f66070 */
[----:B------:R-:W-:Y:S02]  /*1f50*/  SHF.R.S32.HI R48, RZ, 0x1f, R46 ;  /* 0x0000001fff307819 */ /* 0x000fe4000001142e */
[----:B0-----:R-:W-:Y:S02]  /*1f60*/  @!P1 MOV R20, R24 ;  /* 0x0000001800149202 */ /* 0x001fe40000000f00 */
[-C--:B------:R-:W-:Y:S01]  /*1f70*/  @!P1 MOV R21, R19.reuse ;  /* 0x0000001300159202 */ /* 0x080fe20000000f00 */
[----:B------:R-:W-:Y:S01]  /*1f80*/  @!P2 IMAD R4, R42, c[0x0][0x1c0], RZ ;  /* 0x000070002a04aa24 */ /* 0x000fe200078e02ff */
[----:B------:R-:W-:Y:S01]  /*1f90*/  @!P2 MOV R43, R19 ;  /* 0x00000013002ba202 */ /* 0x000fe20000000f00 */
[C---:B------:R-:W-:Y:S02]  /*1fa0*/  @!P1 IMAD R0, R49.reuse, c[0x0][0x1c4], R0 ;  /* 0x0000710031009a24 */ /* 0x040fe400078e0200 */
[----:B------:R-:W-:Y:S01]  /*1fb0*/  @!P1 IMAD.WIDE.U32 R20, R49, c[0x0][0x1c0], R20 ;  /* 0x0000700031149a25 */ /* 0x000fe200078e0014 */
[----:B------:R-:W-:-:S03]  /*1fc0*/  ISETP.GE.AND.EX P3, PT, R48, c[0x0][0x1cc], PT, P3 ;  /* 0x0000730030007a0c */ /* 0x000fc60003f66330 */
[----:B------:R-:W-:Y:S01]  /*1fd0*/  @!P2 IMAD.MOV.U32 R42, RZ, RZ, R24 ;  /* 0x000000ffff2aa224 */ /* 0x000fe200078e0018 */
[----:B------:R-:W-:Y:S01]  /*1fe0*/  @!P1 IADD3 R0, R21, R0, RZ ;  /* 0x0000000015009210 */ /* 0x000fe20007ffe0ff */
[C---:B------:R-:W-:Y:S01]  /*1ff0*/  @!P2 IMAD R4, R47.reuse, c[0x0][0x1c4], R4 ;  /* 0x000071002f04aa24 */ /* 0x040fe200078e0204 */
[C---:B------:R-:W-:Y:S01]  /*2000*/  @!P1 LEA R22, P5, R20.reuse, c[0x0][0x170], 0x1 ;  /* 0x00005c0014169a11 */ /* 0x040fe200078a08ff */
[----:B------:R-:W-:Y:S01]  /*2010*/  @!P2 IMAD.WIDE.U32 R42, R47, c[0x0][0x1c0], R42 ;  /* 0x000070002f2aaa25 */ /* 0x000fe200078e002a */
        /* <DEDUP_REMOVED lines=275> */
[----:B------:R-:W-:Y:S01]  /*3150*/  MOV R42, R20 ;  /* 0x00000014002a7202 */ /* 0x000fe20000000f00 */
[----:B------:R-:W-:Y:S01]  /*3160*/  IMAD.MOV.U32 R43, RZ, RZ, R22 ;  /* 0x000000ffff2b7224 */ /* 0x000fe200078e0016 */
        /* <DEDUP_REMOVED lines=54> */
.L_x_3446:
[----:B------:R-:W-:Y:S05]  /*34d0*/  BSYNC B0 ;  /* 0x0000000000007941 */ /* 0x000fea0003800000 */
.L_x_3445:
        /* <DEDUP_REMOVED lines=18> */
[----:B------:R-:W-:Y:S01]  /*3600*/  MOV R20, UR6 ;  /* 0x0000000600147c02 */ /* 0x000fe20008000f00 */
[----:B------:R-:W-:Y:S01]  /*3610*/  UMOV UR6, 0x1 ;  /* 0x0000000100067882 */ /* 0x000fe20000000000 */
[----:B------:R-:W-:Y:S01]  /*3620*/  MOV R21, UR7 ;  /* 0x0000000700157c02 */ /* 0x000fe20008000f00 */
[----:B------:R-:W-:-:S04]  /*3630*/  USEL UR6, UR6, 0xffffffff, !UP0 ;  /* 0xffffffff06067887 */ /* 0x000fc8000c000000 */
[----:B------:R0:W-:Y:S02]  /*3640*/  STG.E.64 [R20.64], R42 ;  /* 0x0000002a14007986 */ /* 0x0001e4000c101b0c */
[----:B------:R-:W-:Y:S02]  /*3650*/  MOV R22, UR6 ;  /* 0x0000000600167c02 */ /* 0x000fe40008000f00 */
        /* <DEDUP_REMOVED lines=10> */
.L_x_3449:
[----:B------:R-:W2:Y:S01]  /*3700*/  LDG.E.STRONG.GPU R23, [R20.64] ;  /* 0x0000000c14177981 */ /* 0x000ea2000c1ef900 */
[----:B------:R-:W-:Y:S01]  /*3710*/  YIELD ;  /* 0x0000000000007946 */ /* 0x000fe20003800000 */
[----:B--2---:R-:W-:Y:S01]  /*3720*/  ISETP.NE.AND P1, PT, R23, R22, PT ;  /* 0x000000161700720c */ /* 0x004fe20003f25270 */
[----:B------:R-:W-:-:S12]  /*3730*/  CCTL.IVALL ;  /* 0x00000000ff00798f */ /* 0x000fd80002000000 */
[----:B------:R-:W-:Y:S05]  /*3740*/  @P1 BRA `(.L_x_3449) ;  /* 0xffffffb000001947 */ /* 0x000fea000383ffff */
.L_x_3448:
        /* <DEDUP_REMOVED lines=11> */
.L_x_3451:
[----:B------:R-:W-:Y:S02]  /*3800*/  MOV R20, UR5 ;  /* 0x0000000500147c02 */ /* 0x000fe40008000f00 */
[----:B------:R-:W-:Y:S02]  /*3810*/  MOV R23, UR5 ;  /* 0x0000000500177c02 */ /* 0x000fe40008000f00 */
[----:B------:R-:W-:Y:S02]  /*3820*/  ISETP.EQ.OR P1, PT, R20, UR16, P3 ;  /* 0x0000001014007c0c */ /* 0x000fe40009f22670 */
[----:B------:R-:W-:-:S11]  /*3830*/  MOV R20, UR4 ;  /* 0x0000000400147c02 */ /* 0x000fd60008000f00 */
[----:B------:R-:W0:Y:S01]  /*3840*/  @!P1 S2R R22, SR_CTAID.Y ;  /* 0x0000000000169919 */ /* 0x000e220000002600 */
[----:B------:R-:W-:Y:S01]  /*3850*/  @!P1 LOP3.LUT R20, R20, 0x1, RZ, 0xc0, !PT ;  /* 0x0000000114149812 */ /* 0x000fe200078ec0ff */
[----:B------:R-:W-:-:S04]  /*3860*/  @!P1 IMAD.MOV.U32 R21, RZ, RZ, 0x4 ;  /* 0x00000004ff159424 */ /* 0x000fc800078e00ff */
        /* <DEDUP_REMOVED lines=8> */
[----:B0-----:R-:W-:Y:S02]  /*38f0*/  MOV R20, UR6 ;  /* 0x0000000600147c02 */ /* 0x001fe40008000f00 */
[----:B------:R-:W-:Y:S02]  /*3900*/  MOV R21, UR4 ;  /* 0x0000000400157c02 */ /* 0x000fe40008000f00 */
        /* <DEDUP_REMOVED lines=21> */
[----:B------:R-:W-:-:S04]  /*3a60*/  @!P4 IMAD R23, R23, c[0x0][0xc], RZ ;  /* 0x000003001717ca24 */ /* 0x000fc800078e02ff */
[----:B------:R-:W-:Y:S02]  /*3a70*/  @!P4 IMAD.SHL.U32 R23, R23, 0x2, RZ ;  /* 0x000000021717c824 */ /* 0x000fe400078e00ff */
        /* <DEDUP_REMOVED lines=31> */
.L_x_3450:
        /* <DEDUP_REMOVED lines=20> */
[----:B------:R-:W-:Y:S01]  /*3db0*/  MOV R20, UR6 ;  /* 0x0000000600147c02 */ /* 0x000fe20008000f00 */
[----:B------:R-:W-:-:S06]  /*3dc0*/  IMAD.U32 R21, RZ, RZ, UR7 ;  /* 0x00000007ff157e24 */ /* 0x000fcc000f8e00ff */
[----:B------:R-:W2:Y:S02]  /*3dd0*/  LDG.E.64 R20, [R20.64] ;  /* 0x0000000c14147981 */ /* 0x000ea4000c1e1b00 */
[----:B--2---:R-:W-:Y:S02]  /*3de0*/  FADD.FTZ R42, R42, R20 ;  /* 0x000000142a2a7221 */ /* 0x004fe40000010000 */
[----:B------:R-:W-:Y:S02]  /*3df0*/  FADD.FTZ R43, R43, R21 ;  /* 0x000000152b2b7221 */ /* 0x000fe40000010000 */
.L_x_3453:
[----:B------:R-:W-:Y:S05]  /*3e00*/  BSYNC B0 ;  /* 0x0000000000007941 */ /* 0x000fea0003800000 */
.L_x_3452:
        /* <DEDUP_REMOVED lines=17> */
[----:B------:R-:W-:Y:S01]  /*3f20*/  MOV R20, UR5 ;  /* 0x0000000500147c02 */ /* 0x000fe20008000f00 */
        /* <DEDUP_REMOVED lines=16> */
[----:B------:R-:W-:Y:S02]  /*4030*/  @!P1 FADD.FTZ R43, R43, R21 ;  /* 0x000000152b2b9221 */ /* 0x000fe40000010000 */
.L_x_3447:
[----:B------:R-:W-:Y:S01]  /*4040*/  LOP3.LUT P1, RZ, R45, UR16, RZ, 0xfc, !PT ;  /* 0x000000102dff7c12 */ /* 0x000fe2000f82fcff */
[----:B------:R-:W-:Y:S01]  /*4050*/  IMAD.U32 R20, RZ, RZ, UR9 ;  /* 0x00000009ff147e24 */ /* 0x000fe2000f8e00ff */
[----:B------:R-:W-:Y:S01]  /*4060*/  ISETP.EQ.U32.AND P2, PT, RZ, c[0x0][0x168], PT ;  /* 0x00005a00ff007a0c */ /* 0x000fe20003f42070 */
[----:B------:R0:W-:Y:S01]  /*4070*/  @!P3 STS.64 [0xc8], R42 ;  /* 0x0000c82aff00b388 */ /* 0x0001e20000000a00 */
[----:B------:R-:W-:Y:S02]  /*4080*/  HFMA2.MMA R48, -RZ, RZ, 0, 1.1920928955078125e-07 ;  /* 0x00000002ff307435 */ /* 0x000fe400000001ff */
[----:B------:R-:W-:-:S13]  /*4090*/  ISETP.EQ.OR.EX P1, PT, RZ, c[0x0][0x16c], P1, P2 ;  /* 0x00005b00ff007a0c */ /* 0x000fda0000f22720 */
[----:B------:R-:W-:Y:S01]  /*40a0*/  @!P1 MOV R21, 0x8 ;  /* 0x0000000800159802 */ /* 0x000fe20000000f00 */
[----:B------:R-:W-:Y:S01]  /*40b0*/  @!P1 FMUL.FTZ R23, R43, c[0x0][0x1f4] ;  /* 0x00007d002b179a20 */ /* 0x000fe20000410000 */
[----:B0-----:R-:W-:Y:S01]  /*40c0*/  IADD3 R43, R44, UR14, RZ ;  /* 0x0000000e2c2b7c10 */ /* 0x001fe2000fffe0ff */
        /* <DEDUP_REMOVED lines=9> */
[----:B------:R-:W-:Y:S02]  /*4160*/  FFMA.FTZ R23, R21, c[0x0][0x1f4], -R20 ;  /* 0x00007d0015177a23 */ /* 0x000fe40000010814 */
[----:B------:R-:W-:-:S05]  /*4170*/  IMAD.WIDE R20, R43, R48, c[0x0][0x178] ;  /* 0x00005e002b147625 */ /* 0x000fca00078e0230 */
[----:B------:R0:W2:Y:S04]  /*4180*/  LDG.E.U16 R22, [R20.64] ;  /* 0x0000000c14167981 */ /* 0x0000a8000c1e1500 */
[----:B------:R0:W3:Y:S02]  /*4190*/  LDG.E.U16 R42, [R20.64+0x2] ;  /* 0x0000020c142a7981 */ /* 0x0000e4000c1e1500 */
[----:B0-----:R-:W-:-:S05]  /*41a0*/  IMAD.WIDE R20, R43, R48, c[0x0][0x180] ;  /* 0x000060002b147625 */ /* 0x001fca00078e0230 */
[----:B------:R0:W4:Y:S04]  /*41b0*/  LDG.E.U16 R43, [R20.64] ;  /* 0x0000000c142b7981 */ /* 0x000128000c1e1500 */
[----:B------:R0:W5:Y:S01]  /*41c0*/  LDG.E.U16 R48, [R20.64+0x2] ;  /* 0x0000020c14307981 */ /* 0x000162000c1e1500 */
[----:B------:R-:W-:Y:S01]  /*41d0*/  FSETP.GTU.FTZ.AND P1, PT, R23, RZ, PT ;  /* 0x000000ff1700720b */ /* 0x000fe20003f3c000 */
[----:B------:R-:W-:Y:S01]  /*41e0*/  UMOV UR6, 0x3f800000 ;  /* 0x3f80000000067882 */ /* 0x000fe20000000000 */
[----:B------:R-:W-:Y:S02]  /*41f0*/  ISETP.NE.AND P6, PT, RZ, UR17, PT ;  /* 0x00000011ff007c0c */ /* 0x000fe4000bfc5270 */
[--C-:B0-----:R-:W-:Y:S02]  /*4200*/  PRMT R20, RZ, 0x5410, R31.reuse ;  /* 0x00005410ff147816 */ /* 0x101fe4000000001f */
[----:B------:R-:W-:-:S07]  /*4210*/  PRMT R21, RZ, 0x7610, R31 ;  /* 0x00007610ff157816 */ /* 0x000fce000000001f */
[----:B------:R-:W-:Y:S01]  /*4220*/  VOTEU.ANY UP0, P1 ;  /* 0x00000000003f7886 */ /* 0x000fe20000800100 */
[----:B------:R-:W-:Y:S01]  /*4230*/  PLOP3.LUT P1, PT, PT, PT, UP0, 0x80, 0x0 ;  /* 0x000000000000781c */ /* 0x000fe20003f2f008 */
[----:B------:R-:W-:Y:S02]  /*4240*/  FADD.FTZ R20, R20, -UR5 ;  /* 0x8000000514147e21 */ /* 0x000fe40008010000 */
[----:B------:R-:W-:-:S10]  /*4250*/  FADD.FTZ R21, R21, -UR5 ;  /* 0x8000000515157e21 */ /* 0x000fd40008010000 */
[----:B------:R-:W-:-:S06]  /*4260*/  @P1 FADD.FTZ R23, R23, c[0x0][0x188] ;  /* 0x0000620017171621 */ /* 0x000fcc0000010000 */
[----:B------:R-:W0:Y:S02]  /*4270*/  @P1 MUFU.RSQ R23, R23 ;  /* 0x0000001700171308 */ /* 0x000e240000001400 */
[----:B0-----:R-:W0:Y:S02]  /*4280*/  @P1 R2UR UR7, R23 ;  /* 0x00000000170713c2 */ /* 0x001e2400000e0000 */
[----:B0-----:R-:W-:Y:S02]  /*4290*/  @UP0 UMOV UR6, UR7 ;  /* 0x0000000700060c82 */ /* 0x001fe40008000000 */
[----:B------:R-:W-:Y:S02]  /*42a0*/  FMUL.FTZ R20, R20, UR6 ;  /* 0x0000000614147c20 */ /* 0x000fe40008410000 */
[----:B------:R-:W-:Y:S01]  /*42b0*/  FMUL.FTZ R21, R21, UR6 ;  /* 0x0000000615157c20 */ /* 0x000fe20008410000 */
[----:B--2---:R-:W-:Y:S02]  /*42c0*/  PRMT R31, RZ, 0x5410, R22 ;  /* 0x00005410ff1f7816 */ /* 0x004fe40000000016 */
[----:B---3--:R-:W-:-:S02]  /*42d0*/  PRMT R42, RZ, 0x5410, R42 ;  /* 0x00005410ff2a7816 */ /* 0x008fc4000000002a */
[----:B----4-:R-:W-:Y:S02]  /*42e0*/  PRMT R43, RZ, 0x5410, R43 ;  /* 0x00005410ff2b7816 */ /* 0x010fe4000000002b */
[----:B-----5:R-:W-:-:S03]  /*42f0*/  PRMT R48, RZ, 0x5410, R48 ;  /* 0x00005410ff307816 */ /* 0x020fc60000000030 */
        /* <DEDUP_REMOVED lines=13> */
.L_x_3454:
        /* <DEDUP_REMOVED lines=10> */
[----:B------:R-:W-:-:S04]  /*4470*/  LEA R22, P1, R20, c[0x0][0x160], 0x1 ;  /* 0x0000580014167a11 */ /* 0x000fc800078208ff */
[----:B------:R-:W-:-:S05]  /*4480*/  LEA.HI.X R23, R20, c[0x0][0x164], R21, 0x1, P1 ;  /* 0x0000590014177a11 */ /* 0x000fca00008f0c15 */
[----:B------:R0:W-:Y:S04]  /*4490*/  STG.E [R22.64], R74 ;  /* 0x0000004a16007986 */ /* 0x0001e8000c10190c */
.L_x_3456:
[----:B------:R-:W-:Y:S05]  /*44a0*/  BSYNC B0 ;  /* 0x0000000000007941 */ /* 0x000fea0003800000 */
.L_x_3455:
[--C-:B------:R-:W-:Y:S02]  /*44b0*/  PRMT R20, RZ, 0x5410, R40.reuse ;  /* 0x00005410ff147816 */ /* 0x100fe40000000028 */
[----:B------:R-:W-:Y:S02]  /*44c0*/  PRMT R40, RZ, 0x7610, R40 ;  /* 0x00007610ff287816 */ /* 0x000fe40000000028 */
[----:B0-----:R-:W-:Y:S01]  /*44d0*/  IADD3 R23, R41, 0x10, RZ ;  /* 0x0000001029177810 */ /* 0x001fe20007ffe0ff */
        /* <DEDUP_REMOVED lines=20> */
.L_x_3457:
        /* <DEDUP_REMOVED lines=12> */
.L_x_3459:
[----:B------:R-:W-:Y:S05]  /*46e0*/  BSYNC B0 ;  /* 0x0000000000007941 */ /* 0x000fea0003800000 */
.L_x_3458:
        /* <DEDUP_REMOVED lines=23> */
.L_x_3460:
        /* <DEDUP_REMOVED lines=12> */
.L_x_3462:
[----:B------:R-:W-:Y:S05]  /*4920*/  BSYNC B0 ;  /* 0x0000000000007941 */ /* 0x000fea0003800000 */
.L_x_3461:
[--C-:B------:R-:W-:Y:S02]  /*4930*/  PRMT R20, RZ, 0x5410, R38.reuse ;  /* 0x00005410ff147816 */ /* 0x100fe40000000026 */
[----:B------:R-:W-:Y:S02]  /*4940*/  PRMT R38, RZ, 0x7610, R38 ;  /* 0x00007610ff267816 */ /* 0x000fe40000000026 */
[C---:B0-----:R-:W-:Y:S01]  /*4950*/  IADD3 R22, R41.reuse, 0x30, RZ ;  /* 0x0000003029167810 */ /* 0x041fe20007ffe0ff */
        /* <DEDUP_REMOVED lines=22> */
.L_x_3463:
        /* <DEDUP_REMOVED lines=12> */
.L_x_3465:
[----:B------:R-:W-:Y:S05]  /*4b80*/  BSYNC B0 ;  /* 0x0000000000007941 */ /* 0x000fea0003800000 */
.L_x_3464:
        /* <DEDUP_REMOVED lines=25> */
.L_x_3466:
        /* <DEDUP_REMOVED lines=12> */
.L_x_3468:
[----:B------:R-:W-:Y:S05]  /*4de0*/  BSYNC B0 ;  /* 0x0000000000007941 */ /* 0x000fea0003800000 */
.L_x_3467:
[--C-:B------:R-:W-:Y:S02]  /*4df0*/  PRMT R20, RZ, 0x5410, R36.reuse ;  /* 0x00005410ff147816 */ /* 0x100fe40000000024 */
[----:B------:R-:W-:Y:S02]  /*4e00*/  PRMT R21, RZ, 0x7610, R36 ;  /* 0x00007610ff157816 */ /* 0x000fe40000000024 */
[--C-:B0-----:R-:W-:Y:S01]  /*4e10*/  PRMT R22, RZ, 0x5410, R35.reuse ;  /* 0x00005410ff167816 */ /* 0x101fe20000000023 */
[----:B------:R-:W-:Y:S01]  /*4e20*/  FADD.FTZ R20, R20, -UR5 ;  /* 0x8000000514147e21 */ /* 0x000fe20008010000 */
[----:B------:R-:W-:Y:S01]  /*4e30*/  PRMT R36, RZ, 0x7610, R35 ;  /* 0x00007610ff247816 */ /* 0x000fe20000000023 */
[----:B------:R-:W-:Y:S01]  /*4e40*/  FADD.FTZ R21, R21, -UR5 ;  /* 0x8000000515157e21 */ /* 0x000fe20008010000 */
[----:B------:R-:W-:Y:S01]  /*4e50*/  ISETP.GE.U32.AND P1, PT, R77, c[0x0][0x1c8], PT ;  /* 0x000072004d007a0c */ /* 0x000fe20003f26070 */
[----:B------:R-:W-:Y:S01]  /*4e60*/  FADD.FTZ R35, R22, -UR5 ;  /* 0x8000000516237e21 */ /* 0x000fe20008010000 */
[----:B------:R-:W-:Y:S01]  /*4e70*/  SHF.R.S32.HI R23, RZ, 0x1f, R77 ;  /* 0x0000001fff177819 */ /* 0x000fe2000001144d */
[----:B------:R-:W-:Y:S01]  /*4e80*/  FADD.FTZ R36, R36, -UR5 ;  /* 0x8000000524247e21 */ /* 0x000fe20008010000 */
[----:B------:R-:W-:Y:S01]  /*4e90*/  ISETP.GE.U32.AND P2, PT, R76, c[0x0][0x1c8], PT ;  /* 0x000072004c007a0c */ /* 0x000fe20003f46070 */
[----:B------:R-:W-:Y:S01]  /*4ea0*/  FMUL.FTZ R20, R20, UR6 ;  /* 0x0000000614147c20 */ /* 0x000fe20008410000 */
[----:B------:R-:W-:Y:S01]  /*4eb0*/  ISETP.GE.AND.EX P3, PT, R23, c[0x0][0x1cc], PT, P1 ;  /* 0x0000730017007a0c */ /* 0x000fe20003f66310 */
[----:B------:R-:W-:Y:S01]  /*4ec0*/  FMUL.FTZ R21, R21, UR6 ;  /* 0x0000000615157c20 */ /* 0x000fe20008410000 */
[----:B------:R-:W-:Y:S01]  /*4ed0*/  ISETP.GE.AND.EX P4, PT, R75, c[0x0][0x1cc], PT, P2 ;  /* 0x000073004b007a0c */ /* 0x000fe20003f86320 */
[----:B------:R-:W-:Y:S01]  /*4ee0*/  FMUL.FTZ R35, R35, UR6 ;  /* 0x0000000623237c20 */ /* 0x000fe20008410000 */
[----:B------:R-:W-:Y:S01]  /*4ef0*/  ISETP.GE.U32.AND P2, PT, R73, c[0x0][0x1c8], PT ;  /* 0x0000720049007a0c */ /* 0x000fe20003f46070 */
[----:B------:R-:W-:Y:S01]  /*4f00*/  FMUL.FTZ R36, R36, UR6 ;  /* 0x0000000624247c20 */ /* 0x000fe20008410000 */
[----:B------:R-:W-:Y:S01]  /*4f10*/  ISETP.GE.U32.AND P1, PT, R72, c[0x0][0x1c8], PT ;  /* 0x0000720048007a0c */ /* 0x000fe20003f26070 */
[----:B------:R-:W-:Y:S01]  /*4f20*/  FFMA.FTZ R37, R31, R20, R43 ;  /* 0x000000141f257223 */ /* 0x000fe2000001002b */
[C---:B------:R-:W-:Y:S01]  /*4f30*/  ISETP.GT.U32.OR P3, PT, R45.reuse, 0x29f, P3 ;  /* 0x0000029f2d00780c */ /* 0x040fe20001f64470 */
        /* <DEDUP_REMOVED lines=13> */
.L_x_3469:
        /* <DEDUP_REMOVED lines=12> */
.L_x_3471:
[----:B------:R-:W-:Y:S05]  /*50d0*/  BSYNC B0 ;  /* 0x0000000000007941 */ /* 0x000fea0003800000 */
.L_x_3470:
        /* <DEDUP_REMOVED lines=13> */
.L_x_3472:
        /* <DEDUP_REMOVED lines=12> */
.L_x_3474:
[----:B------:R-:W-:Y:S05]  /*5270*/  BSYNC B0 ;  /* 0x0000000000007941 */ /* 0x000fea0003800000 */
.L_x_3473:
[--C-:B------:R-:W-:Y:S02]  /*5280*/  PRMT R20, RZ, 0x5410, R34.reuse ;  /* 0x00005410ff147816 */ /* 0x100fe40000000022 */
[----:B------:R-:W-:Y:S02]  /*5290*/  PRMT R21, RZ, 0x7610, R34 ;  /* 0x00007610ff157816 */ /* 0x000fe40000000022 */
[----:B0-----:R-:W-:Y:S01]  /*52a0*/  SHF.R.S32.HI R23, RZ, 0x1f, R73 ;  /* 0x0000001fff177819 */ /* 0x001fe20000011449 */
[----:B------:R-:W-:Y:S01]  /*52b0*/  FADD.FTZ R20, R20, -UR5 ;  /* 0x8000000514147e21 */ /* 0x000fe20008010000 */
[----:B------:R-:W-:Y:S01]  /*52c0*/  SHF.R.S32.HI R36, RZ, 0x1f, R72 ;  /* 0x0000001fff247819 */ /* 0x000fe20000011448 */
        /* <DEDUP_REMOVED lines=9> */
[----:B------:R-:W-:Y:S01]  /*5360*/  ISETP.GT.U32.OR P2, PT, R45, 0x29f, P2 ;  /* 0x0000029f2d00780c */ /* 0x000fe20001744470 */
        /* <DEDUP_REMOVED lines=14> */
.L_x_3475:
        /* <DEDUP_REMOVED lines=12> */
.L_x_3477:
[----:B------:R-:W-:Y:S05]  /*5510*/  BSYNC B0 ;  /* 0x0000000000007941 */ /* 0x000fea0003800000 */
.L_x_3476:
[----:B------:R-:W-:Y:S01]  /*5520*/  FMUL.FTZ R20, R33, UR6 ;  /* 0x0000000621147c20 */ /* 0x000fe20008410000 */
[--C-:B------:R-:W-:Y:S01]  /*5530*/  PRMT R33, RZ, 0x5410, R32.reuse ;  /* 0x00005410ff217816 */ /* 0x100fe20000000020 */
[----:B------:R-:W-:Y:S01]  /*5540*/  FMUL.FTZ R34, R34, UR6 ;  /* 0x0000000622227c20 */ /* 0x000fe20008410000 */
[----:B------:R-:W-:Y:S01]  /*5550*/  PRMT R32, RZ, 0x7610, R32 ;  /* 0x00007610ff207816 */ /* 0x000fe20000000020 */
        /* <DEDUP_REMOVED lines=13> */
.L_x_3478:
[----:B------:R-:W-:Y:S01]  /*5630*/  BSSY B0, `(.L_x_3479) ;  /* 0x000000c000007945 */ /* 0x000fe20003800000 */
[----:B------:R-:W-:Y:S05]  /*5640*/  @P1 BRA `(.L_x_3480) ;  /* 0x000000a000001947 */ /* 0x000fea0003800000 */
[----:B------:R-:W-:Y:S01]  /*5650*/  F2FP.BF16.PACK_AB R34, R34, R20 ;  /* 0x000000142222723e */ /* 0x000fe200000010ff */
[----:B0-----:R-:W-:Y:S01]  /*5660*/  IMAD R22, R36, c[0x0][0x1c0], RZ ;  /* 0x0000700024167a24 */ /* 0x001fe200078e02ff */
[----:B------:R-:W-:Y:S02]  /*5670*/  MOV R20, R24 ;  /* 0x0000001800147202 */ /* 0x000fe40000000f00 */
[----:B------:R-:W-:Y:S01]  /*5680*/  MOV R21, R19 ;  /* 0x0000001300157202 */ /* 0x000fe20000000f00 */
[----:B------:R-:W-:-:S04]  /*5690*/  IMAD R22, R72, c[0x0][0x1c4], R22 ;  /* 0x0000710048167a24 */ /* 0x000fc800078e0216 */
[----:B------:R-:W-:-:S04]  /*56a0*/  IMAD.WIDE.U32 R20, R72, c[0x0][0x1c0], R20 ;  /* 0x0000700048147a25 */ /* 0x000fc800078e0014 */
[----:B------:R-:W-:Y:S01]  /*56b0*/  IMAD.IADD R21, R21, 0x1, R22 ;  /* 0x0000000115157824 */ /* 0x000fe200078e0216 */
[----:B------:R-:W-:-:S04]  /*56c0*/  LEA R22, P1, R20, c[0x0][0x160], 0x1 ;  /* 0x0000580014167a11 */ /* 0x000fc800078208ff */
[----:B------:R-:W-:-:S05]  /*56d0*/  LEA.HI.X R23, R20, c[0x0][0x164], R21, 0x1, P1 ;  /* 0x0000590014177a11 */ /* 0x000fca00008f0c15 */
[----:B------:R0:W-:Y:S04]  /*56e0*/  STG.E [R22.64], R34 ;  /* 0x0000002216007986 */ /* 0x0001e8000c10190c */
.L_x_3480:
[----:B------:R-:W-:Y:S05]  /*56f0*/  BSYNC B0 ;  /* 0x0000000000007941 */ /* 0x000fea0003800000 */
.L_x_3479:
        /* <DEDUP_REMOVED lines=8> */
[----:B0-----:R-:W-:Y:S01]  /*5780*/  SHF.R.S32.HI R23, RZ, 0x1f, R71 ;  /* 0x0000001fff177819 */ /* 0x001fe20000011447 */
[----:B------:R-:W-:Y:S01]  /*5790*/  FMUL.FTZ R33, R33, UR6 ;  /* 0x0000000621217c20 */ /* 0x000fe20008410000 */
[----:B------:R-:W-:Y:S01]  /*57a0*/  SHF.R.S32.HI R34, RZ, 0x1f, R70 ;  /* 0x0000001fff227819 */ /* 0x000fe20000011446 */
        /* <DEDUP_REMOVED lines=22> */
.L_x_3481:
[----:B------:R-:W-:Y:S01]  /*5910*/  BSSY B0, `(.L_x_3482) ;  /* 0x000000c000007945 */ /* 0x000fe20003800000 */
[----:B------:R-:W-:Y:S05]  /*5920*/  @P3 BRA `(.L_x_3483) ;  /* 0x000000a000003947 */ /* 0x000fea0003800000 */
[----:B------:R-:W-:Y:S01]  /*5930*/  IMAD R20, R23, c[0x0][0x1c0], RZ ;  /* 0x0000700017147a24 */ /* 0x000fe200078e02ff */
[----:B------:R-:W-:Y:S02]  /*5940*/  F2FP.BF16.PACK_AB R33, R22, R33 ;  /* 0x000000211621723e */ /* 0x000fe400000010ff */
[----:B------:R-:W-:Y:S01]  /*5950*/  MOV R21, R19 ;  /* 0x0000001300157202 */ /* 0x000fe20000000f00 */
[----:B------:R-:W-:Y:S01]  /*5960*/  IMAD R22, R71, c[0x0][0x1c4], R20 ;  /* 0x0000710047167a24 */ /* 0x000fe200078e0214 */
[----:B------:R-:W-:-:S05]  /*5970*/  MOV R20, R24 ;  /* 0x0000001800147202 */ /* 0x000fca0000000f00 */
[----:B------:R-:W-:-:S05]  /*5980*/  IMAD.WIDE.U32 R20, R71, c[0x0][0x1c0], R20 ;  /* 0x0000700047147a25 */ /* 0x000fca00078e0014 */
[----:B------:R-:W-:Y:S02]  /*5990*/  IADD3 R21, R21, R22, RZ ;  /* 0x0000001615157210 */ /* 0x000fe40007ffe0ff */
[----:B------:R-:W-:-:S04]  /*59a0*/  LEA R22, P3, R20, c[0x0][0x160], 0x1 ;  /* 0x0000580014167a11 */ /* 0x000fc800078608ff */
[----:B------:R-:W-:-:S05]  /*59b0*/  LEA.HI.X R23, R20, c[0x0][0x164], R21, 0x1, P3 ;  /* 0x0000590014177a11 */ /* 0x000fca00018f0c15 */
[----:B------:R0:W-:Y:S04]  /*59c0*/  STG.E [R22.64], R33 ;  /* 0x0000002116007986 */ /* 0x0001e8000c10190c */
.L_x_3483:
[----:B------:R-:W-:Y:S05]  /*59d0*/  BSYNC B0 ;  /* 0x0000000000007941 */ /* 0x000fea0003800000 */
.L_x_3482:
        /* <DEDUP_REMOVED lines=13> */
.L_x_3484:
        /* <DEDUP_REMOVED lines=12> */
.L_x_3486:
[----:B------:R-:W-:Y:S05]  /*5b70*/  BSYNC B0 ;  /* 0x0000000000007941 */ /* 0x000fea0003800000 */
.L_x_3485:
        /* <DEDUP_REMOVED lines=29> */
.L_x_3487:
        /* <DEDUP_REMOVED lines=12> */
.L_x_3489:
[----:B------:R-:W-:Y:S05]  /*5e10*/  BSYNC B0 ;  /* 0x0000000000007941 */ /* 0x000fea0003800000 */
.L_x_3488:
[----:B------:R-:W-:Y:S01]  /*5e20*/  FMUL.FTZ R28, R28, UR6 ;  /* 0x000000061c1c7c20 */ /* 0x000fe20008410000 */
[--C-:B0-----:R-:W-:Y:S01]  /*5e30*/  PRMT R30, RZ, 0x5410, R27.reuse ;  /* 0x00005410ff1e7816 */ /* 0x101fe2000000001b */
[----:B------:R-:W-:Y:S01]  /*5e40*/  FMUL.FTZ R29, R29, UR6 ;  /* 0x000000061d1d7c20 */ /* 0x000fe20008410000 */
[----:B------:R-:W-:Y:S01]  /*5e50*/  PRMT R32, RZ, 0x7610, R27 ;  /* 0x00007610ff207816 */ /* 0x000fe2000000001b */
        /* <DEDUP_REMOVED lines=13> */
.L_x_3490:
        /* <DEDUP_REMOVED lines=12> */
.L_x_3492:
[----:B------:R-:W-:Y:S05]  /*5ff0*/  BSYNC B0 ;  /* 0x0000000000007941 */ /* 0x000fea0003800000 */
.L_x_3491:
[----:B------:R-:W-:Y:S01]  /*6000*/  ISETP.GE.U32.AND P1, PT, R67, c[0x0][0x1c8], PT ;  /* 0x0000720043007a0c */ /* 0x000fe20003f26070 */
[----:B------:R-:W-:Y:S01]  /*6010*/  FADD.FTZ R30, R30, -UR5 ;  /* 0x800000051e1e7e21 */ /* 0x000fe20008010000 */
[----:B------:R-:W-:Y:S01]  /*6020*/  SHF.R.S32.HI R37, RZ, 0x1f, R67 ;  /* 0x0000001fff257819 */ /* 0x000fe20000011443 */
[----:B------:R-:W-:Y:S01]  /*6030*/  FADD.FTZ R32, R32, -UR5 ;  /* 0x8000000520207e21 */ /* 0x000fe20008010000 */
[----:B------:R-:W-:Y:S01]  /*6040*/  ISETP.GE.U32.AND P2, PT, R66, c[0x0][0x1c8], PT ;  /* 0x0000720042007a0c */ /* 0x000fe20003f46070 */
[----:B------:R-:W-:Y:S01]  /*6050*/  FMUL.FTZ R30, R30, UR6 ;  /* 0x000000061e1e7c20 */ /* 0x000fe20008410000 */
[----:B------:R-:W-:Y:S01]  /*6060*/  SHF.R.S32.HI R33, RZ, 0x1f, R66 ;  /* 0x0000001fff217819 */ /* 0x000fe20000011442 */
[----:B------:R-:W-:Y:S01]  /*6070*/  FMUL.FTZ R32, R32, UR6 ;  /* 0x0000000620207c20 */ /* 0x000fe20008410000 */
[--C-:B------:R-:W-:Y:S01]  /*6080*/  PRMT R54, RZ, 0x5410, R26.reuse ;  /* 0x00005410ff367816 */ /* 0x100fe2000000001a */
[----:B------:R-:W-:Y:S01]  /*6090*/  FFMA.FTZ R30, R31, R30, R43 ;  /* 0x0000001e1f1e7223 */ /* 0x000fe2000001002b */
[----:B------:R-:W-:Y:S01]  /*60a0*/  PRMT R74, RZ, 0x7610, R26 ;  /* 0x00007610ff4a7816 */ /* 0x000fe2000000001a */
[----:B------:R-:W-:Y:S01]  /*60b0*/  FFMA.FTZ R75, R42, R32, R48 ;  /* 0x000000202a4b7223 */ /* 0x000fe20000010030 */
        /* <DEDUP_REMOVED lines=38> */
[----:B------:R-:W-:Y:S01]  /*6320*/  ISETP.GT.U32.OR P1, PT, R45, 0x29f, P1 ;  /* 0x0000029f2d00780c */ /* 0x000fe20000f24470 */
[----:B------:R-:W-:Y:S01]  /*6330*/  FADD.FTZ R37, R37, -UR5 ;  /* 0x8000000525257e21 */ /* 0x000fe20008010000 */
[----:B------:R-:W-:Y:S01]  /*6340*/  ISETP.GT.U32.OR P2, PT, R45, 0x29f, P2 ;  /* 0x0000029f2d00780c */ /* 0x000fe20001744470 */
[----:B------:R-:W-:-:S02]  /*6350*/  FADD.FTZ R33, R33, -UR5 ;  /* 0x8000000521217e21 */ /* 0x000fc40008010000 */
        /* <DEDUP_REMOVED lines=34> */
[----:B------:R-:W-:Y:S01]  /*6580*/  FMUL.FTZ R74, R74, UR6 ;  /* 0x000000064a4a7c20 */ /* 0x000fe20008410000 */
        /* <DEDUP_REMOVED lines=11> */
.L_x_3493:
        /* <DEDUP_REMOVED lines=13> */
.L_x_3495:
[----:B------:R-:W-:Y:S05]  /*6710*/  BSYNC B0 ;  /* 0x0000000000007941 */ /* 0x000fea0003800000 */
.L_x_3494:
        /* <DEDUP_REMOVED lines=12> */
.L_x_3496:
[----:B------:R-:W-:Y:S01]  /*67e0*/  BSSY B0, `(.L_x_3497) ;  /* 0x000000d000007945 */ /* 0x000fe20003800000 */
[----:B------:R-:W-:Y:S05]  /*67f0*/  @P2 BRA `(.L_x_3498) ;  /* 0x000000b000002947 */ /* 0x000fea0003800000 */
[----:B------:R-:W-:Y:S02]  /*6800*/  SHF.R.S32.HI R30, RZ, 0x1f, R66 ;  /* 0x0000001fff1e7819 */ /* 0x000fe40000011442 */
[----:B------:R-:W-:Y:S02]  /*6810*/  MOV R31, R19 ;  /* 0x00000013001f7202 */ /* 0x000fe40000000f00 */
[----:B------:R-:W-:Y:S01]  /*6820*/  F2FP.BF16.PACK_AB R54, R74, R54 ;  /* 0x000000364a36723e */ /* 0x000fe200000010ff */
[----:B0-----:R-:W-:Y:S01]  /*6830*/  IMAD R32, R30, c[0x0][0x1c0], RZ ;  /* 0x000070001e207a24 */ /* 0x001fe200078e02ff */
[----:B------:R-:W-:-:S03]  /*6840*/  MOV R30, R24 ;  /* 0x00000018001e7202 */ /* 0x000fc60000000f00 */
[C---:B------:R-:W-:Y:S02]  /*6850*/  IMAD R32, R66.reuse, c[0x0][0x1c4], R32 ;  /* 0x0000710042207a24 */ /* 0x040fe400078e0220 */
[----:B------:R-:W-:-:S05]  /*6860*/  IMAD.WIDE.U32 R30, R66, c[0x0][0x1c0], R30 ;  /* 0x00007000421e7a25 */ /* 0x000fca00078e001e */
[----:B------:R-:W-:Y:S02]  /*6870*/  IADD3 R31, R31, R32, RZ ;  /* 0x000000201f1f7210 */ /* 0x000fe40007ffe0ff */
[----:B------:R-:W-:-:S04]  /*6880*/  LEA R32, P1, R30, c[0x0][0x160], 0x1 ;  /* 0x000058001e207a11 */ /* 0x000fc800078208ff */
[----:B------:R-:W-:-:S05]  /*6890*/  LEA.HI.X R33, R30, c[0x0][0x164], R31, 0x1, P1 ;  /* 0x000059001e217a11 */ /* 0x000fca00008f0c1f */
[----:B------:R0:W-:Y:S04]  /*68a0*/  STG.E [R32.64], R54 ;  /* 0x0000003620007986 */ /* 0x0001e8000c10190c */
.L_x_3498:
[----:B------:R-:W-:Y:S05]  /*68b0*/  BSYNC B0 ;  /* 0x0000000000007941 */ /* 0x000fea0003800000 */
.L_x_3497:
        /* <DEDUP_REMOVED lines=34> */
.L_x_3499:
        /* <DEDUP_REMOVED lines=12> */
.L_x_3501:
[----:B------:R-:W-:Y:S05]  /*6ba0*/  BSYNC B0 ;  /* 0x0000000000007941 */ /* 0x000fea0003800000 */
.L_x_3500:
        /* <DEDUP_REMOVED lines=13> */
.L_x_3502:
        /* <DEDUP_REMOVED lines=12> */
.L_x_3504:
[----:B------:R-:W-:Y:S05]  /*6d40*/  BSYNC B0 ;  /* 0x0000000000007941 */ /* 0x000fea0003800000 */
.L_x_3503:
        /* <DEDUP_REMOVED lines=12> */
.L_x_3505:
        /* <DEDUP_REMOVED lines=12> */
.L_x_3507:
[----:B------:R-:W-:Y:S05]  /*6ed0*/  BSYNC B0 ;  /* 0x0000000000007941 */ /* 0x000fea0003800000 */
.L_x_3506:
        /* <DEDUP_REMOVED lines=30> */
.L_x_3508:
[----:B------:R-:W-:Y:S01]  /*70c0*/  BSSY B0, `(.L_x_3509) ;  /* 0x000000c000007945 */ /* 0x000fe20003800000 */
[----:B------:R-:W-:Y:S05]  /*70d0*/  @P2 BRA `(.L_x_3510) ;  /* 0x000000a000002947 */ /* 0x000fea0003800000 */
[----:B------:R-:W-:Y:S01]  /*70e0*/  F2FP.BF16.PACK_AB R38, R13, R38 ;  /* 0x000000260d26723e */ /* 0x000fe200000010ff */
[----:B------:R-:W-:Y:S01]  /*70f0*/  IMAD R14, R15, c[0x0][0x1c0], RZ ;  /* 0x000070000f0e7a24 */ /* 0x000fe200078e02ff */
        /* <DEDUP_REMOVED lines=8> */
.L_x_3510:
[----:B------:R-:W-:Y:S05]  /*7180*/  BSYNC B0 ;  /* 0x0000000000007941 */ /* 0x000fea0003800000 */
.L_x_3509:
        /* <DEDUP_REMOVED lines=13> */
.L_x_3511:
        /* <DEDUP_REMOVED lines=12> */
.L_x_3513:
[----:B------:R-:W-:Y:S05]  /*7320*/  BSYNC B0 ;  /* 0x0000000000007941 */ /* 0x000fea0003800000 */
.L_x_3512:
        /* <DEDUP_REMOVED lines=12> */
.L_x_3514:
        /* <DEDUP_REMOVED lines=12> */
.L_x_3516:
[----:B------:R-:W-:Y:S05]  /*74b0*/  BSYNC B0 ;  /* 0x0000000000007941 */ /* 0x000fea0003800000 */
.L_x_3515:
        /* <DEDUP_REMOVED lines=34> */
.L_x_3517:
        /* <DEDUP_REMOVED lines=12> */
.L_x_3519:
[----:B------:R-:W-:Y:S05]  /*77a0*/  BSYNC B0 ;  /* 0x0000000000007941 */ /* 0x000fea0003800000 */
.L_x_3518:
        /* <DEDUP_REMOVED lines=13> */
.L_x_3520:
[----:B------:R-:W-:Y:S01]  /*7880*/  BSSY B0, `(.L_x_3521) ;  /* 0x000000c000007945 */ /* 0x000fe20003800000 */
[----:B------:R-:W-:Y:S05]  /*7890*/  @P3 BRA `(.L_x_3522) ;  /* 0x000000a000003947 */ /* 0x000fea0003800000 */
[----:B------:R-:W-:Y:S01]  /*78a0*/  IMAD R11, R20, c[0x0][0x1c0], RZ ;  /* 0x00007000140b7a24 */ /* 0x000fe200078e02ff */
[----:B------:R-:W-:Y:S01]  /*78b0*/  F2FP.BF16.PACK_AB R23, R14, R23 ;  /* 0x000000170e17723e */ /* 0x000fe200000010ff */
[----:B------:R-:W-:Y:S02]  /*78c0*/  IMAD.MOV.U32 R10, RZ, RZ, R24 ;  /* 0x000000ffff0a7224 */ /* 0x000fe400078e0018 */
[----:B0-----:R-:W-:Y:S01]  /*78d0*/  IMAD R13, R58, c[0x0][0x1c4], R11 ;  /* 0x000071003a0d7a24 */ /* 0x001fe200078e020b */
[----:B------:R-:W-:-:S05]  /*78e0*/  MOV R11, R19 ;  /* 0x00000013000b7202 */ /* 0x000fca0000000f00 */
[----:B------:R-:W-:-:S05]  /*78f0*/  IMAD.WIDE.U32 R10, R58, c[0x0][0x1c0], R10 ;  /* 0x000070003a0a7a25 */ /* 0x000fca00078e000a */
[----:B------:R-:W-:Y:S02]  /*7900*/  IADD3 R13, R11, R13, RZ ;  /* 0x0000000d0b0d7210 */ /* 0x000fe40007ffe0ff */
[----:B------:R-:W-:-:S04]  /*7910*/  LEA R12, P3, R10, c[0x0][0x160], 0x1 ;  /* 0x000058000a0c7a11 */ /* 0x000fc800078608ff */
[----:B------:R-:W-:-:S05]  /*7920*/  LEA.HI.X R13, R10, c[0x0][0x164], R13, 0x1, P3 ;  /* 0x000059000a0d7a11 */ /* 0x000fca00018f0c0d */
[----:B------:R0:W-:Y:S04]  /*7930*/  STG.E [R12.64], R23 ;  /* 0x000000170c007986 */ /* 0x0001e8000c10190c */
.L_x_3522:
[----:B------:R-:W-:Y:S05]  /*7940*/  BSYNC B0 ;  /* 0x0000000000007941 */ /* 0x000fea0003800000 */
.L_x_3521:
        /* <DEDUP_REMOVED lines=12> */
.L_x_3523:
        /* <DEDUP_REMOVED lines=12> */
.L_x_3525:
[----:B------:R-:W-:Y:S05]  /*7ad0*/  BSYNC B0 ;  /* 0x0000000000007941 */ /* 0x000fea0003800000 */
.L_x_3524:
        /* <DEDUP_REMOVED lines=30> */
.L_x_3526:
        /* <DEDUP_REMOVED lines=12> */
.L_x_3528:
[----:B------:R-:W-:Y:S05]  /*7d80*/  BSYNC B0 ;  /* 0x0000000000007941 */ /* 0x000fea0003800000 */
.L_x_3527:
        /* <DEDUP_REMOVED lines=13> */
.L_x_3529:
        /* <DEDUP_REMOVED lines=12> */
.L_x_3531:
[----:B------:R-:W-:Y:S05]  /*7f20*/  BSYNC B0 ;  /* 0x0000000000007941 */ /* 0x000fea0003800000 */
.L_x_3530:
        /* <DEDUP_REMOVED lines=12> */
.L_x_3532:
        /* <DEDUP_REMOVED lines=12> */
.L_x_3534:
[----:B------:R-:W-:Y:S05]  /*80b0*/  BSYNC B0 ;  /* 0x0000000000007941 */ /* 0x000fea0003800000 */
.L_x_3533:
[----:B------:R-:W-:Y:S02]  /*80c0*/  PRMT R4, RZ, 0x7610, R4 ;  /* 0x00007610ff047816 */ /* 0x000fe40000000004 */
[----:B------:R-:W-:Y:S02]  /*80d0*/  PRMT R6, RZ, 0x7610, R2 ;  /* 0x00007610ff067816 */ /* 0x000fe40000000002 */
[----:B------:R-:W-:Y:S01]  /*80e0*/  PRMT R5, RZ, 0x7610, R5 ;  /* 0x00007610ff057816 */ /* 0x000fe20000000005 */
[----:B------:R-:W-:Y:S01]  /*80f0*/  FADD.FTZ R2, R4, -UR5 ;  /* 0x8000000504027e21 */ /* 0x000fe20008010000 */
[----:B------:R-:W-:Y:S01]  /*8100*/  PRMT R3, RZ, 0x7610, R3 ;  /* 0x00007610ff037816 */ /* 0x000fe20000000003 */
[----:B------:R-:W-:Y:S01]  /*8110*/  FADD.FTZ R6, R6, -UR5 ;  /* 0x8000000506067e21 */ /* 0x000fe20008010000 */
[----:B0-----:R-:W-:Y:S01]  /*8120*/  PRMT R8, RZ, 0x7610, R0 ;  /* 0x00007610ff087816 */ /* 0x001fe20000000000 */
[----:B------:R-:W-:Y:S01]  /*8130*/  FADD.FTZ R0, R5, -UR5 ;  /* 0x8000000505007e21 */ /* 0x000fe20008010000 */
        /* <DEDUP_REMOVED lines=15> */
[C-C-:B------:R-:W-:Y:S01]  /*8230*/  FFMA.FTZ R6, R42.reuse, R9, R48.reuse ;  /* 0x000000092a067223 */ /* 0x140fe20000010030 */
[----:B------:R-:W-:Y:S01]  /*8240*/  SHF.R.S32.HI R13, RZ, 0x1f, R47 ;  /* 0x0000001fff0d7819 */ /* 0x000fe2000001142f */
[C---:B------:R-:W-:Y:S01]  /*8250*/  FFMA.FTZ R8, R42.reuse, R5, R48 ;  /* 0x000000052a087223 */ /* 0x040fe20000010030 */
[----:B------:R-:W-:Y:S01]  /*8260*/  SHF.R.S32.HI R12, RZ, 0x1f, R46 ;  /* 0x0000001fff0c7819 */ /* 0x000fe2000001142e */
[--C-:B------:R-:W-:Y:S01]  /*8270*/  FFMA.FTZ R7, R42, R7, R48.reuse ;  /* 0x000000072a077223 */ /* 0x100fe20000010030 */
[----:B------:R-:W-:Y:S01]  /*8280*/  ISETP.GE.AND.EX P5, PT, R16, c[0x0][0x1cc], PT, P5 ;  /* 0x0000730010007a0c */ /* 0x000fe20003fa6350 */
[C-C-:B------:R-:W-:Y:S01]  /*8290*/  FFMA.FTZ R0, R42.reuse, R11, R48.reuse ;  /* 0x0000000b2a007223 */ /* 0x140fe20000010030 */
[----:B------:R-:W-:Y:S01]  /*82a0*/  ISETP.GE.AND.EX P1, PT, R15, c[0x0][0x1cc], PT, P1 ;  /* 0x000073000f007a0c */ /* 0x000fe20003f26310 */
[----:B------:R-:W-:Y:S01]  /*82b0*/  FFMA.FTZ R9, R42, R3, R48 ;  /* 0x000000032a097223 */ /* 0x000fe20000010030 */
        /* <DEDUP_REMOVED lines=19> */
.L_x_3535:
        /* <DEDUP_REMOVED lines=12> */
.L_x_3537:
[----:B------:R-:W-:Y:S05]  /*84b0*/  BSYNC B0 ;  /* 0x0000000000007941 */ /* 0x000fea0003800000 */
.L_x_3536:
        /* <DEDUP_REMOVED lines=11> */
.L_x_3538:
[----:B------:R-:W-:Y:S01]  /*8570*/  BSSY B0, `(.L_x_3539) ;  /* 0x000000c000007945 */ /* 0x000fe20003800000 */
[----:B------:R-:W-:Y:S05]  /*8580*/  @P1 BRA `(.L_x_3540) ;  /* 0x000000a000001947 */ /* 0x000fea0003800000 */
[----:B------:R-:W-:Y:S01]  /*8590*/  MOV R2, R24 ;  /* 0x0000001800027202 */ /* 0x000fe20000000f00 */
[----:B0-----:R-:W-:Y:S01]  /*85a0*/  IMAD R5, R15, c[0x0][0x1c0], RZ ;  /* 0x000070000f057a24 */ /* 0x001fe200078e02ff */
[----:B------:R-:W-:Y:S02]  /*85b0*/  MOV R3, R19 ;  /* 0x0000001300037202 */ /* 0x000fe40000000f00 */
[----:B------:R-:W-:Y:S01]  /*85c0*/  F2FP.BF16.PACK_AB R35, R8, R35 ;  /* 0x000000230823723e */ /* 0x000fe200000010ff */
[C---:B------:R-:W-:Y:S02]  /*85d0*/  IMAD R5, R50.reuse, c[0x0][0x1c4], R5 ;  /* 0x0000710032057a24 */ /* 0x040fe400078e0205 */
[----:B------:R-:W-:-:S04]  /*85e0*/  IMAD.WIDE.U32 R2, R50, c[0x0][0x1c0], R2 ;  /* 0x0000700032027a25 */ /* 0x000fc800078e0002 */
[----:B------:R-:W-:Y:S01]  /*85f0*/  IMAD.IADD R5, R3, 0x1, R5 ;  /* 0x0000000103057824 */ /* 0x000fe200078e0205 */
[----:B------:R-:W-:-:S04]  /*8600*/  LEA R4, P1, R2, c[0x0][0x160], 0x1 ;  /* 0x0000580002047a11 */ /* 0x000fc800078208ff */
[----:B------:R-:W-:-:S05]  /*8610*/  LEA.HI.X R5, R2, c[0x0][0x164], R5, 0x1, P1 ;  /* 0x0000590002057a11 */ /* 0x000fca00008f0c05 */
[----:B------:R0:W-:Y:S04]  /*8620*/  STG.E [R4.64], R35 ;  /* 0x0000002304007986 */ /* 0x0001e8000c10190c */
.L_x_3540:
[----:B------:R-:W-:Y:S05]  /*8630*/  BSYNC B0 ;  /* 0x0000000000007941 */ /* 0x000fea0003800000 */
.L_x_3539:
        /* <DEDUP_REMOVED lines=11> */
.L_x_3541:
        /* <DEDUP_REMOVED lines=12> */
.L_x_3543:
[----:B------:R-:W-:Y:S05]  /*87b0*/  BSYNC B0 ;  /* 0x0000000000007941 */ /* 0x000fea0003800000 */
.L_x_3542:
        /* <DEDUP_REMOVED lines=11> */
.L_x_3544:
        /* <DEDUP_REMOVED lines=12> */
.L_x_3546:
[----:B------:R-:W-:Y:S05]  /*8930*/  BSYNC B0 ;  /* 0x0000000000007941 */ /* 0x000fea0003800000 */
.L_x_3545:
        /* <DEDUP_REMOVED lines=11> */
.L_x_3547:
        /* <DEDUP_REMOVED lines=12> */
.L_x_3549:
[----:B------:R-:W-:Y:S05]  /*8ab0*/  BSYNC B0 ;  /* 0x0000000000007941 */ /* 0x000fea0003800000 */
.L_x_3548:
[----:B------:R-:W-:Y:S02]  /*8ac0*/  ULDC UR5, c[0x0][0x10] ;  /* 0x0000040000057ab9 */ /* 0x000fe40000000800 */
[----:B------:R-:W-:Y:S02]  /*8ad0*/  UIADD3 UR9, UR9, UR5, URZ ;  /* 0x0000000509097290 */ /* 0x000fe4000fffe03f */
[----:B------:R-:W-:Y:S02]  /*8ae0*/  UIADD3 UR4, UR4, 0x1, URZ ;  /* 0x0000000104047890 */ /* 0x000fe4000fffe03f */
[----:B------:R-:W-:-:S06]  /*8af0*/  UISETP.GE.AND UP0, UPT, UR9, UR8, UPT ;  /* 0x000000080900728c */ /* 0x000fcc000bf06270 */
[----:B------:R-:W-:-:S13]  /*8b00*/  PLOP3.LUT P1, PT, PT, PT, UP0, 0x80, 0x0 ;  /* 0x000000000000781c */ /* 0x000fda0003f2f008 */
[----:B------:R-:W-:Y:S01]  /*8b10*/  @P1 CALL.REL.NOINC `(.L_x_3550) ;  /* 0x0000001000001944 */ /* 0x000fe20003c00000 */
[----:B------:R-:W-:Y:S05]  /*8b20*/  BRA `(.L_x_3551) ;  /* 0xffff787000007947 */ /* 0x000fea000383ffff */
.L_x_3550:
[----:B------:R-:W-:Y:S05]  /*8b30*/  EXIT ;  /* 0x000000000000794d */ /* 0x000fea0003800000 */
.L_x_3552:
        /* <DEDUP_REMOVED lines=12> */
.L_x_5193:


//--------------------- .text._Z35group_norm_nhwc_fwd_one_pass_kernelI11Bf16IOFp16WLi64ELi84ELi672EEv26Group_norm_nhwc_fwd_params --------------------------
	.section	.text._Z35group_norm_nhwc_fwd_one_pass_kernelI11Bf16IOFp16WLi64ELi84ELi672EEv26Group_norm_nhwc_fwd_params,"ax",@progbits
	.sectioninfo	@"SHI_REGISTERS=40"
	.align	128
        .global         _Z35group_norm_nhwc_fwd_one_pass_kernelI11Bf16IOFp16WLi64ELi84ELi672EEv26Group_norm_nhwc_fwd_params
        .type           _Z35group_norm_nhwc_fwd_one_pass_kernelI11Bf16IOFp16WLi64ELi84ELi672EEv26Group_norm_nhwc_fwd_params,@function
        .size           _Z35group_norm_nhwc_fwd_one_pass_kernelI11Bf16IOFp16WLi64ELi84ELi672EEv26Group_norm_nhwc_fwd_params,(.L_x_5194 - _Z35group_norm_nhwc_fwd_one_pass_kernelI11Bf16IOFp16WLi64ELi84ELi672EEv26Group_norm_nhwc_fwd_params)
        .other          _Z35group_norm_nhwc_fwd_one_pass_kernelI11Bf16IOFp16WLi64ELi84ELi672EEv26Group_norm_nhwc_fwd_params,@"STO_CUDA_ENTRY STV_DEFAULT"
_Z35group_norm_nhwc_fwd_one_pass_kernelI11Bf16IOFp16WLi64ELi84ELi672EEv26Group_norm_nhwc_fwd_params:
.text._Z35group_norm_nhwc_fwd_one_pass_kernelI11Bf16IOFp16WLi64ELi84ELi672EEv26Group_norm_nhwc_fwd_params:
        /* <DEDUP_REMOVED lines=29> */
.L_x_3575:
        /* <DEDUP_REMOVED lines=194> */
.L_x_3554:
[----:B------:R-:W-:Y:S05]  /*0df0*/  BSYNC B0 ;  /* 0x0000000000007941 */ /* 0x000fea0003800000 */
.L_x_3553:
        /* <DEDUP_REMOVED lines=25> */
.L_x_3557:
[----:B------:R-:W2:Y:S01]  /*0f90*/  LDG.E.STRONG.GPU R10, [R8.64] ;  /* 0x00000006080a7981 */ /* 0x000ea2000c1ef900 */
[----:B------:R-:W-:Y:S01]  /*0fa0*/  YIELD ;  /* 0x0000000000007946 */ /* 0x000fe20003800000 */
[----:B--2---:R-:W-:Y:S01]  /*0fb0*/  ISETP.NE.AND P1, PT, R10, R11, PT ;  /* 0x0000000b0a00720c */ /* 0x004fe20003f25270 */
[----:B------:R-:W-:-:S12]  /*0fc0*/  CCTL.IVALL ;  /* 0x00000000ff00798f */ /* 0x000fd80002000000 */
[----:B------:R-:W-:Y:S05]  /*0fd0*/  @P1 BRA `(.L_x_3557) ;  /* 0xffffffb000001947 */ /* 0x000fea000383ffff */
.L_x_3556:
        /* <DEDUP_REMOVED lines=11> */
.L_x_3559:
        /* <DEDUP_REMOVED lines=59> */
.L_x_3558:
        /* <DEDUP_REMOVED lines=19> */
.L_x_3561:
[----:B------:R-:W-:Y:S05]  /*1570*/  BSYNC B0 ;  /* 0x0000000000007941 */ /* 0x000fea0003800000 */
.L_x_3560:
        /* <DEDUP_REMOVED lines=30> */
.L_x_3555:
        /* <DEDUP_REMOVED lines=14> */
[----:B------:R2:W3:Y:S04]  /*1840*/  LDG.E.U16 R33, [R14.64+0x2] ;  /* 0x000002060e217981 */ /* 0x0004e8000c1e1500 */
[----:B------:R4:W5:Y:S04]  /*1850*/  LDG.E.U16 R32, [R12.64+0x2] ;  /* 0x000002060c207981 */ /* 0x000968000c1e1500 */
[----:B------:R-:W0:Y:S04]  /*1860*/  LDS.64 R10, [0xc8] ;  /* 0x0000c800ff0a7984 */ /* 0x000e280000000a00 */
[----:B--2---:R2:W5:Y:S04]  /*1870*/  LDG.E.U16 R14, [R14.64] ;  /* 0x000000060e0e7981 */ /* 0x004568000c1e1500 */
[----:B----4-:R4:W5:Y:S01]  /*1880*/  LDG.E.U16 R12, [R12.64] ;  /* 0x000000060c0c7981 */ /* 0x010962000c1e1500 */
[----:B-1----:R-:W-:-:S02]  /*1890*/  MOV R9, 0x3f800000 ;  /* 0x3f80000000097802 */ /* 0x002fc40000000f00 */
[--C-:B------:R-:W-:Y:S02]  /*18a0*/  PRMT R16, RZ, 0x7610, R23.reuse ;  /* 0x00007610ff107816 */ /* 0x100fe40000000017 */
[----:B------:R-:W-:Y:S02]  /*18b0*/  PRMT R17, RZ, 0x5410, R20 ;  /* 0x00005410ff117816 */ /* 0x000fe40000000014 */
[----:B--2---:R-:W-:Y:S02]  /*18c0*/  PRMT R15, RZ, 0x5410, R23 ;  /* 0x00005410ff0f7816 */ /* 0x004fe40000000017 */
[--C-:B------:R-:W-:Y:S02]  /*18d0*/  PRMT R23, RZ, 0x7610, R21.reuse ;  /* 0x00007610ff177816 */ /* 0x100fe40000000015 */
[----:B----4-:R-:W-:Y:S02]  /*18e0*/  PRMT R13, RZ, 0x5410, R21 ;  /* 0x00005410ff0d7816 */ /* 0x010fe40000000015 */
[----:B------:R-:W-:-:S02]  /*18f0*/  PRMT R21, RZ, 0x7610, R22 ;  /* 0x00007610ff157816 */ /* 0x000fc40000000016 */
[----:B0-----:R-:W-:Y:S02]  /*1900*/  PRMT R19, RZ, 0x7610, R20 ;  /* 0x00007610ff137816 */ /* 0x001fe40000000014 */
[----:B------:R-:W-:Y:S02]  /*1910*/  ISETP.NE.AND P4, PT, RZ, UR5, PT ;  /* 0x00000005ff007c0c */ /* 0x000fe4000bf85270 */
[----:B------:R-:W-:Y:S02]  /*1920*/  ISETP.GE.U32.AND P3, PT, R28, c[0x0][0x1c8], PT ;  /* 0x000072001c007a0c */ /* 0x000fe40003f66070 */
[----:B------:R-:W-:Y:S02]  /*1930*/  ISETP.GE.U32.AND P2, PT, R26, c[0x0][0x1c8], PT ;  /* 0x000072001a007a0c */ /* 0x000fe40003f46070 */
[----:B------:R-:W-:Y:S02]  /*1940*/  ISETP.GE.AND.EX P3, PT, R3, c[0x0][0x1cc], PT, P3 ;  /* 0x0000730003007a0c */ /* 0x000fe40003f66330 */
[----:B------:R-:W-:-:S02]  /*1950*/  ISETP.GE.AND.EX P2, PT, R5, c[0x0][0x1cc], PT, P2 ;  /* 0x0000730005007a0c */ /* 0x000fc40003f46320 */
[C---:B------:R-:W-:Y:S02]  /*1960*/  ISETP.GT.U32.OR P3, PT, R7.reuse, 0x29f, P3 ;  /* 0x0000029f0700780c */ /* 0x040fe40001f64470 */
[----:B------:R-:W-:Y:S01]  /*1970*/  ISETP.GT.U32.OR P2, PT, R7, 0x29f, P2 ;  /* 0x0000029f0700780c */ /* 0x000fe20001744470 */
[----:B------:R-:W-:-:S04]  /*1980*/  FMUL.FTZ R10, R10, c[0x0][0x1f4] ;  /* 0x00007d000a0a7a20 */ /* 0x000fc80000410000 */
[----:B------:R-:W-:Y:S02]  /*1990*/  FMUL.FTZ R8, R10, R10 ;  /* 0x0000000a0a087220 */ /* 0x000fe40000410000 */
[----:B------:R-:W-:Y:S02]  /*19a0*/  FADD.FTZ R18, R17, -R10 ;  /* 0x8000000a11127221 */ /* 0x000fe40000010000 */
[----:B------:R-:W-:Y:S02]  /*19b0*/  FFMA.FTZ R11, R11, c[0x0][0x1f4], -R8 ;  /* 0x00007d000b0b7a23 */ /* 0x000fe40000010808 */
        /* <DEDUP_REMOVED lines=9> */
[----:B------:R-:W-:Y:S02]  /*1a50*/  ISETP.GE.AND.EX P1, PT, R4, c[0x0][0x1cc], PT, P1 ;  /* 0x0000730004007a0c */ /* 0x000fe40003f26310 */
[----:B0-----:R-:W-:Y:S01]  /*1a60*/  PRMT R11, RZ, 0x5410, R22 ;  /* 0x00005410ff0b7816 */ /* 0x001fe20000000016 */
[----:B------:R-:W-:Y:S01]  /*1a70*/  FADD.FTZ R22, R21, -R10 ;  /* 0x8000000a15167221 */ /* 0x000fe20000010000 */
[----:B------:R-:W-:-:S03]  /*1a80*/  ISETP.GT.U32.OR P1, PT, R7, 0x29f, P1 ;  /* 0x0000029f0700780c */ /* 0x000fc60000f24470 */
        /* <DEDUP_REMOVED lines=8> */
[----:B------:R-:W-:Y:S01]  /*1b10*/  FMUL.FTZ R20, R20, R9 ;  /* 0x0000000914147220 */ /* 0x000fe20000410000 */
[----:B---3--:R-:W-:Y:S02]  /*1b20*/  HADD2.F32 R33, -RZ, R33.H0_H0 ;  /* 0x20000021ff217230 */ /* 0x008fe40000004100 */
[----:B-----5:R-:W-:-:S05]  /*1b30*/  HADD2.F32 R9, -RZ, R32.H0_H0 ;  /* 0x20000020ff097230 */ /* 0x020fca0000004100 */
[C-C-:B------:R-:W-:Y:S02]  /*1b40*/  FFMA.FTZ R18, R33.reuse, R15, R9.reuse ;  /* 0x0000000f21127223 */ /* 0x140fe40000010009 */
[C-C-:B------:R-:W-:Y:S01]  /*1b50*/  FFMA.FTZ R17, R33.reuse, R17, R9.reuse ;  /* 0x0000001121117223 */ /* 0x140fe20000010009 */
[----:B------:R-:W-:Y:S01]  /*1b60*/  HADD2.F32 R19, -RZ, R14.H0_H0 ;  /* 0x2000000eff137230 */ /* 0x000fe20000004100 */
[C-C-:B------:R-:W-:Y:S01]  /*1b70*/  FFMA.FTZ R15, R33.reuse, R22, R9.reuse ;  /* 0x00000016210f7223 */ /* 0x140fe20000010009 */
[----:B------:R-:W-:Y:S01]  /*1b80*/  HADD2.F32 R32, -RZ, R12.H0_H0 ;  /* 0x2000000cff207230 */ /* 0x000fe20000004100 */
[----:B------:R-:W-:-:S04]  /*1b90*/  FFMA.FTZ R12, R33, R20, R9 ;  /* 0x00000014210c7223 */ /* 0x000fc80000010009 */
        /* <DEDUP_REMOVED lines=15> */
.L_x_3562:
        /* <DEDUP_REMOVED lines=12> */
.L_x_3564:
[----:B------:R-:W-:Y:S05]  /*1d50*/  BSYNC B0 ;  /* 0x0000000000007941 */ /* 0x000fea0003800000 */
.L_x_3563:
        /* <DEDUP_REMOVED lines=11> */
.L_x_3565:
        /* <DEDUP_REMOVED lines=12> */
.L_x_3567:
[----:B------:R-:W-:Y:S05]  /*1ed0*/  BSYNC B0 ;  /* 0x0000000000007941 */ /* 0x000fea0003800000 */
.L_x_3566:
        /* <DEDUP_REMOVED lines=11> */
.L_x_3568:
        /* <DEDUP_REMOVED lines=12> */
.L_x_3570:
[----:B------:R-:W-:Y:S05]  /*2050*/  BSYNC B0 ;  /* 0x0000000000007941 */ /* 0x000fea0003800000 */
.L_x_3569:
        /* <DEDUP_REMOVED lines=11> */
.L_x_3571:
        /* <DEDUP_REMOVED lines=12> */
.L_x_3573:
[----:B------:R-:W-:Y:S05]  /*21d0*/  BSYNC B0 ;  /* 0x0000000000007941 */ /* 0x000fea0003800000 */
.L_x_3572:
[----:B------:R-:W-:Y:S02]  /*21e0*/  IADD3 R30, R30, c[0x0][0x10], RZ ;  /* 0x000004001e1e7a10 */ /* 0x000fe40007ffe0ff */
[----:B------:R-:W-:Y:S02]  /*21f0*/  IADD3 R24, R24, 0x1, RZ ;  /* 0x0000000118187810 */ /* 0x000fe40007ffe0ff */
[----:B------:R-:W-:-:S13]  /*2200*/  ISETP.GE.AND P1, PT, R30, UR4, PT ;  /* 0x000000041e007c0c */ /* 0x000fda000bf26270 */
[----:B------:R-:W-:Y:S01]  /*2210*/  @P1 CALL.REL.NOINC `(.L_x_3574) ;  /* 0x0000001000001944 */ /* 0x000fe20003c00000 */
[----:B------:R-:W-:Y:S05]  /*2220*/  BRA `(.L_x_3575) ;  /* 0xffffdfa000007947 */ /* 0x000fea000383ffff */
.L_x_3574:
[----:B------:R-:W-:Y:S05]  /*2230*/  EXIT ;  /* 0x000000000000794d */ /* 0x000fea0003800000 */
.L_x_3576:
        /* <DEDUP_REMOVED lines=12> */
.L_x_5194:


//--------------------- .text._Z35group_norm_nhwc_fwd_one_pass_kernelI11Bf16IOFp16WLi128ELi84ELi672EEv26Group_norm_nhwc_fwd_params --------------------------
	.section	.text._Z35group_norm_nhwc_fwd_one_pass_kernelI11Bf16IOFp16WLi128ELi84ELi672EEv26Group_norm_nhwc_fwd_params,"ax",@progbits
	.sectioninfo	@"SHI_REGISTERS=54"
	.align	128
        .global         _Z35group_norm_nhwc_fwd_one_pass_kernelI11Bf16IOFp16WLi128ELi84ELi672EEv26Group_norm_nhwc_fwd_params
        .type           _Z35group_norm_nhwc_fwd_one_pass_kernelI11Bf16IOFp16WLi128ELi84ELi672EEv26Group_norm_nhwc_fwd_params,@function
        .size           _Z35group_norm_nhwc_fwd_one_pass_kernelI11Bf16IOFp16WLi128ELi84ELi672EEv26Group_norm_nhwc_fwd_params,(.L_x_5195 - _Z35group_norm_nhwc_fwd_one_pass_kernelI11Bf16IOFp16WLi128ELi84ELi672EEv26Group_norm_nhwc_fwd_params)
        .other          _Z35group_norm_nhwc_fwd_one_pass_kernelI11Bf16IOFp16WLi128ELi84ELi672EEv26Group_norm_nhwc_fwd_params,@"STO_CUDA_ENTRY STV_DEFAULT"
_Z35group_norm_nhwc_fwd_one_pass_kernelI11Bf16IOFp16WLi128ELi84ELi672EEv26Group_norm_nhwc_fwd_params:
.text._Z35group_norm_nhwc_fwd_one_pass_kernelI11Bf16IOFp16WLi128ELi84ELi672EEv26Group_norm_nhwc_fwd_params:
        /* <DEDUP_REMOVED lines=33> */
.L_x_3611:
        /* <DEDUP_REMOVED lines=279> */
.L_x_3578:
[----:B------:R-:W-:Y:S05]  /*1380*/  BSYNC B0 ;  /* 0x0000000000007941 */ /* 0x000fea0003800000 */
.L_x_3577:
        /* <DEDUP_REMOVED lines=25> */
.L_x_3581:
[----:B------:R-:W2:Y:S01]  /*1520*/  LDG.E.STRONG.GPU R4, [R8.64] ;  /* 0x0000000608047981 */ /* 0x000ea2000c1ef900 */
[----:B------:R-:W-:Y:S01]  /*1530*/  YIELD ;  /* 0x0000000000007946 */ /* 0x000fe20003800000 */
[----:B--2---:R-:W-:Y:S01]  /*1540*/  ISETP.NE.AND P1, PT, R4, R5, PT ;  /* 0x000000050400720c */ /* 0x004fe20003f25270 */
[----:B------:R-:W-:-:S12]  /*1550*/  CCTL.IVALL ;  /* 0x00000000ff00798f */ /* 0x000fd80002000000 */
[----:B------:R-:W-:Y:S05]  /*1560*/  @P1 BRA `(.L_x_3581) ;  /* 0xffffffb000001947 */ /* 0x000fea000383ffff */
.L_x_3580:
        /* <DEDUP_REMOVED lines=11> */
.L_x_3583:
        /* <DEDUP_REMOVED lines=59> */
.L_x_3582:
        /* <DEDUP_REMOVED lines=19> */
.L_x_3585:
[----:B------:R-:W-:Y:S05]  /*1b00*/  BSYNC B0 ;  /* 0x0000000000007941 */ /* 0x000fea0003800000 */
.L_x_3584:
        /* <DEDUP_REMOVED lines=30> */
.L_x_3579:
        /* <DEDUP_REMOVED lines=30> */
[----:B-1----:R-:W-:Y:S01]  /*1ed0*/  FMUL.FTZ R6, R6, R11 ;  /* 0x0000000b06067220 */ /* 0x002fe20000410000 */
[----:B--2---:R-:W-:Y:S01]  /*1ee0*/  HADD2.F32 R9, -RZ, R26.H0_H0 ;  /* 0x2000001aff097230 */ /* 0x004fe20000004100 */
[----:B------:R-:W-:Y:S01]  /*1ef0*/  FADD.FTZ R26, R7, -R8 ;  /* 0x80000008071a7221 */ /* 0x000fe20000010000 */
[----:B---3--:R-:W-:-:S03]  /*1f00*/  HADD2.F32 R24, -RZ, R10.H0_H0 ;  /* 0x2000000aff187230 */ /* 0x008fc60000004100 */
[----:B------:R-:W-:Y:S01]  /*1f10*/  FMUL.FTZ R26, R26, R11 ;  /* 0x0000000b1a1a7220 */ /* 0x000fe20000410000 */
[----:B----4-:R-:W-:Y:S02]  /*1f20*/  HADD2.F32 R45, -RZ, R45.H0_H0 ;  /* 0x2000002dff2d7230 */ /* 0x010fe40000004100 */
[----:B-----5:R-:W-:-:S03]  /*1f30*/  HADD2.F32 R10, -RZ, R50.H0_H0 ;  /* 0x20000032ff0a7230 */ /* 0x020fc60000004100 */
        /* <DEDUP_REMOVED lines=13> */
.L_x_3586:
        /* <DEDUP_REMOVED lines=12> */
.L_x_3588:
[----:B------:R-:W-:Y:S05]  /*20d0*/  BSYNC B0 ;  /* 0x0000000000007941 */ /* 0x000fea0003800000 */
.L_x_3587:
[--C-:B------:R-:W-:Y:S02]  /*20e0*/  PRMT R5, RZ, 0x5410, R21.reuse ;  /* 0x00005410ff057816 */ /* 0x100fe40000000015 */
[----:B------:R-:W-:Y:S02]  /*20f0*/  PRMT R21, RZ, 0x7610, R21 ;  /* 0x00007610ff157816 */ /* 0x000fe40000000015 */
[----:B------:R-:W-:Y:S01]  /*2100*/  ISETP.GE.U32.AND P1, PT, R35, c[0x0][0x1c8], PT ;  /* 0x0000720023007a0c */ /* 0x000fe20003f26070 */
[--C-:B------:R-:W-:Y:S01]  /*2110*/  FADD.FTZ R4, R5, -R8.reuse ;  /* 0x8000000805047221 */ /* 0x100fe20000010000 */
[----:B------:R-:W-:Y:S01]  /*2120*/  ISETP.GE.U32.AND P2, PT, R34, c[0x0][0x1c8], PT ;  /* 0x0000720022007a0c */ /* 0x000fe20003f46070 */
[----:B0-----:R-:W-:Y:S01]  /*2130*/  FADD.FTZ R6, R21, -R8 ;  /* 0x8000000815067221 */ /* 0x001fe20000010000 */
        /* <DEDUP_REMOVED lines=17> */
.L_x_3589:
        /* <DEDUP_REMOVED lines=12> */
.L_x_3591:
[----:B------:R-:W-:Y:S05]  /*2310*/  BSYNC B0 ;  /* 0x0000000000007941 */ /* 0x000fea0003800000 */
.L_x_3590:
[--C-:B------:R-:W-:Y:S02]  /*2320*/  PRMT R5, RZ, 0x5410, R19.reuse ;  /* 0x00005410ff057816 */ /* 0x100fe40000000013 */
[----:B------:R-:W-:Y:S02]  /*2330*/  PRMT R19, RZ, 0x7610, R19 ;  /* 0x00007610ff137816 */ /* 0x000fe40000000013 */
[----:B------:R-:W-:Y:S01]  /*2340*/  ISETP.GE.AND.EX P2, PT, R27, c[0x0][0x1cc], PT, P2 ;  /* 0x000073001b007a0c */ /* 0x000fe20003f46320 */
[----:B------:R-:W-:Y:S01]  /*2350*/  FADD.FTZ R4, R5, -R8 ;  /* 0x8000000805047221 */ /* 0x000fe20000010000 */
[----:B0-----:R-:W-:Y:S01]  /*2360*/  PRMT R21, RZ, 0x5410, R18 ;  /* 0x00005410ff157816 */ /* 0x001fe20000000012 */
        /* <DEDUP_REMOVED lines=18> */
.L_x_3592:
        /* <DEDUP_REMOVED lines=12> */
.L_x_3594:
[----:B------:R-:W-:Y:S05]  /*2550*/  BSYNC B0 ;  /* 0x0000000000007941 */ /* 0x000fea0003800000 */
.L_x_3593:
        /* <DEDUP_REMOVED lines=64> */
.L_x_3595:
        /* <DEDUP_REMOVED lines=12> */
.L_x_3597:
[----:B------:R-:W-:Y:S05]  /*2a20*/  BSYNC B0 ;  /* 0x0000000000007941 */ /* 0x000fea0003800000 */
.L_x_3596:
        /* <DEDUP_REMOVED lines=11> */
.L_x_3598:
        /* <DEDUP_REMOVED lines=12> */
.L_x_3600:
[----:B------:R-:W-:Y:S05]  /*2ba0*/  BSYNC B0 ;  /* 0x0000000000007941 */ /* 0x000fea0003800000 */
.L_x_3599:
        /* <DEDUP_REMOVED lines=11> */
.L_x_3601:
        /* <DEDUP_REMOVED lines=12> */
.L_x_3603:
[----:B------:R-:W-:Y:S05]  /*2d20*/  BSYNC B0 ;  /* 0x0000000000007941 */ /* 0x000fea0003800000 */
.L_x_3602:
        /* <DEDUP_REMOVED lines=11> */
.L_x_3604:
        /* <DEDUP_REMOVED lines=12> */
.L_x_3606:
[----:B------:R-:W-:Y:S05]  /*2ea0*/  BSYNC B0 ;  /* 0x0000000000007941 */ /* 0x000fea0003800000 */
.L_x_3605:
        /* <DEDUP_REMOVED lines=11> */
.L_x_3607:
        /* <DEDUP_REMOVED lines=11> */
.L_x_3609:
[----:B------:R-:W-:Y:S05]  /*3010*/  BSYNC B0 ;  /* 0x0000000000007941 */ /* 0x000fea0003800000 */
.L_x_3608:
[----:B------:R-:W-:Y:S02]  /*3020*/  IADD3 R38, R38, c[0x0][0x10], RZ ;  /* 0x0000040026267a10 */ /* 0x000fe40007ffe0ff */
[----:B------:R-:W-:Y:S02]  /*3030*/  IADD3 R42, R42, 0x1, RZ ;  /* 0x000000012a2a7810 */ /* 0x000fe40007ffe0ff */
[----:B------:R-:W-:-:S13]  /*3040*/  ISETP.GE.AND P1, PT, R38, UR4, PT ;  /* 0x0000000426007c0c */ /* 0x000fda000bf26270 */
[----:B------:R-:W-:Y:S01]  /*3050*/  @P1 CALL.REL.NOINC `(.L_x_3610) ;  /* 0x0000001000001944 */ /* 0x000fe20003c00000 */
[----:B------:R-:W-:Y:S05]  /*3060*/  BRA `(.L_x_3611) ;  /* 0xffffd1a000007947 */ /* 0x000fea000383ffff */
.L_x_3610:
[----:B------:R-:W-:Y:S05]  /*3070*/  EXIT ;  /* 0x000000000000794d */ /* 0x000fea0003800000 */
.L_x_3612:
        /* <DEDUP_REMOVED lines=16> */
.L_x_5195:


//--------------------- .text._Z35group_norm_nhwc_fwd_one_pass_kernelI11Bf16IOFp16WLi256ELi84ELi672EEv26Group_norm_nhwc_fwd_params --------------------------
	.section	.text._Z35group_norm_nhwc_fwd_one_pass_kernelI11Bf16IOFp16WLi256ELi84ELi672EEv26Group_norm_nhwc_fwd_params,"ax",@progbits
	.sectioninfo	@"SHI_REGISTERS=80"
	.align	128
        .global         _Z35group_norm_nhwc_fwd_one_pass_kernelI11Bf16IOFp16WLi256ELi84ELi672EEv26Group_norm_nhwc_fwd_params
        .type           _Z35group_norm_nhwc_fwd_one_pass_kernelI11Bf16IOFp16WLi256ELi84ELi672EEv26Group_norm_nhwc_fwd_params,@function
        .size           _Z35group_norm_nhwc_fwd_one_pass_kernelI11Bf16IOFp16WLi256ELi84ELi672EEv26Group_norm_nhwc_fwd_params,(.L_x_5196 - _Z35group_norm_nhwc_fwd_one_pass_kernelI11Bf16IOFp16WLi256ELi84ELi672EEv26Group_norm_nhwc_fwd_params)
        .other          _Z35group_norm_nhwc_fwd_one_pass_kernelI11Bf16IOFp16WLi256ELi84ELi672EEv26Group_norm_nhwc_fwd_params,@"STO_CUDA_ENTRY STV_DEFAULT"
_Z35group_norm_nhwc_fwd_one_pass_kernelI11Bf16IOFp16WLi256ELi84ELi672EEv26Group_norm_nhwc_fwd_params:
.text._Z35group_norm_nhwc_fwd_one_pass_kernelI11Bf16IOFp16WLi256ELi84ELi672EEv26Group_norm_nhwc_fwd_params:
        /* <DEDUP_REMOVED lines=41> */
.L_x_3671:
        /* <DEDUP_REMOVED lines=445> */
.L_x_3614:
[----:B------:R-:W-:Y:S05]  /*1e60*/  BSYNC B0 ;  /* 0x0000000000007941 */ /* 0x000fea0003800000 */
.L_x_3613:
        /* <DEDUP_REMOVED lines=25> */
.L_x_3617:
[----:B------:R-:W2:Y:S01]  /*2000*/  LDG.E.STRONG.GPU R20, [R18.64] ;  /* 0x0000000612147981 */ /* 0x000ea2000c1ef900 */
[----:B------:R-:W-:Y:S01]  /*2010*/  YIELD ;  /* 0x0000000000007946 */ /* 0x000fe20003800000 */
[----:B--2---:R-:W-:Y:S01]  /*2020*/  ISETP.NE.AND P1, PT, R20, R21, PT ;  /* 0x000000151400720c */ /* 0x004fe20003f25270 */
[----:B------:R-:W-:-:S12]  /*2030*/  CCTL.IVALL ;  /* 0x00000000ff00798f */ /* 0x000fd80002000000 */
[----:B------:R-:W-:Y:S05]  /*2040*/  @P1 BRA `(.L_x_3617) ;  /* 0xffffffb000001947 */ /* 0x000fea000383ffff */
.L_x_3616:
        /* <DEDUP_REMOVED lines=11> */
.L_x_3619:
        /* <DEDUP_REMOVED lines=59> */
.L_x_3618:
        /* <DEDUP_REMOVED lines=19> */
.L_x_3621:
[----:B------:R-:W-:Y:S05]  /*25e0*/  BSYNC B0 ;  /* 0x0000000000007941 */ /* 0x000fea0003800000 */
.L_x_3620:
        /* <DEDUP_REMOVED lines=30> */
.L_x_3615:
        /* <DEDUP_REMOVED lines=37> */
[-C--:B------:R-:W-:Y:S01]  /*2a20*/  FMUL.FTZ R26, R25, R18.reuse ;  /* 0x00000012191a7220 */ /* 0x080fe20000410000 */
[----:B------:R-:W-:Y:S02]  /*2a30*/  ISETP.GE.U32.AND P1, PT, R62, c[0x0][0x1c8], PT ;  /* 0x000072003e007a0c */ /* 0x000fe40003f26070 */
[----:B------:R-:W-:Y:S01]  /*2a40*/  ISETP.GT.U32.OR P3, PT, R0, 0x29f, P3 ;  /* 0x0000029f0000780c */ /* 0x000fe20001f64470 */
[----:B--2---:R-:W-:Y:S01]  /*2a50*/  HADD2.F32 R21, -RZ, R23.H0_H0 ;  /* 0x20000017ff157230 */ /* 0x004fe20000004100 */
[--C-:B------:R-:W-:Y:S02]  /*2a60*/  FADD.FTZ R23, R47, -R22.reuse ;  /* 0x800000162f177221 */ /* 0x100fe40000010000 */
[----:B------:R-:W-:Y:S01]  /*2a70*/  FADD.FTZ R47, R27, -R22 ;  /* 0x800000161b2f7221 */ /* 0x000fe20000010000 */
[----:B----4-:R-:W-:Y:S01]  /*2a80*/  HADD2.F32 R10, -RZ, R74.H0_H0 ;  /* 0x2000004aff0a7230 */ /* 0x010fe20000004100 */
[----:B------:R-:W-:Y:S01]  /*2a90*/  FMUL.FTZ R27, R23, R18 ;  /* 0x00000012171b7220 */ /* 0x000fe20000410000 */
[----:B-----5:R-:W-:-:S02]  /*2aa0*/  HADD2.F32 R19, -RZ, R75.H0_H0 ;  /* 0x2000004bff137230 */ /* 0x020fc40000004100 */
[----:B------:R-:W-:Y:S01]  /*2ab0*/  HADD2.F32 R20, -RZ, R76.H0_H0 ;  /* 0x2000004cff147230 */ /* 0x000fe20000004100 */
        /* <DEDUP_REMOVED lines=14> */
.L_x_3622:
        /* <DEDUP_REMOVED lines=12> */
.L_x_3624:
[----:B------:R-:W-:Y:S05]  /*2c60*/  BSYNC B0 ;  /* 0x0000000000007941 */ /* 0x000fea0003800000 */
.L_x_3623:
        /* <DEDUP_REMOVED lines=13> */
.L_x_3625:
        /* <DEDUP_REMOVED lines=12> */
.L_x_3627:
[----:B------:R-:W-:Y:S05]  /*2e00*/  BSYNC B0 ;  /* 0x0000000000007941 */ /* 0x000fea0003800000 */
.L_x_3626:
        /* <DEDUP_REMOVED lines=27> */
.L_x_3628:
        /* <DEDUP_REMOVED lines=12> */
.L_x_3630:
[----:B------:R-:W-:Y:S05]  /*3080*/  BSYNC B0 ;  /* 0x0000000000007941 */ /* 0x000fea0003800000 */
.L_x_3629:
        /* <DEDUP_REMOVED lines=17> */
.L_x_3631:
        /* <DEDUP_REMOVED lines=12> */
.L_x_3633:
[----:B------:R-:W-:Y:S05]  /*3260*/  BSYNC B0 ;  /* 0x0000000000007941 */ /* 0x000fea0003800000 */
.L_x_3632:
        /* <DEDUP_REMOVED lines=69> */
.L_x_3634:
        /* <DEDUP_REMOVED lines=12> */
.L_x_3636:
[----:B------:R-:W-:Y:S05]  /*3780*/  BSYNC B0 ;  /* 0x0000000000007941 */ /* 0x000fea0003800000 */
.L_x_3635:
        /* <DEDUP_REMOVED lines=13> */
.L_x_3637:
        /* <DEDUP_REMOVED lines=12> */
.L_x_3639:
[----:B------:R-:W-:Y:S05]  /*3920*/  BSYNC B0 ;  /* 0x0000000000007941 */ /* 0x000fea0003800000 */
.L_x_3638:
        /* <DEDUP_REMOVED lines=48> */
.L_x_3640:
        /* <DEDUP_REMOVED lines=12> */
.L_x_3642:
[----:B------:R-:W-:Y:S05]  /*3cf0*/  BSYNC B0 ;  /* 0x0000000000007941 */ /* 0x000fea0003800000 */
.L_x_3641:
        /* <DEDUP_REMOVED lines=13> */
.L_x_3643:
        /* <DEDUP_REMOVED lines=12> */
.L_x_3645:
[----:B------:R-:W-:Y:S05]  /*3e90*/  BSYNC B0 ;  /* 0x0000000000007941 */ /* 0x000fea0003800000 */
.L_x_3644:
        /* <DEDUP_REMOVED lines=13> */
.L_x_3646:
        /* <DEDUP_REMOVED lines=12> */
.L_x_3648:
[----:B------:R-:W-:Y:S05]  /*4030*/  BSYNC B0 ;  /* 0x0000000000007941 */ /* 0x000fea0003800000 */
.L_x_3647:
        /* <DEDUP_REMOVED lines=13> */
.L_x_3649:
        /* <DEDUP_REMOVED lines=12> */
.L_x_3651:
[----:B------:R-:W-:Y:S05]  /*41d0*/  BSYNC B0 ;  /* 0x0000000000007941 */ /* 0x000fea0003800000 */
.L_x_3650:
        /* <DEDUP_REMOVED lines=13> */
.L_x_3652:
        /* <DEDUP_REMOVED lines=12> */
.L_x_3654:
[----:B------:R-:W-:Y:S05]  /*4370*/  BSYNC B0 ;  /* 0x0000000000007941 */ /* 0x000fea0003800000 */
.L_x_3653:
        /* <DEDUP_REMOVED lines=36> */
.L_x_3655:
        /* <DEDUP_REMOVED lines=12> */
.L_x_3657:
[----:B------:R-:W-:Y:S05]  /*4680*/  BSYNC B0 ;  /* 0x0000000000007941 */ /* 0x000fea0003800000 */
.L_x_3656:
        /* <DEDUP_REMOVED lines=11> */
.L_x_3658:
        /* <DEDUP_REMOVED lines=12> */
.L_x_3660:
[----:B------:R-:W-:Y:S05]  /*4800*/  BSYNC B0 ;  /* 0x0000000000007941 */ /* 0x000fea0003800000 */
.L_x_3659:
        /* <DEDUP_REMOVED lines=11> */
.L_x_3661:
        /* <DEDUP_REMOVED lines=12> */
.L_x_3663:
[----:B------:R-:W-:Y:S05]  /*4980*/  BSYNC B0 ;  /* 0x0000000000007941 */ /* 0x000fea0003800000 */
.L_x_3662:
        /* <DEDUP_REMOVED lines=11> */
.L_x_3664:
        /* <DEDUP_REMOVED lines=12> */
.L_x_3666:
[----:B------:R-:W-:Y:S05]  /*4b00*/  BSYNC B0 ;  /* 0x0000000000007941 */ /* 0x000fea0003800000 */
.L_x_3665:
        /* <DEDUP_REMOVED lines=11> */
.L_x_3667:
        /* <DEDUP_REMOVED lines=11> */
.L_x_3669:
[----:B------:R-:W-:Y:S05]  /*4c70*/  BSYNC B0 ;  /* 0x0000000000007941 */ /* 0x000fea0003800000 */
.L_x_3668:
[----:B------:R-:W-:Y:S02]  /*4c80*/  IADD3 R66, R66, c[0x0][0x10], RZ ;  /* 0x0000040042427a10 */ /* 0x000fe40007ffe0ff */
[----:B------:R-:W-:Y:S02]  /*4c90*/  IADD3 R48, R48, 0x1, RZ ;  /* 0x0000000130307810 */ /* 0x000fe40007ffe0ff */
[----:B------:R-:W-:-:S13]  /*4ca0*/  ISETP.GE.AND P1, PT, R66, UR4, PT ;  /* 0x0000000442007c0c */ /* 0x000fda000bf26270 */
[----:B------:R-:W-:Y:S01]  /*4cb0*/  @P1 CALL.REL.NOINC `(.L_x_3670) ;  /* 0x0000001000001944 */ /* 0x000fe20003c00000 */
[----:B------:R-:W-:Y:S05]  /*4cc0*/  BRA `(.L_x_3671) ;  /* 0xffffb5c000007947 */ /* 0x000fea000383ffff */
.L_x_3670:
[----:B------:R-:W-:Y:S05]  /*4cd0*/  EXIT ;  /* 0x000000000000794d */ /* 0x000fea0003800000 */
.L_x_3672:
        /* <DEDUP_REMOVED lines=10> */
.L_x_5196:


//--------------------- .text._Z35group_norm_nhwc_fwd_one_pass_kernelI11Bf16IOFp16WLi512ELi84ELi672EEv26Group_norm_nhwc_fwd_params --------------------------
	.section	.text._Z35group_norm_nhwc_fwd_one_pass_kernelI11Bf16IOFp16WLi512ELi84ELi672EEv26Group_norm_nhwc_fwd_params,"ax",@progbits
	.sectioninfo	@"SHI_REGISTERS=80"
	.align	128
        .global         _Z35group_norm_nhwc_fwd_one_pass_kernelI11Bf16IOFp16WLi512ELi84ELi672EEv26Group_norm_nhwc_fwd_params
        .type           _Z35group_norm_nhwc_fwd_one_pass_kernelI11Bf16IOFp16WLi512ELi84ELi672EEv26Group_norm_nhwc_fwd_params,@function
        .size           _Z35group_norm_nhwc_fwd_one_pass_kernelI11Bf16IOFp16WLi512ELi84ELi672EEv26Group_norm_nhwc_fwd_params,(.L_x_5197 - _Z35group_norm_nhwc_fwd_one_pass_kernelI11Bf16IOFp16WLi512ELi84ELi672EEv26Group_norm_nhwc_fwd_params)
        .other          _Z35group_norm_nhwc_fwd_one_pass_kernelI11Bf16IOFp16WLi512ELi84ELi672EEv26Group_norm_nhwc_fwd_params,@"STO_CUDA_ENTRY STV_DEFAULT"
_Z35group_norm_nhwc_fwd_one_pass_kernelI11Bf16IOFp16WLi512ELi84ELi672EEv26Group_norm_nhwc_fwd_params:
.text._Z35group_norm_nhwc_fwd_one_pass_kernelI11Bf16IOFp16WLi512ELi84ELi672EEv26Group_norm_nhwc_fwd_params:
        /* <DEDUP_REMOVED lines=58> */
.L_x_3779:
        /* <DEDUP_REMOVED lines=109> */
[----:B------:R-:W-:Y:S01]  /*0a70*/  @!P4 LEA R8, P6, R6, c[0x0][0x170], 0x1 ;  /* 0x00005c000608ca11 */ /* 0x000fe200078c08ff */
[----:B------:R-:W-:Y:S01]  /*0a80*/  @!P1 IMAD.IADD R5, R5, 0x1, R17 ;  /* 0x0000000105059824 */ /* 0x000fe200078e0211 */
[----:B------:R-:W-:Y:S02]  /*0a90*/  @!P5 MOV R14, R24 ;  /* 0x00000018000ed202 */ /* 0x000fe40000000f00 */
[----:B------:R-:W-:Y:S02]  /*0aa0*/  @!P5 MOV R15, R19 ;  /* 0x00000013000fd202 */ /* 0x000fe40000000f00 */
[----:B------:R-:W-:-:S02]  /*0ab0*/  ISETP.GT.U32.OR P3, PT, R45, 0x29f, P3 ;  /* 0x0000029f2d00780c */ /* 0x000fc40001f64470 */
[----:B------:R-:W-:Y:S01]  /*0ac0*/  @!P4 LEA.HI.X R9, R6, c[0x0][0x174], R7, 0x1, P6 ;  /* 0x00005d000609ca11 */ /* 0x000fe200030f0c07 */
[----:B------:R-:W-:Y:S01]  /*0ad0*/  @!P5 IMAD.WIDE.U32 R14, R77, c[0x0][0x1c0], R14 ;  /* 0x000070004d0eda25 */ /* 0x000fe200078e000e */
[C---:B------:R-:W-:Y:S02]  /*0ae0*/  @!P1 LEA R6, P6, R4.reuse, c[0x0][0x170], 0x1 ;  /* 0x00005c0004069a11 */ /* 0x040fe400078c08ff */
[----:B------:R-:W-:Y:S01]  /*0af0*/  ISETP.GE.U32.AND P2, PT, R73, c[0x0][0x1c8], PT ;  /* 0x0000720049007a0c */ /* 0x000fe20003f46070 */
[----:B------:R-:W-:Y:S01]  /*0b00*/  CS2R R36, SRZ ;  /* 0x0000000000247805 */ /* 0x000fe2000001ff00 */
[----:B------:R-:W-:Y:S01]  /*0b10*/  @!P1 LEA.HI.X R7, R4, c[0x0][0x174], R5, 0x1, P6 ;  /* 0x00005d0004079a11 */ /* 0x000fe200030f0c05 */
[----:B------:R4:W5:Y:S01]  /*0b20*/  @!P4 LDG.E R38, [R8.64] ;  /* 0x0000000c0826c981 */ /* 0x000962000c1e1900 */
[----:B------:R-:W-:Y:S02]  /*0b30*/  @!P5 IADD3 R5, R15, R21, RZ ;  /* 0x000000150f05d210 */ /* 0x000fe40007ffe0ff */
[C---:B------:R-:W-:Y:S01]  /*0b40*/  @!P5 LEA R4, P6, R14.reuse, c[0x0][0x170], 0x1 ;  /* 0x00005c000e04da11 */ /* 0x040fe200078c08ff */
[----:B------:R-:W-:Y:S01]  /*0b50*/  CS2R R30, SRZ ;  /* 0x00000000001e7805 */ /* 0x000fe2000001ff00 */
[----:B------:R-:W-:Y:S01]  /*0b60*/  SHF.R.S32.HI R0, RZ, 0x1f, R73 ;  /* 0x0000001fff007819 */ /* 0x000fe20000011449 */
[----:B------:R0:W2:Y:S01]  /*0b70*/  @!P1 LDG.E R37, [R6.64] ;  /* 0x0000000c06259981 */ /* 0x0000a2000c1e1900 */
[----:B------:R-:W-:-:S02]  /*0b80*/  @!P5 LEA.HI.X R5, R14, c[0x0][0x174], R5, 0x1, P6 ;  /* 0x00005d000e05da11 */ /* 0x000fc400030f0c05 */
[----:B------:R-:W-:Y:S01]  /*0b90*/  ISETP.GE.AND.EX P2, PT, R0, c[0x0][0x1cc], PT, P2 ;  /* 0x0000730000007a0c */ /* 0x000fe20003f46320 */
[----:B----4-:R-:W-:Y:S01]  /*0ba0*/  @!P3 IMAD R9, R75, c[0x0][0x1c0], RZ ;  /* 0x000070004b09ba24 */ /* 0x010fe200078e02ff */
[----:B------:R-:W-:Y:S01]  /*0bb0*/  ISETP.GE.U32.AND P6, PT, R72, c[0x0][0x1c8], PT ;  /* 0x0000720048007a0c */ /* 0x000fe20003fc6070 */
[----:B------:R4:W2:Y:S01]  /*0bc0*/  @P0 LDG.E R31, [R2.64] ;  /* 0x0000000c021f0981 */ /* 0x0008a2000c1e1900 */
[----:B------:R-:W-:Y:S02]  /*0bd0*/  SHF.R.S32.HI R22, RZ, 0x1f, R72 ;  /* 0x0000001fff167819 */ /* 0x000fe40000011448 */
[----:B------:R-:W-:Y:S01]  /*0be0*/  ISETP.GT.U32.OR P4, PT, R45, 0x29f, P2 ;  /* 0x0000029f2d00780c */ /* 0x000fe20001784470 */
[----:B0-----:R-:W-:Y:S01]  /*0bf0*/  @!P3 IMAD R7, R76, c[0x0][0x1c4], R9 ;  /* 0x000071004c07ba24 */ /* 0x001fe200078e0209 */
[----:B------:R-:W-:Y:S01]  /*0c00*/  ISETP.GE.AND.EX P1, PT, R22, c[0x0][0x1cc], PT, P6 ;  /* 0x0000730016007a0c */ /* 0x000fe20003f26360 */
[----:B------:R0:W2:Y:S01]  /*0c10*/  @!P5 LDG.E R36, [R4.64] ;  /* 0x0000000c0424d981 */ /* 0x0000a2000c1e1900 */
[----:B------:R-:W-:-:S02]  /*0c20*/  ISETP.GE.U32.AND P2, PT, R71, c[0x0][0x1c8], PT ;  /* 0x0000720047007a0c */ /* 0x000fc40003f46070 */
[----:B------:R-:W-:Y:S02]  /*0c30*/  SHF.R.S32.HI R20, RZ, 0x1f, R71 ;  /* 0x0000001fff147819 */ /* 0x000fe40000011447 */
[----:B------:R-:W-:Y:S02]  /*0c40*/  @!P3 MOV R8, R24 ;  /* 0x000000180008b202 */ /* 0x000fe40000000f00 */
[----:B------:R-:W-:Y:S02]  /*0c50*/  @!P3 MOV R9, R19 ;  /* 0x000000130009b202 */ /* 0x000fe40000000f00 */
[----:B------:R-:W-:Y:S02]  /*0c60*/  ISETP.GE.U32.AND P6, PT, R70, c[0x0][0x1c8], PT ;  /* 0x0000720046007a0c */ /* 0x000fe40003fc6070 */
[----:B------:R-:W-:Y:S02]  /*0c70*/  SHF.R.S32.HI R16, RZ, 0x1f, R70 ;  /* 0x0000001fff107819 */ /* 0x000fe40000011446 */
[----:B------:R-:W-:-:S02]  /*0c80*/  ISETP.GT.U32.OR P1, PT, R45, 0x29f, P1 ;  /* 0x0000029f2d00780c */ /* 0x000fc40000f24470 */
[----:B------:R-:W-:Y:S01]  /*0c90*/  ISETP.GE.AND.EX P2, PT, R20, c[0x0][0x1cc], PT, P2 ;  /* 0x0000730014007a0c */ /* 0x000fe20003f46320 */
[----:B------:R-:W-:Y:S01]  /*0ca0*/  @!P3 IMAD.WIDE.U32 R8, R76, c[0x0][0x1c0], R8 ;  /* 0x000070004c08ba25 */ /* 0x000fe200078e0008 */
[----:B------:R-:W-:Y:S02]  /*0cb0*/  ISETP.GE.AND.EX P6, PT, R16, c[0x0][0x1cc], PT, P6 ;  /* 0x0000730010007a0c */ /* 0x000fe40003fc6360 */
[C---:B------:R-:W-:Y:S02]  /*0cc0*/  ISETP.GT.U32.OR P2, PT, R45.reuse, 0x29f, P2 ;  /* 0x0000029f2d00780c */ /* 0x040fe40001744470 */
[----:B------:R-:W-:Y:S01]  /*0cd0*/  ISETP.GT.U32.OR P5, PT, R45, 0x29f, P6 ;  /* 0x0000029f2d00780c */ /* 0x000fe200037a4470 */
[----:B------:R-:W-:Y:S01]  /*0ce0*/  @!P4 IMAD R0, R0, c[0x0][0x1c0], RZ ;  /* 0x000070000000ca24 */ /* 0x000fe200078e02ff */
[----:B------:R-:W-:Y:S02]  /*0cf0*/  @!P3 IADD3 R7, R9, R7, RZ ;  /* 0x000000070907b210 */ /* 0x000fe40007ffe0ff */
[----:B------:R-:W-:-:S02]  /*0d00*/  @!P3 LEA R6, P6, R8, c[0x0][0x170], 0x1 ;  /* 0x00005c000806ba11 */ /* 0x000fc400078c08ff */
[-C--:B0-----:R-:W-:Y:S02]  /*0d10*/  @!P4 MOV R4, R24.reuse ;  /* 0x000000180004c202 */ /* 0x081fe40000000f00 */
[----:B------:R-:W-:Y:S01]  /*0d20*/  @!P4 MOV R5, R19 ;  /* 0x000000130005c202 */ /* 0x000fe20000000f00 */
[C---:B------:R-:W-:Y:S01]  /*0d30*/  @!P4 IMAD R11, R73.reuse, c[0x0][0x1c4], R0 ;  /* 0x00007100490bca24 */ /* 0x040fe200078e0200 */
[----:B------:R-:W-:Y:S01]  /*0d40*/  @!P3 LEA.HI.X R7, R8, c[0x0][0x174], R7, 0x1, P6 ;  /* 0x00005d000807ba11 */ /* 0x000fe200030f0c07 */
[----:B-1----:R-:W-:Y:S01]  /*0d50*/  @!P1 IMAD R13, R22, c[0x0][0x1c0], RZ ;  /* 0x00007000160d9a24 */ /* 0x002fe200078e02ff */
[----:B------:R-:W-:Y:S01]  /*0d60*/  @!P1 MOV R8, R24 ;  /* 0x0000001800089202 */ /* 0x000fe20000000f00 */
[----:B------:R-:W-:Y:S01]  /*0d70*/  @!P4 IMAD.WIDE.U32 R4, R73, c[0x0][0x1c0], R4 ;  /* 0x000070004904ca25 */ /* 0x000fe200078e0004 */
[----:B------:R-:W-:-:S03]  /*0d80*/  CS2R R34, SRZ ;  /* 0x0000000000227805 */ /* 0x000fc6000001ff00 */
[----:B------:R-:W-:Y:S01]  /*0d90*/  @!P1 IMAD.MOV.U32 R9, RZ, RZ, R19 ;  /* 0x000000ffff099224 */ /* 0x000fe200078e0013 */
[----:B------:R-:W-:Y:S01]  /*0da0*/  @!P4 IADD3 R5, R5, R11, RZ ;  /* 0x0000000b0505c210 */ /* 0x000fe20007ffe0ff */
[----:B------:R-:W-:Y:S01]  /*0db0*/  @!P1 IMAD R13, R72, c[0x0][0x1c4], R13 ;  /* 0x00007100480d9a24 */ /* 0x000fe200078e020d */
[----:B------:R-:W-:Y:S01]  /*0dc0*/  @!P4 LEA R10, P6, R4, c[0x0][0x170], 0x1 ;  /* 0x00005c00040aca11 */ /* 0x000fe200078c08ff */
[----:B------:R-:W-:Y:S01]  /*0dd0*/  @!P1 IMAD.WIDE.U32 R8, R72, c[0x0][0x1c0], R8 ;  /* 0x0000700048089a25 */ /* 0x000fe200078e0008 */
[----:B------:R-:W-:Y:S01]  /*0de0*/  @!P2 MOV R14, R24 ;  /* 0x00000018000ea202 */ /* 0x000fe20000000f00 */
[----:B------:R0:W2:Y:S01]  /*0df0*/  @!P3 LDG.E R35, [R6.64] ;  /* 0x0000000c0623b981 */ /* 0x0000a2000c1e1900 */
[----:B------:R-:W-:Y:S01]  /*0e00*/  @!P2 MOV R15, R19 ;  /* 0x00000013000fa202 */ /* 0x000fe20000000f00 */
[----:B------:R-:W-:Y:S01]  /*0e10*/  @!P2 IMAD R0, R20, c[0x0][0x1c0], RZ ;  /* 0x000070001400aa24 */ /* 0x000fe200078e02ff */
[----:B------:R-:W-:Y:S02]  /*0e20*/  @!P4 LEA.HI.X R11, R4, c[0x0][0x174], R5, 0x1, P6 ;  /* 0x00005d00040bca11 */ /* 0x000fe400030f0c05 */
[----:B------:R-:W-:Y:S01]  /*0e30*/  @!P1 IADD3 R5, R9, R13, RZ ;  /* 0x0000000d09059210 */ /* 0x000fe20007ffe0ff */
[C---:B------:R-:W-:Y:S01]  /*0e40*/  @!P2 IMAD R17, R71.reuse, c[0x0][0x1c4], R0 ;  /* 0x000071004711aa24 */ /* 0x040fe200078e0200 */
[----:B------:R-:W-:Y:S01]  /*0e50*/  @!P1 LEA R4, P6, R8, c[0x0][0x170], 0x1 ;  /* 0x00005c0008049a11 */ /* 0x000fe200078c08ff */
[----:B------:R-:W-:Y:S01]  /*0e60*/  @!P2 IMAD.WIDE.U32 R14, R71, c[0x0][0x1c0], R14 ;  /* 0x00007000470eaa25 */ /* 0x000fe200078e000e */
[----:B------:R-:W-:-:S02]  /*0e70*/  ISETP.GE.U32.AND P3, PT, R69, c[0x0][0x1c8], PT ;  /* 0x0000720045007a0c */ /* 0x000fc40003f66070 */
[----:B------:R-:W-:Y:S01]  /*0e80*/  SHF.R.S32.HI R23, RZ, 0x1f, R69 ;  /* 0x0000001fff177819 */ /* 0x000fe20000011445 */
[----:B------:R-:W-:Y:S01]  /*0e90*/  CS2R R32, SRZ ;  /* 0x0000000000207805 */ /* 0x000fe2000001ff00 */
[----:B------:R-:W-:Y:S01]  /*0ea0*/  @!P1 LEA.HI.X R5, R8, c[0x0][0x174], R5, 0x1, P6 ;  /* 0x00005d0008059a11 */ /* 0x000fe200030f0c05 */
[----:B------:R1:W2:Y:S01]  /*0eb0*/  @!P4 LDG.E R34, [R10.64] ;  /* 0x0000000c0a22c981 */ /* 0x0002a2000c1e1900 */
[----:B------:R-:W-:Y:S02]  /*0ec0*/  ISETP.GE.AND.EX P3, PT, R23, c[0x0][0x1cc], PT, P3 ;  /* 0x0000730017007a0c */ /* 0x000fe40003f66330 */
[----:B------:R-:W-:Y:S01]  /*0ed0*/  @!P2 IADD3 R9, R15, R17, RZ ;  /* 0x000000110f09a210 */ /* 0x000fe20007ffe0ff */
[----:B------:R-:W-:Y:S01]  /*0ee0*/  @!P5 IMAD R21, R16, c[0x0][0x1c0], RZ ;  /* 0x000070001015da24 */ /* 0x000fe200078e02ff */
[----:B------:R-:W-:Y:S01]  /*0ef0*/  @!P2 LEA R8, P6, R14, c[0x0][0x170], 0x1 ;  /* 0x00005c000e08aa11 */ /* 0x000fe200078c08ff */
[----:B------:R0:W2:Y:S01]  /*0f00*/  @!P1 LDG.E R33, [R4.64] ;  /* 0x0000000c04219981 */ /* 0x0000a2000c1e1900 */
[----:B------:R-:W-:-:S02]  /*0f10*/  ISETP.GT.U32.OR P3, PT, R45, 0x29f, P3 ;  /* 0x0000029f2d00780c */ /* 0x000fc40001f64470 */
[----:B------:R-:W-:Y:S02]  /*0f20*/  @!P2 LEA.HI.X R9, R14, c[0x0][0x174], R9, 0x1, P6 ;  /* 0x00005d000e09aa11 */ /* 0x000fe400030f0c09 */
[----:B------:R-:W-:Y:S02]  /*0f30*/  ISETP.GE.U32.AND P4, PT, R68, c[0x0][0x1c8], PT ;  /* 0x0000720044007a0c */ /* 0x000fe40003f86070 */
[----:B------:R-:W-:Y:S01]  /*0f40*/  SHF.R.S32.HI R22, RZ, 0x1f, R68 ;  /* 0x0000001fff167819 */ /* 0x000fe20000011444 */
[----:B------:R0:W2:Y:S01]  /*0f50*/  @!P2 LDG.E R32, [R8.64] ;  /* 0x0000000c0820a981 */ /* 0x0000a2000c1e1900 */
[----:B------:R-:W-:Y:S02]  /*0f60*/  @!P5 MOV R12, R24 ;  /* 0x00000018000cd202 */ /* 0x000fe40000000f00 */
[----:B------:R-:W-:Y:S02]  /*0f70*/  @!P5 MOV R13, R19 ;  /* 0x00000013000dd202 */ /* 0x000fe40000000f00 */
[----:B------:R-:W-:-:S02]  /*0f80*/  ISETP.GE.AND.EX P4, PT, R22, c[0x0][0x1cc], PT, P4 ;  /* 0x0000730016007a0c */ /* 0x000fc40003f86340 */
[----:B------:R-:W-:Y:S02]  /*0f90*/  ISETP.GE.U32.AND P2, PT, R67, c[0x0][0x1c8], PT ;  /* 0x0000720043007a0c */ /* 0x000fe40003f46070 */
[----:B------:R-:W-:Y:S01]  /*0fa0*/  SHF.R.S32.HI R20, RZ, 0x1f, R67 ;  /* 0x0000001fff147819 */ /* 0x000fe20000011443 */
[C---:B------:R-:W-:Y:S01]  /*0fb0*/  @!P5 IMAD R21, R70.reuse, c[0x0][0x1c4], R21 ;  /* 0x000071004615da24 */ /* 0x040fe200078e0215 */
[----:B------:R-:W-:Y:S01]  /*0fc0*/  ISETP.GT.U32.OR P4, PT, R45, 0x29f, P4 ;  /* 0x0000029f2d00780c */ /* 0x000fe20002784470 */
[----:B------:R-:W-:Y:S01]  /*0fd0*/  @!P5 IMAD.WIDE.U32 R12, R70, c[0x0][0x1c0], R12 ;  /* 0x00007000460cda25 */ /* 0x000fe200078e000c */
[----:B------:R-:W-:Y:S02]  /*0fe0*/  ISETP.GE.AND.EX P2, PT, R20, c[0x0][0x1cc], PT, P2 ;  /* 0x0000730014007a0c */ /* 0x000fe40003f46320 */
[----:B------:R-:W-:Y:S02]  /*0ff0*/  ISETP.GE.U32.AND P1, PT, R66, c[0x0][0x1c8], PT ;  /* 0x0000720042007a0c */ /* 0x000fe40003f26070 */
[----:B------:R-:W-:Y:S01]  /*1000*/  SHF.R.S32.HI R16, RZ, 0x1f, R66 ;  /* 0x0000001fff107819 */ /* 0x000fe20000011442 */
[----:B------:R-:W-:Y:S01]  /*1010*/  @!P3 IMAD R0, R23, c[0x0][0x1c0], RZ ;  /* 0x000070001700ba24 */ /* 0x000fe200078e02ff */
[----:B0-----:R-:W-:-:S02]  /*1020*/  @!P3 MOV R8, R24 ;  /* 0x000000180008b202 */ /* 0x001fc40000000f00 */
[----:B------:R-:W-:Y:S02]  /*1030*/  @!P3 MOV R9, R19 ;  /* 0x000000130009b202 */ /* 0x000fe40000000f00 */
[----:B------:R-:W-:Y:S02]  /*1040*/  ISETP.GT.U32.OR P2, PT, R45, 0x29f, P2 ;  /* 0x0000029f2d00780c */ /* 0x000fe40001744470 */
[----:B------:R-:W-:Y:S02]  /*1050*/  @!P5 IADD3 R13, R13, R21, RZ ;  /* 0x000000150d0dd210 */ /* 0x000fe40007ffe0ff */
[----:B------:R-:W-:Y:S02]  /*1060*/  @!P5 LEA R6, P6, R12, c[0x0][0x170], 0x1 ;  /* 0x00005c000c06da11 */ /* 0x000fe400078c08ff */
[----:B------:R-:W-:Y:S01]  /*1070*/  ISETP.GE.AND.EX P1, PT, R16, c[0x0][0x1cc], PT, P1 ;  /* 0x0000730010007a0c */ /* 0x000fe20003f26310 */
[C---:B------:R-:W-:Y:S02]  /*1080*/  @!P3 IMAD R5, R69.reuse, c[0x0][0x1c4], R0 ;  /* 0x000071004505ba24 */ /* 0x040fe400078e0200 */
[----:B------:R-:W-:Y:S01]  /*1090*/  @!P3 IMAD.WIDE.U32 R8, R69, c[0x0][0x1c0], R8 ;  /* 0x000070004508ba25 */ /* 0x000fe200078e0008 */
[----:B------:R-:W-:-:S02]  /*10a0*/  @!P5 LEA.HI.X R7, R12, c[0x0][0x174], R13, 0x1, P6 ;  /* 0x00005d000c07da11 */ /* 0x000fc400030f0c0d */
[----:B------:R-:W-:Y:S01]  /*10b0*/  ISETP.GT.U32.OR P1, PT, R45, 0x29f, P1 ;  /* 0x0000029f2d00780c */ /* 0x000fe20000f24470 */
[----:B------:R-:W-:Y:S01]  /*10c0*/  @!P3 IMAD.IADD R0, R9, 0x1, R5 ;  /* 0x000000010900b824 */ /* 0x000fe200078e0205 */
[-C--:B------:R-:W-:Y:S01]  /*10d0*/  @!P4 MOV R4, R24.reuse ;  /* 0x000000180004c202 */ /* 0x080fe20000000f00 */
[----:B-1----:R-:W-:Y:S01]  /*10e0*/  @!P4 IMAD R11, R22, c[0x0][0x1c0], RZ ;  /* 0x00007000160bca24 */ /* 0x002fe200078e02ff */
[----:B------:R-:W-:Y:S01]  /*10f0*/  @!P4 MOV R5, R19 ;  /* 0x000000130005c202 */ /* 0x000fe20000000f00 */
[----:B------:R0:W2:Y:S01]  /*1100*/  @!P5 LDG.E R30, [R6.64] ;  /* 0x0000000c061ed981 */ /* 0x0000a2000c1e1900 */
[----:B----4-:R-:W-:Y:S02]  /*1110*/  @!P3 LEA R2, P6, R8, c[0x0][0x170], 0x1 ;  /* 0x00005c000802ba11 */ /* 0x010fe400078c08ff */
[----:B------:R-:W-:Y:S02]  /*1120*/  ISETP.GE.U32.AND P5, PT, R65, c[0x0][0x1c8], PT ;  /* 0x0000720041007a0c */ /* 0x000fe40003fa6070 */
[----:B------:R-:W-:Y:S01]  /*1130*/  SHF.R.S32.HI R13, RZ, 0x1f, R65 ;  /* 0x0000001fff0d7819 */ /* 0x000fe20000011441 */
[----:B------:R-:W-:Y:S01]  /*1140*/  @!P4 IMAD R9, R68, c[0x0][0x1c4], R11 ;  /* 0x000071004409ca24 */ /* 0x000fe200078e020b */
[----:B------:R-:W-:Y:S01]  /*1150*/  @!P3 LEA.HI.X R3, R8, c[0x0][0x174], R0, 0x1, P6 ;  /* 0x00005d000803ba11 */ /* 0x000fe200030f0c00 */
[----:B------:R-:W-:Y:S01]  /*1160*/  @!P4 IMAD.WIDE.U32 R4, R68, c[0x0][0x1c0], R4 ;  /* 0x000070004404ca25 */ /* 0x000fe200078e0004 */
[----:B0-----:R-:W-:-:S02]  /*1170*/  @!P2 MOV R6, R24 ;  /* 0x000000180006a202 */ /* 0x001fc40000000f00 */
[----:B------:R-:W-:Y:S01]  /*1180*/  @!P2 MOV R7, R19 ;  /* 0x000000130007a202 */ /* 0x000fe20000000f00 */
[----:B------:R-:W-:Y:S01]  /*1190*/  @!P2 IMAD R0, R20, c[0x0][0x1c0], RZ ;  /* 0x000070001400aa24 */ /* 0x000fe200078e02ff */
[----:B------:R-:W-:Y:S01]  /*11a0*/  ISETP.GE.AND.EX P5, PT, R13, c[0x0][0x1cc], PT, P5 ;  /* 0x000073000d007a0c */ /* 0x000fe20003fa6350 */
[----:B------:R-:W-:Y:S01]  /*11b0*/  CS2R R28, SRZ ;  /* 0x00000000001c7805 */ /* 0x000fe2000001ff00 */
[----:B------:R-:W-:Y:S01]  /*11c0*/  @!P4 IADD3 R9, R5, R9, RZ ;  /* 0x000000090509c210 */ /* 0x000fe20007ffe0ff */
[C---:B------:R-:W-:Y:S01]  /*11d0*/  @!P2 IMAD R0, R67.reuse, c[0x0][0x1c4], R0 ;  /* 0x000071004300aa24 */ /* 0x040fe200078e0200 */
[----:B------:R-:W-:Y:S01]  /*11e0*/  @!P4 LEA R8, P6, R4, c[0x0][0x170], 0x1 ;  /* 0x00005c000408ca11 */ /* 0x000fe200078c08ff */
[----:B------:R-:W-:Y:S01]  /*11f0*/  @!P2 IMAD.WIDE.U32 R6, R67, c[0x0][0x1c0], R6 ;  /* 0x000070004306aa25 */ /* 0x000fe200078e0006 */
[----:B------:R-:W-:Y:S01]  /*1200*/  @!P1 MOV R10, R24 ;  /* 0x00000018000a9202 */ /* 0x000fe20000000f00 */
[----:B------:R0:W4:Y:S01]  /*1210*/  @!P3 LDG.E R29, [R2.64] ;  /* 0x0000000c021db981 */ /* 0x000122000c1e1900 */
[----:B------:R-:W-:Y:S01]  /*1220*/  @!P1 MOV R11, R19 ;  /* 0x00000013000b9202 */ /* 0x000fe20000000f00 */
[----:B------:R-:W-:Y:S01]  /*1230*/  @!P1 IMAD R5, R16, c[0x0][0x1c0], RZ ;  /* 0x0000700010059a24 */ /* 0x000fe200078e02ff */
[----:B------:R-:W-:-:S02]  /*1240*/  ISETP.GT.U32.OR P5, PT, R45, 0x29f, P5 ;  /* 0x0000029f2d00780c */ /* 0x000fc40002fa4470 */
[----:B------:R-:W-:Y:S01]  /*1250*/  @!P4 LEA.HI.X R9, R4, c[0x0][0x174], R9, 0x1, P6 ;  /* 0x00005d000409ca11 */ /* 0x000fe200030f0c09 */
[C---:B------:R-:W-:Y:S01]  /*1260*/  @!P1 IMAD R12, R66.reuse, c[0x0][0x1c4], R5 ;  /* 0x00007100420c9a24 */ /* 0x040fe200078e0205 */
[----:B------:R-:W-:Y:S01]  /*1270*/  @!P2 IADD3 R0, R7, R0, RZ ;  /* 0x000000000700a210 */ /* 0x000fe20007ffe0ff */
[----:B------:R-:W-:Y:S01]  /*1280*/  @!P1 IMAD.WIDE.U32 R10, R66, c[0x0][0x1c0], R10 ;  /* 0x00007000420a9a25 */ /* 0x000fe200078e000a */
[----:B------:R-:W-:Y:S01]  /*1290*/  @!P2 LEA R4, P6, R6, c[0x0][0x170], 0x1 ;  /* 0x00005c000604aa11 */ /* 0x000fe200078c08ff */
[----:B------:R-:W-:Y:S01]  /*12a0*/  CS2R R26, SRZ ;  /* 0x00000000001a7805 */ /* 0x000fe2000001ff00 */
[----:B------:R-:W-:Y:S01]  /*12b0*/  ISETP.GE.U32.AND P3, PT, R64, c[0x0][0x1c8], PT ;  /* 0x0000720040007a0c */ /* 0x000fe20003f66070 */
[----:B------:R1:W2:Y:S01]  /*12c0*/  @!P4 LDG.E R28, [R8.64] ;  /* 0x0000000c081cc981 */ /* 0x0002a2000c1e1900 */
[----:B------:R-:W-:Y:S02]  /*12d0*/  SHF.R.S32.HI R15, RZ, 0x1f, R64 ;  /* 0x0000001fff0f7819 */ /* 0x000fe40000011440 */
[----:B------:R-:W-:-:S02]  /*12e0*/  @!P2 LEA.HI.X R5, R6, c[0x0][0x174], R0, 0x1, P6 ;  /* 0x00005d000605aa11 */ /* 0x000fc400030f0c00 */
[----:B------:R-:W-:Y:S02]  /*12f0*/  @!P1 IADD3 R12, R11, R12, RZ ;  /* 0x0000000c0b0c9210 */ /* 0x000fe40007ffe0ff */
[C---:B------:R-:W-:Y:S02]  /*1300*/  @!P1 LEA R6, P6, R10.reuse, c[0x0][0x170], 0x1 ;  /* 0x00005c000a069a11 */ /* 0x040fe400078c08ff */
[----:B------:R-:W-:Y:S01]  /*1310*/  ISETP.GE.AND.EX P3, PT, R15, c[0x0][0x1cc], PT, P3 ;  /* 0x000073000f007a0c */ /* 0x000fe20003f66330 */
[----:B------:R-:W-:Y:S01]  /*1320*/  @!P5 IMAD R0, R13, c[0x0][0x1c0], RZ ;  /* 0x000070000d00da24 */ /* 0x000fe200078e02ff */
[----:B------:R-:W-:Y:S01]  /*1330*/  @!P1 LEA.HI.X R7, R10, c[0x0][0x174], R12, 0x1, P6 ;  /* 0x00005d000a079a11 */ /* 0x000fe200030f0c0c */
[----:B------:R-:W-:Y:S01]  /*1340*/  @!P5 IMAD.MOV.U32 R10, RZ, RZ, R24 ;  /* 0x000000ffff0ad224 */ /* 0x000fe200078e0018 */
[----:B------:R-:W-:Y:S01]  /*1350*/  @!P5 MOV R11, R19 ;  /* 0x00000013000bd202 */ /* 0x000fe20000000f00 */
[----:B------:R0:W2:Y:S01]  /*1360*/  @!P2 LDG.E R27, [R4.64] ;  /* 0x0000000c041ba981 */ /* 0x0000a2000c1e1900 */
[----:B------:R-:W-:Y:S01]  /*1370*/  ISETP.GT.U32.OR P3, PT, R45, 0x29f, P3 ;  /* 0x0000029f2d00780c */ /* 0x000fe20001f64470 */
[----:B------:R-:W-:-:S02]  /*1380*/  @!P5 IMAD R0, R65, c[0x0][0x1c4], R0 ;  /* 0x000071004100da24 */ /* 0x000fc400078e0200 */
[----:B------:R-:W-:Y:S01]  /*1390*/  @!P5 IMAD.WIDE.U32 R10, R65, c[0x0][0x1c0], R10 ;  /* 0x00007000410ada25 */ /* 0x000fe200078e000a */
[----:B------:R-:W-:Y:S01]  /*13a0*/  ISETP.GE.U32.AND P2, PT, R63, c[0x0][0x1c8], PT ;  /* 0x000072003f007a0c */ /* 0x000fe20003f46070 */
[----:B------:R1:W2:Y:S01]  /*13b0*/  @!P1 LDG.E R26, [R6.64] ;  /* 0x0000000c061a9981 */ /* 0x0002a2000c1e1900 */
[----:B------:R-:W-:Y:S02]  /*13c0*/  SHF.R.S32.HI R14, RZ, 0x1f, R63 ;  /* 0x0000001fff0e7819 */ /* 0x000fe4000001143f */
[----:B------:R-:W-:Y:S02]  /*13d0*/  @!P5 IADD3 R0, R11, R0, RZ ;  /* 0x000000000b00d210 */ /* 0x000fe40007ffe0ff */
[----:B0-----:R-:W-:Y:S02]  /*13e0*/  @!P5 LEA R2, P6, R10, c[0x0][0x170], 0x1 ;  /* 0x00005c000a02da11 */ /* 0x001fe400078c08ff */
[----:B------:R-:W-:Y:S02]  /*13f0*/  ISETP.GE.AND.EX P1, PT, R14, c[0x0][0x1cc], PT, P2 ;  /* 0x000073000e007a0c */ /* 0x000fe40003f26320 */
[----:B------:R-:W-:-:S02]  /*1400*/  ISETP.GE.U32.AND P4, PT, R62, c[0x0][0x1c8], PT ;  /* 0x000072003e007a0c */ /* 0x000fc40003f86070 */
[----:B------:R-:W-:Y:S02]  /*1410*/  SHF.R.S32.HI R13, RZ, 0x1f, R62 ;  /* 0x0000001fff0d7819 */ /* 0x000fe4000001143e */
[----:B------:R-:W-:Y:S01]  /*1420*/  @!P5 LEA.HI.X R3, R10, c[0x0][0x174], R0, 0x1, P6 ;  /* 0x00005d000a03da11 */ /* 0x000fe200030f0c00 */
[----:B------:R-:W-:Y:S01]  /*1430*/  @!P3 IMAD R0, R15, c[0x0][0x1c0], RZ ;  /* 0x000070000f00ba24 */ /* 0x000fe200078e02ff */
[----:B------:R-:W-:Y:S02]  /*1440*/  @!P3 MOV R4, R24 ;  /* 0x000000180004b202 */ /* 0x000fe40000000f00 */
[----:B------:R-:W-:Y:S02]  /*1450*/  @!P3 MOV R5, R19 ;  /* 0x000000130005b202 */ /* 0x000fe40000000f00 */
[----:B------:R-:W-:Y:S01]  /*1460*/  ISETP.GT.U32.OR P1, PT, R45, 0x29f, P1 ;  /* 0x0000029f2d00780c */ /* 0x000fe20000f24470 */
[----:B------:R-:W-:Y:S01]  /*1470*/  CS2R R16, SRZ ;  /* 0x0000000000107805 */ /* 0x000fe2000001ff00 */
[----:B------:R-:W-:Y:S01]  /*1480*/  ISETP.GE.AND.EX P2, PT, R13, c[0x0][0x1cc], PT, P4 ;  /* 0x000073000d007a0c */ /* 0x000fe20003f46340 */
[----:B------:R-:W-:-:S02]  /*1490*/  @!P3 IMAD R0, R64, c[0x0][0x1c4], R0 ;  /* 0x000071004000ba24 */ /* 0x000fc400078e0200 */
[----:B------:R-:W-:Y:S01]  /*14a0*/  @!P3 IMAD.WIDE.U32 R4, R64, c[0x0][0x1c0], R4 ;  /* 0x000070004004ba25 */ /* 0x000fe200078e0004 */
[----:B------:R-:W-:Y:S01]  /*14b0*/  ISETP.GT.U32.OR P2, PT, R45, 0x29f, P2 ;  /* 0x0000029f2d00780c */ /* 0x000fe20001744470 */
[----:B------:R0:W2:Y:S01]  /*14c0*/  @!P5 LDG.E R17, [R2.64] ;  /* 0x0000000c0211d981 */ /* 0x0000a2000c1e1900 */
[----:B------:R-:W-:Y:S02]  /*14d0*/  ISETP.GE.U32.AND P4, PT, R61, c[0x0][0x1c8], PT ;  /* 0x000072003d007a0c */ /* 0x000fe40003f86070 */
[----:B------:R-:W-:Y:S02]  /*14e0*/  @!P3 IADD3 R0, R5, R0, RZ ;  /* 0x000000000500b210 */ /* 0x000fe40007ffe0ff */
[----:B------:R-:W-:Y:S02]  /*14f0*/  SHF.R.S32.HI R12, RZ, 0x1f, R61 ;  /* 0x0000001fff0c7819 */ /* 0x000fe4000001143d */
[----:B0-----:R-:W-:Y:S02]  /*1500*/  @!P3 LEA R2, P6, R4, c[0x0][0x170], 0x1 ;  /* 0x00005c000402ba11 */ /* 0x001fe400078c08ff */
[----:B-1----:R-:W-:-:S02]  /*1510*/  @!P1 MOV R6, R24 ;  /* 0x0000001800069202 */ /* 0x002fc40000000f00 */
[----:B------:R-:W-:Y:S01]  /*1520*/  @!P3 LEA.HI.X R3, R4, c[0x0][0x174], R0, 0x1, P6 ;  /* 0x00005d000403ba11 */ /* 0x000fe200030f0c00 */
[----:B------:R-:W-:Y:S01]  /*1530*/  @!P1 IMAD R0, R14, c[0x0][0x1c0], RZ ;  /* 0x000070000e009a24 */ /* 0x000fe200078e02ff */
[-C--:B------:R-:W-:Y:S02]  /*1540*/  @!P1 MOV R7, R19.reuse ;  /* 0x0000001300079202 */ /* 0x080fe40000000f00 */
[----:B------:R-:W-:Y:S01]  /*1550*/  ISETP.GE.AND.EX P4, PT, R12, c[0x0][0x1cc], PT, P4 ;  /* 0x000073000c007a0c */ /* 0x000fe20003f86340 */
[C---:B------:R-:W-:Y:S01]  /*1560*/  @!P1 IMAD R0, R63.reuse, c[0x0][0x1c4], R0 ;  /* 0x000071003f009a24 */ /* 0x040fe200078e0200 */
[----:B------:R-:W-:Y:S01]  /*1570*/  ISETP.GE.U32.AND P5, PT, R60, c[0x0][0x1c8], PT ;  /* 0x000072003c007a0c */ /* 0x000fe20003fa6070 */
[----:B------:R-:W-:Y:S01]  /*1580*/  @!P1 IMAD.WIDE.U32 R6, R63, c[0x0][0x1c0], R6 ;  /* 0x000070003f069a25 */ /* 0x000fe200078e0006 */
[----:B------:R-:W-:Y:S01]  /*1590*/  SHF.R.S32.HI R11, RZ, 0x1f, R60 ;  /* 0x0000001fff0b7819 */ /* 0x000fe2000001143c */
[----:B------:R0:W3:Y:S01]  /*15a0*/  @!P3 LDG.E R16, [R2.64] ;  /* 0x0000000c0210b981 */ /* 0x0000e2000c1e1900 */
[----:B------:R-:W-:Y:S01]  /*15b0*/  @!P2 MOV R8, R24 ;  /* 0x000000180008a202 */ /* 0x000fe20000000f00 */
[----:B------:R-:W-:Y:S01]  /*15c0*/  @!P2 IMAD R10, R13, c[0x0][0x1c0], RZ ;  /* 0x000070000d0aaa24 */ /* 0x000fe200078e02ff */
[----:B------:R-:W-:-:S02]  /*15d0*/  @!P2 MOV R9, R19 ;  /* 0x000000130009a202 */ /* 0x000fc40000000f00 */
[----:B------:R-:W-:Y:S01]  /*15e0*/  ISETP.GT.U32.OR P4, PT, R45, 0x29f, P4 ;  /* 0x0000029f2d00780c */ /* 0x000fe20002784470 */
[----:B------:R-:W-:Y:S01]  /*15f0*/  @!P1 IMAD.IADD R0, R7, 0x1, R0 ;  /* 0x0000000107009824 */ /* 0x000fe200078e0200 */
[----:B------:R-:W-:Y:S01]  /*1600*/  ISETP.GE.AND.EX P5, PT, R11, c[0x0][0x1cc], PT, P5 ;  /* 0x000073000b007a0c */ /* 0x000fe20003fa6350 */
[----:B------:R-:W-:Y:S01]  /*1610*/  @!P2 IMAD R10, R62, c[0x0][0x1c4], R10 ;  /* 0x000071003e0aaa24 */ /* 0x000fe200078e020a */
[----:B------:R-:W-:Y:S01]  /*1620*/  @!P1 LEA R4, P6, R6, c[0x0][0x170], 0x1 ;  /* 0x00005c0006049a11 */ /* 0x000fe200078c08ff */
[----:B------:R-:W-:Y:S01]  /*1630*/  @!P2 IMAD.WIDE.U32 R8, R62, c[0x0][0x1c0], R8 ;  /* 0x000070003e08aa25 */ /* 0x000fe200078e0008 */
[----:B------:R-:W-:Y:S02]  /*1640*/  ISETP.GT.U32.OR P5, PT, R45, 0x29f, P5 ;  /* 0x0000029f2d00780c */ /* 0x000fe40002fa4470 */
[----:B------:R-:W-:Y:S02]  /*1650*/  @!P1 LEA.HI.X R5, R6, c[0x0][0x174], R0, 0x1, P6 ;  /* 0x00005d0006059a11 */ /* 0x000fe400030f0c00 */
[----:B------:R-:W-:-:S02]  /*1660*/  @!P2 IADD3 R10, R9, R10, RZ ;  /* 0x0000000a090aa210 */ /* 0x000fc40007ffe0ff */
[C---:B------:R-:W-:Y:S02]  /*1670*/  @!P2 LEA R6, P6, R8.reuse, c[0x0][0x170], 0x1 ;  /* 0x00005c000806aa11 */ /* 0x040fe400078c08ff */
[----:B0-----:R-:W-:Y:S02]  /*1680*/  @!P4 MOV R2, R24 ;  /* 0x000000180002c202 */ /* 0x001fe40000000f00 */
[----:B------:R-:W-:Y:S01]  /*1690*/  @!P2 LEA.HI.X R7, R8, c[0x0][0x174], R10, 0x1, P6 ;  /* 0x00005d000807aa11 */ /* 0x000fe200030f0c0a */
[----:B------:R-:W-:Y:S01]  /*16a0*/  @!P4 IMAD R8, R12, c[0x0][0x1c0], RZ ;  /* 0x000070000c08ca24 */ /* 0x000fe200078e02ff */
[----:B------:R-:W-:Y:S01]  /*16b0*/  @!P4 MOV R3, R19 ;  /* 0x000000130003c202 */ /* 0x000fe20000000f00 */
[----:B------:R-:W-:Y:S02]  /*16c0*/  @!P5 IMAD R0, R11, c[0x0][0x1c0], RZ ;  /* 0x000070000b00da24 */ /* 0x000fe400078e02ff */
[C---:B------:R-:W-:Y:S02]  /*16d0*/  @!P4 IMAD R8, R61.reuse, c[0x0][0x1c4], R8 ;  /* 0x000071003d08ca24 */ /* 0x040fe400078e0208 */
[----:B------:R-:W-:Y:S01]  /*16e0*/  @!P4 IMAD.WIDE.U32 R2, R61, c[0x0][0x1c0], R2 ;  /* 0x000070003d02ca25 */ /* 0x000fe200078e0002 */
[----:B------:R-:W-:-:S02]  /*16f0*/  ISETP.GE.U32.AND P3, PT, R59, c[0x0][0x1c8], PT ;  /* 0x000072003b007a0c */ /* 0x000fc40003f66070 */
[----:B------:R-:W-:Y:S02]  /*1700*/  SHF.R.S32.HI R21, RZ, 0x1f, R59 ;  /* 0x0000001fff157819 */ /* 0x000fe4000001143b */
[----:B------:R-:W-:Y:S02]  /*1710*/  @!P5 MOV R10, R24 ;  /* 0x00000018000ad202 */ /* 0x000fe40000000f00 */
[----:B------:R-:W-:Y:S02]  /*1720*/  @!P5 MOV R11, R19 ;  /* 0x00000013000bd202 */ /* 0x000fe40000000f00 */
[----:B------:R-:W-:Y:S02]  /*1730*/  @!P4 IADD3 R3, R3, R8, RZ ;  /* 0x000000080303c210 */ /* 0x000fe40007ffe0ff */
[----:B------:R-:W-:Y:S02]  /*1740*/  @!P4 LEA R8, P6, R2, c[0x0][0x170], 0x1 ;  /* 0x00005c000208ca11 */ /* 0x000fe400078c08ff */
[----:B------:R-:W-:Y:S01]  /*1750*/  ISETP.GE.AND.EX P3, PT, R21, c[0x0][0x1cc], PT, P3 ;  /* 0x0000730015007a0c */ /* 0x000fe20003f66330 */
[C---:B------:R-:W-:Y:S01]  /*1760*/  @!P5 IMAD R0, R60.reuse, c[0x0][0x1c4], R0 ;  /* 0x000071003c00da24 */ /* 0x040fe200078e0200 */
[----:B------:R-:W-:Y:S01]  /*1770*/  CS2R R12, SRZ ;  /* 0x00000000000c7805 */ /* 0x000fe2000001ff00 */
[----:B------:R-:W-:Y:S01]  /*1780*/  @!P5 IMAD.WIDE.U32 R10, R60, c[0x0][0x1c0], R10 ;  /* 0x000070003c0ada25 */ /* 0x000fe200078e000a */
[----:B------:R-:W-:-:S02]  /*1790*/  @!P4 LEA.HI.X R9, R2, c[0x0][0x174], R3, 0x1, P6 ;  /* 0x00005d000209ca11 */ /* 0x000fc400030f0c03 */
[----:B------:R-:W-:Y:S02]  /*17a0*/  ISETP.GT.U32.OR P3, PT, R45, 0x29f, P3 ;  /* 0x0000029f2d00780c */ /* 0x000fe40001f64470 */
[----:B------:R-:W-:Y:S01]  /*17b0*/  @!P5 IADD3 R0, R11, R0, RZ ;  /* 0x000000000b00d210 */ /* 0x000fe20007ffe0ff */
[----:B------:R0:W4:Y:S01]  /*17c0*/  @!P4 LDG.E R13, [R8.64] ;  /* 0x0000000c080dc981 */ /* 0x000122000c1e1900 */
[----:B------:R-:W-:Y:S01]  /*17d0*/  @!P5 LEA R2, P6, R10, c[0x0][0x170], 0x1 ;  /* 0x00005c000a02da11 */ /* 0x000fe200078c08ff */
[----:B------:R-:W-:Y:S01]  /*17e0*/  CS2R R14, SRZ ;  /* 0x00000000000e7805 */ /* 0x000fe2000001ff00 */
[----:B------:R-:W-:Y:S02]  /*17f0*/  ISETP.GE.U32.AND P4, PT, R58, c[0x0][0x1c8], PT ;  /* 0x000072003a007a0c */ /* 0x000fe40003f86070 */
[----:B------:R-:W-:Y:S02]  /*1800*/  SHF.R.S32.HI R20, RZ, 0x1f, R58 ;  /* 0x0000001fff147819 */ /* 0x000fe4000001143a */
[----:B------:R-:W-:Y:S01]  /*1810*/  @!P5 LEA.HI.X R3, R10, c[0x0][0x174], R0, 0x1, P6 ;  /* 0x00005d000a03da11 */ /* 0x000fe200030f0c00 */
[----:B------:R1:W4:Y:S01]  /*1820*/  @!P1 LDG.E R15, [R4.64] ;  /* 0x0000000c040f9981 */ /* 0x000322000c1e1900 */
[----:B------:R-:W-:Y:S01]  /*1830*/  ISETP.GE.AND.EX P4, PT, R20, c[0x0][0x1cc], PT, P4 ;  /* 0x0000730014007a0c */ /* 0x000fe20003f86340 */
[----:B------:R-:W-:Y:S01]  /*1840*/  @!P3 IMAD R0, R21, c[0x0][0x1c0], RZ ;  /* 0x000070001500ba24 */ /* 0x000fe200078e02ff */
[----:B0-----:R-:W-:Y:S01]  /*1850*/  SHF.R.S32.HI R8, RZ, 0x1f, R57 ;  /* 0x0000001fff087819 */ /* 0x001fe20000011439 */
[----:B------:R0:W4:Y:S01]  /*1860*/  @!P5 LDG.E R12, [R2.64] ;  /* 0x0000000c020cd981 */ /* 0x000122000c1e1900 */
[----:B------:R-:W-:-:S02]  /*1870*/  ISETP.GE.U32.AND P5, PT, R57, c[0x0][0x1c8], PT ;  /* 0x0000720039007a0c */ /* 0x000fc40003fa6070 */
[----:B------:R-:W-:Y:S01]  /*1880*/  ISETP.GT.U32.OR P4, PT, R45, 0x29f, P4 ;  /* 0x0000029f2d00780c */ /* 0x000fe20002784470 */
[----:B------:R0:W4:Y:S01]  /*1890*/  @!P2 LDG.E R14, [R6.64] ;  /* 0x0000000c060ea981 */ /* 0x000122000c1e1900 */
[----:B-1----:R-:W-:Y:S02]  /*18a0*/  @!P3 MOV R4, R24 ;  /* 0x000000180004b202 */ /* 0x002fe40000000f00 */
[----:B------:R-:W-:Y:S01]  /*18b0*/  @!P3 MOV R5, R19 ;  /* 0x000000130005b202 */ /* 0x000fe20000000f00 */
[----:B------:R-:W-:Y:S01]  /*18c0*/  @!P3 IMAD R0, R59, c[0x0][0x1c4], R0 ;  /* 0x000071003b00ba24 */ /* 0x000fe200078e0200 */
[----:B------:R-:W-:-:S03]  /*18d0*/  ISETP.GE.AND.EX P5, PT, R8, c[0x0][0x1cc], PT, P5 ;  /* 0x0000730008007a0c */ /* 0x000fc60003fa6350 */
[----:B------:R-:W-:Y:S01]  /*18e0*/  @!P3 IMAD.WIDE.U32 R4, R59, c[0x0][0x1c0], R4 ;  /* 0x000070003b04ba25 */ /* 0x000fe200078e0004 */
[----:B------:R-:W-:Y:S02]  /*18f0*/  ISETP.GT.U32.OR P5, PT, R45, 0x29f, P5 ;  /* 0x0000029f2d00780c */ /* 0x000fe40002fa4470 */
[----:B------:R-:W-:Y:S02]  /*1900*/  ISETP.GE.U32.AND P2, PT, R56, c[0x0][0x1c8], PT ;  /* 0x0000720038007a0c */ /* 0x000fe40003f46070 */
[----:B------:R-:W-:Y:S02]  /*1910*/  @!P3 IADD3 R0, R5, R0, RZ ;  /* 0x000000000500b210 */ /* 0x000fe40007ffe0ff */
[C---:B0-----:R-:W-:Y:S02]  /*1920*/  @!P3 LEA R2, P6, R4.reuse, c[0x0][0x170], 0x1 ;  /* 0x00005c000402ba11 */ /* 0x041fe400078c08ff */
[----:B------:R-:W-:Y:S01]  /*1930*/  SHF.R.S32.HI R6, RZ, 0x1f, R56 ;  /* 0x0000001fff067819 */ /* 0x000fe20000011438 */
[----:B------:R-:W-:Y:S01]  /*1940*/  CS2R R10, SRZ ;  /* 0x00000000000a7805 */ /* 0x000fe2000001ff00 */
[----:B------:R-:W-:Y:S01]  /*1950*/  @!P3 LEA.HI.X R3, R4, c[0x0][0x174], R0, 0x1, P6 ;  /* 0x00005d000403ba11 */ /* 0x000fe200030f0c00 */
[----:B------:R-:W-:Y:S01]  /*1960*/  @!P4 IMAD R0, R20, c[0x0][0x1c0], RZ ;  /* 0x000070001400ca24 */ /* 0x000fe200078e02ff */
[----:B------:R-:W-:Y:S01]  /*1970*/  @!P4 MOV R5, R19 ;  /* 0x000000130005c202 */ /* 0x000fe20000000f00 */
[----:B------:R-:W-:Y:S01]  /*1980*/  @!P4 IMAD.MOV.U32 R4, RZ, RZ, R24 ;  /* 0x000000ffff04c224 */ /* 0x000fe200078e0018 */
[----:B------:R-:W-:-:S02]  /*1990*/  ISETP.GE.U32.AND P1, PT, R55, c[0x0][0x1c8], PT ;  /* 0x0000720037007a0c */ /* 0x000fc40003f26070 */
[----:B------:R-:W-:Y:S02]  /*19a0*/  SHF.R.S32.HI R7, RZ, 0x1f, R55 ;  /* 0x0000001fff077819 */ /* 0x000fe40000011437 */
[----:B------:R-:W-:Y:S01]  /*19b0*/  ISETP.GE.AND.EX P2, PT, R6, c[0x0][0x1cc], PT, P2 ;  /* 0x0000730006007a0c */ /* 0x000fe20003f46320 */
[C---:B------:R-:W-:Y:S01]  /*19c0*/  @!P4 IMAD R0, R58.reuse, c[0x0][0x1c4], R0 ;  /* 0x000071003a00ca24 */ /* 0x040fe200078e0200 */
[----:B------:R-:W-:Y:S01]  /*19d0*/  ISETP.GE.AND.EX P6, PT, R7, c[0x0][0x1cc], PT, P1 ;  /* 0x0000730007007a0c */ /* 0x000fe20003fc6310 */
[----:B------:R-:W-:Y:S01]  /*19e0*/  @!P4 IMAD.WIDE.U32 R4, R58, c[0x0][0x1c0], R4 ;  /* 0x000070003a04ca25 */ /* 0x000fe200078e0004 */
[C---:B------:R-:W-:Y:S01]  /*19f0*/  ISETP.GT.U32.OR P1, PT, R45.reuse, 0x29f, P2 ;  /* 0x0000029f2d00780c */ /* 0x040fe20001724470 */
[----:B------:R0:W4:Y:S01]  /*1a00*/  @!P3 LDG.E R11, [R2.64] ;  /* 0x0000000c020bb981 */ /* 0x000122000c1e1900 */
[----:B------:R-:W-:Y:S02]  /*1a10*/  ISETP.GT.U32.OR P2, PT, R45, 0x29f, P6 ;  /* 0x0000029f2d00780c */ /* 0x000fe40003744470 */
        /* <DEDUP_REMOVED lines=10> */
[----:B------:R-:W-:Y:S02]  /*1ac0*/  @!P1 MOV R20, R24 ;  /* 0x0000001800149202 */ /* 0x000fe40000000f00 */
[----:B------:R-:W-:Y:S02]  /*1ad0*/  @!P1 MOV R21, R19 ;  /* 0x0000001300159202 */ /* 0x000fe40000000f00 */
        /* <DEDUP_REMOVED lines=8> */
[----:B------:R0:W4:Y:S01]  /*1b60*/  @!P4 LDG.E R10, [R8.64] ;  /* 0x0000000c080ac981 */ /* 0x000122000c1e1900 */
[----:B------:R-:W-:Y:S02]  /*1b70*/  @!P2 MOV R7, R19 ;  /* 0x000000130007a202 */ /* 0x000fe40000000f00 */
[----:B------:R-:W-:Y:S01]  /*1b80*/  ISETP.GT.U32.OR P3, PT, R45, 0x29f, P3 ;  /* 0x0000029f2d00780c */ /* 0x000fe20001f64470 */
[C---:B------:R-:W-:Y:S01]  /*1b90*/  @!P2 IMAD R0, R55.reuse, c[0x0][0x1c4], R0 ;  /* 0x000071003700aa24 */ /* 0x040fe200078e0200 */
[----:B------:R-:W-:Y:S01]  /*1ba0*/  @!P5 LEA.HI.X R5, R2, c[0x0][0x174], R5, 0x1, P6 ;  /* 0x00005d000205da11 */ /* 0x000fe200030f0c05 */
[----:B------:R-:W-:Y:S01]  /*1bb0*/  @!P2 IMAD.WIDE.U32 R6, R55, c[0x0][0x1c0], R6 ;  /* 0x000070003706aa25 */ /* 0x000fe200078e0006 */
[----:B------:R-:W-:-:S02]  /*1bc0*/  @!P1 IADD3 R3, R21, R3, RZ ;  /* 0x0000000315039210 */ /* 0x000fc40007ffe0ff */
[C---:B------:R-:W-:Y:S01]  /*1bd0*/  @!P1 LEA R2, P6, R20.reuse, c[0x0][0x170], 0x1 ;  /* 0x00005c0014029a11 */ /* 0x040fe200078c08ff */
[----:B------:R-:W-:Y:S01]  /*1be0*/  @!P2 IMAD.IADD R7, R7, 0x1, R0 ;  /* 0x000000010707a824 */ /* 0x000fe200078e0200 */
[----:B------:R-:W-:Y:S01]  /*1bf0*/  ISETP.GE.U32.AND P4, PT, R51, c[0x0][0x1c8], PT ;  /* 0x0000720033007a0c */ /* 0x000fe20003f86070 */
[----:B0-----:R-:W-:Y:S01]  /*1c00*/  CS2R R8, SRZ ;  /* 0x0000000000087805 */ /* 0x001fe2000001ff00 */
[----:B------:R-:W-:Y:S02]  /*1c10*/  SHF.R.S32.HI R23, RZ, 0x1f, R51 ;  /* 0x0000001fff177819 */ /* 0x000fe40000011433 */
[----:B------:R-:W-:Y:S02]  /*1c20*/  @!P1 LEA.HI.X R3, R20, c[0x0][0x174], R3, 0x1, P6 ;  /* 0x00005d0014039a11 */ /* 0x000fe400030f0c03 */
[----:B------:R-:W-:Y:S01]  /*1c30*/  @!P2 LEA R20, P6, R6, c[0x0][0x170], 0x1 ;  /* 0x00005c000614aa11 */ /* 0x000fe200078c08ff */
[----:B------:R0:W4:Y:S01]  /*1c40*/  @!P5 LDG.E R9, [R4.64] ;  /* 0x0000000c0409d981 */ /* 0x000122000c1e1900 */
[----:B------:R-:W-:-:S02]  /*1c50*/  ISETP.GE.AND.EX P4, PT, R23, c[0x0][0x1cc], PT, P4 ;  /* 0x0000730017007a0c */ /* 0x000fc40003f86340 */
[----:B------:R-:W-:Y:S01]  /*1c60*/  @!P2 LEA.HI.X R21, R6, c[0x0][0x174], R7, 0x1, P6 ;  /* 0x00005d000615aa11 */ /* 0x000fe200030f0c07 */
[----:B------:R-:W-:Y:S01]  /*1c70*/  @!P3 IMAD R0, R22, c[0x0][0x1c0], RZ ;  /* 0x000070001600ba24 */ /* 0x000fe200078e02ff */
[----:B------:R-:W-:Y:S01]  /*1c80*/  @!P3 MOV R6, R24 ;  /* 0x000000180006b202 */ /* 0x000fe20000000f00 */
[----:B------:R1:W4:Y:S01]  /*1c90*/  @!P1 LDG.E R8, [R2.64] ;  /* 0x0000000c02089981 */ /* 0x000322000c1e1900 */
        /* <DEDUP_REMOVED lines=9> */
[----:B------:R-:W-:Y:S01]  /*1d30*/  HFMA2.MMA R7, -RZ, RZ, 0, 0 ;  /* 0x00000000ff077435 */ /* 0x000fe200000001ff */
[----:B------:R-:W-:Y:S01]  /*1d40*/  @!P3 LEA.HI.X R5, R6, c[0x0][0x174], R0, 0x1, P6 ;  /* 0x00005d000605ba11 */ /* 0x000fe200030f0c00 */
[----:B------:R-:W-:Y:S01]  /*1d50*/  @!P5 IMAD R6, R23, c[0x0][0x1c0], RZ ;  /* 0x000070001706da24 */ /* 0x000fe200078e02ff */
[----:B-1----:R-:W-:-:S02]  /*1d60*/  @!P5 MOV R2, R24 ;  /* 0x000000180002d202 */ /* 0x002fc40000000f00 */
[----:B------:R-:W-:Y:S02]  /*1d70*/  @!P5 MOV R3, R19 ;  /* 0x000000130003d202 */ /* 0x000fe40000000f00 */
[----:B------:R-:W-:Y:S01]  /*1d80*/  ISETP.GT.U32.OR P4, PT, R45, 0x29f, P4 ;  /* 0x0000029f2d00780c */ /* 0x000fe20002784470 */
[C---:B------:R-:W-:Y:S02]  /*1d90*/  @!P5 IMAD R6, R51.reuse, c[0x0][0x1c4], R6 ;  /* 0x000071003306da24 */ /* 0x040fe400078e0206 */
[----:B------:R-:W-:Y:S01]  /*1da0*/  @!P5 IMAD.WIDE.U32 R2, R51, c[0x0][0x1c0], R2 ;  /* 0x000070003302da25 */ /* 0x000fe200078e0002 */
[----:B------:R-:W-:Y:S01]  /*1db0*/  ISETP.GE.U32.AND P1, PT, R49, c[0x0][0x1c8], PT ;  /* 0x0000720031007a0c */ /* 0x000fe20003f26070 */
[----:B------:R0:W4:Y:S01]  /*1dc0*/  @!P2 LDG.E R7, [R20.64] ;  /* 0x0000000c1407a981 */ /* 0x000122000c1e1900 */
[----:B------:R-:W-:Y:S02]  /*1dd0*/  SHF.R.S32.HI R43, RZ, 0x1f, R49 ;  /* 0x0000001fff2b7819 */ /* 0x000fe40000011431 */
[----:B------:R-:W-:Y:S01]  /*1de0*/  @!P5 IADD3 R3, R3, R6, RZ ;  /* 0x000000060303d210 */ /* 0x000fe20007ffe0ff */
[----:B------:R-:W-:Y:S01]  /*1df0*/  HFMA2.MMA R6, -RZ, RZ, 0, 0 ;  /* 0x00000000ff067435 */ /* 0x000fe200000001ff */
[----:B------:R-:W-:-:S02]  /*1e00*/  ISETP.GE.U32.AND P2, PT, R47, c[0x0][0x1c8], PT ;  /* 0x000072002f007a0c */ /* 0x000fc40003f46070 */
[----:B------:R-:W-:Y:S02]  /*1e10*/  SHF.R.S32.HI R42, RZ, 0x1f, R47 ;  /* 0x0000001fff2a7819 */ /* 0x000fe4000001142f */
[----:B------:R-:W-:Y:S01]  /*1e20*/  ISETP.GE.AND.EX P1, PT, R43, c[0x0][0x1cc], PT, P1 ;  /* 0x000073002b007a0c */ /* 0x000fe20003f26310 */
[----:B------:R-:W-:Y:S01]  /*1e30*/  @!P4 IMAD R0, R22, c[0x0][0x1c0], RZ ;  /* 0x000070001600ca24 */ /* 0x000fe200078e02ff */
[----:B------:R-:W-:Y:S02]  /*1e40*/  @!P4 MOV R22, R24 ;  /* 0x000000180016c202 */ /* 0x000fe40000000f00 */
[----:B------:R-:W-:Y:S01]  /*1e50*/  @!P4 MOV R23, R19 ;  /* 0x000000130017c202 */ /* 0x000fe20000000f00 */
[----:B------:R1:W4:Y:S01]  /*1e60*/  @!P3 LDG.E R6, [R4.64] ;  /* 0x0000000c0406b981 */ /* 0x000322000c1e1900 */
[----:B------:R-:W-:Y:S02]  /*1e70*/  ISETP.GE.AND.EX P2, PT, R42, c[0x0][0x1cc], PT, P2 ;  /* 0x000073002a007a0c */ /* 0x000fe40003f46320 */
[C---:B------:R-:W-:Y:S01]  /*1e80*/  ISETP.GT.U32.OR P1, PT, R45.reuse, 0x29f, P1 ;  /* 0x0000029f2d00780c */ /* 0x040fe20000f24470 */
[----:B------:R-:W-:Y:S01]  /*1e90*/  @!P4 IMAD R0, R50, c[0x0][0x1c4], R0 ;  /* 0x000071003200ca24 */ /* 0x000fe200078e0200 */
[----:B0-----:R-:W-:Y:S01]  /*1ea0*/  @!P5 LEA R20, P6, R2, c[0x0][0x170], 0x1 ;  /* 0x00005c000214da11 */ /* 0x001fe200078c08ff */
[----:B------:R-:W-:Y:S01]  /*1eb0*/  @!P4 IMAD.WIDE.U32 R22, R50, c[0x0][0x1c0], R22 ;  /* 0x000070003216ca25 */ /* 0x000fe200078e0016 */
[----:B------:R-:W-:-:S02]  /*1ec0*/  ISETP.GT.U32.OR P2, PT, R45, 0x29f, P2 ;  /* 0x0000029f2d00780c */ /* 0x000fc40001744470 */
[----:B------:R-:W-:Y:S02]  /*1ed0*/  @!P5 LEA.HI.X R21, R2, c[0x0][0x174], R3, 0x1, P6 ;  /* 0x00005d000215da11 */ /* 0x000fe400030f0c03 */
[----:B-1----:R-:W-:Y:S01]  /*1ee0*/  MOV R5, RZ ;  /* 0x000000ff00057202 */ /* 0x002fe20000000f00 */
[----:B------:R-:W-:Y:S01]  /*1ef0*/  @!P4 IMAD.IADD R0, R23, 0x1, R0 ;  /* 0x000000011700c824 */ /* 0x000fe200078e0200 */
[----:B------:R-:W-:-:S04]  /*1f00*/  @!P4 LEA R2, P6, R22, c[0x0][0x170], 0x1 ;  /* 0x00005c001602ca11 */ /* 0x000fc800078c08ff */
[----:B------:R0:W4:Y:S01]  /*1f10*/  @!P5 LDG.E R5, [R20.64] ;  /* 0x0000000c1405d981 */ /* 0x000122000c1e1900 */
[----:B------:R-:W-:Y:S01]  /*1f20*/  @!P4 LEA.HI.X R3, R22, c[0x0][0x174], R0, 0x1, P6 ;  /* 0x00005d001603ca11 */ /* 0x000fe200030f0c00 */
[----:B------:R-:W-:Y:S01]  /*1f30*/  @!P1 IMAD R0, R43, c[0x0][0x1c0], RZ ;  /* 0x000070002b009a24 */ /* 0x000fe200078e02ff */
[----:B------:R-:W-:Y:S01]  /*1f40*/  ISETP.GE.U32.AND P3, PT, R46, c[0x0][0x1c8], PT ;  /* 0x000072002e007a0c */ /* 0x000fe20003f66070 */
[----:B------:R-:W-:Y:S01]  /*1f50*/  @!P2 IMAD R4, R42, c[0x0][0x1c0], RZ ;  /* 0x000070002a04aa24 */ /* 0x000fe200078e02ff */
[----:B------:R-:W-:Y:S02]  /*1f60*/  SHF.R.S32.HI R48, RZ, 0x1f, R46 ;  /* 0x0000001fff307819 */ /* 0x000fe4000001142e */
[-C--:B0-----:R-:W-:Y:S02]  /*1f70*/  @!P1 MOV R20, R24.reuse ;  /* 0x0000001800149202 */ /* 0x081fe40000000f00 */
[----:B------:R-:W-:Y:S01]  /*1f80*/  @!P1 MOV R21, R19 ;  /* 0x0000001300159202 */ /* 0x000fe20000000f00 */
[----:B------:R-:W-:Y:S01]  /*1f90*/  @!P1 IMAD R0, R49, c[0x0][0x1c4], R0 ;  /* 0x0000710031009a24 */ /* 0x000fe200078e0200 */
[----:B------:R-:W-:-:S02]  /*1fa0*/  @!P2 MOV R42, R24 ;  /* 0x00000018002aa202 */ /* 0x000fc40000000f00 */
[----:B------:R-:W-:Y:S01]  /*1fb0*/  @!P2 MOV R43, R19 ;  /* 0x00000013002ba202 */ /* 0x000fe20000000f00 */
        /* <DEDUP_REMOVED lines=15> */
[----:B------:R0:W4:Y:S02]  /*20b0*/  @!P4 LDG.E R4, [R2.64] ;  /* 0x0000000c0204c981 */ /* 0x000124000c1e1900 */
[C---:B------:R-:W-:Y:S02]  /*20c0*/  @!P3 IMAD R0, R46.reuse, c[0x0][0x1c4], R0 ;  /* 0x000071002e00ba24 */ /* 0x040fe400078e0200 */
[----:B------:R-:W-:Y:S01]  /*20d0*/  @!P3 IMAD.WIDE.U32 R42, R46, c[0x0][0x1c0], R42 ;  /* 0x000070002e2aba25 */ /* 0x000fe200078e002a */
[----:B0-----:R-:W-:-:S03]  /*20e0*/  CS2R R2, SRZ ;  /* 0x0000000000027805 */ /* 0x001fc6000001ff00 */
[----:B------:R-:W-:-:S03]  /*20f0*/  @!P3 IMAD.IADD R0, R43, 0x1, R0 ;  /* 0x000000012b00b824 */ /* 0x000fc600078e0200 */
[----:B------:R0:W4:Y:S04]  /*2100*/  @!P1 LDG.E R3, [R22.64] ;  /* 0x0000000c16039981 */ /* 0x000128000c1e1900 */
[----:B------:R2:W4:Y:S01]  /*2110*/  @!P2 LDG.E R2, [R20.64] ;  /* 0x0000000c1402a981 */ /* 0x000522000c1e1900 */
        /* <DEDUP_REMOVED lines=315> */
.L_x_3674:
[----:B------:R-:W-:Y:S05]  /*34d0*/  BSYNC B0 ;  /* 0x0000000000007941 */ /* 0x000fea0003800000 */
.L_x_3673:
        /* <DEDUP_REMOVED lines=34> */
.L_x_3677:
[----:B------:R-:W2:Y:S01]  /*3700*/  LDG.E.STRONG.GPU R23, [R20.64] ;  /* 0x0000000c14177981 */ /* 0x000ea2000c1ef900 */
[----:B------:R-:W-:Y:S01]  /*3710*/  YIELD ;  /* 0x0000000000007946 */ /* 0x000fe20003800000 */
[----:B--2---:R-:W-:Y:S01]  /*3720*/  ISETP.NE.AND P1, PT, R23, R22, PT ;  /* 0x000000161700720c */ /* 0x004fe20003f25270 */
[----:B------:R-:W-:-:S12]  /*3730*/  CCTL.IVALL ;  /* 0x00000000ff00798f */ /* 0x000fd80002000000 */
[----:B------:R-:W-:Y:S05]  /*3740*/  @P1 BRA `(.L_x_3677) ;  /* 0xffffffb000001947 */ /* 0x000fea000383ffff */
.L_x_3676:
        /* <DEDUP_REMOVED lines=11> */
.L_x_3679:
[----:B------:R-:W-:Y:S02]  /*3800*/  MOV R20, UR5 ;  /* 0x0000000500147c02 */ /* 0x000fe40008000f00 */
[----:B------:R-:W-:Y:S02]  /*3810*/  MOV R23, UR5 ;  /* 0x0000000500177c02 */ /* 0x000fe40008000f00 */
[----:B------:R-:W-:Y:S01]  /*3820*/  ISETP.EQ.OR P1, PT, R20, UR16, P3 ;  /* 0x0000001014007c0c */ /* 0x000fe20009f22670 */
[----:B------:R-:W-:-:S12]  /*3830*/  IMAD.U32 R20, RZ, RZ, UR4 ;  /* 0x00000004ff147e24 */ /* 0x000fd8000f8e00ff */
        /* <DEDUP_REMOVED lines=67> */
.L_x_3678:
        /* <DEDUP_REMOVED lines=25> */
.L_x_3681:
[----:B------:R-:W-:Y:S05]  /*3e00*/  BSYNC B0 ;  /* 0x0000000000007941 */ /* 0x000fea0003800000 */
.L_x_3680:
        /* <DEDUP_REMOVED lines=35> */
.L_x_3675:
[----:B------:R-:W-:Y:S01]  /*4040*/  LOP3.LUT P1, RZ, R45, UR16, RZ, 0xfc, !PT ;  /* 0x000000102dff7c12 */ /* 0x000fe2000f82fcff */
[----:B------:R-:W-:Y:S01]  /*4050*/  @!P3 STS.64 [0xc8], R42 ;  /* 0x0000c82aff00b388 */ /* 0x000fe20000000a00 */
[----:B------:R-:W-:Y:S02]  /*4060*/  ISETP.EQ.U32.AND P2, PT, RZ, c[0x0][0x168], PT ;  /* 0x00005a00ff007a0c */ /* 0x000fe40003f42070 */
[----:B------:R-:W-:Y:S02]  /*4070*/  MOV R20, UR9 ;  /* 0x0000000900147c02 */ /* 0x000fe40008000f00 */
[----:B------:R-:W-:-:S13]  /*4080*/  ISETP.EQ.OR.EX P1, PT, RZ, c[0x0][0x16c], P1, P2 ;  /* 0x00005b00ff007a0c */ /* 0x000fda0000f22720 */
[----:B------:R-:W-:Y:S02]  /*4090*/  @!P1 IMAD.MOV.U32 R21, RZ, RZ, 0x8 ;  /* 0x00000008ff159424 */ /* 0x000fe400078e00ff */
[----:B------:R-:W-:Y:S02]  /*40a0*/  @!P1 FMUL.FTZ R23, R43, c[0x0][0x1f4] ;  /* 0x00007d002b179a20 */ /* 0x000fe40000410000 */
[----:B------:R-:W-:-:S04]  /*40b0*/  @!P1 IMAD.WIDE R20, R21, R20, c[0x0][0x168] ;  /* 0x00005a0015149625 */ /* 0x000fc800078e0214 */
[----:B------:R-:W-:-:S05]  /*40c0*/  @!P1 FMUL.FTZ R22, R42, c[0x0][0x1f4] ;  /* 0x00007d002a169a20 */ /* 0x000fca0000410000 */
[----:B------:R0:W-:Y:S04]  /*40d0*/  @!P1 STG.E.64 [R20.64], R22 ;  /* 0x0000001614009986 */ /* 0x0001e8000c101b0c */
[----:B------:R-:W-:Y:S01]  /*40e0*/  BAR.SYNC.DEFER_BLOCKING 0x0 ;  /* 0x0000000000007b1d */ /* 0x000fe20000010000 */
[----:B0-----:R-:W-:Y:S01]  /*40f0*/  HFMA2.MMA R23, -RZ, RZ, 0, 1.1920928955078125e-07 ;  /* 0x00000002ff177435 */ /* 0x001fe200000001ff */
[----:B------:R-:W-:-:S04]  /*4100*/  IADD3 R22, R44, UR14, RZ ;  /* 0x0000000e2c167c10 */ /* 0x000fc8000fffe0ff */
[----:B------:R-:W0:Y:S02]  /*4110*/  LDS.64 R20, [0xc8] ;  /* 0x0000c800ff147984 */ /* 0x000e240000000a00 */
[----:B0-----:R-:W-:-:S04]  /*4120*/  FMUL.FTZ R20, R20, c[0x0][0x1f4] ;  /* 0x00007d0014147a20 */ /* 0x001fc80000410000 */
[----:B------:R-:W0:Y:S02]  /*4130*/  R2UR UR5, R20 ;  /* 0x00000000140573c2 */ /* 0x000e2400000e0000 */
[----:B0-----:R-:W-:-:S05]  /*4140*/  MOV R20, UR5 ;  /* 0x0000000500147c02 */ /* 0x001fca0008000f00 */
[----:B------:R-:W-:-:S04]  /*4150*/  FMUL.FTZ R20, R20, UR5 ;  /* 0x0000000514147c20 */ /* 0x000fc80008410000 */
[----:B------:R-:W-:Y:S02]  /*4160*/  FFMA.FTZ R48, R21, c[0x0][0x1f4], -R20 ;  /* 0x00007d0015307a23 */ /* 0x000fe40000010814 */
[----:B------:R-:W-:-:S04]  /*4170*/  IMAD.WIDE R20, R22, R23, c[0x0][0x178] ;  /* 0x00005e0016147625 */ /* 0x000fc800078e0217 */
[----:B------:R-:W-:Y:S01]  /*4180*/  IMAD.WIDE R22, R22, R23, c[0x0][0x180] ;  /* 0x0000600016167625 */ /* 0x000fe200078e0217 */
[----:B------:R0:W2:Y:S04]  /*4190*/  LDG.E.U16 R42, [R20.64] ;  /* 0x0000000c142a7981 */ /* 0x0000a8000c1e1500 */
[----:B------:R1:W3:Y:S04]  /*41a0*/  LDG.E.U16 R43, [R22.64] ;  /* 0x0000000c162b7981 */ /* 0x0002e8000c1e1500 */
[----:B0-----:R0:W4:Y:S04]  /*41b0*/  LDG.E.U16 R20, [R20.64+0x2] ;  /* 0x0000020c14147981 */ /* 0x001128000c1e1500 */
[----:B-1----:R1:W5:Y:S01]  /*41c0*/  LDG.E.U16 R22, [R22.64+0x2] ;  /* 0x0000020c16167981 */ /* 0x002362000c1e1500 */
[----:B------:R-:W-:-:S13]  /*41d0*/  FSETP.GTU.FTZ.AND P1, PT, R48, RZ, PT ;  /* 0x000000ff3000720b */ /* 0x000fda0003f3c000 */
[----:B------:R-:W-:Y:S01]  /*41e0*/  VOTEU.ANY UP0, P1 ;  /* 0x00000000003f7886 */ /* 0x000fe20000800100 */
[----:B------:R-:W-:-:S13]  /*41f0*/  PLOP3.LUT P1, PT, PT, PT, UP0, 0x80, 0x0 ;  /* 0x000000000000781c */ /* 0x000fda0003f2f008 */
[----:B------:R-:W-:-:S06]  /*4200*/  @P1 FADD.FTZ R48, R48, c[0x0][0x188] ;  /* 0x0000620030301621 */ /* 0x000fcc0000010000 */
[----:B------:R-:W0:Y:S01]  /*4210*/  @P1 MUFU.RSQ R48, R48 ;  /* 0x0000003000301308 */ /* 0x000e220000001400 */
[----:B------:R-:W-:Y:S01]  /*4220*/  ISETP.NE.AND P6, PT, RZ, UR17, PT ;  /* 0x00000011ff007c0c */ /* 0x000fe2000bfc5270 */
[----:B0-----:R-:W0:Y:S01]  /*4230*/  @P1 R2UR UR7, R48 ;  /* 0x00000000300713c2 */ /* 0x001e2200000e0000 */
[--C-:B------:R-:W-:Y:S02]  /*4240*/  PRMT R21, RZ, 0x5410, R31.reuse ;  /* 0x00005410ff157816 */ /* 0x100fe4000000001f */
[----:B-1----:R-:W-:Y:S01]  /*4250*/  PRMT R23, RZ, 0x7610, R31 ;  /* 0x00007610ff177816 */ /* 0x002fe2000000001f */
[----:B------:R-:W-:Y:S02]  /*4260*/  UMOV UR6, 0x3f800000 ;  /* 0x3f80000000067882 */ /* 0x000fe40000000000 */
[----:B------:R-:W-:Y:S02]  /*4270*/  FADD.FTZ R21, R21, -UR5 ;  /* 0x8000000515157e21 */ /* 0x000fe40008010000 */
[----:B------:R-:W-:Y:S01]  /*4280*/  FADD.FTZ R23, R23, -UR5 ;  /* 0x8000000517177e21 */ /* 0x000fe20008010000 */
[----:B0-----:R-:W-:-:S02]  /*4290*/  @UP0 UMOV UR6, UR7 ;  /* 0x0000000700060c82 */ /* 0x001fc40008000000 */
[----:B------:R-:W-:Y:S02]  /*42a0*/  FMUL.FTZ R21, R21, UR6 ;  /* 0x0000000615157c20 */ /* 0x000fe40008410000 */
[----:B------:R-:W-:Y:S01]  /*42b0*/  FMUL.FTZ R23, R23, UR6 ;  /* 0x0000000617177c20 */ /* 0x000fe20008410000 */
[----:B--2---:R-:W-:Y:S02]  /*42c0*/  HADD2.F32 R31, -RZ, R42.H0_H0 ;  /* 0x2000002aff1f7230 */ /* 0x004fe40000004100 */
[----:B---3--:R-:W-:Y:S02]  /*42d0*/  HADD2.F32 R43, -RZ, R43.H0_H0 ;  /* 0x2000002bff2b7230 */ /* 0x008fe40000004100 */
[----:B----4-:R-:W-:Y:S02]  /*42e0*/  HADD2.F32 R42, -RZ, R20.H0_H0 ;  /* 0x20000014ff2a7230 */ /* 0x010fe40000004100 */
[----:B-----5:R-:W-:Y:S01]  /*42f0*/  HADD2.F32 R48, -RZ, R22.H0_H0 ;  /* 0x20000016ff307230 */ /* 0x020fe20000004100 */
[----:B------:R-:W-:-:S04]  /*4300*/  FFMA.FTZ R74, R31, R21, R43 ;  /* 0x000000151f4a7223 */ /* 0x000fc8000001002b */
        /* <DEDUP_REMOVED lines=12> */
.L_x_3682:
[----:B------:R-:W-:Y:S01]  /*43d0*/  BSSY B0, `(.L_x_3683) ;  /* 0x000000d000007945 */ /* 0x000fe20003800000 */
[----:B------:R-:W-:Y:S05]  /*43e0*/  @!P0 BRA `(.L_x_3684) ;  /* 0x000000b000008947 */ /* 0x000fea0003800000 */
[----:B------:R-:W-:Y:S02]  /*43f0*/  SHF.R.S32.HI R20, RZ, 0x1f, R41 ;  /* 0x0000001fff147819 */ /* 0x000fe40000011429 */
[----:B------:R-:W-:Y:S02]  /*4400*/  MOV R21, R19 ;  /* 0x0000001300157202 */ /* 0x000fe40000000f00 */
[----:B------:R-:W-:Y:S01]  /*4410*/  F2FP.BF16.PACK_AB R74, R23, R74 ;  /* 0x0000004a174a723e */ /* 0x000fe200000010ff */
        /* <DEDUP_REMOVED lines=8> */
.L_x_3684:
[----:B------:R-:W-:Y:S05]  /*44a0*/  BSYNC B0 ;  /* 0x0000000000007941 */ /* 0x000fea0003800000 */
.L_x_3683:
        /* <DEDUP_REMOVED lines=23> */
.L_x_3685:
        /* <DEDUP_REMOVED lines=12> */
.L_x_3687:
[----:B------:R-:W-:Y:S05]  /*46e0*/  BSYNC B0 ;  /* 0x0000000000007941 */ /* 0x000fea0003800000 */
.L_x_3686:
        /* <DEDUP_REMOVED lines=23> */
.L_x_3688:
        /* <DEDUP_REMOVED lines=12> */
.L_x_3690:
[----:B------:R-:W-:Y:S05]  /*4920*/  BSYNC B0 ;  /* 0x0000000000007941 */ /* 0x000fea0003800000 */
.L_x_3689:
        /* <DEDUP_REMOVED lines=25> */
.L_x_3691:
        /* <DEDUP_REMOVED lines=12> */
.L_x_3693:
[----:B------:R-:W-:Y:S05]  /*4b80*/  BSYNC B0 ;  /* 0x0000000000007941 */ /* 0x000fea0003800000 */
.L_x_3692:
        /* <DEDUP_REMOVED lines=25> */
.L_x_3694:
        /* <DEDUP_REMOVED lines=12> */
.L_x_3696:
[----:B------:R-:W-:Y:S05]  /*4de0*/  BSYNC B0 ;  /* 0x0000000000007941 */ /* 0x000fea0003800000 */
.L_x_3695:
        /* <DEDUP_REMOVED lines=34> */
.L_x_3697:
        /* <DEDUP_REMOVED lines=12> */
.L_x_3699:
[----:B------:R-:W-:Y:S05]  /*50d0*/  BSYNC B0 ;  /* 0x0000000000007941 */ /* 0x000fea0003800000 */
.L_x_3698:
        /* <DEDUP_REMOVED lines=13> */
.L_x_3700:
        /* <DEDUP_REMOVED lines=12> */
.L_x_3702:
[----:B------:R-:W-:Y:S05]  /*5270*/  BSYNC B0 ;  /* 0x0000000000007941 */ /* 0x000fea0003800000 */
.L_x_3701:
        /* <DEDUP_REMOVED lines=29> */
.L_x_3703:
        /* <DEDUP_REMOVED lines=12> */
.L_x_3705:
[----:B------:R-:W-:Y:S05]  /*5510*/  BSYNC B0 ;  /* 0x0000000000007941 */ /* 0x000fea0003800000 */
.L_x_3704:
        /* <DEDUP_REMOVED lines=17> */
.L_x_3706:
[----:B------:R-:W-:Y:S01]  /*5630*/  BSSY B0, `(.L_x_3707) ;  /* 0x000000c000007945 */ /* 0x000fe20003800000 */
[----:B------:R-:W-:Y:S05]  /*5640*/  @P1 BRA `(.L_x_3708) ;  /* 0x000000a000001947 */ /* 0x000fea0003800000 */
[----:B------:R-:W-:Y:S01]  /*5650*/  F2FP.BF16.PACK_AB R34, R34, R20 ;  /* 0x000000142222723e */ /* 0x000fe200000010ff */
[----:B0-----:R-:W-:Y:S01]  /*5660*/  IMAD R22, R36, c[0x0][0x1c0], RZ ;  /* 0x0000700024167a24 */ /* 0x001fe200078e02ff */
        /* <DEDUP_REMOVED lines=8> */
.L_x_3708:
[----:B------:R-:W-:Y:S05]  /*56f0*/  BSYNC B0 ;  /* 0x0000000000007941 */ /* 0x000fea0003800000 */
.L_x_3707:
        /* <DEDUP_REMOVED lines=33> */
.L_x_3709:
        /* <DEDUP_REMOVED lines=12> */
.L_x_3711:
[----:B------:R-:W-:Y:S05]  /*59d0*/  BSYNC B0 ;  /* 0x0000000000007941 */ /* 0x000fea0003800000 */
.L_x_3710:
        /* <DEDUP_REMOVED lines=13> */
.L_x_3712:
        /* <DEDUP_REMOVED lines=12> */
.L_x_3714:
[----:B------:R-:W-:Y:S05]  /*5b70*/  BSYNC B0 ;  /* 0x0000000000007941 */ /* 0x000fea0003800000 */
.L_x_3713:
        /* <DEDUP_REMOVED lines=29> */
.L_x_3715:
        /* <DEDUP_REMOVED lines=12> */
.L_x_3717:
[----:B------:R-:W-:Y:S05]  /*5e10*/  BSYNC B0 ;  /* 0x0000000000007941 */ /* 0x000fea0003800000 */
.L_x_3716:
        /* <DEDUP_REMOVED lines=17> */
.L_x_3718:
        /* <DEDUP_REMOVED lines=12> */
.L_x_3720:
[----:B------:R-:W-:Y:S05]  /*5ff0*/  BSYNC B0 ;  /* 0x0000000000007941 */ /* 0x000fea0003800000 */
.L_x_3719:
        /* <DEDUP_REMOVED lines=100> */
.L_x_3721:
        /* <DEDUP_REMOVED lines=13> */
.L_x_3723:
[----:B------:R-:W-:Y:S05]  /*6710*/  BSYNC B0 ;  /* 0x0000000000007941 */ /* 0x000fea0003800000 */
.L_x_3722:
        /* <DEDUP_REMOVED lines=12> */
.L_x_3724:
        /* <DEDUP_REMOVED lines=13> */
.L_x_3726:
[----:B------:R-:W-:Y:S05]  /*68b0*/  BSYNC B0 ;  /* 0x0000000000007941 */ /* 0x000fea0003800000 */
.L_x_3725:
        /* <DEDUP_REMOVED lines=34> */
.L_x_3727:
        /* <DEDUP_REMOVED lines=12> */
.L_x_3729:
[----:B------:R-:W-:Y:S05]  /*6ba0*/  BSYNC B0 ;  /* 0x0000000000007941 */ /* 0x000fea0003800000 */
.L_x_3728:
        /* <DEDUP_REMOVED lines=13> */
.L_x_3730:
        /* <DEDUP_REMOVED lines=12> */
.L_x_3732:
[----:B------:R-:W-:Y:S05]  /*6d40*/  BSYNC B0 ;  /* 0x0000000000007941 */ /* 0x000fea0003800000 */
.L_x_3731:
        /* <DEDUP_REMOVED lines=12> */
.L_x_3733:
        /* <DEDUP_REMOVED lines=12> */
.L_x_3735:
[----:B------:R-:W-:Y:S05]  /*6ed0*/  BSYNC B0 ;  /* 0x0000000000007941 */ /* 0x000fea0003800000 */
.L_x_3734:
        /* <DEDUP_REMOVED lines=30> */
.L_x_3736:
        /* <DEDUP_REMOVED lines=12> */
.L_x_3738:
[----:B------:R-:W-:Y:S05]  /*7180*/  BSYNC B0 ;  /* 0x0000000000007941 */ /* 0x000fea0003800000 */
.L_x_3737:
        /* <DEDUP_REMOVED lines=13> */
.L_x_3739:
        /* <DEDUP_REMOVED lines=12> */
.L_x_3741:
[----:B------:R-:W-:Y:S05]  /*7320*/  BSYNC B0 ;  /* 0x0000000000007941 */ /* 0x000fea0003800000 */
.L_x_3740:
        /* <DEDUP_REMOVED lines=12> */
.L_x_3742:
        /* <DEDUP_REMOVED lines=12> */
.L_x_3744:
[----:B------:R-:W-:Y:S05]  /*74b0*/  BSYNC B0 ;  /* 0x0000000000007941 */ /* 0x000fea0003800000 */
.L_x_3743:
        /* <DEDUP_REMOVED lines=34> */
.L_x_3745:
        /* <DEDUP_REMOVED lines=12> */
.L_x_3747:
[----:B------:R-:W-:Y:S05]  /*77a0*/  BSYNC B0 ;  /* 0x0000000000007941 */ /* 0x000fea0003800000 */
.L_x_3746:
        /* <DEDUP_REMOVED lines=13> */
.L_x_3748:
        /* <DEDUP_REMOVED lines=12> */
.L_x_3750:
[----:B------:R-:W-:Y:S05]  /*7940*/  BSYNC B0 ;  /* 0x0000000000007941 */ /* 0x000fea0003800000 */
.L_x_3749:
        /* <DEDUP_REMOVED lines=12> */
.L_x_3751:
        /* <DEDUP_REMOVED lines=12> */
.L_x_3753:
[----:B------:R-:W-:Y:S05]  /*7ad0*/  BSYNC B0 ;  /* 0x0000000000007941 */ /* 0x000fea0003800000 */
.L_x_3752:
        /* <DEDUP_REMOVED lines=30> */
.L_x_3754:
[----:B------:R-:W-:Y:S01]  /*7cc0*/  BSSY B0, `(.L_x_3755) ;  /* 0x000000c000007945 */ /* 0x000fe20003800000 */
[----:B------:R-:W-:Y:S05]  /*7cd0*/  @P2 BRA `(.L_x_3756) ;  /* 0x000000a000002947 */ /* 0x000fea0003800000 */
[----:B------:R-:W-:Y:S01]  /*7ce0*/  MOV R6, R24 ;  /* 0x0000001800067202 */ /* 0x000fe20000000f00 */
[----:B------:R-:W-:Y:S01]  /*7cf0*/  IMAD R9, R16, c[0x0][0x1c0], RZ ;  /* 0x0000700010097a24 */ /* 0x000fe200078e02ff */
        /* <DEDUP_REMOVED lines=8> */
.L_x_3756:
[----:B------:R-:W-:Y:S05]  /*7d80*/  BSYNC B0 ;  /* 0x0000000000007941 */ /* 0x000fea0003800000 */
.L_x_3755:
        /* <DEDUP_REMOVED lines=13> */
.L_x_3757:
        /* <DEDUP_REMOVED lines=12> */
.L_x_3759:
[----:B------:R-:W-:Y:S05]  /*7f20*/  BSYNC B0 ;  /* 0x0000000000007941 */ /* 0x000fea0003800000 */
.L_x_3758:
        /* <DEDUP_REMOVED lines=12> */
.L_x_3760:
        /* <DEDUP_REMOVED lines=12> */
.L_x_3762:
[----:B------:R-:W-:Y:S05]  /*80b0*/  BSYNC B0 ;  /* 0x0000000000007941 */ /* 0x000fea0003800000 */
.L_x_3761:
        /* <DEDUP_REMOVED lines=51> */
.L_x_3763:
        /* <DEDUP_REMOVED lines=12> */
.L_x_3765:
[----:B------:R-:W-:Y:S05]  /*84b0*/  BSYNC B0 ;  /* 0x0000000000007941 */ /* 0x000fea0003800000 */
.L_x_3764:
        /* <DEDUP_REMOVED lines=11> */
.L_x_3766:
        /* <DEDUP_REMOVED lines=12> */
.L_x_3768:
[----:B------:R-:W-:Y:S05]  /*8630*/  BSYNC B0 ;  /* 0x0000000000007941 */ /* 0x000fea0003800000 */
.L_x_3767:
        /* <DEDUP_REMOVED lines=11> */
.L_x_3769:
        /* <DEDUP_REMOVED lines=12> */
.L_x_3771:
[----:B------:R-:W-:Y:S05]  /*87b0*/  BSYNC B0 ;  /* 0x0000000000007941 */ /* 0x000fea0003800000 */
.L_x_3770:
        /* <DEDUP_REMOVED lines=11> */
.L_x_3772:
        /* <DEDUP_REMOVED lines=12> */
.L_x_3774:
[----:B------:R-:W-:Y:S05]  /*8930*/  BSYNC B0 ;  /* 0x0000000000007941 */ /* 0x000fea0003800000 */
.L_x_3773:
        /* <DEDUP_REMOVED lines=11> */
.L_x_3775:
        /* <DEDUP_REMOVED lines=12> */
.L_x_3777:
[----:B------:R-:W-:Y:S05]  /*8ab0*/  BSYNC B0 ;  /* 0x0000000000007941 */ /* 0x000fea0003800000 */
.L_x_3776:
[----:B------:R-:W-:Y:S02]  /*8ac0*/  ULDC UR5, c[0x0][0x10] ;  /* 0x0000040000057ab9 */ /* 0x000fe40000000800 */
[----:B------:R-:W-:Y:S02]  /*8ad0*/  UIADD3 UR9, UR9, UR5, URZ ;  /* 0x0000000509097290 */ /* 0x000fe4000fffe03f */
[----:B------:R-:W-:Y:S02]  /*8ae0*/  UIADD3 UR4, UR4, 0x1, URZ ;  /* 0x0000000104047890 */ /* 0x000fe4000fffe03f */
[----:B------:R-:W-:-:S06]  /*8af0*/  UISETP.GE.AND UP0, UPT, UR9, UR8, UPT ;  /* 0x000000080900728c */ /* 0x000fcc000bf06270 */
[----:B------:R-:W-:-:S13]  /*8b00*/  PLOP3.LUT P1, PT, PT, PT, UP0, 0x80, 0x0 ;  /* 0x000000000000781c */ /* 0x000fda0003f2f008 */
[----:B------:R-:W-:Y:S01]  /*8b10*/  @P1 CALL.REL.NOINC `(.L_x_3778) ;  /* 0x0000001000001944 */ /* 0x000fe20003c00000 */
[----:B------:R-:W-:Y:S05]  /*8b20*/  BRA `(.L_x_3779) ;  /* 0xffff787000007947 */ /* 0x000fea000383ffff */
.L_x_3778:
[----:B------:R-:W-:Y:S05]  /*8b30*/  EXIT ;  /* 0x000000000000794d */ /* 0x000fea0003800000 */
.L_x_3780:
        /* <DEDUP_REMOVED lines=12> */
.L_x_5197:


//--------------------- .text._Z35group_norm_nhwc_fwd_one_pass_kernelI11Fp16IOFp32WLi64ELi84ELi672EEv26Group_norm_nhwc_fwd_params --------------------------
	.section	.text._Z35group_norm_nhwc_fwd_one_pass_kernelI11Fp16IOFp32WLi64ELi84ELi672EEv26Group_norm_nhwc_fwd_params,"ax",@progbits
	.sectioninfo	@"SHI_REGISTERS=40"
	.align	128
        .global         _Z35group_norm_nhwc_fwd_one_pass_kernelI11Fp16IOFp32WLi64ELi84ELi672EEv26Group_norm_nhwc_fwd_params
        .type           _Z35group_norm_nhwc_fwd_one_pass_kernelI11Fp16IOFp32WLi64ELi84ELi672EEv26Group_norm_nhwc_fwd_params,@function
        .size           _Z35group_norm_nhwc_fwd_one_pass_kernelI11Fp16IOFp32WLi64ELi84ELi672EEv26Group_norm_nhwc_fwd_params,(.L_x_5198 - _Z35group_norm_nhwc_fwd_one_pass_kernelI11Fp16IOFp32WLi64ELi84ELi672EEv26Group_norm_nhwc_fwd_params)
        .other          _Z35group_norm_nhwc_fwd_one_pass_kernelI11Fp16IOFp32WLi64ELi84ELi672EEv26Group_norm_nhwc_fwd_params,@"STO_CUDA_ENTRY STV_DEFAULT"
_Z35group_norm_nhwc_fwd_one_pass_kernelI11Fp16IOFp32WLi64ELi84ELi672EEv26Group_norm_nhwc_fwd_params:
.text._Z35group_norm_nhwc_fwd_one_pass_kernelI11Fp16IOFp32WLi64ELi84ELi672EEv26Group_norm_nhwc_fwd_params:
        /* <DEDUP_REMOVED lines=29> */
.L_x_3803:
[----:B-1----:R-:W-:Y:S01]  /*01d0*/  IABS R8, c[0x0][0x1d8] ;  /* 0x0000760000087a13 */ /* 0x002fe20000000000 */
[----:B------:R-:W-:Y:S01]  /*01e0*/  CS2R R22, SRZ ;  /* 0x0000000000167805 */ /* 0x000fe2000001ff00 */
[----:B0-----:R-:W-:Y:S02]  /*01f0*/  IABS R10, R30 ;  /* 0x0000001e000a7213 */ /* 0x001fe40000000000 */
        /* <DEDUP_REMOVED lines=11> */
[----:B------:R-:W-:-:S05]  /*02b0*/  IMAD R3, R8, R3, R9 ;  /* 0x0000000308037224 */ /* 0x000fca00078e0209 */
[----:B------:R-:W-:-:S13]  /*02c0*/  ISETP.GT.U32.AND P2, PT, R8, R3, PT ;  /* 0x000000030800720c */ /* 0x000fda0003f44070 */
[-C--:B------:R-:W-:Y:S02]  /*02d0*/  @!P2 IADD3 R3, R3, -R8.reuse, RZ ;  /* 0x800000080303a210 */ /* 0x080fe40007ffe0ff */
[----:B------:R-:W-:Y:S02]  /*02e0*/  @!P2 IADD3 R5, R5, 0x1, RZ ;  /* 0x000000010505a810 */ /* 0x000fe40007ffe0ff */
[----:B------:R-:W-:Y:S02]  /*02f0*/  ISETP.GE.U32.AND P1, PT, R3, R8, PT ;  /* 0x000000080300720c */ /* 0x000fe40003f26070 */
[----:B------:R-:W-:Y:S02]  /*0300*/  LOP3.LUT R3, R30, c[0x0][0x1d8], RZ, 0x3c, !PT ;  /* 0x000076001e037a12 */ /* 0x000fe400078e3cff */
[----:B------:R-:W-:Y:S02]  /*0310*/  ISETP.NE.AND P2, PT, RZ, c[0x0][0x1d8], PT ;  /* 0x00007600ff007a0c */ /* 0x000fe40003f45270 */
[----:B------:R-:W-:-:S07]  /*0320*/  ISETP.GE.AND P3, PT, R3, RZ, PT ;  /* 0x000000ff0300720c */ /* 0x000fce0003f66270 */
[----:B------:R-:W-:Y:S02]  /*0330*/  @P1 IADD3 R5, R5, 0x1, RZ ;  /* 0x0000000105051810 */ /* 0x000fe40007ffe0ff */
[----:B------:R-:W-:Y:S02]  /*0340*/  ISETP.GE.U32.AND P1, PT, R28, c[0x0][0x1c8], PT ;  /* 0x000072001c007a0c */ /* 0x000fe40003f26070 */
[----:B------:R-:W-:Y:S02]  /*0350*/  MOV R9, R5 ;  /* 0x0000000500097202 */ /* 0x000fe40000000f00 */
[----:B------:R-:W-:Y:S02]  /*0360*/  SHF.R.S32.HI R5, RZ, 0x1f, R31 ;  /* 0x0000001fff057819 */ /* 0x000fe4000001141f */
[----:B------:R-:W-:Y:S02]  /*0370*/  @!P3 IADD3 R9, -R9, RZ, RZ ;  /* 0x000000ff0909b210 */ /* 0x000fe40007ffe1ff */
[----:B------:R-:W-:-:S02]  /*0380*/  @!P2 LOP3.LUT R9, RZ, c[0x0][0x1d8], RZ, 0x33, !PT ;  /* 0x00007600ff09aa12 */ /* 0x000fc400078e33ff */
[----:B------:R-:W-:Y:S02]  /*0390*/  ISETP.GE.U32.AND P2, PT, R27, c[0x0][0x1c8], PT ;  /* 0x000072001b007a0c */ /* 0x000fe40003f46070 */
[----:B------:R-:W-:Y:S02]  /*03a0*/  IADD3 R3, -R9, RZ, RZ ;  /* 0x000000ff09037210 */ /* 0x000fe40007ffe1ff */
[----:B------:R-:W-:-:S03]  /*03b0*/  SHF.R.S32.HI R4, RZ, 0x1f, R9 ;  /* 0x0000001fff047819 */ /* 0x000fc60000011409 */
        /* <DEDUP_REMOVED lines=9> */
[----:B------:R-:W-:Y:S02]  /*0450*/  IADD3 R36, P3, R31, R32, RZ ;  /* 0x000000201f247210 */ /* 0x000fe40007f7e0ff */
[----:B------:R-:W-:Y:S01]  /*0460*/  ISETP.GT.U32.OR P1, PT, R7, 0x29f, P1 ;  /* 0x0000029f0700780c */ /* 0x000fe20000f24470 */
[----:B------:R-:W-:Y:S01]  /*0470*/  @P0 IMAD R13, R29, c[0x0][0x1c4], R8 ;  /* 0x000071001d0d0a24 */ /* 0x000fe200078e0208 */
[----:B------:R-:W-:-:S02]  /*0480*/  LEA.HI.X.SX32 R37, R32, R5, 0x1, P3 ;  /* 0x0000000520257211 */ /* 0x000fc400018f0eff */
[----:B------:R-:W-:Y:S02]  /*0490*/  ISETP.GE.U32.AND P3, PT, R26, c[0x0][0x1c8], PT ;  /* 0x000072001a007a0c */ /* 0x000fe40003f66070 */
[----:B------:R-:W-:Y:S01]  /*04a0*/  SHF.R.S32.HI R5, RZ, 0x1f, R26 ;  /* 0x0000001fff057819 */ /* 0x000fe2000001141a */
[----:B------:R-:W-:Y:S01]  /*04b0*/  IMAD.WIDE.U32 R36, R9, c[0x0][0x1d0], R36 ;  /* 0x0000740009247a25 */ /* 0x000fe200078e0024 */
[----:B------:R-:W-:Y:S02]  /*04c0*/  ISETP.GT.U32.OR P2, PT, R7, 0x29f, P2 ;  /* 0x0000029f0700780c */ /* 0x000fe40001744470 */
[----:B------:R-:W-:Y:S02]  /*04d0*/  ISETP.GE.AND.EX P3, PT, R5, c[0x0][0x1cc], PT, P3 ;  /* 0x0000730005007a0c */ /* 0x000fe40003f66330 */
[----:B------:R-:W-:Y:S01]  /*04e0*/  IADD3 R35, R37, R35, RZ ;  /* 0x0000002325237210 */ /* 0x000fe20007ffe0ff */
[----:B------:R-:W-:Y:S01]  /*04f0*/  @!P1 IMAD R9, R3, c[0x0][0x1c0], RZ ;  /* 0x0000700003099a24 */ /* 0x000fe200078e02ff */
[----:B------:R-:W-:-:S02]  /*0500*/  @!P1 MOV R34, R36 ;  /* 0x0000002400229202 */ /* 0x000fc40000000f00 */
[----:B------:R-:W-:Y:S01]  /*0510*/  @P0 MOV R10, R36 ;  /* 0x00000024000a0202 */ /* 0x000fe20000000f00 */
[C---:B------:R-:W-:Y:S01]  /*0520*/  @!P1 IMAD R15, R28.reuse, c[0x0][0x1c4], R9 ;  /* 0x000071001c0f9a24 */ /* 0x040fe200078e0209 */
[----:B------:R-:W-:Y:S01]  /*0530*/  @P0 MOV R11, R35 ;  /* 0x00000023000b0202 */ /* 0x000fe20000000f00 */
[----:B------:R-:W-:Y:S01]  /*0540*/  @!P1 IMAD.WIDE.U32 R8, R28, c[0x0][0x1c0], R34 ;  /* 0x000070001c089a25 */ /* 0x000fe200078e0022 */
[----:B------:R-:W-:-:S03]  /*0550*/  ISETP.GT.U32.OR P3, PT, R7, 0x29f, P3 ;  /* 0x0000029f0700780c */ /* 0x000fc60001f64470 */
[----:B------:R-:W-:Y:S01]  /*0560*/  @P0 IMAD.WIDE.U32 R10, R29, c[0x0][0x1c0], R10 ;  /* 0x000070001d0a0a25 */ /* 0x000fe200078e000a */
[----:B------:R-:W-:Y:S02]  /*0570*/  @!P1 IADD3 R9, R9, R15, RZ ;  /* 0x0000000f09099210 */ /* 0x000fe40007ffe0ff */
[C---:B------:R-:W-:Y:S02]  /*0580*/  @!P1 LEA R14, P5, R8.reuse, c[0x0][0x170], 0x1 ;  /* 0x00005c00080e9a11 */ /* 0x040fe400078a08ff */
[----:B------:R-:W-:Y:S02]  /*0590*/  @P0 IADD3 R11, R11, R13, RZ ;  /* 0x0000000d0b0b0210 */ /* 0x000fe40007ffe0ff */
[----:B------:R-:W-:Y:S01]  /*05a0*/  @!P1 LEA.HI.X R15, R8, c[0x0][0x174], R9, 0x1, P5 ;  /* 0x00005d00080f9a11 */ /* 0x000fe200028f0c09 */
[----:B------:R-:W-:Y:S01]  /*05b0*/  @!P2 IMAD R8, R4, c[0x0][0x1c0], RZ ;  /* 0x000070000408aa24 */ /* 0x000fe200078e02ff */
[----:B------:R-:W-:Y:S02]  /*05c0*/  @P0 LEA R16, P4, R10, c[0x0][0x170], 0x1 ;  /* 0x00005c000a100a11 */ /* 0x000fe400078808ff */
[----:B------:R-:W-:Y:S01]  /*05d0*/  @!P2 MOV R9, R35 ;  /* 0x000000230009a202 */ /* 0x000fe20000000f00 */
[----:B------:R-:W-:Y:S01]  /*05e0*/  @!P2 IMAD R13, R27, c[0x0][0x1c4], R8 ;  /* 0x000071001b0daa24 */ /* 0x000fe200078e0208 */
[----:B------:R-:W-:-:S02]  /*05f0*/  @!P2 MOV R8, R36 ;  /* 0x000000240008a202 */ /* 0x000fc40000000f00 */
[----:B------:R-:W-:Y:S01]  /*0600*/  @P0 LEA.HI.X R17, R10, c[0x0][0x174], R11, 0x1, P4 ;  /* 0x00005d000a110a11 */ /* 0x000fe200020f0c0b */
[----:B------:R-:W-:Y:S02]  /*0610*/  @!P3 IMAD R11, R5, c[0x0][0x1c0], RZ ;  /* 0x00007000050bba24 */ /* 0x000fe400078e02ff */
[----:B------:R-:W-:Y:S01]  /*0620*/  @!P2 IMAD.WIDE.U32 R8, R27, c[0x0][0x1c0], R8 ;  /* 0x000070001b08aa25 */ /* 0x000fe200078e0008 */
[----:B------:R-:W-:Y:S01]  /*0630*/  @!P3 MOV R10, R36 ;  /* 0x00000024000ab202 */ /* 0x000fe20000000f00 */
[----:B------:R-:W2:Y:S01]  /*0640*/  @P0 LDG.E R23, [R16.64] ;  /* 0x0000000610170981 */ /* 0x000ea2000c1e1900 */
[----:B------:R-:W-:Y:S01]  /*0650*/  CS2R R20, SRZ ;  /* 0x0000000000147805 */ /* 0x000fe2000001ff00 */
[----:B------:R-:W-:Y:S01]  /*0660*/  @!P3 IMAD R19, R26, c[0x0][0x1c4], R11 ;  /* 0x000071001a13ba24 */ /* 0x000fe200078e020b */
[----:B------:R-:W-:Y:S02]  /*0670*/  @!P3 MOV R11, R35 ;  /* 0x00000023000bb202 */ /* 0x000fe40000000f00 */
[----:B------:R-:W-:-:S02]  /*0680*/  @!P2 IADD3 R9, R9, R13, RZ ;  /* 0x0000000d0909a210 */ /* 0x000fc40007ffe0ff */
[----:B------:R-:W-:Y:S01]  /*0690*/  @!P2 LEA R12, P4, R8, c[0x0][0x170], 0x1 ;  /* 0x00005c00080caa11 */ /* 0x000fe200078808ff */
[----:B------:R-:W-:Y:S01]  /*06a0*/  @!P3 IMAD.WIDE.U32 R10, R26, c[0x0][0x1c0], R10 ;  /* 0x000070001a0aba25 */ /* 0x000fe200078e000a */
[----:B------:R0:W3:Y:S02]  /*06b0*/  @!P1 LDG.E R21, [R14.64] ;  /* 0x000000060e159981 */ /* 0x0000e4000c1e1900 */
[----:B------:R-:W-:Y:S02]  /*06c0*/  @!P2 LEA.HI.X R13, R8, c[0x0][0x174], R9, 0x1, P4 ;  /* 0x00005d00080daa11 */ /* 0x000fe400020f0c09 */
[----:B------:R-:W-:Y:S02]  /*06d0*/  @!P3 IADD3 R9, R11, R19, RZ ;  /* 0x000000130b09b210 */ /* 0x000fe40007ffe0ff */
[C---:B------:R-:W-:Y:S01]  /*06e0*/  @!P3 LEA R8, P1, R10.reuse, c[0x0][0x170], 0x1 ;  /* 0x00005c000a08ba11 */ /* 0x040fe200078208ff */
[----:B------:R1:W4:Y:S03]  /*06f0*/  @!P2 LDG.E R22, [R12.64] ;  /* 0x000000060c16a981 */ /* 0x000326000c1e1900 */
[----:B------:R-:W-:-:S05]  /*0700*/  @!P3 LEA.HI.X R9, R10, c[0x0][0x174], R9, 0x1, P1 ;  /* 0x00005d000a09ba11 */ /* 0x000fca00008f0c09 */
[----:B------:R5:W5:Y:S01]  /*0710*/  @!P3 LDG.E R20, [R8.64] ;  /* 0x000000060814b981 */ /* 0x000b62000c1e1900 */
[C---:B------:R-:W-:Y:S01]  /*0720*/  ISETP.GT.AND P1, PT, R0.reuse, 0x1e, PT ;  /* 0x0000001e0000780c */ /* 0x040fe20003f24270 */
[----:B------:R-:W-:Y:S01]  /*0730*/  BSSY B0, `(.L_x_3781) ;  /* 0x000006d000007945 */ /* 0x000fe20003800000 */
[----:B------:R-:W-:Y:S02]  /*0740*/  ISETP.NE.AND P3, PT, R0, RZ, PT ;  /* 0x000000ff0000720c */ /* 0x000fe40003f65270 */
[----:B------:R-:W-:Y:S01]  /*0750*/  ISETP.NE.AND P2, PT, R7, RZ, PT ;  /* 0x000000ff0700720c */ /* 0x000fe20003f45270 */
[--C-:B--2---:R-:W-:Y:S02]  /*0760*/  HADD2.F32 R11, -RZ, R23.reuse.H1_H1 ;  /* 0x30000017ff0b7230 */ /* 0x104fe40000004100 */
[----:B------:R-:W-:-:S03]  /*0770*/  HADD2.F32 R10, -RZ, R23.H0_H0 ;  /* 0x20000017ff0a7230 */ /* 0x000fc60000004100 */
[----:B0-----:R-:W-:Y:S02]  /*0780*/  FMUL.FTZ R15, R11, R11 ;  /* 0x0000000b0b0f7220 */ /* 0x001fe40000410000 */
[C---:B------:R-:W-:Y:S01]  /*0790*/  FADD.FTZ R11, R10.reuse, R11 ;  /* 0x0000000b0a0b7221 */ /* 0x040fe20000010000 */
[--C-:B---3--:R-:W-:Y:S01]  /*07a0*/  HADD2.F32 R17, -RZ, R21.reuse.H1_H1 ;  /* 0x30000015ff117230 */ /* 0x108fe20000004100 */
[----:B------:R-:W-:Y:S01]  /*07b0*/  FFMA.FTZ R15, R10, R10, R15 ;  /* 0x0000000a0a0f7223 */ /* 0x000fe2000001000f */
[----:B------:R-:W-:Y:S01]  /*07c0*/  HADD2.F32 R14, -RZ, R21.H0_H0 ;  /* 0x20000015ff0e7230 */ /* 0x000fe20000004100 */
[----:B------:R-:W-:Y:S02]  /*07d0*/  FADD.FTZ R11, RZ, R11 ;  /* 0x0000000bff0b7221 */ /* 0x000fe40000010000 */
[----:B-1----:R-:W-:Y:S01]  /*07e0*/  FMUL.FTZ R13, R17, R17 ;  /* 0x00000011110d7220 */ /* 0x002fe20000410000 */
[--C-:B----4-:R-:W-:Y:S01]  /*07f0*/  HADD2.F32 R10, -RZ, R22.reuse.H1_H1 ;  /* 0x30000016ff0a7230 */ /* 0x110fe20000004100 */
[C---:B------:R-:W-:Y:S01]  /*0800*/  FADD.FTZ R12, R14.reuse, R17 ;  /* 0x000000110e0c7221 */ /* 0x040fe20000010000 */
[----:B-----5:R-:W-:Y:S01]  /*0810*/  HADD2.F32 R9, -RZ, R22.H0_H0 ;  /* 0x20000016ff097230 */ /* 0x020fe20000004100 */
[----:B------:R-:W-:-:S02]  /*0820*/  FFMA.FTZ R14, R14, R14, R13 ;  /* 0x0000000e0e0e7223 */ /* 0x000fc4000001000d */
[----:B------:R-:W-:Y:S02]  /*0830*/  FMUL.FTZ R8, R10, R10 ;  /* 0x0000000a0a087220 */ /* 0x000fe40000410000 */
[----:B------:R-:W-:Y:S01]  /*0840*/  FADD.FTZ R15, RZ, R15 ;  /* 0x0000000fff0f7221 */ /* 0x000fe20000010000 */
[--C-:B------:R-:W-:Y:S01]  /*0850*/  HADD2.F32 R13, -RZ, R20.reuse.H1_H1 ;  /* 0x30000014ff0d7230 */ /* 0x100fe20000004100 */
[C---:B------:R-:W-:Y:S02]  /*0860*/  FADD.FTZ R10, R9.reuse, R10 ;  /* 0x0000000a090a7221 */ /* 0x040fe40000010000 */
[----:B------:R-:W-:Y:S01]  /*0870*/  FFMA.FTZ R9, R9, R9, R8 ;  /* 0x0000000909097223 */ /* 0x000fe20000010008 */
[----:B------:R-:W-:Y:S01]  /*0880*/  HADD2.F32 R8, -RZ, R20.H0_H0 ;  /* 0x20000014ff087230 */ /* 0x000fe20000004100 */
[----:B------:R-:W-:Y:S02]  /*0890*/  FADD.FTZ R14, R15, R14 ;  /* 0x0000000e0f0e7221 */ /* 0x000fe40000010000 */
[----:B------:R-:W-:-:S02]  /*08a0*/  FMUL.FTZ R15, R13, R13 ;  /* 0x0000000d0d0f7220 */ /* 0x000fc40000410000 */
[----:B------:R-:W-:Y:S02]  /*08b0*/  FADD.FTZ R13, R8, R13 ;  /* 0x0000000d080d7221 */ /* 0x000fe40000010000 */
[----:B------:R-:W-:Y:S02]  /*08c0*/  FADD.FTZ R9, R14, R9 ;  /* 0x000000090e097221 */ /* 0x000fe40000010000 */
[----:B------:R-:W-:Y:S02]  /*08d0*/  FFMA.FTZ R8, R8, R8, R15 ;  /* 0x0000000808087223 */ /* 0x000fe4000001000f */
[----:B------:R-:W-:Y:S02]  /*08e0*/  FADD.FTZ R11, R11, R12 ;  /* 0x0000000c0b0b7221 */ /* 0x000fe40000010000 */
[----:B------:R-:W-:Y:S02]  /*08f0*/  FADD.FTZ R8, R9, R8 ;  /* 0x0000000809087221 */ /* 0x000fe40000010000 */
[----:B------:R-:W-:-:S03]  /*0900*/  FADD.FTZ R10, R11, R10 ;  /* 0x0000000a0b0a7221 */ /* 0x000fc60000010000 */
[----:B------:R-:W0:Y:S01]  /*0910*/  SHFL.DOWN PT, R11, R8, 0x1, 0x1f ;  /* 0x08201f00080b7f89 */ /* 0x000e2200000e0000 */
[----:B------:R-:W-:-:S05]  /*0920*/  FADD.FTZ R18, R10, R13 ;  /* 0x0000000d0a127221 */ /* 0x000fca0000010000 */
        /* <DEDUP_REMOVED lines=22> */
[----:B------:R-:W-:Y:S01]  /*0a90*/  MOV R19, R8 ;  /* 0x0000000800137202 */ /* 0x000fe20000000f00 */
        /* <DEDUP_REMOVED lines=54> */
.L_x_3782:
[----:B------:R-:W-:Y:S05]  /*0e00*/  BSYNC B0 ;  /* 0x0000000000007941 */ /* 0x000fea0003800000 */
.L_x_3781:
        /* <DEDUP_REMOVED lines=25> */
.L_x_3785:
[----:B------:R-:W2:Y:S01]  /*0fa0*/  LDG.E.STRONG.GPU R10, [R8.64] ;  /* 0x00000006080a7981 */ /* 0x000ea2000c1ef900 */
[----:B------:R-:W-:Y:S01]  /*0fb0*/  YIELD ;  /* 0x0000000000007946 */ /* 0x000fe20003800000 */
[----:B--2---:R-:W-:Y:S01]  /*0fc0*/  ISETP.NE.AND P1, PT, R10, R11, PT ;  /* 0x0000000b0a00720c */ /* 0x004fe20003f25270 */
[----:B------:R-:W-:-:S12]  /*0fd0*/  CCTL.IVALL ;  /* 0x00000000ff00798f */ /* 0x000fd80002000000 */
[----:B------:R-:W-:Y:S05]  /*0fe0*/  @P1 BRA `(.L_x_3785) ;  /* 0xffffffb000001947 */ /* 0x000fea000383ffff */
.L_x_3784:
        /* <DEDUP_REMOVED lines=11> */
.L_x_3787:
        /* <DEDUP_REMOVED lines=59> */
.L_x_3786:
        /* <DEDUP_REMOVED lines=19> */
.L_x_3789:
[----:B------:R-:W-:Y:S05]  /*1580*/  BSYNC B0 ;  /* 0x0000000000007941 */ /* 0x000fea0003800000 */
.L_x_3788:
        /* <DEDUP_REMOVED lines=30> */
.L_x_3783:
        /* <DEDUP_REMOVED lines=16> */
[--C-:B-1----:R-:W-:Y:S01]  /*1870*/  HADD2.F32 R15, -RZ, R23.reuse.H0_H0 ;  /* 0x20000017ff0f7230 */ /* 0x102fe20000004100 */
[----:B------:R-:W-:Y:S01]  /*1880*/  ISETP.NE.AND P4, PT, RZ, UR5, PT ;  /* 0x00000005ff007c0c */ /* 0x000fe2000bf85270 */
[----:B------:R-:W-:Y:S01]  /*1890*/  HADD2.F32 R16, -RZ, R23.H1_H1 ;  /* 0x30000017ff107230 */ /* 0x000fe20000004100 */
[----:B------:R-:W1:Y:S01]  /*18a0*/  LDS.64 R12, [0xc8] ;  /* 0x0000c800ff0c7984 */ /* 0x000e620000000a00 */
[--C-:B------:R-:W-:Y:S01]  /*18b0*/  HADD2.F32 R33, -RZ, R21.reuse.H0_H0 ;  /* 0x20000015ff217230 */ /* 0x100fe20000004100 */
[----:B------:R-:W-:Y:S01]  /*18c0*/  ISETP.GE.U32.AND P2, PT, R28, c[0x0][0x1c8], PT ;  /* 0x000072001c007a0c */ /* 0x000fe20003f46070 */
[----:B------:R-:W-:Y:S01]  /*18d0*/  HADD2.F32 R14, -RZ, R21.H1_H1 ;  /* 0x30000015ff0e7230 */ /* 0x000fe20000004100 */
[----:B------:R-:W-:Y:S01]  /*18e0*/  ISETP.GE.U32.AND P3, PT, R27, c[0x0][0x1c8], PT ;  /* 0x000072001b007a0c */ /* 0x000fe20003f66070 */
[--C-:B------:R-:W-:Y:S01]  /*18f0*/  HADD2.F32 R21, -RZ, R22.reuse.H0_H0 ;  /* 0x20000016ff157230 */ /* 0x100fe20000004100 */
[----:B------:R-:W-:Y:S01]  /*1900*/  ISETP.GE.AND.EX P2, PT, R3, c[0x0][0x1cc], PT, P2 ;  /* 0x0000730003007a0c */ /* 0x000fe20003f46320 */
[----:B------:R-:W-:Y:S01]  /*1910*/  HADD2.F32 R23, -RZ, R22.H1_H1 ;  /* 0x30000016ff177230 */ /* 0x000fe20000004100 */
[----:B------:R-:W-:Y:S01]  /*1920*/  ISETP.GE.AND.EX P3, PT, R4, c[0x0][0x1cc], PT, P3 ;  /* 0x0000730004007a0c */ /* 0x000fe20003f66330 */
[--C-:B------:R-:W-:Y:S01]  /*1930*/  HADD2.F32 R17, -RZ, R20.reuse.H0_H0 ;  /* 0x20000014ff117230 */ /* 0x100fe20000004100 */
[C---:B------:R-:W-:Y:S01]  /*1940*/  ISETP.GT.U32.OR P2, PT, R7.reuse, 0x29f, P2 ;  /* 0x0000029f0700780c */ /* 0x040fe20001744470 */
[----:B0-----:R-:W-:Y:S01]  /*1950*/  HADD2.F32 R19, -RZ, R20.H1_H1 ;  /* 0x30000014ff137230 */ /* 0x001fe20000004100 */
        /* <DEDUP_REMOVED lines=46> */
.L_x_3790:
[----:B------:R-:W-:Y:S01]  /*1c40*/  BSSY B0, `(.L_x_3791) ;  /* 0x000000c000007945 */ /* 0x000fe20003800000 */
[----:B------:R-:W-:Y:S05]  /*1c50*/  @!P0 BRA `(.L_x_3792) ;  /* 0x000000a000008947 */ /* 0x000fea0003800000 */
[----:B------:R-:W-:Y:S01]  /*1c60*/  MOV R8, R36 ;  /* 0x0000002400087202 */ /* 0x000fe20000000f00 */
[----:B------:R-:W-:Y:S01]  /*1c70*/  IMAD R10, R2, c[0x0][0x1c0], RZ ;  /* 0x00007000020a7a24 */ /* 0x000fe200078e02ff */
[----:B------:R-:W-:Y:S02]  /*1c80*/  MOV R9, R35 ;  /* 0x0000002300097202 */ /* 0x000fe40000000f00 */
[----:B------:R-:W-:Y:S01]  /*1c90*/  F2FP.PACK_AB R19, R19, R18 ;  /* 0x000000121313723e */ /* 0x000fe200000000ff */
[C---:B------:R-:W-:Y:S02]  /*1ca0*/  IMAD R11, R29.reuse, c[0x0][0x1c4], R10 ;  /* 0x000071001d0b7a24 */ /* 0x040fe400078e020a */
[----:B------:R-:W-:-:S05]  /*1cb0*/  IMAD.WIDE.U32 R8, R29, c[0x0][0x1c0], R8 ;  /* 0x000070001d087a25 */ /* 0x000fca00078e0008 */
[----:B------:R-:W-:Y:S02]  /*1cc0*/  IADD3 R11, R9, R11, RZ ;  /* 0x0000000b090b7210 */ /* 0x000fe40007ffe0ff */
[----:B------:R-:W-:-:S04]  /*1cd0*/  LEA R10, P5, R8, c[0x0][0x160], 0x1 ;  /* 0x00005800080a7a11 */ /* 0x000fc800078a08ff */
[----:B------:R-:W-:-:S05]  /*1ce0*/  LEA.HI.X R11, R8, c[0x0][0x164], R11, 0x1, P5 ;  /* 0x00005900080b7a11 */ /* 0x000fca00028f0c0b */
[----:B------:R0:W-:Y:S04]  /*1cf0*/  STG.E [R10.64], R19 ;  /* 0x000000130a007986 */ /* 0x0001e8000c101906 */
.L_x_3792:
[----:B------:R-:W-:Y:S05]  /*1d00*/  BSYNC B0 ;  /* 0x0000000000007941 */ /* 0x000fea0003800000 */
.L_x_3791:
        /* <DEDUP_REMOVED lines=11> */
.L_x_3793:
[----:B------:R-:W-:Y:S01]  /*1dc0*/  BSSY B0, `(.L_x_3794) ;  /* 0x000000c000007945 */ /* 0x000fe20003800000 */
[----:B------:R-:W-:Y:S05]  /*1dd0*/  @P2 BRA `(.L_x_3795) ;  /* 0x000000a000002947 */ /* 0x000fea0003800000 */
[----:B------:R-:W-:Y:S01]  /*1de0*/  MOV R8, R36 ;  /* 0x0000002400087202 */ /* 0x000fe20000000f00 */
[----:B------:R-:W-:Y:S01]  /*1df0*/  IMAD R3, R3, c[0x0][0x1c0], RZ ;  /* 0x0000700003037a24 */ /* 0x000fe200078e02ff */
[----:B------:R-:W-:Y:S02]  /*1e00*/  MOV R9, R35 ;  /* 0x0000002300097202 */ /* 0x000fe40000000f00 */
[----:B------:R-:W-:Y:S01]  /*1e10*/  F2FP.PACK_AB R13, R16, R13 ;  /* 0x0000000d100d723e */ /* 0x000fe200000000ff */
[C---:B------:R-:W-:Y:S02]  /*1e20*/  IMAD R3, R28.reuse, c[0x0][0x1c4], R3 ;  /* 0x000071001c037a24 */ /* 0x040fe400078e0203 */
[----:B------:R-:W-:-:S05]  /*1e30*/  IMAD.WIDE.U32 R8, R28, c[0x0][0x1c0], R8 ;  /* 0x000070001c087a25 */ /* 0x000fca00078e0008 */
[----:B------:R-:W-:Y:S02]  /*1e40*/  IADD3 R3, R9, R3, RZ ;  /* 0x0000000309037210 */ /* 0x000fe40007ffe0ff */
[----:B0-----:R-:W-:-:S04]  /*1e50*/  LEA R10, P2, R8, c[0x0][0x160], 0x1 ;  /* 0x00005800080a7a11 */ /* 0x001fc800078408ff */
[----:B------:R-:W-:-:S05]  /*1e60*/  LEA.HI.X R11, R8, c[0x0][0x164], R3, 0x1, P2 ;  /* 0x00005900080b7a11 */ /* 0x000fca00010f0c03 */
[----:B------:R0:W-:Y:S04]  /*1e70*/  STG.E [R10.64], R13 ;  /* 0x0000000d0a007986 */ /* 0x0001e8000c101906 */
.L_x_3795:
[----:B------:R-:W-:Y:S05]  /*1e80*/  BSYNC B0 ;  /* 0x0000000000007941 */ /* 0x000fea0003800000 */
.L_x_3794:
        /* <DEDUP_REMOVED lines=11> */
.L_x_3796:
        /* <DEDUP_REMOVED lines=12> */
.L_x_3798:
[----:B------:R-:W-:Y:S05]  /*2000*/  BSYNC B0 ;  /* 0x0000000000007941 */ /* 0x000fea0003800000 */
.L_x_3797:
        /* <DEDUP_REMOVED lines=11> */
.L_x_3799:
[----:B------:R-:W-:Y:S01]  /*20c0*/  BSSY B0, `(.L_x_3800) ;  /* 0x000000c000007945 */ /* 0x000fe20003800000 */
[----:B------:R-:W-:Y:S05]  /*20d0*/  @P1 BRA `(.L_x_3801) ;  /* 0x000000a000001947 */ /* 0x000fea0003800000 */
[----:B------:R-:W-:Y:S01]  /*20e0*/  IMAD R3, R5, c[0x0][0x1c0], RZ ;  /* 0x0000700005037a24 */ /* 0x000fe200078e02ff */
[----:B------:R-:W-:Y:S02]  /*20f0*/  MOV R4, R36 ;  /* 0x0000002400047202 */ /* 0x000fe40000000f00 */
[----:B------:R-:W-:Y:S01]  /*2100*/  MOV R5, R35 ;  /* 0x0000002300057202 */ /* 0x000fe20000000f00 */
[----:B------:R-:W-:Y:S01]  /*2110*/  IMAD R3, R26, c[0x0][0x1c4], R3 ;  /* 0x000071001a037a24 */ /* 0x000fe200078e0203 */
[----:B------:R-:W-:-:S03]  /*2120*/  F2FP.PACK_AB R17, R17, R14 ;  /* 0x0000000e1111723e */ /* 0x000fc600000000ff */
[----:B------:R-:W-:-:S05]  /*2130*/  IMAD.WIDE.U32 R4, R26, c[0x0][0x1c0], R4 ;  /* 0x000070001a047a25 */ /* 0x000fca00078e0004 */
[----:B------:R-:W-:Y:S02]  /*2140*/  IADD3 R3, R5, R3, RZ ;  /* 0x0000000305037210 */ /* 0x000fe40007ffe0ff */
[----:B------:R-:W-:-:S04]  /*2150*/  LEA R8, P1, R4, c[0x0][0x160], 0x1 ;  /* 0x0000580004087a11 */ /* 0x000fc800078208ff */
[----:B------:R-:W-:-:S05]  /*2160*/  LEA.HI.X R9, R4, c[0x0][0x164], R3, 0x1, P1 ;  /* 0x0000590004097a11 */ /* 0x000fca00008f0c03 */
[----:B------:R1:W-:Y:S04]  /*2170*/  STG.E [R8.64], R17 ;  /* 0x0000001108007986 */ /* 0x0003e8000c101906 */
.L_x_3801:
[----:B------:R-:W-:Y:S05]  /*2180*/  BSYNC B0 ;  /* 0x0000000000007941 */ /* 0x000fea0003800000 */
.L_x_3800:
[----:B------:R-:W-:Y:S02]  /*2190*/  IADD3 R30, R30, c[0x0][0x10], RZ ;  /* 0x000004001e1e7a10 */ /* 0x000fe40007ffe0ff */
[----:B------:R-:W-:Y:S02]  /*21a0*/  IADD3 R24, R24, 0x1, RZ ;  /* 0x0000000118187810 */ /* 0x000fe40007ffe0ff */
[----:B------:R-:W-:-:S13]  /*21b0*/  ISETP.GE.AND P1, PT, R30, UR4, PT ;  /* 0x000000041e007c0c */ /* 0x000fda000bf26270 */
[----:B------:R-:W-:Y:S01]  /*21c0*/  @P1 CALL.REL.NOINC `(.L_x_3802) ;  /* 0x0000001000001944 */ /* 0x000fe20003c00000 */
[----:B------:R-:W-:Y:S05]  /*21d0*/  BRA `(.L_x_3803) ;  /* 0xffffdff000007947 */ /* 0x000fea000383ffff */
.L_x_3802:
[----:B------:R-:W-:Y:S05]  /*21e0*/  EXIT ;  /* 0x000000000000794d */ /* 0x000fea0003800000 */
.L_x_3804:
        /* <DEDUP_REMOVED lines=9> */
.L_x_5198:


//--------------------- .text._Z35group_norm_nhwc_fwd_one_pass_kernelI11Fp16IOFp32WLi128ELi84ELi672EEv26Group_norm_nhwc_fwd_params --------------------------
	.section	.text._Z35group_norm_nhwc_fwd_one_pass_kernelI11Fp16IOFp32WLi128ELi84ELi672EEv26Group_norm_nhwc_fwd_params,"ax",@progbits
	.sectioninfo	@"SHI_REGISTERS=56"
	.align	128
        .global         _Z35group_norm_nhwc_fwd_one_pass_kernelI11Fp16IOFp32WLi128ELi84ELi672EEv26Group_norm_nhwc_fwd_params
        .type           _Z35group_norm_nhwc_fwd_one_pass_kernelI11Fp16IOFp32WLi128ELi84ELi672EEv26Group_norm_nhwc_fwd_params,@function
        .size           _Z35group_norm_nhwc_fwd_one_pass_kernelI11Fp16IOFp32WLi128ELi84ELi672EEv26Group_norm_nhwc_fwd_params,(.L_x_5199 - _Z35group_norm_nhwc_fwd_one_pass_kernelI11Fp16IOFp32WLi128ELi84ELi672EEv26Group_norm_nhwc_fwd_params)
        .other          _Z35group_norm_nhwc_fwd_one_pass_kernelI11Fp16IOFp32WLi128ELi84ELi672EEv26Group_norm_nhwc_fwd_params,@"STO_CUDA_ENTRY STV_DEFAULT"
_Z35group_norm_nhwc_fwd_one_pass_kernelI11Fp16IOFp32WLi128ELi84ELi672EEv26Group_norm_nhwc_fwd_params:
.text._Z35group_norm_nhwc_fwd_one_pass_kernelI11Fp16IOFp32WLi128ELi84ELi672EEv26Group_norm_nhwc_fwd_params:
        /* <DEDUP_REMOVED lines=33> */
.L_x_3839:
[----:B0-----:R-:W-:Y:S01]  /*0210*/  IABS R5, c[0x0][0x1d8] ;  /* 0x0000760000057a13 */ /* 0x001fe20000000000 */
[----:B------:R-:W-:Y:S01]  /*0220*/  CS2R R22, SRZ ;  /* 0x0000000000167805 */ /* 0x000fe2000001ff00 */
[----:B------:R-:W-:-:S02]  /*0230*/  SHF.R.S32.HI R28, RZ, 0x1f, R35 ;  /* 0x0000001fff1c7819 */ /* 0x000fc40000011423 */
        /* <DEDUP_REMOVED lines=29> */
[----:B------:R-:W-:Y:S02]  /*0410*/  ISETP.GE.AND.EX P3, PT, R28, c[0x0][0x1cc], PT, P3 ;  /* 0x000073001c007a0c */ /* 0x000fe40003f66330 */
[----:B------:R-:W-:Y:S01]  /*0420*/  SHF.R.S32.HI R0, RZ, 0x1f, R5 ;  /* 0x0000001fff007819 */ /* 0x000fe20000011405 */
[----:B------:R-:W-:Y:S01]  /*0430*/  IMAD R27, R27, c[0x0][0x1d8], R38 ;  /* 0x000076001b1b7a24 */ /* 0x000fe200078e0226 */
[----:B------:R-:W-:-:S02]  /*0440*/  ISETP.GT.U32.OR P3, PT, R41, 0x29f, P3 ;  /* 0x0000029f2900780c */ /* 0x000fc40001f64470 */
[----:B------:R-:W-:Y:S01]  /*0450*/  ISETP.GE.U32.AND P2, PT, R34, c[0x0][0x1c8], PT ;  /* 0x0000720022007a0c */ /* 0x000fe20003f46070 */
[----:B------:R-:W-:Y:S02]  /*0460*/  IMAD R27, R27, 0x54, RZ ;  /* 0x000000541b1b7824 */ /* 0x000fe400078e02ff */
[----:B------:R-:W-:Y:S01]  /*0470*/  IMAD R0, R0, c[0x0][0x1d0], RZ ;  /* 0x0000740000007a24 */ /* 0x000fe200078e02ff */
[----:B------:R-:W-:Y:S02]  /*0480*/  ISETP.GE.AND.EX P2, PT, R26, c[0x0][0x1cc], PT, P2 ;  /* 0x000073001a007a0c */ /* 0x000fe40003f46320 */
[----:B------:R-:W-:Y:S01]  /*0490*/  IADD3 R2, P1, R36, R27, RZ ;  /* 0x0000001b24027210 */ /* 0x000fe20007f3e0ff */
[----:B------:R-:W-:Y:S01]  /*04a0*/  IMAD R13, R5, c[0x0][0x1d4], R0 ;  /* 0x00007500050d7a24 */ /* 0x000fe200078e0200 */
[----:B------:R-:W-:Y:S02]  /*04b0*/  ISETP.GT.U32.OR P2, PT, R41, 0x29f, P2 ;  /* 0x0000029f2900780c */ /* 0x000fe40001744470 */
[----:B------:R-:W-:Y:S01]  /*04c0*/  LEA.HI.X.SX32 R3, R27, R4, 0x1, P1 ;  /* 0x000000041b037211 */ /* 0x000fe200008f0eff */
[----:B------:R-:W-:Y:S01]  /*04d0*/  @!P3 IMAD R0, R28, c[0x0][0x1c0], RZ ;  /* 0x000070001c00ba24 */ /* 0x000fe200078e02ff */
[----:B------:R-:W-:-:S03]  /*04e0*/  ISETP.GE.U32.AND P1, PT, R33, c[0x0][0x1c8], PT ;  /* 0x0000720021007a0c */ /* 0x000fc60003f26070 */
[----:B------:R-:W-:Y:S01]  /*04f0*/  IMAD.WIDE.U32 R2, R5, c[0x0][0x1d0], R2 ;  /* 0x0000740005027a25 */ /* 0x000fe200078e0002 */
[----:B------:R-:W-:-:S03]  /*0500*/  ISETP.GE.AND.EX P1, PT, R25, c[0x0][0x1cc], PT, P1 ;  /* 0x0000730019007a0c */ /* 0x000fc60003f26310 */
[----:B------:R-:W-:Y:S01]  /*0510*/  @!P3 IMAD R5, R35, c[0x0][0x1c4], R0 ;  /* 0x000071002305ba24 */ /* 0x000fe200078e0200 */
[----:B------:R-:W-:Y:S01]  /*0520*/  IADD3 R13, R3, R13, RZ ;  /* 0x0000000d030d7210 */ /* 0x000fe20007ffe0ff */
[----:B------:R-:W-:Y:S01]  /*0530*/  @P0 IMAD R0, R43, c[0x0][0x1c0], RZ ;  /* 0x000070002b000a24 */ /* 0x000fe200078e02ff */
[-C--:B------:R-:W-:Y:S02]  /*0540*/  @!P3 MOV R12, R2.reuse ;  /* 0x00000002000cb202 */ /* 0x080fe40000000f00 */
[----:B------:R-:W-:Y:S01]  /*0550*/  @!P2 MOV R10, R2 ;  /* 0x00000002000aa202 */ /* 0x000fe20000000f00 */
[----:B------:R-:W-:Y:S01]  /*0560*/  @P0 IMAD R9, R39, c[0x0][0x1c4], R0 ;  /* 0x0000710027090a24 */ /* 0x000fe200078e0200 */
[----:B------:R-:W-:Y:S01]  /*0570*/  @!P2 MOV R11, R13 ;  /* 0x0000000d000ba202 */ /* 0x000fe20000000f00 */
[----:B------:R-:W-:Y:S01]  /*0580*/  @!P3 IMAD.WIDE.U32 R6, R35, c[0x0][0x1c0], R12 ;  /* 0x000070002306ba25 */ /* 0x000fe200078e000c */
[----:B------:R-:W-:-:S03]  /*0590*/  ISETP.GT.U32.OR P1, PT, R41, 0x29f, P1 ;  /* 0x0000029f2900780c */ /* 0x000fc60000f24470 */
[----:B------:R-:W-:Y:S01]  /*05a0*/  @!P2 IMAD.WIDE.U32 R10, R34, c[0x0][0x1c0], R10 ;  /* 0x00007000220aaa25 */ /* 0x000fe200078e000a */
[----:B------:R-:W-:Y:S02]  /*05b0*/  @!P3 IADD3 R5, R7, R5, RZ ;  /* 0x000000050705b210 */ /* 0x000fe40007ffe0ff */
[----:B------:R-:W-:Y:S01]  /*05c0*/  @!P3 LEA R4, P4, R6, c[0x0][0x170], 0x1 ;  /* 0x00005c000604ba11 */ /* 0x000fe200078808ff */
[----:B------:R-:W-:Y:S01]  /*05d0*/  @!P2 IMAD R7, R26, c[0x0][0x1c0], RZ ;  /* 0x000070001a07aa24 */ /* 0x000fe200078e02ff */
[----:B------:R-:W-:Y:S02]  /*05e0*/  @!P2 LEA R14, P5, R10, c[0x0][0x170], 0x1 ;  /* 0x00005c000a0eaa11 */ /* 0x000fe400078a08ff */
[----:B------:R-:W-:Y:S01]  /*05f0*/  @!P3 LEA.HI.X R5, R6, c[0x0][0x174], R5, 0x1, P4 ;  /* 0x00005d000605ba11 */ /* 0x000fe200020f0c05 */
[----:B------:R-:W-:Y:S01]  /*0600*/  @!P2 IMAD R15, R34, c[0x0][0x1c4], R7 ;  /* 0x00007100220faa24 */ /* 0x000fe200078e0207 */
[----:B------:R-:W-:Y:S02]  /*0610*/  ISETP.GE.U32.AND P4, PT, R32, c[0x0][0x1c8], PT ;  /* 0x0000720020007a0c */ /* 0x000fe40003f86070 */
[----:B------:R-:W-:Y:S01]  /*0620*/  @P0 MOV R6, R2 ;  /* 0x0000000200060202 */ /* 0x000fe20000000f00 */
[----:B------:R0:W2:Y:S01]  /*0630*/  @!P3 LDG.E R23, [R4.64] ;  /* 0x000000060417b981 */ /* 0x0000a2000c1e1900 */
[----:B------:R-:W-:-:S02]  /*0640*/  ISETP.GE.AND.EX P4, PT, R24, c[0x0][0x1cc], PT, P4 ;  /* 0x0000730018007a0c */ /* 0x000fc40003f86340 */
[----:B------:R-:W-:Y:S02]  /*0650*/  @P0 MOV R7, R13 ;  /* 0x0000000d00070202 */ /* 0x000fe40000000f00 */
[----:B------:R-:W-:-:S03]  /*0660*/  ISETP.GT.U32.OR P4, PT, R41, 0x29f, P4 ;  /* 0x0000029f2900780c */ /* 0x000fc60002784470 */
[----:B------:R-:W-:-:S05]  /*0670*/  @P0 IMAD.WIDE.U32 R6, R39, c[0x0][0x1c0], R6 ;  /* 0x0000700027060a25 */ /* 0x000fca00078e0006 */
[----:B------:R-:W-:Y:S02]  /*0680*/  @P0 IADD3 R9, R7, R9, RZ ;  /* 0x0000000907090210 */ /* 0x000fe40007ffe0ff */
[----:B------:R-:W-:Y:S02]  /*0690*/  @!P2 IADD3 R7, R11, R15, RZ ;  /* 0x0000000f0b07a210 */ /* 0x000fe40007ffe0ff */
[----:B------:R-:W-:Y:S02]  /*06a0*/  @P0 LEA R8, P6, R6, c[0x0][0x170], 0x1 ;  /* 0x00005c0006080a11 */ /* 0x000fe400078c08ff */
[----:B------:R-:W-:Y:S01]  /*06b0*/  @!P2 LEA.HI.X R15, R10, c[0x0][0x174], R7, 0x1, P5 ;  /* 0x00005d000a0faa11 */ /* 0x000fe200028f0c07 */
[----:B------:R-:W-:Y:S01]  /*06c0*/  @!P4 IMAD R7, R24, c[0x0][0x1c0], RZ ;  /* 0x000070001807ca24 */ /* 0x000fe200078e02ff */
[----:B------:R-:W-:Y:S02]  /*06d0*/  ISETP.GE.U32.AND P3, PT, R31, c[0x0][0x1c8], PT ;  /* 0x000072001f007a0c */ /* 0x000fe40003f66070 */
[----:B------:R-:W-:-:S02]  /*06e0*/  SHF.R.S32.HI R21, RZ, 0x1f, R31 ;  /* 0x0000001fff157819 */ /* 0x000fc4000001141f */
[----:B------:R-:W-:Y:S01]  /*06f0*/  MOV R20, RZ ;  /* 0x000000ff00147202 */ /* 0x000fe20000000f00 */
[----:B0-----:R-:W-:Y:S01]  /*0700*/  @!P4 IMAD R5, R32, c[0x0][0x1c4], R7 ;  /* 0x000071002005ca24 */ /* 0x001fe200078e0207 */
[----:B------:R-:W-:Y:S02]  /*0710*/  @P0 LEA.HI.X R9, R6, c[0x0][0x174], R9, 0x1, P6 ;  /* 0x00005d0006090a11 */ /* 0x000fe400030f0c09 */
[----:B------:R-:W-:Y:S01]  /*0720*/  ISETP.GE.AND.EX P3, PT, R21, c[0x0][0x1cc], PT, P3 ;  /* 0x0000730015007a0c */ /* 0x000fe20003f66330 */
[----:B------:R-:W-:Y:S01]  /*0730*/  @!P1 IMAD R0, R25, c[0x0][0x1c0], RZ ;  /* 0x0000700019009a24 */ /* 0x000fe200078e02ff */
[----:B------:R-:W-:Y:S01]  /*0740*/  @!P1 MOV R6, R2 ;  /* 0x0000000200069202 */ /* 0x000fe20000000f00 */
[----:B------:R0:W3:Y:S01]  /*0750*/  @!P2 LDG.E R20, [R14.64] ;  /* 0x000000060e14a981 */ /* 0x0000e2000c1e1900 */
[----:B------:R-:W-:Y:S02]  /*0760*/  @!P1 MOV R7, R13 ;  /* 0x0000000d00079202 */ /* 0x000fe40000000f00 */
[----:B------:R-:W-:Y:S01]  /*0770*/  ISETP.GT.U32.OR P2, PT, R41, 0x29f, P3 ;  /* 0x0000029f2900780c */ /* 0x000fe20001f44470 */
[----:B------:R1:W4:Y:S01]  /*0780*/  @P0 LDG.E R22, [R8.64] ;  /* 0x0000000608160981 */ /* 0x000322000c1e1900 */
[----:B------:R-:W-:-:S02]  /*0790*/  @!P1 IMAD R17, R33, c[0x0][0x1c4], R0 ;  /* 0x0000710021119a24 */ /* 0x000fc400078e0200 */
[----:B------:R-:W-:Y:S01]  /*07a0*/  @!P1 IMAD.WIDE.U32 R6, R33, c[0x0][0x1c0], R6 ;  /* 0x0000700021069a25 */ /* 0x000fe200078e0006 */
[----:B------:R-:W-:Y:S02]  /*07b0*/  @!P4 MOV R10, R2 ;  /* 0x00000002000ac202 */ /* 0x000fe40000000f00 */
[----:B------:R-:W-:Y:S02]  /*07c0*/  @!P4 MOV R11, R13 ;  /* 0x0000000d000bc202 */ /* 0x000fe40000000f00 */
[----:B------:R-:W-:Y:S02]  /*07d0*/  @!P1 IADD3 R7, R7, R17, RZ ;  /* 0x0000001107079210 */ /* 0x000fe40007ffe0ff */
[----:B-1----:R-:W-:Y:S02]  /*07e0*/  @!P1 LEA R8, P5, R6, c[0x0][0x170], 0x1 ;  /* 0x00005c0006089a11 */ /* 0x002fe400078a08ff */
[----:B------:R-:W-:Y:S02]  /*07f0*/  ISETP.GE.U32.AND P3, PT, R30, c[0x0][0x1c8], PT ;  /* 0x000072001e007a0c */ /* 0x000fe40003f66070 */
[----:B------:R-:W-:-:S02]  /*0800*/  SHF.R.S32.HI R19, RZ, 0x1f, R30 ;  /* 0x0000001fff137819 */ /* 0x000fc4000001141e */
[----:B------:R-:W-:Y:S01]  /*0810*/  MOV R18, RZ ;  /* 0x000000ff00127202 */ /* 0x000fe20000000f00 */
[----:B------:R-:W-:Y:S01]  /*0820*/  @!P4 IMAD.WIDE.U32 R10, R32, c[0x0][0x1c0], R10 ;  /* 0x00007000200aca25 */ /* 0x000fe200078e000a */
[----:B------:R-:W-:Y:S02]  /*0830*/  @!P1 LEA.HI.X R9, R6, c[0x0][0x174], R7, 0x1, P5 ;  /* 0x00005d0006099a11 */ /* 0x000fe400028f0c07 */
[----:B------:R-:W-:Y:S01]  /*0840*/  ISETP.GE.AND.EX P3, PT, R19, c[0x0][0x1cc], PT, P3 ;  /* 0x0000730013007a0c */ /* 0x000fe20003f66330 */
[----:B------:R-:W-:Y:S01]  /*0850*/  @!P2 IMAD R0, R21, c[0x0][0x1c0], RZ ;  /* 0x000070001500aa24 */ /* 0x000fe200078e02ff */
[----:B------:R-:W-:Y:S01]  /*0860*/  @!P2 MOV R6, R2 ;  /* 0x000000020006a202 */ /* 0x000fe20000000f00 */
[----:B------:R1:W5:Y:S01]  /*0870*/  @!P1 LDG.E R18, [R8.64] ;  /* 0x0000000608129981 */ /* 0x000362000c1e1900 */
[----:B------:R-:W-:Y:S02]  /*0880*/  @!P2 MOV R7, R13 ;  /* 0x0000000d0007a202 */ /* 0x000fe40000000f00 */
[----:B------:R-:W-:Y:S01]  /*0890*/  @!P4 IADD3 R5, R11, R5, RZ ;  /* 0x000000050b05c210 */ /* 0x000fe20007ffe0ff */
[C---:B------:R-:W-:Y:S01]  /*08a0*/  @!P2 IMAD R11, R31.reuse, c[0x0][0x1c4], R0 ;  /* 0x000071001f0baa24 */ /* 0x040fe200078e0200 */
[C---:B------:R-:W-:Y:S01]  /*08b0*/  @!P4 LEA R4, P6, R10.reuse, c[0x0][0x170], 0x1 ;  /* 0x00005c000a04ca11 */ /* 0x040fe200078c08ff */
[----:B------:R-:W-:Y:S01]  /*08c0*/  @!P2 IMAD.WIDE.U32 R6, R31, c[0x0][0x1c0], R6 ;  /* 0x000070001f06aa25 */ /* 0x000fe200078e0006 */
[----:B------:R-:W-:Y:S01]  /*08d0*/  ISETP.GT.U32.OR P3, PT, R41, 0x29f, P3 ;  /* 0x0000029f2900780c */ /* 0x000fe20001f64470 */
[----:B------:R-:W-:Y:S01]  /*08e0*/  CS2R R16, SRZ ;  /* 0x0000000000107805 */ /* 0x000fe2000001ff00 */
[----:B------:R-:W-:-:S02]  /*08f0*/  @!P4 LEA.HI.X R5, R10, c[0x0][0x174], R5, 0x1, P6 ;  /* 0x00005d000a05ca11 */ /* 0x000fc400030f0c05 */
[----:B------:R-:W-:Y:S02]  /*0900*/  @!P2 IADD3 R7, R7, R11, RZ ;  /* 0x0000000b0707a210 */ /* 0x000fe40007ffe0ff */
[C---:B------:R-:W-:Y:S01]  /*0910*/  @!P2 LEA R10, P1, R6.reuse, c[0x0][0x170], 0x1 ;  /* 0x00005c00060aaa11 */ /* 0x040fe200078208ff */
[----:B------:R1:W5:Y:S03]  /*0920*/  @!P4 LDG.E R17, [R4.64] ;  /* 0x000000060411c981 */ /* 0x000366000c1e1900 */
[----:B------:R-:W-:-:S03]  /*0930*/  @!P2 LEA.HI.X R11, R6, c[0x0][0x174], R7, 0x1, P1 ;  /* 0x00005d00060baa11 */ /* 0x000fc600008f0c07 */
[----:B------:R-:W-:Y:S01]  /*0940*/  @!P3 MOV R6, R2 ;  /* 0x000000020006b202 */ /* 0x000fe20000000f00 */
[----:B0-----:R-:W-:Y:S01]  /*0950*/  @!P3 IMAD R15, R19, c[0x0][0x1c0], RZ ;  /* 0x00007000130fba24 */ /* 0x001fe200078e02ff */
[----:B------:R-:W-:Y:S01]  /*0960*/  @!P3 MOV R7, R13 ;  /* 0x0000000d0007b202 */ /* 0x000fe20000000f00 */
[----:B------:R0:W5:Y:S02]  /*0970*/  @!P2 LDG.E R16, [R10.64] ;  /* 0x000000060a10a981 */ /* 0x000164000c1e1900 */
[C---:B------:R-:W-:Y:S02]  /*0980*/  @!P3 IMAD R15, R30.reuse, c[0x0][0x1c4], R15 ;  /* 0x000071001e0fba24 */ /* 0x040fe400078e020f */
[----:B------:R-:W-:-:S05]  /*0990*/  @!P3 IMAD.WIDE.U32 R6, R30, c[0x0][0x1c0], R6 ;  /* 0x000070001e06ba25 */ /* 0x000fca00078e0006 */
[----:B------:R-:W-:Y:S02]  /*09a0*/  @!P3 IADD3 R7, R7, R15, RZ ;  /* 0x0000000f0707b210 */ /* 0x000fe40007ffe0ff */
[C---:B-1----:R-:W-:Y:S02]  /*09b0*/  @!P3 LEA R4, P1, R6.reuse, c[0x0][0x170], 0x1 ;  /* 0x00005c000604ba11 */ /* 0x042fe400078208ff */
[----:B------:R-:W-:Y:S02]  /*09c0*/  MOV R15, RZ ;  /* 0x000000ff000f7202 */ /* 0x000fe40000000f00 */
[----:B------:R-:W-:-:S05]  /*09d0*/  @!P3 LEA.HI.X R5, R6, c[0x0][0x174], R7, 0x1, P1 ;  /* 0x00005d000605ba11 */ /* 0x000fca00008f0c07 */
[----:B------:R1:W5:Y:S01]  /*09e0*/  @!P3 LDG.E R15, [R4.64] ;  /* 0x00000006040fb981 */ /* 0x000362000c1e1900 */
[----:B------:R-:W-:Y:S02]  /*09f0*/  ISETP.GE.U32.AND P1, PT, R29, c[0x0][0x1c8], PT ;  /* 0x000072001d007a0c */ /* 0x000fe40003f26070 */
[----:B------:R-:W-:-:S04]  /*0a00*/  SHF.R.S32.HI R14, RZ, 0x1f, R29 ;  /* 0x0000001fff0e7819 */ /* 0x000fc8000001141d */
[----:B------:R-:W-:-:S04]  /*0a10*/  ISETP.GE.AND.EX P1, PT, R14, c[0x0][0x1cc], PT, P1 ;  /* 0x000073000e007a0c */ /* 0x000fc80003f26310 */
[----:B------:R-:W-:Y:S01]  /*0a20*/  ISETP.GT.U32.OR P1, PT, R41, 0x29f, P1 ;  /* 0x0000029f2900780c */ /* 0x000fe20000f24470 */
[--C-:B--2---:R-:W-:Y:S02]  /*0a30*/  HADD2.F32 R45, -RZ, R23.reuse.H1_H1 ;  /* 0x30000017ff2d7230 */ /* 0x104fe40000004100 */
[----:B------:R-:W-:-:S03]  /*0a40*/  HADD2.F32 R6, -RZ, R23.H0_H0 ;  /* 0x20000017ff067230 */ /* 0x000fc60000004100 */
[----:B0-----:R-:W-:Y:S01]  /*0a50*/  FMUL.FTZ R11, R45, R45 ;  /* 0x0000002d2d0b7220 */ /* 0x001fe20000410000 */
[--C-:B----4-:R-:W-:Y:S02]  /*0a60*/  HADD2.F32 R7, -RZ, R22.reuse.H1_H1 ;  /* 0x30000016ff077230 */ /* 0x110fe40000004100 */
[----:B------:R-:W-:-:S03]  /*0a70*/  HADD2.F32 R0, -RZ, R22.H0_H0 ;  /* 0x20000016ff007230 */ /* 0x000fc60000004100 */
[----:B------:R-:W-:Y:S02]  /*0a80*/  FMUL.FTZ R9, R7, R7 ;  /* 0x0000000707097220 */ /* 0x000fe40000410000 */
[C---:B------:R-:W-:Y:S01]  /*0a90*/  FADD.FTZ R7, R0.reuse, R7 ;  /* 0x0000000700077221 */ /* 0x040fe20000010000 */
[--C-:B---3--:R-:W-:Y:S01]  /*0aa0*/  HADD2.F32 R47, -RZ, R20.reuse.H1_H1 ;  /* 0x30000014ff2f7230 */ /* 0x108fe20000004100 */
[----:B------:R-:W-:Y:S02]  /*0ab0*/  FFMA.FTZ R9, R0, R0, R9 ;  /* 0x0000000000097223 */ /* 0x000fe40000010009 */
[----:B------:R-:W-:Y:S02]  /*0ac0*/  FADD.FTZ R0, R6, R45 ;  /* 0x0000002d06007221 */ /* 0x000fe40000010000 */
[----:B------:R-:W-:Y:S01]  /*0ad0*/  FADD.FTZ R7, RZ, R7 ;  /* 0x00000007ff077221 */ /* 0x000fe20000010000 */
[----:B-1----:R-:W-:Y:S01]  /*0ae0*/  HADD2.F32 R4, -RZ, R20.H0_H0 ;  /* 0x20000014ff047230 */ /* 0x002fe20000004100 */
[----:B------:R-:W-:-:S02]  /*0af0*/  FMUL.FTZ R5, R47, R47 ;  /* 0x0000002f2f057220 */ /* 0x000fc40000410000 */
[----:B------:R-:W-:Y:S02]  /*0b00*/  FADD.FTZ R0, R7, R0 ;  /* 0x0000000007007221 */ /* 0x000fe40000010000 */
[----:B------:R-:W-:Y:S02]  /*0b10*/  FFMA.FTZ R6, R6, R6, R11 ;  /* 0x0000000606067223 */ /* 0x000fe4000001000b */
[----:B------:R-:W-:Y:S01]  /*0b20*/  FADD.FTZ R9, RZ, R9 ;  /* 0x00000009ff097221 */ /* 0x000fe20000010000 */
[--C-:B-----5:R-:W-:Y:S01]  /*0b30*/  HADD2.F32 R7, -RZ, R18.reuse.H1_H1 ;  /* 0x30000012ff077230 */ /* 0x120fe20000004100 */
[C---:B------:R-:W-:Y:S02]  /*0b40*/  FADD.FTZ R47, R4.reuse, R47 ;  /* 0x0000002f042f7221 */ /* 0x040fe40000010000 */
[----:B------:R-:W-:Y:S01]  /*0b50*/  FFMA.FTZ R5, R4, R4, R5 ;  /* 0x0000000404057223 */ /* 0x000fe20000010005 */
[----:B------:R-:W-:Y:S01]  /*0b60*/  HADD2.F32 R4, -RZ, R18.H0_H0 ;  /* 0x20000012ff047230 */ /* 0x000fe20000004100 */
[----:B------:R-:W-:-:S02]  /*0b70*/  FADD.FTZ R6, R9, R6 ;  /* 0x0000000609067221 */ /* 0x000fc40000010000 */
[----:B------:R-:W-:Y:S02]  /*0b80*/  FMUL.FTZ R9, R7, R7 ;  /* 0x0000000707097220 */ /* 0x000fe40000410000 */
[C---:B------:R-:W-:Y:S02]  /*0b90*/  FADD.FTZ R7, R4.reuse, R7 ;  /* 0x0000000704077221 */ /* 0x040fe40000010000 */
[----:B------:R-:W-:Y:S02]  /*0ba0*/  FFMA.FTZ R4, R4, R4, R9 ;  /* 0x0000000404047223 */ /* 0x000fe40000010009 */
[----:B------:R-:W-:Y:S01]  /*0bb0*/  FADD.FTZ R5, R6, R5 ;  /* 0x0000000506057221 */ /* 0x000fe20000010000 */
[--C-:B------:R-:W-:Y:S01]  /*0bc0*/  HADD2.F32 R9, -RZ, R17.reuse.H1_H1 ;  /* 0x30000011ff097230 */ /* 0x100fe20000004100 */
[----:B------:R-:W-:Y:S01]  /*0bd0*/  FADD.FTZ R0, R0, R47 ;  /* 0x0000002f00007221 */ /* 0x000fe20000010000 */
[----:B------:R-:W-:Y:S01]  /*0be0*/  HADD2.F32 R6, -RZ, R17.H0_H0 ;  /* 0x20000011ff067230 */ /* 0x000fe20000004100 */
[----:B------:R-:W-:-:S02]  /*0bf0*/  FADD.FTZ R4, R5, R4 ;  /* 0x0000000405047221 */ /* 0x000fc40000010000 */
[----:B------:R-:W-:Y:S02]  /*0c00*/  FADD.FTZ R0, R0, R7 ;  /* 0x0000000700007221 */ /* 0x000fe40000010000 */
[----:B------:R-:W-:Y:S02]  /*0c10*/  FMUL.FTZ R5, R9, R9 ;  /* 0x0000000909057220 */ /* 0x000fe40000410000 */
[C---:B------:R-:W-:Y:S01]  /*0c20*/  FADD.FTZ R9, R6.reuse, R9 ;  /* 0x0000000906097221 */ /* 0x040fe20000010000 */
[--C-:B------:R-:W-:Y:S01]  /*0c30*/  HADD2.F32 R7, -RZ, R16.reuse.H1_H1 ;  /* 0x30000010ff077230 */ /* 0x100fe20000004100 */
[----:B------:R-:W-:Y:S01]  /*0c40*/  FFMA.FTZ R5, R6, R6, R5 ;  /* 0x0000000606057223 */ /* 0x000fe20000010005 */
[----:B------:R-:W-:Y:S01]  /*0c50*/  HADD2.F32 R6, -RZ, R16.H0_H0 ;  /* 0x20000010ff067230 */ /* 0x000fe20000004100 */
[----:B------:R-:W-:Y:S02]  /*0c60*/  FADD.FTZ R0, R0, R9 ;  /* 0x0000000900007221 */ /* 0x000fe40000010000 */
[----:B------:R-:W-:-:S02]  /*0c70*/  FMUL.FTZ R9, R7, R7 ;  /* 0x0000000707097220 */ /* 0x000fc40000410000 */
[----:B------:R-:W-:Y:S02]  /*0c80*/  FADD.FTZ R4, R4, R5 ;  /* 0x0000000504047221 */ /* 0x000fe40000010000 */
[C---:B------:R-:W-:Y:S02]  /*0c90*/  FFMA.FTZ R9, R6.reuse, R6, R9 ;  /* 0x0000000606097223 */ /* 0x040fe40000010009 */
[----:B------:R-:W-:Y:S01]  /*0ca0*/  FADD.FTZ R7, R6, R7 ;  /* 0x0000000706077221 */ /* 0x000fe20000010000 */
[----:B------:R-:W-:Y:S01]  /*0cb0*/  @!P1 MOV R5, R13 ;  /* 0x0000000d00059202 */ /* 0x000fe20000000f00 */
[----:B------:R-:W-:Y:S01]  /*0cc0*/  FADD.FTZ R9, R4, R9 ;  /* 0x0000000904097221 */ /* 0x000fe20000010000 */
[----:B------:R-:W-:Y:S01]  /*0cd0*/  @!P1 MOV R4, R2 ;  /* 0x0000000200049202 */ /* 0x000fe20000000f00 */
[----:B------:R-:W-:Y:S02]  /*0ce0*/  @!P1 IMAD R6, R14, c[0x0][0x1c0], RZ ;  /* 0x000070000e069a24 */ /* 0x000fe400078e02ff */
[----:B------:R-:W-:Y:S01]  /*0cf0*/  FADD.FTZ R8, R0, R7 ;  /* 0x0000000700087221 */ /* 0x000fe20000010000 */
[----:B------:R-:W-:Y:S01]  /*0d00*/  HADD2.F32 R7, -RZ, R15.H1_H1 ;  /* 0x3000000fff077230 */ /* 0x000fe20000004100 */
[----:B------:R-:W-:-:S02]  /*0d10*/  @!P1 IMAD R47, R29, c[0x0][0x1c4], R6 ;  /* 0x000071001d2f9a24 */ /* 0x000fc400078e0206 */
[----:B------:R-:W-:Y:S01]  /*0d20*/  @!P1 IMAD.WIDE.U32 R4, R29, c[0x0][0x1c0], R4 ;  /* 0x000070001d049a25 */ /* 0x000fe200078e0004 */
[----:B------:R-:W-:-:S03]  /*0d30*/  HADD2.F32 R0, -RZ, R15.H0_H0 ;  /* 0x2000000fff007230 */ /* 0x000fc60000004100 */
        /* <DEDUP_REMOVED lines=14> */
[----:B--2---:R-:W-:-:S02]  /*0e20*/  HADD2.F32 R5, -RZ, R0.H1_H1 ;  /* 0x30000000ff057230 */ /* 0x004fc40000004100 */
[----:B------:R-:W-:-:S03]  /*0e30*/  HADD2.F32 R4, -RZ, R0.H0_H0 ;  /* 0x20000000ff047230 */ /* 0x000fc60000004100 */
        /* <DEDUP_REMOVED lines=84> */
.L_x_3806:
[----:B------:R-:W-:Y:S05]  /*1380*/  BSYNC B0 ;  /* 0x0000000000007941 */ /* 0x000fea0003800000 */
.L_x_3805:
        /* <DEDUP_REMOVED lines=27> */
.L_x_3809:
[----:B------:R-:W2:Y:S01]  /*1540*/  LDG.E.STRONG.GPU R8, [R4.64] ;  /* 0x0000000604087981 */ /* 0x000ea2000c1ef900 */
[----:B------:R-:W-:Y:S01]  /*1550*/  YIELD ;  /* 0x0000000000007946 */ /* 0x000fe20003800000 */
[----:B--2---:R-:W-:Y:S01]  /*1560*/  ISETP.NE.AND P1, PT, R8, R49, PT ;  /* 0x000000310800720c */ /* 0x004fe20003f25270 */
[----:B------:R-:W-:-:S12]  /*1570*/  CCTL.IVALL ;  /* 0x00000000ff00798f */ /* 0x000fd80002000000 */
[----:B------:R-:W-:Y:S05]  /*1580*/  @P1 BRA `(.L_x_3809) ;  /* 0xffffffb000001947 */ /* 0x000fea000383ffff */
.L_x_3808:
        /* <DEDUP_REMOVED lines=11> */
.L_x_3811:
        /* <DEDUP_REMOVED lines=59> */
.L_x_3810:
        /* <DEDUP_REMOVED lines=19> */
.L_x_3813:
[----:B------:R-:W-:Y:S05]  /*1b20*/  BSYNC B0 ;  /* 0x0000000000007941 */ /* 0x000fea0003800000 */
.L_x_3812:
        /* <DEDUP_REMOVED lines=30> */
.L_x_3807:
        /* <DEDUP_REMOVED lines=16> */
[----:B------:R-:W-:Y:S01]  /*1e10*/  ISETP.NE.AND P6, PT, RZ, UR5, PT ;  /* 0x00000005ff007c0c */ /* 0x000fe2000bfc5270 */
[----:B0-2---:R-:W-:-:S02]  /*1e20*/  HADD2.F32 R7, -RZ, R22.H0_H0 ;  /* 0x20000016ff077230 */ /* 0x005fc40000004100 */
[----:B------:R-:W0:Y:S01]  /*1e30*/  LDS.64 R10, [0xc8] ;  /* 0x0000c800ff0a7984 */ /* 0x000e220000000a00 */
[----:B------:R-:W-:Y:S01]  /*1e40*/  HADD2.F32 R45, -RZ, R22.H1_H1 ;  /* 0x30000016ff2d7230 */ /* 0x000fe20000004100 */
        /* <DEDUP_REMOVED lines=24> */
.L_x_3814:
[----:B------:R-:W-:Y:S01]  /*1fd0*/  BSSY B0, `(.L_x_3815) ;  /* 0x000000c000007945 */ /* 0x000fe20003800000 */
[----:B------:R-:W-:Y:S05]  /*1fe0*/  @!P0 BRA `(.L_x_3816) ;  /* 0x000000a000008947 */ /* 0x000fea0003800000 */
[----:B------:R-:W-:Y:S01]  /*1ff0*/  F2FP.PACK_AB R27, R22, R7 ;  /* 0x00000007161b723e */ /* 0x000fe200000000ff */
        /* <DEDUP_REMOVED lines=9> */
.L_x_3816:
[----:B------:R-:W-:Y:S05]  /*2090*/  BSYNC B0 ;  /* 0x0000000000007941 */ /* 0x000fea0003800000 */
.L_x_3815:
[--C-:B------:R-:W-:Y:S01]  /*20a0*/  HADD2.F32 R7, -RZ, R23.reuse.H0_H0 ;  /* 0x20000017ff077230 */ /* 0x100fe20000004100 */
[----:B------:R-:W-:Y:S01]  /*20b0*/  ISETP.GE.U32.AND P1, PT, R35, c[0x0][0x1c8], PT ;  /* 0x0000720023007a0c */ /* 0x000fe20003f26070 */
[----:B------:R-:W-:-:S03]  /*20c0*/  HADD2.F32 R23, -RZ, R23.H1_H1 ;  /* 0x30000017ff177230 */ /* 0x000fc60000004100 */
[--C-:B------:R-:W-:Y:S01]  /*20d0*/  FADD.FTZ R6, R7, -R10.reuse ;  /* 0x8000000a07067221 */ /* 0x100fe20000010000 */
[----:B------:R-:W-:Y:S01]  /*20e0*/  ISETP.GE.AND.EX P1, PT, R28, c[0x0][0x1cc], PT, P1 ;  /* 0x000073001c007a0c */ /* 0x000fe20003f26310 */
[----:B------:R-:W-:Y:S02]  /*20f0*/  FADD.FTZ R22, R23, -R10 ;  /* 0x8000000a17167221 */ /* 0x000fe40000010000 */
[-C--:B------:R-:W-:Y:S01]  /*2100*/  FMUL.FTZ R7, R6, R11.reuse ;  /* 0x0000000b06077220 */ /* 0x080fe20000410000 */
[----:B------:R-:W-:Y:S01]  /*2110*/  ISETP.GT.U32.OR P1, PT, R41, 0x29f, P1 ;  /* 0x0000029f2900780c */ /* 0x000fe20000f24470 */
[----:B------:R-:W-:Y:S02]  /*2120*/  FMUL.FTZ R22, R22, R11 ;  /* 0x0000000b16167220 */ /* 0x000fe40000410000 */
[----:B0-----:R-:W-:Y:S02]  /*2130*/  FFMA.FTZ R27, R8, R7, R4 ;  /* 0x00000007081b7223 */ /* 0x001fe40000010004 */
        /* <DEDUP_REMOVED lines=12> */
.L_x_3817:
        /* <DEDUP_REMOVED lines=12> */
.L_x_3819:
[----:B------:R-:W-:Y:S05]  /*22c0*/  BSYNC B0 ;  /* 0x0000000000007941 */ /* 0x000fea0003800000 */
.L_x_3818:
[--C-:B0-----:R-:W-:Y:S01]  /*22d0*/  HADD2.F32 R7, -RZ, R20.reuse.H0_H0 ;  /* 0x20000014ff077230 */ /* 0x101fe20000004100 */
[----:B------:R-:W-:Y:S01]  /*22e0*/  ISETP.GE.U32.AND P1, PT, R34, c[0x0][0x1c8], PT ;  /* 0x0000720022007a0c */ /* 0x000fe20003f26070 */
[----:B------:R-:W-:Y:S02]  /*22f0*/  HADD2.F32 R23, -RZ, R20.H1_H1 ;  /* 0x30000014ff177230 */ /* 0x000fe40000004100 */
[--C-:B------:R-:W-:Y:S01]  /*2300*/  HADD2.F32 R45, -RZ, R18.reuse.H0_H0 ;  /* 0x20000012ff2d7230 */ /* 0x100fe20000004100 */
[--C-:B------:R-:W-:Y:S01]  /*2310*/  FADD.FTZ R6, R7, -R10.reuse ;  /* 0x8000000a07067221 */ /* 0x100fe20000010000 */
[----:B------:R-:W-:Y:S01]  /*2320*/  ISETP.GE.AND.EX P1, PT, R26, c[0x0][0x1cc], PT, P1 ;  /* 0x000073001a007a0c */ /* 0x000fe20003f26310 */
[----:B------:R-:W-:Y:S01]  /*2330*/  FADD.FTZ R20, R23, -R10 ;  /* 0x8000000a17147221 */ /* 0x000fe20000010000 */
[----:B------:R-:W-:Y:S01]  /*2340*/  HADD2.F32 R47, -RZ, R18.H1_H1 ;  /* 0x30000012ff2f7230 */ /* 0x000fe20000004100 */
        /* <DEDUP_REMOVED lines=16> */
.L_x_3820:
[----:B------:R-:W-:Y:S01]  /*2450*/  BSSY B0, `(.L_x_3821) ;  /* 0x000000c000007945 */ /* 0x000fe20003800000 */
[----:B------:R-:W-:Y:S05]  /*2460*/  @P1 BRA `(.L_x_3822) ;  /* 0x000000a000001947 */ /* 0x000fea0003800000 */
[----:B------:R-:W-:Y:S01]  /*2470*/  IMAD R7, R26, c[0x0][0x1c0], RZ ;  /* 0x000070001a077a24 */ /* 0x000fe200078e02ff */
[----:B------:R-:W-:Y:S02]  /*2480*/  MOV R6, R2 ;  /* 0x0000000200067202 */ /* 0x000fe40000000f00 */
        /* <DEDUP_REMOVED lines=8> */
.L_x_3822:
[----:B------:R-:W-:Y:S05]  /*2510*/  BSYNC B0 ;  /* 0x0000000000007941 */ /* 0x000fea0003800000 */
.L_x_3821:
[----:B------:R-:W-:Y:S01]  /*2520*/  HADD2.F32 R7, -RZ, R17.H0_H0 ;  /* 0x20000011ff077230 */ /* 0x000fe20000004100 */
[--C-:B------:R-:W-:Y:S01]  /*2530*/  FADD.FTZ R6, R47, -R10.reuse ;  /* 0x8000000a2f067221 */ /* 0x100fe20000010000 */
[----:B------:R-:W-:Y:S01]  /*2540*/  HADD2.F32 R49, -RZ, R15.H0_H0 ;  /* 0x2000000fff317230 */ /* 0x000fe20000004100 */
[----:B------:R-:W-:Y:S01]  /*2550*/  ISETP.GE.U32.AND P5, PT, R33, c[0x0][0x1c8], PT ;  /* 0x0000720021007a0c */ /* 0x000fe20003fa6070 */
[----:B------:R-:W-:Y:S01]  /*2560*/  HADD2.F32 R17, -RZ, R17.H1_H1 ;  /* 0x30000011ff117230 */ /* 0x000fe20000004100 */
[--C-:B------:R-:W-:Y:S01]  /*2570*/  FADD.FTZ R18, R7, -R10.reuse ;  /* 0x8000000a07127221 */ /* 0x100fe20000010000 */
[--C-:B0-----:R-:W-:Y:S01]  /*2580*/  HADD2.F32 R23, -RZ, R16.reuse.H0_H0 ;  /* 0x20000010ff177230 */ /* 0x101fe20000004100 */
[--C-:B------:R-:W-:Y:S01]  /*2590*/  FADD.FTZ R28, R49, -R10.reuse ;  /* 0x8000000a311c7221 */ /* 0x100fe20000010000 */
[----:B------:R-:W-:Y:S01]  /*25a0*/  HADD2.F32 R27, -RZ, R16.H1_H1 ;  /* 0x30000010ff1b7230 */ /* 0x000fe20000004100 */
[--C-:B------:R-:W-:Y:S01]  /*25b0*/  FADD.FTZ R20, R17, -R10.reuse ;  /* 0x8000000a11147221 */ /* 0x100fe20000010000 */
[----:B------:R-:W-:Y:S01]  /*25c0*/  HADD2.F32 R15, -RZ, R15.H1_H1 ;  /* 0x3000000fff0f7230 */ /* 0x000fe20000004100 */
[--C-:B------:R-:W-:Y:S01]  /*25d0*/  FADD.FTZ R22, R23, -R10.reuse ;  /* 0x8000000a17167221 */ /* 0x100fe20000010000 */
[--C-:B------:R-:W-:Y:S01]  /*25e0*/  HADD2.F32 R51, -RZ, R0.reuse.H0_H0 ;  /* 0x20000000ff337230 */ /* 0x100fe20000004100 */
[--C-:B------:R-:W-:Y:S01]  /*25f0*/  FADD.FTZ R26, R27, -R10.reuse ;  /* 0x8000000a1b1a7221 */ /* 0x100fe20000010000 */
[----:B------:R-:W-:Y:S01]  /*2600*/  HADD2.F32 R53, -RZ, R0.H1_H1 ;  /* 0x30000000ff357230 */ /* 0x000fe20000004100 */
        /* <DEDUP_REMOVED lines=26> */
[----:B------:R-:W-:Y:S01]  /*27b0*/  FMUL.FTZ R27, R48, R11 ;  /* 0x0000000b301b7220 */ /* 0x000fe20000410000 */
[----:B------:R-:W-:Y:S01]  /*27c0*/  ISETP.GT.U32.OR P4, PT, R41, 0x29f, P4 ;  /* 0x0000029f2900780c */ /* 0x000fe20002784470 */
[----:B------:R-:W-:-:S02]  /*27d0*/  FFMA.FTZ R18, R8, R7, R4 ;  /* 0x0000000708127223 */ /* 0x000fc40000010004 */
[C-C-:B------:R-:W-:Y:S02]  /*27e0*/  FFMA.FTZ R10, R8.reuse, R15, R4.reuse ;  /* 0x0000000f080a7223 */ /* 0x140fe40000010004 */
[C-C-:B------:R-:W-:Y:S02]  /*27f0*/  FFMA.FTZ R0, R8.reuse, R23, R4.reuse ;  /* 0x0000001708007223 */ /* 0x140fe40000010004 */
[----:B------:R-:W-:Y:S02]  /*2800*/  FFMA.FTZ R6, R8, R17, R4 ;  /* 0x0000001108067223 */ /* 0x000fe40000010004 */
[C-C-:B------:R-:W-:Y:S02]  /*2810*/  FFMA.FTZ R23, R9.reuse, R20, R5.reuse ;  /* 0x0000001409177223 */ /* 0x140fe40000010005 */
[C-C-:B------:R-:W-:Y:S02]  /*2820*/  FFMA.FTZ R15, R9.reuse, R26, R5.reuse ;  /* 0x0000001a090f7223 */ /* 0x140fe40000010005 */
[----:B------:R-:W-:-:S02]  /*2830*/  FFMA.FTZ R11, R9, R46, R5 ;  /* 0x0000002e090b7223 */ /* 0x000fc40000010005 */
[C-C-:B------:R-:W-:Y:S02]  /*2840*/  FFMA.FTZ R7, R9.reuse, R22, R5.reuse ;  /* 0x0000001609077223 */ /* 0x140fe40000010005 */
        /* <DEDUP_REMOVED lines=13> */
.L_x_3823:
        /* <DEDUP_REMOVED lines=12> */
.L_x_3825:
[----:B------:R-:W-:Y:S05]  /*29e0*/  BSYNC B0 ;  /* 0x0000000000007941 */ /* 0x000fea0003800000 */
.L_x_3824:
        /* <DEDUP_REMOVED lines=11> */
.L_x_3826:
[----:B------:R-:W-:Y:S01]  /*2aa0*/  BSSY B0, `(.L_x_3827) ;  /* 0x000000c000007945 */ /* 0x000fe20003800000 */
[----:B------:R-:W-:Y:S05]  /*2ab0*/  @P1 BRA `(.L_x_3828) ;  /* 0x000000a000001947 */ /* 0x000fea0003800000 */
[----:B0-----:R-:W-:Y:S01]  /*2ac0*/  MOV R8, R2 ;  /* 0x0000000200087202 */ /* 0x001fe20000000f00 */
        /* <DEDUP_REMOVED lines=9> */
.L_x_3828:
[----:B------:R-:W-:Y:S05]  /*2b60*/  BSYNC B0 ;  /* 0x0000000000007941 */ /* 0x000fea0003800000 */
.L_x_3827:
        /* <DEDUP_REMOVED lines=11> */
.L_x_3829:
        /* <DEDUP_REMOVED lines=12> */
.L_x_3831:
[----:B------:R-:W-:Y:S05]  /*2ce0*/  BSYNC B0 ;  /* 0x0000000000007941 */ /* 0x000fea0003800000 */
.L_x_3830:
        /* <DEDUP_REMOVED lines=11> */
.L_x_3832:
        /* <DEDUP_REMOVED lines=12> */
.L_x_3834:
[----:B------:R-:W-:Y:S05]  /*2e60*/  BSYNC B0 ;  /* 0x0000000000007941 */ /* 0x000fea0003800000 */
.L_x_3833:
        /* <DEDUP_REMOVED lines=11> */
.L_x_3835:
[----:B------:R-:W-:Y:S01]  /*2f20*/  BSSY B0, `(.L_x_3836) ;  /* 0x000000b000007945 */ /* 0x000fe20003800000 */
[----:B------:R-:W-:Y:S05]  /*2f30*/  @P4 BRA `(.L_x_3837) ;  /* 0x0000009000004947 */ /* 0x000fea0003800000 */
[----:B------:R-:W-:Y:S01]  /*2f40*/  MOV R3, R13 ;  /* 0x0000000d00037202 */ /* 0x000fe20000000f00 */
[----:B------:R-:W-:Y:S01]  /*2f50*/  IMAD R14, R14, c[0x0][0x1c0], RZ ;  /* 0x000070000e0e7a24 */ /* 0x000fe200078e02ff */
[----:B------:R-:W-:-:S03]  /*2f60*/  F2FP.PACK_AB R7, R7, R4 ;  /* 0x000000040707723e */ /* 0x000fc600000000ff */
[----:B0-----:R-:W-:-:S04]  /*2f70*/  IMAD.WIDE.U32 R8, R29, c[0x0][0x1c0], R2 ;  /* 0x000070001d087a25 */ /* 0x001fc800078e0002 */
[----:B------:R-:W-:Y:S01]  /*2f80*/  IMAD R3, R29, c[0x0][0x1c4], R14 ;  /* 0x000071001d037a24 */ /* 0x000fe200078e020e */
[----:B------:R-:W-:-:S04]  /*2f90*/  LEA R2, P1, R8, c[0x0][0x160], 0x1 ;  /* 0x0000580008027a11 */ /* 0x000fc800078208ff */
[----:B------:R-:W-:-:S04]  /*2fa0*/  IADD3 R3, R9, R3, RZ ;  /* 0x0000000309037210 */ /* 0x000fc80007ffe0ff */
[----:B------:R-:W-:-:S05]  /*2fb0*/  LEA.HI.X R3, R8, c[0x0][0x164], R3, 0x1, P1 ;  /* 0x0000590008037a11 */ /* 0x000fca00008f0c03 */
[----:B------:R0:W-:Y:S02]  /*2fc0*/  STG.E [R2.64], R7 ;  /* 0x0000000702007986 */ /* 0x0001e4000c101906 */
.L_x_3837:
[----:B------:R-:W-:Y:S05]  /*2fd0*/  BSYNC B0 ;  /* 0x0000000000007941 */ /* 0x000fea0003800000 */
.L_x_3836:
[----:B------:R-:W-:Y:S02]  /*2fe0*/  IADD3 R38, R38, c[0x0][0x10], RZ ;  /* 0x0000040026267a10 */ /* 0x000fe40007ffe0ff */
[----:B------:R-:W-:Y:S02]  /*2ff0*/  IADD3 R42, R42, 0x1, RZ ;  /* 0x000000012a2a7810 */ /* 0x000fe40007ffe0ff */
[----:B------:R-:W-:-:S13]  /*3000*/  ISETP.GE.AND P1, PT, R38, UR4, PT ;  /* 0x0000000426007c0c */ /* 0x000fda000bf26270 */
[----:B------:R-:W-:Y:S01]  /*3010*/  @P1 CALL.REL.NOINC `(.L_x_3838) ;  /* 0x0000001000001944 */ /* 0x000fe20003c00000 */
[----:B------:R-:W-:Y:S05]  /*3020*/  BRA `(.L_x_3839) ;  /* 0xffffd1e000007947 */ /* 0x000fea000383ffff */
.L_x_3838:
[----:B------:R-:W-:Y:S05]  /*3030*/  EXIT ;  /* 0x000000000000794d */ /* 0x000fea0003800000 */
.L_x_3840:
        /* <DEDUP_REMOVED lines=12> */
.L_x_5199:


//--------------------- .text._Z35group_norm_nhwc_fwd_one_pass_kernelI11Fp16IOFp32WLi256ELi84ELi672EEv26Group_norm_nhwc_fwd_params --------------------------
	.section	.text._Z35group_norm_nhwc_fwd_one_pass_kernelI11Fp16IOFp32WLi256ELi84ELi672EEv26Group_norm_nhwc_fwd_params,"ax",@progbits
	.sectioninfo	@"SHI_REGISTERS=80"
	.align	128
        .global         _Z35group_norm_nhwc_fwd_one_pass_kernelI11Fp16IOFp32WLi256ELi84ELi672EEv26Group_norm_nhwc_fwd_params
        .type           _Z35group_norm_nhwc_fwd_one_pass_kernelI11Fp16IOFp32WLi256ELi84ELi672EEv26Group_norm_nhwc_fwd_params,@function
        .size           _Z35group_norm_nhwc_fwd_one_pass_kernelI11Fp16IOFp32WLi256ELi84ELi672EEv26Group_norm_nhwc_fwd_params,(.L_x_5200 - _Z35group_norm_nhwc_fwd_one_pass_kernelI11Fp16IOFp32WLi256ELi84ELi672EEv26Group_norm_nhwc_fwd_params)
        .other          _Z35group_norm_nhwc_fwd_one_pass_kernelI11Fp16IOFp32WLi256ELi84ELi672EEv26Group_norm_nhwc_fwd_params,@"STO_CUDA_ENTRY STV_DEFAULT"
_Z35group_norm_nhwc_fwd_one_pass_kernelI11Fp16IOFp32WLi256ELi84ELi672EEv26Group_norm_nhwc_fwd_params:
.text._Z35group_norm_nhwc_fwd_one_pass_kernelI11Fp16IOFp32WLi256ELi84ELi672EEv26Group_norm_nhwc_fwd_params:
        /* <DEDUP_REMOVED lines=41> */
.L_x_3899:
[----:B0-----:R-:W-:Y:S01]  /*0290*/  IABS R8, c[0x0][0x1d8] ;  /* 0x0000760000087a13 */ /* 0x001fe20000000000 */
[----:B------:R-:W-:Y:S01]  /*02a0*/  @P0 IMAD R12, R4, c[0x0][0x1c0], RZ ;  /* 0x00007000040c0a24 */ /* 0x000fe200078e02ff */
[----:B------:R-:W-:Y:S01]  /*02b0*/  IABS R10, R66 ;  /* 0x00000042000a7213 */ /* 0x000fe20000000000 */
[----:B------:R-:W-:Y:S01]  /*02c0*/  CS2R R46, SRZ ;  /* 0x00000000002e7805 */ /* 0x000fe2000001ff00 */
[----:B------:R-:W0:Y:S01]  /*02d0*/  I2F.RP R5, R8 ;  /* 0x0000000800057306 */ /* 0x000e220000209400 */
[----:B------:R-:W-:Y:S01]  /*02e0*/  SHF.R.S32.HI R11, RZ, 0x1f, R67 ;  /* 0x0000001fff0b7819 */ /* 0x000fe20000011443 */
[----:B------:R-:W-:Y:S01]  /*02f0*/  @P0 IMAD R17, R65, c[0x0][0x1c4], R12 ;  /* 0x0000710041110a24 */ /* 0x000fe200078e020c */
        /* <DEDUP_REMOVED lines=19> */
[----:B------:R-:W-:-:S02]  /*0430*/  ISETP.GE.AND P3, PT, R5, RZ, PT ;  /* 0x000000ff0500720c */ /* 0x000fc40003f66270 */
[----:B------:R-:W-:-:S05]  /*0440*/  SHF.R.S32.HI R8, RZ, 0x1f, R61 ;  /* 0x0000001fff087819 */ /* 0x000fca000001143d */
[----:B------:R-:W-:Y:S02]  /*0450*/  @P1 IADD3 R7, R7, 0x1, RZ ;  /* 0x0000000107071810 */ /* 0x000fe40007ffe0ff */
[----:B------:R-:W-:Y:S02]  /*0460*/  ISETP.GE.U32.AND P1, PT, R64, c[0x0][0x1c8], PT ;  /* 0x0000720040007a0c */ /* 0x000fe40003f26070 */
        /* <DEDUP_REMOVED lines=8> */
[----:B------:R-:W-:-:S02]  /*04f0*/  SHF.R.S32.HI R5, RZ, 0x1f, R64 ;  /* 0x0000001fff057819 */ /* 0x000fc40000011440 */
[----:B------:R-:W-:Y:S01]  /*0500*/  ISETP.GT.U32.OR P2, PT, R0, 0x29f, P2 ;  /* 0x0000029f0000780c */ /* 0x000fe20001744470 */
[----:B------:R-:W-:Y:S01]  /*0510*/  IMAD R68, R68, 0x54, RZ ;  /* 0x0000005444447824 */ /* 0x000fe200078e02ff */
[----:B------:R-:W-:Y:S01]  /*0520*/  ISETP.GE.AND.EX P1, PT, R5, c[0x0][0x1cc], PT, P1 ;  /* 0x0000730005007a0c */ /* 0x000fe20003f26310 */
[----:B------:R-:W-:Y:S01]  /*0530*/  IMAD R10, R7, c[0x0][0x1d0], RZ ;  /* 0x00007400070a7a24 */ /* 0x000fe200078e02ff */
[----:B------:R-:W-:Y:S02]  /*0540*/  ISETP.GE.U32.AND P3, PT, R61, c[0x0][0x1c8], PT ;  /* 0x000072003d007a0c */ /* 0x000fe40003f66070 */
[----:B------:R-:W-:Y:S01]  /*0550*/  IADD3 R72, P5, R67, R68, RZ ;  /* 0x0000004443487210 */ /* 0x000fe20007fbe0ff */
[----:B------:R-:W-:Y:S01]  /*0560*/  IMAD R71, R9, c[0x0][0x1d4], R10 ;  /* 0x0000750009477a24 */ /* 0x000fe200078e020a */
[----:B------:R-:W-:Y:S02]  /*0570*/  ISETP.GT.U32.OR P1, PT, R0, 0x29f, P1 ;  /* 0x0000029f0000780c */ /* 0x000fe40000f24470 */
[----:B------:R-:W-:-:S02]  /*0580*/  LEA.HI.X.SX32 R73, R68, R11, 0x1, P5 ;  /* 0x0000000b44497211 */ /* 0x000fc400028f0eff */
[----:B------:R-:W-:Y:S01]  /*0590*/  SHF.R.S32.HI R7, RZ, 0x1f, R62 ;  /* 0x0000001fff077819 */ /* 0x000fe2000001143e */
[----:B------:R-:W-:Y:S01]  /*05a0*/  @!P2 IMAD R10, R6, c[0x0][0x1c0], RZ ;  /* 0x00007000060aaa24 */ /* 0x000fe200078e02ff */
[----:B------:R-:W-:Y:S01]  /*05b0*/  ISETP.GE.AND.EX P5, PT, R8, c[0x0][0x1cc], PT, P3 ;  /* 0x0000730008007a0c */ /* 0x000fe20003fa6330 */
[----:B------:R-:W-:Y:S01]  /*05c0*/  IMAD.WIDE.U32 R72, R9, c[0x0][0x1d0], R72 ;  /* 0x0000740009487a25 */ /* 0x000fe200078e0048 */
[----:B------:R-:W-:Y:S02]  /*05d0*/  ISETP.GE.AND.EX P4, PT, R7, c[0x0][0x1cc], PT, P4 ;  /* 0x0000730007007a0c */ /* 0x000fe40003f86340 */
[----:B------:R-:W-:Y:S01]  /*05e0*/  ISETP.GT.U32.OR P5, PT, R0, 0x29f, P5 ;  /* 0x0000029f0000780c */ /* 0x000fe20002fa4470 */
[----:B------:R-:W-:Y:S01]  /*05f0*/  @!P2 IMAD R19, R63, c[0x0][0x1c4], R10 ;  /* 0x000071003f13aa24 */ /* 0x000fe200078e020a */
[----:B------:R-:W-:Y:S01]  /*0600*/  IADD3 R71, R73, R71, RZ ;  /* 0x0000004749477210 */ /* 0x000fe20007ffe0ff */
[----:B------:R-:W-:Y:S01]  /*0610*/  @!P1 IMAD R9, R5, c[0x0][0x1c0], RZ ;  /* 0x0000700005099a24 */ /* 0x000fe200078e02ff */
[----:B------:R-:W-:-:S02]  /*0620*/  @!P1 MOV R70, R72 ;  /* 0x0000004800469202 */ /* 0x000fc40000000f00 */
[-C--:B------:R-:W-:Y:S01]  /*0630*/  @P0 MOV R10, R72.reuse ;  /* 0x00000048000a0202 */ /* 0x080fe20000000f00 */
[C---:B------:R-:W-:Y:S01]  /*0640*/  @!P1 IMAD R9, R64.reuse, c[0x0][0x1c4], R9 ;  /* 0x0000710040099a24 */ /* 0x040fe200078e0209 */
[-C--:B------:R-:W-:Y:S01]  /*0650*/  @P0 MOV R11, R71.reuse ;  /* 0x00000047000b0202 */ /* 0x080fe20000000f00 */
[----:B------:R-:W-:Y:S01]  /*0660*/  @!P1 IMAD.WIDE.U32 R14, R64, c[0x0][0x1c0], R70 ;  /* 0x00007000400e9a25 */ /* 0x000fe200078e0046 */
[----:B------:R-:W-:Y:S02]  /*0670*/  @!P2 MOV R12, R72 ;  /* 0x00000048000ca202 */ /* 0x000fe40000000f00 */
[----:B------:R-:W-:Y:S01]  /*0680*/  @!P2 MOV R13, R71 ;  /* 0x00000047000da202 */ /* 0x000fe20000000f00 */
[----:B------:R-:W-:Y:S01]  /*0690*/  @P0 IMAD.WIDE.U32 R10, R65, c[0x0][0x1c0], R10 ;  /* 0x00007000410a0a25 */ /* 0x000fe200078e000a */
[----:B------:R-:W-:Y:S02]  /*06a0*/  ISETP.GT.U32.OR P3, PT, R0, 0x29f, P4 ;  /* 0x0000029f0000780c */ /* 0x000fe40002764470 */
[----:B------:R-:W-:Y:S01]  /*06b0*/  @!P1 IADD3 R9, R15, R9, RZ ;  /* 0x000000090f099210 */ /* 0x000fe20007ffe0ff */
[----:B------:R-:W-:Y:S01]  /*06c0*/  @!P2 IMAD.WIDE.U32 R12, R63, c[0x0][0x1c0], R12 ;  /* 0x000070003f0caa25 */ /* 0x000fe200078e000c */
[----:B------:R-:W-:-:S02]  /*06d0*/  @!P1 LEA R20, P4, R14, c[0x0][0x170], 0x1 ;  /* 0x00005c000e149a11 */ /* 0x000fc400078808ff */
[----:B------:R-:W-:Y:S02]  /*06e0*/  @P0 IADD3 R11, R11, R17, RZ ;  /* 0x000000110b0b0210 */ /* 0x000fe40007ffe0ff */
[----:B------:R-:W-:Y:S02]  /*06f0*/  @!P1 LEA.HI.X R21, R14, c[0x0][0x174], R9, 0x1, P4 ;  /* 0x00005d000e159a11 */ /* 0x000fe400020f0c09 */
[----:B------:R-:W-:Y:S02]  /*0700*/  @!P2 IADD3 R9, R13, R19, RZ ;  /* 0x000000130d09a210 */ /* 0x000fe40007ffe0ff */
[----:B------:R-:W-:Y:S01]  /*0710*/  @P0 LEA R32, P4, R10, c[0x0][0x170], 0x1 ;  /* 0x00005c000a200a11 */ /* 0x000fe200078808ff */
[----:B------:R-:W-:Y:S01]  /*0720*/  @!P3 IMAD R13, R7, c[0x0][0x1c0], RZ ;  /* 0x00007000070dba24 */ /* 0x000fe200078e02ff */
[----:B------:R-:W-:Y:S02]  /*0730*/  @!P2 LEA R16, P6, R12, c[0x0][0x170], 0x1 ;  /* 0x00005c000c10aa11 */ /* 0x000fe400078c08ff */
[----:B------:R-:W-:Y:S01]  /*0740*/  @P0 LEA.HI.X R33, R10, c[0x0][0x174], R11, 0x1, P4 ;  /* 0x00005d000a210a11 */ /* 0x000fe200020f0c0b */
[----:B------:R-:W-:Y:S01]  /*0750*/  @!P3 IMAD R15, R62, c[0x0][0x1c4], R13 ;  /* 0x000071003e0fba24 */ /* 0x000fe200078e020d */
[----:B------:R-:W-:Y:S01]  /*0760*/  @!P2 LEA.HI.X R17, R12, c[0x0][0x174], R9, 0x1, P6 ;  /* 0x00005d000c11aa11 */ /* 0x000fe200030f0c09 */
[----:B------:R-:W-:Y:S01]  /*0770*/  @!P5 IMAD R12, R8, c[0x0][0x1c0], RZ ;  /* 0x00007000080cda24 */ /* 0x000fe200078e02ff */
[-C--:B------:R-:W-:Y:S01]  /*0780*/  @!P3 MOV R10, R72.reuse ;  /* 0x00000048000ab202 */ /* 0x080fe20000000f00 */
[----:B------:R0:W2:Y:S01]  /*0790*/  @P0 LDG.E R47, [R32.64] ;  /* 0x00000006202f0981 */ /* 0x0000a2000c1e1900 */
[-C--:B------:R-:W-:Y:S01]  /*07a0*/  @!P3 MOV R11, R71.reuse ;  /* 0x00000047000bb202 */ /* 0x080fe20000000f00 */
[----:B------:R-:W-:Y:S01]  /*07b0*/  @!P5 IMAD R19, R61, c[0x0][0x1c4], R12 ;  /* 0x000071003d13da24 */ /* 0x000fe200078e020c */
[----:B------:R-:W-:Y:S01]  /*07c0*/  @!P5 MOV R12, R72 ;  /* 0x00000048000cd202 */ /* 0x000fe20000000f00 */
[----:B------:R1:W3:Y:S01]  /*07d0*/  @!P2 LDG.E R46, [R16.64] ;  /* 0x00000006102ea981 */ /* 0x0002e2000c1e1900 */
[----:B------:R-:W-:Y:S01]  /*07e0*/  @!P5 MOV R13, R71 ;  /* 0x00000047000dd202 */ /* 0x000fe20000000f00 */
[----:B------:R-:W-:Y:S01]  /*07f0*/  @!P3 IMAD.WIDE.U32 R10, R62, c[0x0][0x1c0], R10 ;  /* 0x000070003e0aba25 */ /* 0x000fe200078e000a */
[----:B------:R-:W-:-:S02]  /*0800*/  ISETP.GE.U32.AND P4, PT, R60, c[0x0][0x1c8], PT ;  /* 0x000072003c007a0c */ /* 0x000fc40003f86070 */
[----:B------:R-:W-:Y:S01]  /*0810*/  SHF.R.S32.HI R9, RZ, 0x1f, R60 ;  /* 0x0000001fff097819 */ /* 0x000fe2000001143c */
[----:B------:R-:W-:Y:S01]  /*0820*/  @!P5 IMAD.WIDE.U32 R12, R61, c[0x0][0x1c0], R12 ;  /* 0x000070003d0cda25 */ /* 0x000fe200078e000c */
[----:B------:R-:W-:Y:S02]  /*0830*/  @!P3 IADD3 R11, R11, R15, RZ ;  /* 0x0000000f0b0bb210 */ /* 0x000fe40007ffe0ff */
[C---:B------:R-:W-:Y:S02]  /*0840*/  @!P3 LEA R14, P6, R10.reuse, c[0x0][0x170], 0x1 ;  /* 0x00005c000a0eba11 */ /* 0x040fe400078c08ff */
[----:B------:R-:W-:Y:S02]  /*0850*/  ISETP.GE.AND.EX P4, PT, R9, c[0x0][0x1cc], PT, P4 ;  /* 0x0000730009007a0c */ /* 0x000fe40003f86340 */
[----:B------:R-:W-:Y:S02]  /*0860*/  @!P3 LEA.HI.X R15, R10, c[0x0][0x174], R11, 0x1, P6 ;  /* 0x00005d000a0fba11 */ /* 0x000fe400030f0c0b */
[----:B------:R-:W-:-:S02]  /*0870*/  @!P5 IADD3 R11, R13, R19, RZ ;  /* 0x000000130d0bd210 */ /* 0x000fc40007ffe0ff */
[----:B------:R-:W-:Y:S02]  /*0880*/  @!P5 LEA R18, P6, R12, c[0x0][0x170], 0x1 ;  /* 0x00005c000c12da11 */ /* 0x000fe400078c08ff */
[----:B------:R-:W-:Y:S02]  /*0890*/  ISETP.GT.U32.OR P4, PT, R0, 0x29f, P4 ;  /* 0x0000029f0000780c */ /* 0x000fe40002784470 */
[----:B------:R-:W-:Y:S02]  /*08a0*/  @!P5 LEA.HI.X R19, R12, c[0x0][0x174], R11, 0x1, P6 ;  /* 0x00005d000c13da11 */ /* 0x000fe400030f0c0b */
[----:B------:R-:W-:Y:S01]  /*08b0*/  MOV R12, RZ ;  /* 0x000000ff000c7202 */ /* 0x000fe20000000f00 */
[----:B------:R-:W-:Y:S01]  /*08c0*/  CS2R R10, SRZ ;  /* 0x00000000000a7805 */ /* 0x000fe2000001ff00 */
[----:B------:R-:W-:Y:S02]  /*08d0*/  ISETP.GE.U32.AND P2, PT, R59, c[0x0][0x1c8], PT ;  /* 0x000072003b007a0c */ /* 0x000fe40003f46070 */
[----:B------:R-:W-:-:S02]  /*08e0*/  SHF.R.S32.HI R13, RZ, 0x1f, R59 ;  /* 0x0000001fff0d7819 */ /* 0x000fc4000001143b */
[----:B------:R4:W5:Y:S02]  /*08f0*/  @!P5 LDG.E R12, [R18.64] ;  /* 0x00000006120cd981 */ /* 0x000964000c1e1900 */
[----:B------:R-:W-:Y:S01]  /*0900*/  ISETP.GE.AND.EX P5, PT, R13, c[0x0][0x1cc], PT, P2 ;  /* 0x000073000d007a0c */ /* 0x000fe20003fa6320 */
[----:B------:R-:W-:Y:S01]  /*0910*/  @!P4 IMAD R23, R9, c[0x0][0x1c0], RZ ;  /* 0x000070000917ca24 */ /* 0x000fe200078e02ff */
[----:B-1----:R-:W-:Y:S01]  /*0920*/  @!P4 MOV R16, R72 ;  /* 0x000000480010c202 */ /* 0x002fe20000000f00 */
[----:B------:R1:W5:Y:S01]  /*0930*/  @!P1 LDG.E R10, [R20.64] ;  /* 0x00000006140a9981 */ /* 0x000362000c1e1900 */
[----:B------:R-:W-:Y:S02]  /*0940*/  @!P4 MOV R17, R71 ;  /* 0x000000470011c202 */ /* 0x000fe40000000f00 */
[----:B------:R-:W-:Y:S01]  /*0950*/  ISETP.GT.U32.OR P5, PT, R0, 0x29f, P5 ;  /* 0x0000029f0000780c */ /* 0x000fe20002fa4470 */
[C---:B------:R-:W-:Y:S01]  /*0960*/  @!P4 IMAD R23, R60.reuse, c[0x0][0x1c4], R23 ;  /* 0x000071003c17ca24 */ /* 0x040fe200078e0217 */
[----:B------:R0:W5:Y:S01]  /*0970*/  @!P3 LDG.E R11, [R14.64] ;  /* 0x000000060e0bb981 */ /* 0x000162000c1e1900 */
[----:B------:R-:W-:Y:S01]  /*0980*/  @!P4 IMAD.WIDE.U32 R16, R60, c[0x0][0x1c0], R16 ;  /* 0x000070003c10ca25 */ /* 0x000fe200078e0010 */
[----:B------:R-:W-:-:S02]  /*0990*/  ISETP.GE.U32.AND P1, PT, R58, c[0x0][0x1c8], PT ;  /* 0x000072003a007a0c */ /* 0x000fc40003f26070 */
[----:B------:R-:W-:Y:S02]  /*09a0*/  ISETP.GE.U32.AND P2, PT, R57, c[0x0][0x1c8], PT ;  /* 0x0000720039007a0c */ /* 0x000fe40003f46070 */
[----:B------:R-:W-:Y:S02]  /*09b0*/  @!P4 IADD3 R17, R17, R23, RZ ;  /* 0x000000171111c210 */ /* 0x000fe40007ffe0ff */
[----:B-1----:R-:W-:Y:S02]  /*09c0*/  @!P4 LEA R20, P6, R16, c[0x0][0x170], 0x1 ;  /* 0x00005c001014ca11 */ /* 0x002fe400078c08ff */
[----:B0-----:R-:W-:Y:S02]  /*09d0*/  SHF.R.S32.HI R14, RZ, 0x1f, R58 ;  /* 0x0000001fff0e7819 */ /* 0x001fe4000001143a */
[----:B------:R-:W-:Y:S02]  /*09e0*/  SHF.R.S32.HI R15, RZ, 0x1f, R57 ;  /* 0x0000001fff0f7819 */ /* 0x000fe40000011439 */
[----:B------:R-:W-:-:S02]  /*09f0*/  ISETP.GE.AND.EX P1, PT, R14, c[0x0][0x1cc], PT, P1 ;  /* 0x000073000e007a0c */ /* 0x000fc40003f26310 */
[----:B------:R-:W-:Y:S02]  /*0a00*/  ISETP.GE.AND.EX P2, PT, R15, c[0x0][0x1cc], PT, P2 ;  /* 0x000073000f007a0c */ /* 0x000fe40003f46320 */
[----:B------:R-:W-:Y:S01]  /*0a10*/  @!P4 LEA.HI.X R21, R16, c[0x0][0x174], R17, 0x1, P6 ;  /* 0x00005d001015ca11 */ /* 0x000fe200030f0c11 */
[----:B------:R-:W-:Y:S01]  /*0a20*/  @!P5 IMAD R16, R13, c[0x0][0x1c0], RZ ;  /* 0x000070000d10da24 */ /* 0x000fe200078e02ff */
[----:B----4-:R-:W-:Y:S02]  /*0a30*/  @!P5 MOV R18, R72 ;  /* 0x000000480012d202 */ /* 0x010fe40000000f00 */
[----:B------:R-:W-:Y:S02]  /*0a40*/  @!P5 MOV R19, R71 ;  /* 0x000000470013d202 */ /* 0x000fe40000000f00 */
[C---:B------:R-:W-:Y:S02]  /*0a50*/  ISETP.GT.U32.OR P1, PT, R0.reuse, 0x29f, P1 ;  /* 0x0000029f0000780c */ /* 0x040fe40000f24470 */
[----:B------:R-:W-:Y:S01]  /*0a60*/  ISETP.GT.U32.OR P2, PT, R0, 0x29f, P2 ;  /* 0x0000029f0000780c */ /* 0x000fe20001744470 */
[----:B------:R-:W-:-:S02]  /*0a70*/  @!P5 IMAD R17, R59, c[0x0][0x1c4], R16 ;  /* 0x000071003b11da24 */ /* 0x000fc400078e0210 */
[----:B------:R-:W-:Y:S01]  /*0a80*/  @!P5 IMAD.WIDE.U32 R18, R59, c[0x0][0x1c0], R18 ;  /* 0x000070003b12da25 */ /* 0x000fe200078e0012 */
[----:B------:R-:W-:Y:S02]  /*0a90*/  ISETP.GE.U32.AND P3, PT, R56, c[0x0][0x1c8], PT ;  /* 0x0000720038007a0c */ /* 0x000fe40003f66070 */
[----:B------:R-:W-:Y:S02]  /*0aa0*/  SHF.R.S32.HI R28, RZ, 0x1f, R56 ;  /* 0x0000001fff1c7819 */ /* 0x000fe40000011438 */
[----:B------:R-:W-:Y:S02]  /*0ab0*/  MOV R29, RZ ;  /* 0x000000ff001d7202 */ /* 0x000fe40000000f00 */
[----:B------:R-:W-:Y:S02]  /*0ac0*/  @!P5 IADD3 R19, R19, R17, RZ ;  /* 0x000000111313d210 */ /* 0x000fe40007ffe0ff */
[----:B------:R-:W-:Y:S02]  /*0ad0*/  @!P5 LEA R26, P6, R18, c[0x0][0x170], 0x1 ;  /* 0x00005c00121ada11 */ /* 0x000fe400078c08ff */
[----:B------:R-:W-:Y:S01]  /*0ae0*/  ISETP.GE.AND.EX P3, PT, R28, c[0x0][0x1cc], PT, P3 ;  /* 0x000073001c007a0c */ /* 0x000fe20003f66330 */
[----:B------:R0:W4:Y:S01]  /*0af0*/  @!P4 LDG.E R29, [R20.64] ;  /* 0x00000006141dc981 */ /* 0x000122000c1e1900 */
[----:B------:R-:W-:Y:S01]  /*0b00*/  @!P5 LEA.HI.X R27, R18, c[0x0][0x174], R19, 0x1, P6 ;  /* 0x00005d00121bda11 */ /* 0x000fe200030f0c13 */
[----:B------:R-:W-:Y:S01]  /*0b10*/  @!P2 IMAD R18, R15, c[0x0][0x1c0], RZ ;  /* 0x000070000f12aa24 */ /* 0x000fe200078e02ff */
[----:B------:R-:W-:Y:S01]  /*0b20*/  @!P1 MOV R16, R72 ;  /* 0x0000004800109202 */ /* 0x000fe20000000f00 */
[----:B------:R-:W-:Y:S01]  /*0b30*/  @!P1 IMAD R23, R14, c[0x0][0x1c0], RZ ;  /* 0x000070000e179a24 */ /* 0x000fe200078e02ff */
[----:B------:R-:W-:-:S02]  /*0b40*/  @!P1 MOV R17, R71 ;  /* 0x0000004700119202 */ /* 0x000fc40000000f00 */
[----:B------:R-:W-:Y:S02]  /*0b50*/  ISETP.GE.U32.AND P4, PT, R55, c[0x0][0x1c8], PT ;  /* 0x0000720037007a0c */ /* 0x000fe40003f86070 */
[----:B------:R-:W-:Y:S01]  /*0b60*/  SHF.R.S32.HI R30, RZ, 0x1f, R55 ;  /* 0x0000001fff1e7819 */ /* 0x000fe20000011437 */
[----:B0-----:R-:W-:Y:S01]  /*0b70*/  @!P2 IMAD R21, R57, c[0x0][0x1c4], R18 ;  /* 0x000071003915aa24 */ /* 0x001fe200078e0212 */
[----:B------:R-:W-:Y:S01]  /*0b80*/  ISETP.GT.U32.OR P3, PT, R0, 0x29f, P3 ;  /* 0x0000029f0000780c */ /* 0x000fe20001f64470 */
[C---:B------:R-:W-:Y:S01]  /*0b90*/  @!P1 IMAD R23, R58.reuse, c[0x0][0x1c4], R23 ;  /* 0x000071003a179a24 */ /* 0x040fe200078e0217 */
[----:B------:R-:W-:Y:S01]  /*0ba0*/  @!P2 MOV R18, R72 ;  /* 0x000000480012a202 */ /* 0x000fe20000000f00 */
[----:B------:R-:W-:Y:S01]  /*0bb0*/  @!P1 IMAD.WIDE.U32 R16, R58, c[0x0][0x1c0], R16 ;  /* 0x000070003a109a25 */ /* 0x000fe200078e0010 */
[----:B------:R-:W-:Y:S02]  /*0bc0*/  @!P2 MOV R19, R71 ;  /* 0x000000470013a202 */ /* 0x000fe40000000f00 */
[----:B------:R-:W-:-:S02]  /*0bd0*/  ISETP.GE.AND.EX P4, PT, R30, c[0x0][0x1cc], PT, P4 ;  /* 0x000073001e007a0c */ /* 0x000fc40003f86340 */
[----:B------:R-:W-:Y:S01]  /*0be0*/  @!P1 IADD3 R17, R17, R23, RZ ;  /* 0x0000001711119210 */ /* 0x000fe20007ffe0ff */
[----:B------:R-:W-:Y:S01]  /*0bf0*/  @!P2 IMAD.WIDE.U32 R18, R57, c[0x0][0x1c0], R18 ;  /* 0x000070003912aa25 */ /* 0x000fe200078e0012 */
[----:B------:R-:W-:Y:S02]  /*0c00*/  @!P1 LEA R22, P6, R16, c[0x0][0x170], 0x1 ;  /* 0x00005c0010169a11 */ /* 0x000fe400078c08ff */
[----:B------:R-:W-:Y:S02]  /*0c10*/  ISETP.GT.U32.OR P4, PT, R0, 0x29f, P4 ;  /* 0x0000029f0000780c */ /* 0x000fe40002784470 */
[----:B------:R-:W-:Y:S02]  /*0c20*/  MOV R31, RZ ;  /* 0x000000ff001f7202 */ /* 0x000fe40000000f00 */
[----:B------:R-:W-:Y:S02]  /*0c30*/  @!P1 LEA.HI.X R23, R16, c[0x0][0x174], R17, 0x1, P6 ;  /* 0x00005d0010179a11 */ /* 0x000fe400030f0c11 */
[----:B------:R-:W-:Y:S01]  /*0c40*/  @!P2 IADD3 R17, R19, R21, RZ ;  /* 0x000000151311a210 */ /* 0x000fe20007ffe0ff */
[----:B------:R-:W-:Y:S01]  /*0c50*/  @!P3 IMAD R25, R28, c[0x0][0x1c0], RZ ;  /* 0x000070001c19ba24 */ /* 0x000fe200078e02ff */
[----:B------:R-:W-:Y:S01]  /*0c60*/  @!P3 MOV R20, R72 ;  /* 0x000000480014b202 */ /* 0x000fe20000000f00 */
[----:B------:R0:W4:Y:S01]  /*0c70*/  @!P5 LDG.E R31, [R26.64] ;  /* 0x000000061a1fd981 */ /* 0x000122000c1e1900 */
[----:B------:R-:W-:-:S02]  /*0c80*/  @!P3 MOV R21, R71 ;  /* 0x000000470015b202 */ /* 0x000fc40000000f00 */
[----:B------:R-:W-:Y:S02]  /*0c90*/  ISETP.GE.U32.AND P5, PT, R54, c[0x0][0x1c8], PT ;  /* 0x0000720036007a0c */ /* 0x000fe40003fa6070 */
[----:B------:R-:W-:Y:S01]  /*0ca0*/  SHF.R.S32.HI R32, RZ, 0x1f, R54 ;  /* 0x0000001fff207819 */ /* 0x000fe20000011436 */
[----:B------:R-:W-:Y:S01]  /*0cb0*/  @!P3 IMAD R25, R56, c[0x0][0x1c4], R25 ;  /* 0x000071003819ba24 */ /* 0x000fe200078e0219 */
[----:B------:R-:W-:Y:S01]  /*0cc0*/  @!P2 LEA R16, P6, R18, c[0x0][0x170], 0x1 ;  /* 0x00005c001210aa11 */ /* 0x000fe200078c08ff */
[----:B------:R-:W-:Y:S01]  /*0cd0*/  @!P3 IMAD.WIDE.U32 R20, R56, c[0x0][0x1c0], R20 ;  /* 0x000070003814ba25 */ /* 0x000fe200078e0014 */
[----:B------:R-:W-:Y:S01]  /*0ce0*/  ISETP.GE.AND.EX P5, PT, R32, c[0x0][0x1cc], PT, P5 ;  /* 0x0000730020007a0c */ /* 0x000fe20003fa6350 */
[----:B------:R-:W-:Y:S02]  /*0cf0*/  CS2R R34, SRZ ;  /* 0x0000000000227805 */ /* 0x000fe4000001ff00 */
[----:B------:R-:W-:Y:S01]  /*0d00*/  @!P4 IMAD R24, R30, c[0x0][0x1c0], RZ ;  /* 0x000070001e18ca24 */ /* 0x000fe200078e02ff */
[----:B------:R-:W-:-:S02]  /*0d10*/  MOV R33, RZ ;  /* 0x000000ff00217202 */ /* 0x000fc40000000f00 */
[----:B------:R-:W-:Y:S02]  /*0d20*/  ISETP.GT.U32.OR P5, PT, R0, 0x29f, P5 ;  /* 0x0000029f0000780c */ /* 0x000fe40002fa4470 */
[----:B------:R-:W-:Y:S02]  /*0d30*/  @!P2 LEA.HI.X R17, R18, c[0x0][0x174], R17, 0x1, P6 ;  /* 0x00005d001211aa11 */ /* 0x000fe400030f0c11 */
[----:B------:R-:W-:Y:S01]  /*0d40*/  @!P3 IADD3 R19, R21, R25, RZ ;  /* 0x000000191513b210 */ /* 0x000fe20007ffe0ff */
[----:B------:R-:W-:Y:S01]  /*0d50*/  @!P4 IMAD R21, R55, c[0x0][0x1c4], R24 ;  /* 0x000071003715ca24 */ /* 0x000fe200078e0218 */
[----:B------:R-:W-:Y:S01]  /*0d60*/  @!P4 MOV R24, R72 ;  /* 0x000000480018c202 */ /* 0x000fe20000000f00 */
[----:B------:R1:W4:Y:S01]  /*0d70*/  @!P1 LDG.E R33, [R22.64] ;  /* 0x0000000616219981 */ /* 0x000322000c1e1900 */
[----:B------:R-:W-:Y:S02]  /*0d80*/  @!P4 MOV R25, R71 ;  /* 0x000000470019c202 */ /* 0x000fe40000000f00 */
[----:B------:R-:W-:Y:S01]  /*0d90*/  SHF.R.S32.HI R36, RZ, 0x1f, R53 ;  /* 0x0000001fff247819 */ /* 0x000fe20000011435 */
[----:B------:R0:W4:Y:S01]  /*0da0*/  @!P2 LDG.E R34, [R16.64] ;  /* 0x000000061022a981 */ /* 0x000122000c1e1900 */
[----:B------:R-:W-:Y:S01]  /*0db0*/  ISETP.GE.U32.AND P2, PT, R53, c[0x0][0x1c8], PT ;  /* 0x0000720035007a0c */ /* 0x000fe20003f46070 */
[----:B------:R-:W-:Y:S01]  /*0dc0*/  @!P4 IMAD.WIDE.U32 R24, R55, c[0x0][0x1c0], R24 ;  /* 0x000070003718ca25 */ /* 0x000fe200078e0018 */
[----:B------:R-:W-:-:S02]  /*0dd0*/  ISETP.GE.U32.AND P1, PT, R52, c[0x0][0x1c8], PT ;  /* 0x0000720034007a0c */ /* 0x000fc40003f26070 */
[----:B------:R-:W-:Y:S02]  /*0de0*/  SHF.R.S32.HI R37, RZ, 0x1f, R52 ;  /* 0x0000001fff257819 */ /* 0x000fe40000011434 */
[----:B------:R-:W-:Y:S02]  /*0df0*/  ISETP.GE.AND.EX P2, PT, R36, c[0x0][0x1cc], PT, P2 ;  /* 0x0000730024007a0c */ /* 0x000fe40003f46320 */
[----:B------:R-:W-:Y:S02]  /*0e00*/  ISETP.GE.AND.EX P1, PT, R37, c[0x0][0x1cc], PT, P1 ;  /* 0x0000730025007a0c */ /* 0x000fe40003f26310 */
[----:B------:R-:W-:Y:S02]  /*0e10*/  @!P3 LEA R18, P6, R20, c[0x0][0x170], 0x1 ;  /* 0x00005c001412ba11 */ /* 0x000fe400078c08ff */
[----:B------:R-:W-:Y:S01]  /*0e20*/  @!P4 IADD3 R21, R25, R21, RZ ;  /* 0x000000151915c210 */ /* 0x000fe20007ffe0ff */
[----:B------:R-:W-:Y:S01]  /*0e30*/  @!P5 IMAD R25, R32, c[0x0][0x1c0], RZ ;  /* 0x000070002019da24 */ /* 0x000fe200078e02ff */
[----:B0-----:R-:W-:-:S02]  /*0e40*/  @!P5 MOV R16, R72 ;  /* 0x000000480010d202 */ /* 0x001fc40000000f00 */
[----:B------:R-:W-:Y:S02]  /*0e50*/  @!P5 MOV R17, R71 ;  /* 0x000000470011d202 */ /* 0x000fe40000000f00 */
[C---:B------:R-:W-:Y:S02]  /*0e60*/  ISETP.GT.U32.OR P2, PT, R0.reuse, 0x29f, P2 ;  /* 0x0000029f0000780c */ /* 0x040fe40001744470 */
[----:B------:R-:W-:Y:S01]  /*0e70*/  ISETP.GT.U32.OR P1, PT, R0, 0x29f, P1 ;  /* 0x0000029f0000780c */ /* 0x000fe20000f24470 */
[----:B------:R-:W-:Y:S01]  /*0e80*/  @!P5 IMAD R25, R54, c[0x0][0x1c4], R25 ;  /* 0x000071003619da24 */ /* 0x000fe200078e0219 */
[----:B------:R-:W-:Y:S01]  /*0e90*/  @!P3 LEA.HI.X R19, R20, c[0x0][0x174], R19, 0x1, P6 ;  /* 0x00005d001413ba11 */ /* 0x000fe200030f0c13 */
[----:B------:R-:W-:Y:S01]  /*0ea0*/  @!P5 IMAD.WIDE.U32 R16, R54, c[0x0][0x1c0], R16 ;  /* 0x000070003610da25 */ /* 0x000fe200078e0010 */
[C---:B------:R-:W-:Y:S02]  /*0eb0*/  @!P4 LEA R20, P6, R24.reuse, c[0x0][0x170], 0x1 ;  /* 0x00005c001814ca11 */ /* 0x040fe400078c08ff */
[----:B------:R-:W-:Y:S01]  /*0ec0*/  MOV R38, RZ ;  /* 0x000000ff00267202 */ /* 0x000fe20000000f00 */
[----:B------:R0:W4:Y:S01]  /*0ed0*/  @!P3 LDG.E R35, [R18.64] ;  /* 0x000000061223b981 */ /* 0x000122000c1e1900 */
[----:B------:R-:W-:-:S02]  /*0ee0*/  @!P4 LEA.HI.X R21, R24, c[0x0][0x174], R21, 0x1, P6 ;  /* 0x00005d001815ca11 */ /* 0x000fc400030f0c15 */
[----:B------:R-:W-:Y:S02]  /*0ef0*/  @!P5 IADD3 R17, R17, R25, RZ ;  /* 0x000000191111d210 */ /* 0x000fe40007ffe0ff */
[----:B------:R-:W-:Y:S01]  /*0f00*/  ISETP.GE.U32.AND P3, PT, R51, c[0x0][0x1c8], PT ;  /* 0x0000720033007a0c */ /* 0x000fe20003f66070 */
[----:B------:R1:W4:Y:S01]  /*0f10*/  @!P4 LDG.E R38, [R20.64] ;  /* 0x000000061426c981 */ /* 0x000322000c1e1900 */
[C---:B0-----:R-:W-:Y:S02]  /*0f20*/  @!P5 LEA R18, P6, R16.reuse, c[0x0][0x170], 0x1 ;  /* 0x00005c001012da11 */ /* 0x041fe400078c08ff */
[----:B------:R-:W-:Y:S02]  /*0f30*/  SHF.R.S32.HI R39, RZ, 0x1f, R51 ;  /* 0x0000001fff277819 */ /* 0x000fe40000011433 */
[----:B------:R-:W-:Y:S01]  /*0f40*/  @!P5 LEA.HI.X R19, R16, c[0x0][0x174], R17, 0x1, P6 ;  /* 0x00005d001013da11 */ /* 0x000fe200030f0c11 */
[----:B------:R-:W-:Y:S01]  /*0f50*/  @!P2 IMAD R16, R36, c[0x0][0x1c0], RZ ;  /* 0x000070002410aa24 */ /* 0x000fe200078e02ff */
[-C--:B-1----:R-:W-:Y:S01]  /*0f60*/  @!P2 MOV R20, R72.reuse ;  /* 0x000000480014a202 */ /* 0x082fe20000000f00 */
[----:B------:R-:W-:Y:S01]  /*0f70*/  @!P1 IMAD R17, R37, c[0x0][0x1c0], RZ ;  /* 0x0000700025119a24 */ /* 0x000fe200078e02ff */
[-C--:B------:R-:W-:Y:S01]  /*0f80*/  @!P2 MOV R21, R71.reuse ;  /* 0x000000470015a202 */ /* 0x080fe20000000f00 */
[----:B------:R-:W-:Y:S01]  /*0f90*/  @!P2 IMAD R23, R53, c[0x0][0x1c4], R16 ;  /* 0x000071003517aa24 */ /* 0x000fe200078e0210 */
[----:B------:R-:W-:Y:S01]  /*0fa0*/  ISETP.GE.AND.EX P3, PT, R39, c[0x0][0x1cc], PT, P3 ;  /* 0x0000730027007a0c */ /* 0x000fe20003f66330 */
[----:B------:R-:W-:Y:S01]  /*0fb0*/  @!P1 IMAD R27, R52, c[0x0][0x1c4], R17 ;  /* 0x00007100341b9a24 */ /* 0x000fe200078e0211 */
[----:B------:R-:W-:Y:S01]  /*0fc0*/  @!P1 MOV R16, R72 ;  /* 0x0000004800109202 */ /* 0x000fe20000000f00 */
[----:B------:R-:W-:Y:S01]  /*0fd0*/  @!P2 IMAD.WIDE.U32 R20, R53, c[0x0][0x1c0], R20 ;  /* 0x000070003514aa25 */ /* 0x000fe200078e0014 */
[----:B------:R-:W-:-:S02]  /*0fe0*/  @!P1 MOV R17, R71 ;  /* 0x0000004700119202 */ /* 0x000fc40000000f00 */
[----:B------:R-:W-:Y:S02]  /*0ff0*/  ISETP.GT.U32.OR P3, PT, R0, 0x29f, P3 ;  /* 0x0000029f0000780c */ /* 0x000fe40001f64470 */
[----:B------:R-:W-:Y:S01]  /*1000*/  @!P2 IADD3 R21, R21, R23, RZ ;  /* 0x000000171515a210 */ /* 0x000fe20007ffe0ff */
[----:B------:R-:W-:Y:S01]  /*1010*/  @!P1 IMAD.WIDE.U32 R16, R52, c[0x0][0x1c0], R16 ;  /* 0x0000700034109a25 */ /* 0x000fe200078e0010 */
[----:B------:R-:W-:Y:S02]  /*1020*/  @!P2 LEA R24, P6, R20, c[0x0][0x170], 0x1 ;  /* 0x00005c001418aa11 */ /* 0x000fe400078c08ff */
[----:B------:R-:W-:Y:S02]  /*1030*/  ISETP.GE.U32.AND P4, PT, R50, c[0x0][0x1c8], PT ;  /* 0x0000720032007a0c */ /* 0x000fe40003f86070 */
[----:B------:R-:W-:Y:S02]  /*1040*/  SHF.R.S32.HI R40, RZ, 0x1f, R50 ;  /* 0x0000001fff287819 */ /* 0x000fe40000011432 */
[----:B------:R-:W-:-:S02]  /*1050*/  @!P2 LEA.HI.X R25, R20, c[0x0][0x174], R21, 0x1, P6 ;  /* 0x00005d001419aa11 */ /* 0x000fc400030f0c15 */
[----:B------:R-:W-:Y:S02]  /*1060*/  @!P1 IADD3 R17, R17, R27, RZ ;  /* 0x0000001b11119210 */ /* 0x000fe40007ffe0ff */
[----:B------:R-:W-:Y:S02]  /*1070*/  @!P1 LEA R22, P6, R16, c[0x0][0x170], 0x1 ;  /* 0x00005c0010169a11 */ /* 0x000fe400078c08ff */
[----:B------:R-:W-:Y:S02]  /*1080*/  ISETP.GE.AND.EX P4, PT, R40, c[0x0][0x1cc], PT, P4 ;  /* 0x0000730028007a0c */ /* 0x000fe40003f86340 */
[----:B------:R-:W-:Y:S01]  /*1090*/  @!P1 LEA.HI.X R23, R16, c[0x0][0x174], R17, 0x1, P6 ;  /* 0x00005d0010179a11 */ /* 0x000fe200030f0c11 */
[----:B------:R-:W-:Y:S01]  /*10a0*/  @!P3 IMAD R16, R39, c[0x0][0x1c0], RZ ;  /* 0x000070002710ba24 */ /* 0x000fe200078e02ff */
[----:B------:R-:W-:Y:S02]  /*10b0*/  ISETP.GT.U32.OR P4, PT, R0, 0x29f, P4 ;  /* 0x0000029f0000780c */ /* 0x000fe40002784470 */
[----:B------:R-:W-:Y:S01]  /*10c0*/  MOV R41, RZ ;  /* 0x000000ff00297202 */ /* 0x000fe20000000f00 */
[----:B------:R-:W-:Y:S01]  /*10d0*/  @!P3 IMAD R21, R51, c[0x0][0x1c4], R16 ;  /* 0x000071003315ba24 */ /* 0x000fe200078e0210 */
[----:B------:R-:W-:-:S02]  /*10e0*/  @!P3 MOV R16, R72 ;  /* 0x000000480010b202 */ /* 0x000fc40000000f00 */
[----:B------:R-:W-:Y:S01]  /*10f0*/  @!P3 MOV R17, R71 ;  /* 0x000000470011b202 */ /* 0x000fe20000000f00 */
[----:B------:R-:W-:Y:S01]  /*1100*/  CS2R R42, SRZ ;  /* 0x00000000002a7805 */ /* 0x000fe2000001ff00 */
[----:B------:R0:W4:Y:S03]  /*1110*/  @!P5 LDG.E R41, [R18.64] ;  /* 0x000000061229d981 */ /* 0x000126000c1e1900 */
[----:B------:R-:W-:Y:S02]  /*1120*/  @!P3 IMAD.WIDE.U32 R16, R51, c[0x0][0x1c0], R16 ;  /* 0x000070003310ba25 */ /* 0x000fe400078e0010 */
[----:B------:R5:W4:Y:S02]  /*1130*/  @!P2 LDG.E R42, [R24.64] ;  /* 0x00000006182aa981 */ /* 0x000b24000c1e1900 */
[----:B------:R-:W-:Y:S01]  /*1140*/  @!P4 IMAD R27, R40, c[0x0][0x1c0], RZ ;  /* 0x00007000281bca24 */ /* 0x000fe200078e02ff */
[----:B------:R-:W-:Y:S01]  /*1150*/  @!P3 IADD3 R17, R17, R21, RZ ;  /* 0x000000151111b210 */ /* 0x000fe20007ffe0ff */
[----:B------:R1:W4:Y:S01]  /*1160*/  @!P1 LDG.E R43, [R22.64] ;  /* 0x00000006162b9981 */ /* 0x000322000c1e1900 */
[----:B------:R-:W-:-:S02]  /*1170*/  @!P3 LEA R20, P1, R16, c[0x0][0x170], 0x1 ;  /* 0x00005c001014ba11 */ /* 0x000fc400078208ff */
[----:B0-----:R-:W-:Y:S02]  /*1180*/  @!P4 MOV R18, R72 ;  /* 0x000000480012c202 */ /* 0x001fe40000000f00 */
[----:B------:R-:W-:Y:S01]  /*1190*/  @!P4 MOV R19, R71 ;  /* 0x000000470013c202 */ /* 0x000fe20000000f00 */
[----:B------:R-:W-:Y:S01]  /*11a0*/  CS2R R44, SRZ ;  /* 0x00000000002c7805 */ /* 0x000fe2000001ff00 */
[----:B------:R-:W-:Y:S01]  /*11b0*/  @!P3 LEA.HI.X R21, R16, c[0x0][0x174], R17, 0x1, P1 ;  /* 0x00005d001015ba11 */ /* 0x000fe200008f0c11 */
[C---:B------:R-:W-:Y:S02]  /*11c0*/  @!P4 IMAD R27, R50.reuse, c[0x0][0x1c4], R27 ;  /* 0x00007100321bca24 */ /* 0x040fe400078e021b */
[----:B------:R-:W-:Y:S02]  /*11d0*/  @!P4 IMAD.WIDE.U32 R18, R50, c[0x0][0x1c0], R18 ;  /* 0x000070003212ca25 */ /* 0x000fe400078e0012 */
[----:B------:R0:W4:Y:S03]  /*11e0*/  @!P3 LDG.E R44, [R20.64] ;  /* 0x00000006142cb981 */ /* 0x000126000c1e1900 */
[----:B------:R-:W-:-:S02]  /*11f0*/  @!P4 IADD3 R17, R19, R27, RZ ;  /* 0x0000001b1311c210 */ /* 0x000fc40007ffe0ff */
[----:B------:R-:W-:-:S04]  /*1200*/  @!P4 LEA R16, P1, R18, c[0x0][0x170], 0x1 ;  /* 0x00005c001210ca11 */ /* 0x000fc800078208ff */
[----:B------:R-:W-:-:S05]  /*1210*/  @!P4 LEA.HI.X R17, R18, c[0x0][0x174], R17, 0x1, P1 ;  /* 0x00005d001211ca11 */ /* 0x000fca00008f0c11 */
[----:B------:R3:W4:Y:S01]  /*1220*/  @!P4 LDG.E R45, [R16.64] ;  /* 0x00000006102dc981 */ /* 0x000722000c1e1900 */
[--C-:B--2---:R-:W-:Y:S02]  /*1230*/  HADD2.F32 R18, -RZ, R47.reuse.H0_H0 ;  /* 0x2000002fff127230 */ /* 0x104fe40000004100 */
[----:B------:R-:W-:-:S05]  /*1240*/  HADD2.F32 R19, -RZ, R47.H1_H1 ;  /* 0x3000002fff137230 */ /* 0x000fca0000004100 */
[C---:B-1----:R-:W-:Y:S02]  /*1250*/  FADD.FTZ R22, R18.reuse, R19 ;  /* 0x0000001312167221 */ /* 0x042fe40000010000 */
[----:B------:R-:W-:Y:S01]  /*1260*/  FMUL.FTZ R19, R19, R19 ;  /* 0x0000001313137220 */ /* 0x000fe20000410000 */
[--C-:B---3--:R-:W-:Y:S02]  /*1270*/  HADD2.F32 R17, -RZ, R46.reuse.H1_H1 ;  /* 0x3000002eff117230 */ /* 0x108fe40000004100 */
[----:B------:R-:W-:Y:S01]  /*1280*/  HADD2.F32 R16, -RZ, R46.H0_H0 ;  /* 0x2000002eff107230 */ /* 0x000fe20000004100 */
[----:B------:R-:W-:Y:S02]  /*1290*/  FFMA.FTZ R19, R18, R18, R19 ;  /* 0x0000001212137223 */ /* 0x000fe40000010013 */
[----:B------:R-:W-:Y:S02]  /*12a0*/  FADD.FTZ R22, RZ, R22 ;  /* 0x00000016ff167221 */ /* 0x000fe40000010000 */
[----:B------:R-:W-:-:S02]  /*12b0*/  FADD.FTZ R19, RZ, R19 ;  /* 0x00000013ff137221 */ /* 0x000fc40000010000 */
[----:B------:R-:W-:Y:S01]  /*12c0*/  FADD.FTZ R18, R16, R17 ;  /* 0x0000001110127221 */ /* 0x000fe20000010000 */
[--C-:B-----5:R-:W-:Y:S02]  /*12d0*/  HADD2.F32 R24, -RZ, R10.reuse.H1_H1 ;  /* 0x3000000aff187230 */ /* 0x120fe40000004100 */
[----:B------:R-:W-:-:S03]  /*12e0*/  HADD2.F32 R23, -RZ, R10.H0_H0 ;  /* 0x2000000aff177230 */ /* 0x000fc60000004100 */
[----:B------:R-:W-:Y:S02]  /*12f0*/  FMUL.FTZ R26, R24, R24 ;  /* 0x00000018181a7220 */ /* 0x000fe40000410000 */
[C---:B0-----:R-:W-:Y:S01]  /*1300*/  FADD.FTZ R21, R23.reuse, R24 ;  /* 0x0000001817157221 */ /* 0x041fe20000010000 */
[--C-:B------:R-:W-:Y:S01]  /*1310*/  HADD2.F32 R20, -RZ, R11.reuse.H1_H1 ;  /* 0x3000000bff147230 */ /* 0x100fe20000004100 */
[----:B------:R-:W-:Y:S02]  /*1320*/  FFMA.FTZ R26, R23, R23, R26 ;  /* 0x00000017171a7223 */ /* 0x000fe4000001001a */
[----:B------:R-:W-:Y:S01]  /*1330*/  FMUL.FTZ R23, R17, R17 ;  /* 0x0000001111177220 */ /* 0x000fe20000410000 */
[----:B------:R-:W-:Y:S01]  /*1340*/  HADD2.F32 R17, -RZ, R11.H0_H0 ;  /* 0x2000000bff117230 */ /* 0x000fe20000004100 */
[----:B------:R-:W-:Y:S02]  /*1350*/  FADD.FTZ R21, R22, R21 ;  /* 0x0000001516157221 */ /* 0x000fe40000010000 */
[----:B------:R-:W-:-:S02]  /*1360*/  FADD.FTZ R19, R19, R26 ;  /* 0x0000001a13137221 */ /* 0x000fc40000010000 */
[----:B------:R-:W-:Y:S01]  /*1370*/  FFMA.FTZ R16, R16, R16, R23 ;  /* 0x0000001010107223 */ /* 0x000fe20000010017 */
[--C-:B------:R-:W-:Y:S01]  /*1380*/  HADD2.F32 R24, -RZ, R12.reuse.H1_H1 ;  /* 0x3000000cff187230 */ /* 0x100fe20000004100 */
[----:B------:R-:W-:Y:S02]  /*1390*/  FMUL.FTZ R22, R20, R20 ;  /* 0x0000001414167220 */ /* 0x000fe40000410000 */
[----:B------:R-:W-:Y:S02]  /*13a0*/  FADD.FTZ R18, R21, R18 ;  /* 0x0000001215127221 */ /* 0x000fe40000010000 */
[----:B------:R-:W-:Y:S02]  /*13b0*/  FADD.FTZ R21, R17, R20 ;  /* 0x0000001411157221 */ /* 0x000fe40000010000 */
[----:B------:R-:W-:Y:S01]  /*13c0*/  FADD.FTZ R16, R19, R16 ;  /* 0x0000001013107221 */ /* 0x000fe20000010000 */
[----:B------:R-:W-:Y:S01]  /*13d0*/  HADD2.F32 R19, -RZ, R12.H0_H0 ;  /* 0x2000000cff137230 */ /* 0x000fe20000004100 */
[----:B------:R-:W-:-:S02]  /*13e0*/  FFMA.FTZ R17, R17, R17, R22 ;  /* 0x0000001111117223 */ /* 0x000fc40000010016 */
[----:B------:R-:W-:Y:S02]  /*13f0*/  FADD.FTZ R18, R18, R21 ;  /* 0x0000001512127221 */ /* 0x000fe40000010000 */
[----:B------:R-:W-:Y:S02]  /*1400*/  FMUL.FTZ R20, R24, R24 ;  /* 0x0000001818147220 */ /* 0x000fe40000410000 */
[----:B------:R-:W-:Y:S02]  /*1410*/  FADD.FTZ R16, R16, R17 ;  /* 0x0000001110107221 */ /* 0x000fe40000010000 */
[C---:B------:R-:W-:Y:S02]  /*1420*/  FADD.FTZ R17, R19.reuse, R24 ;  /* 0x0000001813117221 */ /* 0x040fe40000010000 */
[----:B------:R-:W-:Y:S01]  /*1430*/  FFMA.FTZ R19, R19, R19, R20 ;  /* 0x0000001313137223 */ /* 0x000fe20000010014 */
[--C-:B----4-:R-:W-:Y:S02]  /*1440*/  HADD2.F32 R21, -RZ, R29.reuse.H1_H1 ;  /* 0x3000001dff157230 */ /* 0x110fe40000004100 */
[----:B------:R-:W-:-:S03]  /*1450*/  HADD2.F32 R20, -RZ, R29.H0_H0 ;  /* 0x2000001dff147230 */ /* 0x000fc60000004100 */
[----:B------:R-:W-:Y:S02]  /*1460*/  FMUL.FTZ R23, R21, R21 ;  /* 0x0000001515177220 */ /* 0x000fe40000410000 */
[----:B------:R-:W-:Y:S02]  /*1470*/  FADD.FTZ R17, R18, R17 ;  /* 0x0000001112117221 */ /* 0x000fe40000010000 */
[C---:B------:R-:W-:Y:S02]  /*1480*/  FADD.FTZ R18, R20.reuse, R21 ;  /* 0x0000001514127221 */ /* 0x040fe40000010000 */
[----:B------:R-:W-:Y:S02]  /*1490*/  FFMA.FTZ R23, R20, R20, R23 ;  /* 0x0000001414177223 */ /* 0x000fe40000010017 */
[----:B------:R-:W-:Y:S02]  /*14a0*/  FADD.FTZ R16, R16, R19 ;  /* 0x0000001310107221 */ /* 0x000fe40000010000 */
[----:B------:R-:W-:-:S02]  /*14b0*/  FADD.FTZ R17, R17, R18 ;  /* 0x0000001211117221 */ /* 0x000fc40000010000 */
[----:B------:R-:W-:Y:S01]  /*14c0*/  FADD.FTZ R16, R16, R23 ;  /* 0x0000001710107221 */ /* 0x000fe20000010000 */
[--C-:B------:R-:W-:Y:S02]  /*14d0*/  HADD2.F32 R20, -RZ, R31.reuse.H1_H1 ;  /* 0x3000001fff147230 */ /* 0x100fe40000004100 */
[----:B------:R-:W-:-:S03]  /*14e0*/  HADD2.F32 R19, -RZ, R31.H0_H0 ;  /* 0x2000001fff137230 */ /* 0x000fc60000004100 */
[----:B------:R-:W-:Y:S02]  /*14f0*/  FMUL.FTZ R18, R20, R20 ;  /* 0x0000001414127220 */ /* 0x000fe40000410000 */
[C---:B------:R-:W-:Y:S02]  /*1500*/  FADD.FTZ R20, R19.reuse, R20 ;  /* 0x0000001413147221 */ /* 0x040fe40000010000 */
[----:B------:R-:W-:Y:S02]  /*1510*/  FFMA.FTZ R19, R19, R19, R18 ;  /* 0x0000001313137223 */ /* 0x000fe40000010012 */
[----:B------:R-:W-:Y:S02]  /*1520*/  FADD.FTZ R17, R17, R20 ;  /* 0x0000001411117221 */ /* 0x000fe40000010000 */
[----:B------:R-:W-:Y:S01]  /*1530*/  FADD.FTZ R16, R16, R19 ;  /* 0x0000001310107221 */ /* 0x000fe20000010000 */
[--C-:B------:R-:W-:Y:S02]  /*1540*/  HADD2.F32 R22, -RZ, R33.reuse.H1_H1 ;  /* 0x30000021ff167230 */ /* 0x100fe40000004100 */
[----:B------:R-:W-:-:S02]  /*1550*/  HADD2.F32 R21, -RZ, R33.H0_H0 ;  /* 0x20000021ff157230 */ /* 0x000fc40000004100 */
[--C-:B------:R-:W-:Y:S01]  /*1560*/  HADD2.F32 R20, -RZ, R34.reuse.H1_H1 ;  /* 0x30000022ff147230 */ /* 0x100fe20000004100 */
[----:B------:R-:W-:Y:S01]  /*1570*/  FMUL.FTZ R18, R22, R22 ;  /* 0x0000001616127220 */ /* 0x000fe20000410000 */
[----:B------:R-:W-:Y:S01]  /*1580*/  HADD2.F32 R19, -RZ, R34.H0_H0 ;  /* 0x20000022ff137230 */ /* 0x000fe20000004100 */
[C---:B------:R-:W-:Y:S02]  /*1590*/  FADD.FTZ R22, R21.reuse, R22 ;  /* 0x0000001615167221 */ /* 0x040fe40000010000 */
[----:B------:R-:W-:Y:S02]  /*15a0*/  FFMA.FTZ R21, R21, R21, R18 ;  /* 0x0000001515157223 */ /* 0x000fe40000010012 */
[----:B------:R-:W-:Y:S02]  /*15b0*/  FMUL.FTZ R18, R20, R20 ;  /* 0x0000001414127220 */ /* 0x000fe40000410000 */
[----:B------:R-:W-:Y:S02]  /*15c0*/  FADD.FTZ R20, R19, R20 ;  /* 0x0000001413147221 */ /* 0x000fe40000010000 */
[----:B------:R-:W-:-:S02]  /*15d0*/  FADD.FTZ R16, R16, R21 ;  /* 0x0000001510107221 */ /* 0x000fc40000010000 */
[----:B------:R-:W-:Y:S02]  /*15e0*/  FFMA.FTZ R19, R19, R19, R18 ;  /* 0x0000001313137223 */ /* 0x000fe40000010012 */
[----:B------:R-:W-:Y:S02]  /*15f0*/  FADD.FTZ R17, R17, R22 ;  /* 0x0000001611117221 */ /* 0x000fe40000010000 */
[----:B------:R-:W-:Y:S02]  /*1600*/  FADD.FTZ R16, R16, R19 ;  /* 0x0000001310107221 */ /* 0x000fe40000010000 */
[----:B------:R-:W-:Y:S01]  /*1610*/  FADD.FTZ R17, R17, R20 ;  /* 0x0000001411117221 */ /* 0x000fe20000010000 */
[--C-:B------:R-:W-:Y:S02]  /*1620*/  HADD2.F32 R23, -RZ, R35.reuse.H1_H1 ;  /* 0x30000023ff177230 */ /* 0x100fe40000004100 */
[----:B------:R-:W-:-:S03]  /*1630*/  HADD2.F32 R18, -RZ, R35.H0_H0 ;  /* 0x20000023ff127230 */ /* 0x000fc60000004100 */
[----:B------:R-:W-:Y:S01]  /*1640*/  FMUL.FTZ R21, R23, R23 ;  /* 0x0000001717157220 */ /* 0x000fe20000410000 */
[--C-:B------:R-:W-:Y:S01]  /*1650*/  HADD2.F32 R19, -RZ, R38.reuse.H1_H1 ;  /* 0x30000026ff137230 */ /* 0x100fe20000004100 */
[C---:B------:R-:W-:Y:S02]  /*1660*/  FADD.FTZ R20, R18.reuse, R23 ;  /* 0x0000001712147221 */ /* 0x040fe40000010000 */
[----:B------:R-:W-:Y:S01]  /*1670*/  FFMA.FTZ R21, R18, R18, R21 ;  /* 0x0000001212157223 */ /* 0x000fe20000010015 */
[----:B------:R-:W-:Y:S01]  /*1680*/  HADD2.F32 R18, -RZ, R38.H0_H0 ;  /* 0x20000026ff127230 */ /* 0x000fe20000004100 */
        /* <DEDUP_REMOVED lines=11> */
[C---:B------:R-:W-:Y:S01]  /*1740*/  FADD.FTZ R20, R18.reuse, R19 ;  /* 0x0000001312147221 */ /* 0x040fe20000010000 */
[----:B------:R-:W-:Y:S01]  /*1750*/  HADD2.F32 R19, -RZ, R42.H0_H0 ;  /* 0x2000002aff137230 */ /* 0x000fe20000004100 */
[----:B------:R-:W-:Y:S01]  /*1760*/  FFMA.FTZ R21, R18, R18, R21 ;  /* 0x0000001212157223 */ /* 0x000fe20000010015 */
[--C-:B------:R-:W-:Y:S01]  /*1770*/  HADD2.F32 R23, -RZ, R43.reuse.H1_H1 ;  /* 0x3000002bff177230 */ /* 0x100fe20000004100 */
[----:B------:R-:W-:Y:S01]  /*1780*/  FADD.FTZ R17, R17, R20 ;  /* 0x0000001411117221 */ /* 0x000fe20000010000 */
[----:B------:R-:W-:Y:S01]  /*1790*/  HADD2.F32 R20, -RZ, R43.H0_H0 ;  /* 0x2000002bff147230 */ /* 0x000fe20000004100 */
[----:B------:R-:W-:Y:S02]  /*17a0*/  FMUL.FTZ R18, R22, R22 ;  /* 0x0000001616127220 */ /* 0x000fe40000410000 */
[----:B------:R-:W-:-:S02]  /*17b0*/  FADD.FTZ R22, R19, R22 ;  /* 0x0000001613167221 */ /* 0x000fc40000010000 */
[----:B------:R-:W-:Y:S02]  /*17c0*/  FADD.FTZ R16, R16, R21 ;  /* 0x0000001510107221 */ /* 0x000fe40000010000 */
[----:B------:R-:W-:Y:S02]  /*17d0*/  FFMA.FTZ R19, R19, R19, R18 ;  /* 0x0000001313137223 */ /* 0x000fe40000010012 */
[----:B------:R-:W-:Y:S01]  /*17e0*/  FADD.FTZ R17, R17, R22 ;  /* 0x0000001611117221 */ /* 0x000fe20000010000 */
[--C-:B------:R-:W-:Y:S01]  /*17f0*/  HADD2.F32 R22, -RZ, R44.reuse.H1_H1 ;  /* 0x3000002cff167230 */ /* 0x100fe20000004100 */
[----:B------:R-:W-:Y:S02]  /*1800*/  FADD.FTZ R18, R20, R23 ;  /* 0x0000001714127221 */ /* 0x000fe40000010000 */
[----:B------:R-:W-:Y:S02]  /*1810*/  FMUL.FTZ R21, R23, R23 ;  /* 0x0000001717157220 */ /* 0x000fe40000410000 */
[----:B------:R-:W-:Y:S01]  /*1820*/  FADD.FTZ R16, R16, R19 ;  /* 0x0000001310107221 */ /* 0x000fe20000010000 */
[----:B------:R-:W-:Y:S01]  /*1830*/  HADD2.F32 R19, -RZ, R44.H0_H0 ;  /* 0x2000002cff137230 */ /* 0x000fe20000004100 */
[----:B------:R-:W-:-:S02]  /*1840*/  FADD.FTZ R17, R17, R18 ;  /* 0x0000001211117221 */ /* 0x000fc40000010000 */
[----:B------:R-:W-:Y:S02]  /*1850*/  FFMA.FTZ R21, R20, R20, R21 ;  /* 0x0000001414157223 */ /* 0x000fe40000010015 */
[----:B------:R-:W-:Y:S02]  /*1860*/  FMUL.FTZ R18, R22, R22 ;  /* 0x0000001616127220 */ /* 0x000fe40000410000 */
[C---:B------:R-:W-:Y:S02]  /*1870*/  FADD.FTZ R22, R19.reuse, R22 ;  /* 0x0000001613167221 */ /* 0x040fe40000010000 */
[----:B------:R-:W-:Y:S01]  /*1880*/  FADD.FTZ R16, R16, R21 ;  /* 0x0000001510107221 */ /* 0x000fe20000010000 */
[--C-:B------:R-:W-:Y:S01]  /*1890*/  HADD2.F32 R21, -RZ, R45.reuse.H1_H1 ;  /* 0x3000002dff157230 */ /* 0x100fe20000004100 */
[----:B------:R-:W-:Y:S01]  /*18a0*/  FFMA.FTZ R19, R19, R19, R18 ;  /* 0x0000001313137223 */ /* 0x000fe20000010012 */
[----:B------:R-:W-:Y:S01]  /*18b0*/  HADD2.F32 R18, -RZ, R45.H0_H0 ;  /* 0x2000002dff127230 */ /* 0x000fe20000004100 */
[----:B------:R-:W-:-:S02]  /*18c0*/  FADD.FTZ R17, R17, R22 ;  /* 0x0000001611117221 */ /* 0x000fc40000010000 */
[----:B------:R-:W-:Y:S02]  /*18d0*/  FMUL.FTZ R23, R21, R21 ;  /* 0x0000001515177220 */ /* 0x000fe40000410000 */
        /* <DEDUP_REMOVED lines=87> */
.L_x_3842:
[----:B------:R-:W-:Y:S05]  /*1e50*/  BSYNC B0 ;  /* 0x0000000000007941 */ /* 0x000fea0003800000 */
.L_x_3841:
        /* <DEDUP_REMOVED lines=25> */
.L_x_3845:
[----:B------:R-:W2:Y:S01]  /*1ff0*/  LDG.E.STRONG.GPU R20, [R18.64] ;  /* 0x0000000612147981 */ /* 0x000ea2000c1ef900 */
[----:B------:R-:W-:Y:S01]  /*2000*/  YIELD ;  /* 0x0000000000007946 */ /* 0x000fe20003800000 */
[----:B--2---:R-:W-:Y:S01]  /*2010*/  ISETP.NE.AND P1, PT, R20, R21, PT ;  /* 0x000000151400720c */ /* 0x004fe20003f25270 */
[----:B------:R-:W-:-:S12]  /*2020*/  CCTL.IVALL ;  /* 0x00000000ff00798f */ /* 0x000fd80002000000 */
[----:B------:R-:W-:Y:S05]  /*2030*/  @P1 BRA `(.L_x_3845) ;  /* 0xffffffb000001947 */ /* 0x000fea000383ffff */
.L_x_3844:
        /* <DEDUP_REMOVED lines=11> */
.L_x_3847:
        /* <DEDUP_REMOVED lines=59> */
.L_x_3846:
        /* <DEDUP_REMOVED lines=19> */
.L_x_3849:
[----:B------:R-:W-:Y:S05]  /*25d0*/  BSYNC B0 ;  /* 0x0000000000007941 */ /* 0x000fea0003800000 */
.L_x_3848:
        /* <DEDUP_REMOVED lines=30> */
.L_x_3843:
        /* <DEDUP_REMOVED lines=16> */
[----:B------:R-:W-:Y:S01]  /*28c0*/  ISETP.NE.AND P5, PT, RZ, UR5, PT ;  /* 0x00000005ff007c0c */ /* 0x000fe2000bfa5270 */
[----:B01----:R-:W-:-:S02]  /*28d0*/  HADD2.F32 R17, -RZ, R47.H0_H0 ;  /* 0x2000002fff117230 */ /* 0x003fc40000004100 */
[----:B------:R-:W0:Y:S01]  /*28e0*/  LDS.64 R22, [0xc8] ;  /* 0x0000c800ff167984 */ /* 0x000e220000000a00 */
[----:B--2---:R-:W-:Y:S01]  /*28f0*/  HADD2.F32 R27, -RZ, R10.H1_H1 ;  /* 0x3000000aff1b7230 */ /* 0x004fe20000004100 */
[----:B0-----:R-:W-:-:S04]  /*2900*/  FMUL.FTZ R68, R22, c[0x0][0x1f4] ;  /* 0x00007d0016447a20 */ /* 0x001fc80000410000 */
[----:B------:R-:W-:Y:S02]  /*2910*/  FMUL.FTZ R22, R68, R68 ;  /* 0x0000004444167220 */ /* 0x000fe40000410000 */
[----:B------:R-:W-:Y:S02]  /*2920*/  FADD.FTZ R17, R17, -R68 ;  /* 0x8000004411117221 */ /* 0x000fe40000010000 */
[----:B------:R-:W-:Y:S01]  /*2930*/  FFMA.FTZ R23, R23, c[0x0][0x1f4], -R22 ;  /* 0x00007d0017177a23 */ /* 0x000fe20000010816 */
[----:B------:R-:W-:-:S04]  /*2940*/  MOV R22, 0x3f800000 ;  /* 0x3f80000000167802 */ /* 0x000fc80000000f00 */
[----:B------:R-:W-:-:S13]  /*2950*/  FSETP.GTU.FTZ.AND P1, PT, R23, RZ, PT ;  /* 0x000000ff1700720b */ /* 0x000fda0003f3c000 */
[----:B------:R-:W-:Y:S01]  /*2960*/  @P1 FADD.FTZ R16, R23, c[0x0][0x188] ;  /* 0x0000620017101621 */ /* 0x000fe20000010000 */
[----:B------:R-:W-:-:S03]  /*2970*/  HADD2.F32 R23, -RZ, R47.H1_H1 ;  /* 0x3000002fff177230 */ /* 0x000fc60000004100 */
[----:B------:R-:W0:Y:S02]  /*2980*/  @P1 MUFU.RSQ R22, R16 ;  /* 0x0000001000161308 */ /* 0x000e240000001400 */
[----:B------:R-:W-:Y:S02]  /*2990*/  FADD.FTZ R23, R23, -R68 ;  /* 0x8000004417177221 */ /* 0x000fe40000010000 */
[-C--:B0-----:R-:W-:Y:S02]  /*29a0*/  FMUL.FTZ R17, R17, R22.reuse ;  /* 0x0000001611117220 */ /* 0x081fe40000410000 */
[----:B------:R-:W-:Y:S01]  /*29b0*/  FMUL.FTZ R24, R23, R22 ;  /* 0x0000001617187220 */ /* 0x000fe20000410000 */
[----:B------:R-:W-:Y:S01]  /*29c0*/  HADD2.F32 R23, -RZ, R10.H0_H0 ;  /* 0x2000000aff177230 */ /* 0x000fe20000004100 */
        /* <DEDUP_REMOVED lines=13> */
.L_x_3850:
        /* <DEDUP_REMOVED lines=12> */
.L_x_3852:
[----:B------:R-:W-:Y:S05]  /*2b60*/  BSYNC B0 ;  /* 0x0000000000007941 */ /* 0x000fea0003800000 */
.L_x_3851:
[----:B------:R-:W-:Y:S01]  /*2b70*/  ISETP.GE.U32.AND P1, PT, R64, c[0x0][0x1c8], PT ;  /* 0x0000720040007a0c */ /* 0x000fe20003f26070 */
[--C-:B------:R-:W-:Y:S01]  /*2b80*/  FADD.FTZ R17, R23, -R68.reuse ;  /* 0x8000004417117221 */ /* 0x100fe20000010000 */
[----:B------:R-:W-:Y:S01]  /*2b90*/  ISETP.GE.U32.AND P2, PT, R63, c[0x0][0x1c8], PT ;  /* 0x000072003f007a0c */ /* 0x000fe20003f46070 */
[--C-:B------:R-:W-:Y:S01]  /*2ba0*/  FADD.FTZ R27, R27, -R68.reuse ;  /* 0x800000441b1b7221 */ /* 0x100fe20000010000 */
[----:B------:R-:W-:Y:S01]  /*2bb0*/  ISETP.GE.U32.AND P3, PT, R62, c[0x0][0x1c8], PT ;  /* 0x000072003e007a0c */ /* 0x000fe20003f66070 */
[--C-:B0-----:R-:W-:Y:S01]  /*2bc0*/  HADD2.F32 R47, -RZ, R46.reuse.H0_H0 ;  /* 0x2000002eff2f7230 */ /* 0x101fe20000004100 */
[----:B------:R-:W-:Y:S01]  /*2bd0*/  ISETP.GE.AND.EX P1, PT, R5, c[0x0][0x1cc], PT, P1 ;  /* 0x0000730005007a0c */ /* 0x000fe20003f26310 */
[----:B------:R-:W-:Y:S01]  /*2be0*/  HADD2.F32 R69, -RZ, R46.H1_H1 ;  /* 0x3000002eff457230 */ /* 0x000fe20000004100 */
[----:B------:R-:W-:Y:S01]  /*2bf0*/  ISETP.GE.AND.EX P2, PT, R6, c[0x0][0x1cc], PT, P2 ;  /* 0x0000730006007a0c */ /* 0x000fe20003f46320 */
[-C--:B------:R-:W-:Y:S01]  /*2c00*/  FMUL.FTZ R17, R17, R22.reuse ;  /* 0x0000001611117220 */ /* 0x080fe20000410000 */
[----:B------:R-:W-:Y:S01]  /*2c10*/  ISETP.GE.AND.EX P3, PT, R7, c[0x0][0x1cc], PT, P3 ;  /* 0x0000730007007a0c */ /* 0x000fe20003f66330 */
[----:B------:R-:W-:Y:S01]  /*2c20*/  FMUL.FTZ R10, R27, R22 ;  /* 0x000000161b0a7220 */ /* 0x000fe20000410000 */
[--C-:B------:R-:W-:Y:S01]  /*2c30*/  HADD2.F32 R25, -RZ, R11.reuse.H0_H0 ;  /* 0x2000000bff197230 */ /* 0x100fe20000004100 */
[--C-:B------:R-:W-:Y:S01]  /*2c40*/  FADD.FTZ R27, R47, -R68.reuse ;  /* 0x800000442f1b7221 */ /* 0x100fe20000010000 */
[C---:B------:R-:W-:Y:S01]  /*2c50*/  ISETP.GT.U32.OR P1, PT, R0.reuse, 0x29f, P1 ;  /* 0x0000029f0000780c */ /* 0x040fe20000f24470 */
[----:B------:R-:W-:Y:S01]  /*2c60*/  FADD.FTZ R47, R69, -R68 ;  /* 0x80000044452f7221 */ /* 0x000fe20000010000 */
[C---:B------:R-:W-:Y:S01]  /*2c70*/  ISETP.GT.U32.OR P2, PT, R0.reuse, 0x29f, P2 ;  /* 0x0000029f0000780c */ /* 0x040fe20001744470 */
[----:B------:R-:W-:Y:S01]  /*2c80*/  HADD2.F32 R23, -RZ, R11.H1_H1 ;  /* 0x3000000bff177230 */ /* 0x000fe20000004100 */
[----:B------:R-:W-:Y:S01]  /*2c90*/  ISETP.GT.U32.OR P3, PT, R0, 0x29f, P3 ;  /* 0x0000029f0000780c */ /* 0x000fe20001f64470 */
        /* <DEDUP_REMOVED lines=13> */
.L_x_3853:
        /* <DEDUP_REMOVED lines=12> */
.L_x_3855:
[----:B------:R-:W-:Y:S05]  /*2e30*/  BSYNC B0 ;  /* 0x0000000000007941 */ /* 0x000fea0003800000 */
.L_x_3854:
[-C--:B------:R-:W-:Y:S02]  /*2e40*/  FMUL.FTZ R27, R27, R22.reuse ;  /* 0x000000161b1b7220 */ /* 0x080fe40000410000 */
[----:B------:R-:W-:Y:S02]  /*2e50*/  FMUL.FTZ R24, R47, R22 ;  /* 0x000000162f187220 */ /* 0x000fe40000410000 */
[--C-:B------:R-:W-:Y:S02]  /*2e60*/  FADD.FTZ R25, R25, -R68.reuse ;  /* 0x8000004419197221 */ /* 0x100fe40000010000 */
[----:B------:R-:W-:Y:S02]  /*2e70*/  FADD.FTZ R23, R23, -R68 ;  /* 0x8000004417177221 */ /* 0x000fe40000010000 */
        /* <DEDUP_REMOVED lines=13> */
.L_x_3856:
[----:B------:R-:W-:Y:S01]  /*2f50*/  BSSY B0, `(.L_x_3857) ;  /* 0x000000c000007945 */ /* 0x000fe20003800000 */
[----:B------:R-:W-:Y:S05]  /*2f60*/  @P2 BRA `(.L_x_3858) ;  /* 0x000000a000002947 */ /* 0x000fea0003800000 */
[----:B------:R-:W-:Y:S01]  /*2f70*/  MOV R10, R72 ;  /* 0x00000048000a7202 */ /* 0x000fe20000000f00 */
[----:B------:R-:W-:Y:S01]  /*2f80*/  IMAD R6, R6, c[0x0][0x1c0], RZ ;  /* 0x0000700006067a24 */ /* 0x000fe200078e02ff */
[----:B------:R-:W-:Y:S02]  /*2f90*/  MOV R11, R71 ;  /* 0x00000047000b7202 */ /* 0x000fe40000000f00 */
[----:B------:R-:W-:Y:S01]  /*2fa0*/  F2FP.PACK_AB R5, R24, R5 ;  /* 0x000000051805723e */ /* 0x000fe200000000ff */
[C---:B0-----:R-:W-:Y:S02]  /*2fb0*/  IMAD R17, R63.reuse, c[0x0][0x1c4], R6 ;  /* 0x000071003f117a24 */ /* 0x041fe400078e0206 */
[----:B------:R-:W-:-:S05]  /*2fc0*/  IMAD.WIDE.U32 R10, R63, c[0x0][0x1c0], R10 ;  /* 0x000070003f0a7a25 */ /* 0x000fca00078e000a */
[----:B------:R-:W-:Y:S02]  /*2fd0*/  IADD3 R17, R11, R17, RZ ;  /* 0x000000110b117210 */ /* 0x000fe40007ffe0ff */
[----:B------:R-:W-:-:S04]  /*2fe0*/  LEA R16, P1, R10, c[0x0][0x160], 0x1 ;  /* 0x000058000a107a11 */ /* 0x000fc800078208ff */
[----:B------:R-:W-:-:S05]  /*2ff0*/  LEA.HI.X R17, R10, c[0x0][0x164], R17, 0x1, P1 ;  /* 0x000059000a117a11 */ /* 0x000fca00008f0c11 */
[----:B------:R0:W-:Y:S04]  /*3000*/  STG.E [R16.64], R5 ;  /* 0x0000000510007986 */ /* 0x0001e8000c101906 */
.L_x_3858:
[----:B------:R-:W-:Y:S05]  /*3010*/  BSYNC B0 ;  /* 0x0000000000007941 */ /* 0x000fea0003800000 */
.L_x_3857:
[-C--:B------:R-:W-:Y:S01]  /*3020*/  FMUL.FTZ R25, R25, R22.reuse ;  /* 0x0000001619197220 */ /* 0x080fe20000410000 */
[--C-:B0-----:R-:W-:Y:S01]  /*3030*/  HADD2.F32 R5, -RZ, R12.reuse.H0_H0 ;  /* 0x2000000cff057230 */ /* 0x101fe20000004100 */
[----:B------:R-:W-:Y:S01]  /*3040*/  FMUL.FTZ R6, R23, R22 ;  /* 0x0000001617067220 */ /* 0x000fe20000410000 */
[----:B------:R-:W-:Y:S01]  /*3050*/  HADD2.F32 R11, -RZ, R12.H1_H1 ;  /* 0x3000000cff0b7230 */ /* 0x000fe20000004100 */
        /* <DEDUP_REMOVED lines=13> */
.L_x_3859:
        /* <DEDUP_REMOVED lines=12> */
.L_x_3861:
[----:B------:R-:W-:Y:S05]  /*31f0*/  BSYNC B0 ;  /* 0x0000000000007941 */ /* 0x000fea0003800000 */
.L_x_3860:
[--C-:B------:R-:W-:Y:S01]  /*3200*/  HADD2.F32 R7, -RZ, R29.reuse.H0_H0 ;  /* 0x2000001dff077230 */ /* 0x100fe20000004100 */
[----:B------:R-:W-:Y:S01]  /*3210*/  ISETP.GE.U32.AND P1, PT, R61, c[0x0][0x1c8], PT ;  /* 0x000072003d007a0c */ /* 0x000fe20003f26070 */
[----:B------:R-:W-:Y:S01]  /*3220*/  HADD2.F32 R29, -RZ, R29.H1_H1 ;  /* 0x3000001dff1d7230 */ /* 0x000fe20000004100 */
[----:B------:R-:W-:Y:S01]  /*3230*/  ISETP.GE.U32.AND P2, PT, R60, c[0x0][0x1c8], PT ;  /* 0x000072003c007a0c */ /* 0x000fe20003f46070 */
[----:B------:R-:W-:Y:S01]  /*3240*/  HADD2.F32 R6, -RZ, R42.H0_H0 ;  /* 0x2000002aff067230 */ /* 0x000fe20000004100 */
[--C-:B------:R-:W-:Y:S01]  /*3250*/  FADD.FTZ R5, R5, -R68.reuse ;  /* 0x8000004405057221 */ /* 0x100fe20000010000 */
[----:B0-----:R-:W-:Y:S01]  /*3260*/  HADD2.F32 R17, -RZ, R31.H0_H0 ;  /* 0x2000001fff117230 */ /* 0x001fe20000004100 */
[--C-:B------:R-:W-:Y:S01]  /*3270*/  FADD.FTZ R11, R11, -R68.reuse ;  /* 0x800000440b0b7221 */ /* 0x100fe20000010000 */
[----:B------:R-:W-:Y:S01]  /*3280*/  HADD2.F32 R23, -RZ, R33.H0_H0 ;  /* 0x20000021ff177230 */ /* 0x000fe20000004100 */
[--C-:B------:R-:W-:Y:S01]  /*3290*/  FADD.FTZ R29, R29, -R68.reuse ;  /* 0x800000441d1d7221 */ /* 0x100fe20000010000 */
[----:B------:R-:W-:Y:S01]  /*32a0*/  HADD2.F32 R47, -RZ, R35.H0_H0 ;  /* 0x20000023ff2f7230 */ /* 0x000fe20000004100 */
[--C-:B------:R-:W-:Y:S01]  /*32b0*/  FADD.FTZ R24, R6, -R68.reuse ;  /* 0x8000004406187221 */ /* 0x100fe20000010000 */
[----:B------:R-:W-:Y:S01]  /*32c0*/  HADD2.F32 R77, -RZ, R41.H0_H0 ;  /* 0x20000029ff4d7230 */ /* 0x000fe20000004100 */
[----:B------:R-:W-:Y:S01]  /*32d0*/  ISETP.GE.AND.EX P1, PT, R8, c[0x0][0x1cc], PT, P1 ;  /* 0x0000730008007a0c */ /* 0x000fe20003f26310 */
[----:B------:R-:W-:Y:S01]  /*32e0*/  HADD2.F32 R10, -RZ, R43.H0_H0 ;  /* 0x2000002bff0a7230 */ /* 0x000fe20000004100 */
[----:B------:R-:W-:Y:S01]  /*32f0*/  ISETP.GE.AND.EX P2, PT, R9, c[0x0][0x1cc], PT, P2 ;  /* 0x0000730009007a0c */ /* 0x000fe20003f46320 */
[----:B------:R-:W-:Y:S01]  /*3300*/  HADD2.F32 R12, -RZ, R44.H0_H0 ;  /* 0x2000002cff0c7230 */ /* 0x000fe20000004100 */
[--C-:B------:R-:W-:Y:S01]  /*3310*/  FADD.FTZ R7, R7, -R68.reuse ;  /* 0x8000004407077221 */ /* 0x100fe20000010000 */
[----:B------:R-:W-:Y:S01]  /*3320*/  HADD2.F32 R16, -RZ, R45.H0_H0 ;  /* 0x2000002dff107230 */ /* 0x000fe20000004100 */
[-C--:B------:R-:W-:Y:S01]  /*3330*/  FMUL.FTZ R6, R5, R22.reuse ;  /* 0x0000001605067220 */ /* 0x080fe20000410000 */
[----:B------:R-:W-:Y:S01]  /*3340*/  HADD2.F32 R31, -RZ, R31.H1_H1 ;  /* 0x3000001fff1f7230 */ /* 0x000fe20000004100 */
[--C-:B------:R-:W-:Y:S01]  /*3350*/  FADD.FTZ R17, R17, -R68.reuse ;  /* 0x8000004411117221 */ /* 0x100fe20000010000 */
[----:B------:R-:W-:Y:S01]  /*3360*/  HADD2.F32 R33, -RZ, R33.H1_H1 ;  /* 0x30000021ff217230 */ /* 0x000fe20000004100 */
[--C-:B------:R-:W-:Y:S01]  /*3370*/  FADD.FTZ R23, R23, -R68.reuse ;  /* 0x8000004417177221 */ /* 0x100fe20000010000 */
[--C-:B------:R-:W-:Y:S01]  /*3380*/  HADD2.F32 R25, -RZ, R34.reuse.H0_H0 ;  /* 0x20000022ff197230 */ /* 0x100fe20000004100 */
[--C-:B------:R-:W-:Y:S01]  /*3390*/  FADD.FTZ R31, R31, -R68.reuse ;  /* 0x800000441f1f7221 */ /* 0x100fe20000010000 */
[----:B------:R-:W-:Y:S01]  /*33a0*/  HADD2.F32 R27, -RZ, R34.H1_H1 ;  /* 0x30000022ff1b7230 */ /* 0x000fe20000004100 */
[-C--:B------:R-:W-:Y:S01]  /*33b0*/  FMUL.FTZ R34, R29, R22.reuse ;  /* 0x000000161d227220 */ /* 0x080fe20000410000 */
[----:B------:R-:W-:Y:S01]  /*33c0*/  HADD2.F32 R35, -RZ, R35.H1_H1 ;  /* 0x30000023ff237230 */ /* 0x000fe20000004100 */
[--C-:B------:R-:W-:Y:S01]  /*33d0*/  FADD.FTZ R33, R33, -R68.reuse ;  /* 0x8000004421217221 */ /* 0x100fe20000010000 */
[--C-:B------:R-:W-:Y:S01]  /*33e0*/  HADD2.F32 R69, -RZ, R38.reuse.H0_H0 ;  /* 0x20000026ff457230 */ /* 0x100fe20000004100 */
[--C-:B------:R-:W-:Y:S01]  /*33f0*/  FADD.FTZ R25, R25, -R68.reuse ;  /* 0x8000004419197221 */ /* 0x100fe20000010000 */
[----:B------:R-:W-:Y:S01]  /*3400*/  HADD2.F32 R75, -RZ, R38.H1_H1 ;  /* 0x30000026ff4b7230 */ /* 0x000fe20000004100 */
[----:B------:R-:W-:Y:S01]  /*3410*/  FMUL.FTZ R38, R11, R22 ;  /* 0x000000160b267220 */ /* 0x000fe20000410000 */
[----:B------:R-:W-:Y:S01]  /*3420*/  HADD2.F32 R41, -RZ, R41.H1_H1 ;  /* 0x30000029ff297230 */ /* 0x000fe20000004100 */
[--C-:B------:R-:W-:Y:S01]  /*3430*/  FADD.FTZ R27, R27, -R68.reuse ;  /* 0x800000441b1b7221 */ /* 0x100fe20000010000 */
        /* <DEDUP_REMOVED lines=8> */
[C---:B------:R-:W-:Y:S01]  /*34c0*/  ISETP.GT.U32.OR P1, PT, R0.reuse, 0x29f, P1 ;  /* 0x0000029f0000780c */ /* 0x040fe20000f24470 */
[--C-:B------:R-:W-:Y:S01]  /*34d0*/  FADD.FTZ R77, R77, -R68.reuse ;  /* 0x800000444d4d7221 */ /* 0x100fe20000010000 */
[----:B------:R-:W-:Y:S01]  /*34e0*/  ISETP.GT.U32.OR P2, PT, R0, 0x29f, P2 ;  /* 0x0000029f0000780c */ /* 0x000fe20001744470 */
[----:B------:R-:W-:-:S02]  /*34f0*/  FADD.FTZ R41, R41, -R68 ;  /* 0x8000004429297221 */ /* 0x000fc40000010000 */
[--C-:B------:R-:W-:Y:S02]  /*3500*/  FADD.FTZ R42, R42, -R68.reuse ;  /* 0x800000442a2a7221 */ /* 0x100fe40000010000 */
[--C-:B------:R-:W-:Y:S02]  /*3510*/  FADD.FTZ R26, R10, -R68.reuse ;  /* 0x800000440a1a7221 */ /* 0x100fe40000010000 */
[--C-:B------:R-:W-:Y:S02]  /*3520*/  FADD.FTZ R43, R43, -R68.reuse ;  /* 0x800000442b2b7221 */ /* 0x100fe40000010000 */
[--C-:B------:R-:W-:Y:S02]  /*3530*/  FADD.FTZ R12, R12, -R68.reuse ;  /* 0x800000440c0c7221 */ /* 0x100fe40000010000 */
[--C-:B------:R-:W-:Y:S02]  /*3540*/  FADD.FTZ R44, R44, -R68.reuse ;  /* 0x800000442c2c7221 */ /* 0x100fe40000010000 */
[----:B------:R-:W-:-:S02]  /*3550*/  FADD.FTZ R16, R16, -R68 ;  /* 0x8000004410107221 */ /* 0x000fc40000010000 */
[----:B------:R-:W-:Y:S02]  /*3560*/  FADD.FTZ R45, R45, -R68 ;  /* 0x800000442d2d7221 */ /* 0x000fe40000010000 */
        /* <DEDUP_REMOVED lines=14> */
.L_x_3862:
        /* <DEDUP_REMOVED lines=12> */
.L_x_3864:
[----:B------:R-:W-:Y:S05]  /*3710*/  BSYNC B0 ;  /* 0x0000000000007941 */ /* 0x000fea0003800000 */
.L_x_3863:
        /* <DEDUP_REMOVED lines=13> */
.L_x_3865:
        /* <DEDUP_REMOVED lines=12> */
.L_x_3867:
[----:B------:R-:W-:Y:S05]  /*38b0*/  BSYNC B0 ;  /* 0x0000000000007941 */ /* 0x000fea0003800000 */
.L_x_3866:
[----:B------:R-:W-:Y:S01]  /*38c0*/  ISETP.GE.U32.AND P6, PT, R59, c[0x0][0x1c8], PT ;  /* 0x000072003b007a0c */ /* 0x000fe20003fc6070 */
[-C--:B------:R-:W-:Y:S01]  /*38d0*/  FMUL.FTZ R17, R17, R22.reuse ;  /* 0x0000001611117220 */ /* 0x080fe20000410000 */
[----:B------:R-:W-:Y:S01]  /*38e0*/  ISETP.GE.U32.AND P1, PT, R58, c[0x0][0x1c8], PT ;  /* 0x000072003a007a0c */ /* 0x000fe20003f26070 */
[-C--:B------:R-:W-:Y:S01]  /*38f0*/  FMUL.FTZ R6, R31, R22.reuse ;  /* 0x000000161f067220 */ /* 0x080fe20000410000 */
[----:B------:R-:W-:Y:S01]  /*3900*/  ISETP.GE.U32.AND P2, PT, R57, c[0x0][0x1c8], PT ;  /* 0x0000720039007a0c */ /* 0x000fe20003f46070 */
[-C--:B0-----:R-:W-:Y:S01]  /*3910*/  FMUL.FTZ R10, R27, R22.reuse ;  /* 0x000000161b0a7220 */ /* 0x081fe20000410000 */
[----:B------:R-:W-:Y:S01]  /*3920*/  ISETP.GE.U32.AND P3, PT, R56, c[0x0][0x1c8], PT ;  /* 0x0000720038007a0c */ /* 0x000fe20003f66070 */
[-C--:B-1----:R-:W-:Y:S01]  /*3930*/  FMUL.FTZ R5, R24, R22.reuse ;  /* 0x0000001618057220 */ /* 0x082fe20000410000 */
        /* <DEDUP_REMOVED lines=40> */
.L_x_3868:
        /* <DEDUP_REMOVED lines=12> */
.L_x_3870:
[----:B------:R-:W-:Y:S05]  /*3c80*/  BSYNC B0 ;  /* 0x0000000000007941 */ /* 0x000fea0003800000 */
.L_x_3869:
        /* <DEDUP_REMOVED lines=13> */
.L_x_3871:
[----:B------:R-:W-:Y:S01]  /*3d60*/  BSSY B0, `(.L_x_3872) ;  /* 0x000000c000007945 */ /* 0x000fe20003800000 */
[----:B------:R-:W-:Y:S05]  /*3d70*/  @P1 BRA `(.L_x_3873) ;  /* 0x000000a000001947 */ /* 0x000fea0003800000 */
[----:B------:R-:W-:Y:S01]  /*3d80*/  MOV R6, R72 ;  /* 0x0000004800067202 */ /* 0x000fe20000000f00 */
[----:B0-----:R-:W-:Y:S01]  /*3d90*/  IMAD R9, R14, c[0x0][0x1c0], RZ ;  /* 0x000070000e097a24 */ /* 0x001fe200078e02ff */
        /* <DEDUP_REMOVED lines=8> */
.L_x_3873:
[----:B------:R-:W-:Y:S05]  /*3e20*/  BSYNC B0 ;  /* 0x0000000000007941 */ /* 0x000fea0003800000 */
.L_x_3872:
        /* <DEDUP_REMOVED lines=13> */
.L_x_3874:
        /* <DEDUP_REMOVED lines=12> */
.L_x_3876:
[----:B------:R-:W-:Y:S05]  /*3fc0*/  BSYNC B0 ;  /* 0x0000000000007941 */ /* 0x000fea0003800000 */
.L_x_3875:
        /* <DEDUP_REMOVED lines=13> */
.L_x_3877:
        /* <DEDUP_REMOVED lines=12> */
.L_x_3879:
[----:B------:R-:W-:Y:S05]  /*4160*/  BSYNC B0 ;  /* 0x0000000000007941 */ /* 0x000fea0003800000 */
.L_x_3878:
        /* <DEDUP_REMOVED lines=13> */
.L_x_3880:
        /* <DEDUP_REMOVED lines=12> */
.L_x_3882:
[----:B------:R-:W-:Y:S05]  /*4300*/  BSYNC B0 ;  /* 0x0000000000007941 */ /* 0x000fea0003800000 */
.L_x_3881:
        /* <DEDUP_REMOVED lines=11> */
[C-C-:B------:R-:W-:Y:S01]  /*43c0*/  FFMA.FTZ R13, R19.reuse, R42, R21.reuse ;  /* 0x0000002a130d7223 */ /* 0x140fe20000010015 */
[----:B------:R-:W-:Y:S01]  /*43d0*/  ISETP.GE.AND.EX P1, PT, R36, c[0x0][0x1cc], PT, P1 ;  /* 0x0000730024007a0c */ /* 0x000fe20003f26310 */
[--C-:B------:R-:W-:Y:S01]  /*43e0*/  FFMA.FTZ R24, R19, R24, R21.reuse ;  /* 0x0000001813187223 */ /* 0x100fe20000010015 */
        /* <DEDUP_REMOVED lines=22> */
.L_x_3883:
        /* <DEDUP_REMOVED lines=12> */
.L_x_3885:
[----:B------:R-:W-:Y:S05]  /*4610*/  BSYNC B0 ;  /* 0x0000000000007941 */ /* 0x000fea0003800000 */
.L_x_3884:
        /* <DEDUP_REMOVED lines=11> */
.L_x_3886:
        /* <DEDUP_REMOVED lines=12> */
.L_x_3888:
[----:B------:R-:W-:Y:S05]  /*4790*/  BSYNC B0 ;  /* 0x0000000000007941 */ /* 0x000fea0003800000 */
.L_x_3887:
        /* <DEDUP_REMOVED lines=11> */
.L_x_3889:
[----:B------:R-:W-:Y:S01]  /*4850*/  BSSY B0, `(.L_x_3890) ;  /* 0x000000c000007945 */ /* 0x000fe20003800000 */
[----:B------:R-:W-:Y:S05]  /*4860*/  @P2 BRA `(.L_x_3891) ;  /* 0x000000a000002947 */ /* 0x000fea0003800000 */
[----:B------:R-:W-:Y:S01]  /*4870*/  MOV R6, R72 ;  /* 0x0000004800067202 */ /* 0x000fe20000000f00 */
[----:B------:R-:W-:Y:S01]  /*4880*/  IMAD R37, R37, c[0x0][0x1c0], RZ ;  /* 0x0000700025257a24 */ /* 0x000fe200078e02ff */
[----:B------:R-:W-:Y:S02]  /*4890*/  MOV R7, R71 ;  /* 0x0000004700077202 */ /* 0x000fe40000000f00 */
[----:B------:R-:W-:Y:S01]  /*48a0*/  F2FP.PACK_AB R11, R24, R11 ;  /* 0x0000000b180b723e */ /* 0x000fe200000000ff */
[C---:B------:R-:W-:Y:S02]  /*48b0*/  IMAD R37, R52.reuse, c[0x0][0x1c4], R37 ;  /* 0x0000710034257a24 */ /* 0x040fe400078e0225 */
[----:B0-----:R-:W-:-:S05]  /*48c0*/  IMAD.WIDE.U32 R8, R52, c[0x0][0x1c0], R6 ;  /* 0x0000700034087a25 */ /* 0x001fca00078e0006 */
[----:B------:R-:W-:Y:S02]  /*48d0*/  IADD3 R37, R9, R37, RZ ;  /* 0x0000002509257210 */ /* 0x000fe40007ffe0ff */
[----:B------:R-:W-:-:S04]  /*48e0*/  LEA R6, P1, R8, c[0x0][0x160], 0x1 ;  /* 0x0000580008067a11 */ /* 0x000fc800078208ff */
[----:B------:R-:W-:-:S05]  /*48f0*/  LEA.HI.X R7, R8, c[0x0][0x164], R37, 0x1, P1 ;  /* 0x0000590008077a11 */ /* 0x000fca00008f0c25 */
[----:B------:R0:W-:Y:S04]  /*4900*/  STG.E [R6.64], R11 ;  /* 0x0000000b06007986 */ /* 0x0001e8000c101906 */
.L_x_3891:
[----:B------:R-:W-:Y:S05]  /*4910*/  BSYNC B0 ;  /* 0x0000000000007941 */ /* 0x000fea0003800000 */
.L_x_3890:
        /* <DEDUP_REMOVED lines=11> */
.L_x_3892:
[----:B------:R-:W-:Y:S01]  /*49d0*/  BSSY B0, `(.L_x_3893) ;  /* 0x000000c000007945 */ /* 0x000fe20003800000 */
[----:B------:R-:W-:Y:S05]  /*49e0*/  @P3 BRA `(.L_x_3894) ;  /* 0x000000a000003947 */ /* 0x000fea0003800000 */
[----:B0-----:R-:W-:Y:S01]  /*49f0*/  IMAD R8, R39, c[0x0][0x1c0], RZ ;  /* 0x0000700027087a24 */ /* 0x001fe200078e02ff */
        /* <DEDUP_REMOVED lines=9> */
.L_x_3894:
[----:B------:R-:W-:Y:S05]  /*4a90*/  BSYNC B0 ;  /* 0x0000000000007941 */ /* 0x000fea0003800000 */
.L_x_3893:
        /* <DEDUP_REMOVED lines=11> */
.L_x_3895:
[----:B------:R-:W-:Y:S01]  /*4b50*/  BSSY B0, `(.L_x_3896) ;  /* 0x000000b000007945 */ /* 0x000fe20003800000 */
[----:B------:R-:W-:Y:S05]  /*4b60*/  @P4 BRA `(.L_x_3897) ;  /* 0x0000009000004947 */ /* 0x000fea0003800000 */
[----:B------:R-:W-:Y:S01]  /*4b70*/  MOV R70, R72 ;  /* 0x0000004800467202 */ /* 0x000fe20000000f00 */
[----:B0-----:R-:W-:Y:S01]  /*4b80*/  IMAD R7, R40, c[0x0][0x1c0], RZ ;  /* 0x0000700028077a24 */ /* 0x001fe200078e02ff */
[----:B------:R-:W-:-:S03]  /*4b90*/  F2FP.PACK_AB R5, R5, R18 ;  /* 0x000000120505723e */ /* 0x000fc600000000ff */
[----:B------:R-:W-:-:S04]  /*4ba0*/  IMAD.WIDE.U32 R70, R50, c[0x0][0x1c0], R70 ;  /* 0x0000700032467a25 */ /* 0x000fc800078e0046 */
[----:B------:R-:W-:Y:S01]  /*4bb0*/  IMAD R7, R50, c[0x0][0x1c4], R7 ;  /* 0x0000710032077a24 */ /* 0x000fe200078e0207 */
[----:B------:R-:W-:-:S04]  /*4bc0*/  LEA R6, P1, R70, c[0x0][0x160], 0x1 ;  /* 0x0000580046067a11 */ /* 0x000fc800078208ff */
[----:B------:R-:W-:-:S04]  /*4bd0*/  IADD3 R7, R71, R7, RZ ;  /* 0x0000000747077210 */ /* 0x000fc80007ffe0ff */
[----:B------:R-:W-:-:S05]  /*4be0*/  LEA.HI.X R7, R70, c[0x0][0x164], R7, 0x1, P1 ;  /* 0x0000590046077a11 */ /* 0x000fca00008f0c07 */
[----:B------:R0:W-:Y:S02]  /*4bf0*/  STG.E [R6.64], R5 ;  /* 0x0000000506007986 */ /* 0x0001e4000c101906 */
.L_x_3897:
[----:B------:R-:W-:Y:S05]  /*4c00*/  BSYNC B0 ;  /* 0x0000000000007941 */ /* 0x000fea0003800000 */
.L_x_3896:
[----:B------:R-:W-:Y:S02]  /*4c10*/  IADD3 R66, R66, c[0x0][0x10], RZ ;  /* 0x0000040042427a10 */ /* 0x000fe40007ffe0ff */
[----:B------:R-:W-:Y:S02]  /*4c20*/  IADD3 R48, R48, 0x1, RZ ;  /* 0x0000000130307810 */ /* 0x000fe40007ffe0ff */
[----:B------:R-:W-:-:S13]  /*4c30*/  ISETP.GE.AND P1, PT, R66, UR4, PT ;  /* 0x0000000442007c0c */ /* 0x000fda000bf26270 */
[----:B------:R-:W-:Y:S01]  /*4c40*/  @P1 CALL.REL.NOINC `(.L_x_3898) ;  /* 0x0000001000001944 */ /* 0x000fe20003c00000 */
[----:B------:R-:W-:Y:S05]  /*4c50*/  BRA `(.L_x_3899) ;  /* 0xffffb63000007947 */ /* 0x000fea000383ffff */
.L_x_3898:
[----:B------:R-:W-:Y:S05]  /*4c60*/  EXIT ;  /* 0x000000000000794d */ /* 0x000fea0003800000 */
.L_x_3900:
        /* <DEDUP_REMOVED lines=9> */
.L_x_5200:


//--------------------- .text._Z35group_norm_nhwc_fwd_one_pass_kernelI11Fp16IOFp32WLi512ELi84ELi672EEv26Group_norm_nhwc_fwd_params --------------------------
	.section	.text._Z35group_norm_nhwc_fwd_one_pass_kernelI11Fp16IOFp32WLi512ELi84ELi672EEv26Group_norm_nhwc_fwd_params,"ax",@progbits
	.sectioninfo	@"SHI_REGISTERS=80"
	.align	128
        .global         _Z35group_norm_nhwc_fwd_one_pass_kernelI11Fp16IOFp32WLi512ELi84ELi672EEv26Group_norm_nhwc_fwd_params
        .type           _Z35group_norm_nhwc_fwd_one_pass_kernelI11Fp16IOFp32WLi512ELi84ELi672EEv26Group_norm_nhwc_fwd_params,@function
        .size           _Z35group_norm_nhwc_fwd_one_pass_kernelI11Fp16IOFp32WLi512ELi84ELi672EEv26Group_norm_nhwc_fwd_params,(.L_x_5201 - _Z35group_norm_nhwc_fwd_one_pass_kernelI11Fp16IOFp32WLi512ELi84ELi672EEv26Group_norm_nhwc_fwd_params)
        .other          _Z35group_norm_nhwc_fwd_one_pass_kernelI11Fp16IOFp32WLi512ELi84ELi672EEv26Group_norm_nhwc_fwd_params,@"STO_CUDA_ENTRY STV_DEFAULT"
_Z35group_norm_nhwc_fwd_one_pass_kernelI11Fp16IOFp32WLi512ELi84ELi672EEv26Group_norm_nhwc_fwd_params:
.text._Z35group_norm_nhwc_fwd_one_pass_kernelI11Fp16IOFp32WLi512ELi84ELi672EEv26Group_norm_nhwc_fwd_params:
        /* <DEDUP_REMOVED lines=58> */
.L_x_4007:
[----:B0-----:R-:W-:Y:S01]  /*03a0*/  IABS R3, c[0x0][0x1d8] ;  /* 0x0000760000037a13 */ /* 0x001fe20000000000 */
[----:B------:R-:W-:Y:S01]  /*03b0*/  UMOV UR6, URZ ;  /* 0x0000003f00067c82 */ /* 0x000fe20008000000 */
[----:B------:R-:W-:Y:S01]  /*03c0*/  IABS R4, UR9 ;  /* 0x0000000900047c13 */ /* 0x000fe20008000000 */
[----:B------:R-:W-:Y:S01]  /*03d0*/  HFMA2.MMA R40, -RZ, RZ, 0, 0 ;  /* 0x00000000ff287435 */ /* 0x000fe200000001ff */
[----:B------:R-:W0:Y:S01]  /*03e0*/  R2UR UR11, R3 ;  /* 0x00000000030b73c2 */ /* 0x000e2200000e0000 */
[----:B------:R-:W-:-:S02]  /*03f0*/  IADD3 R5, R41, 0x10, RZ ;  /* 0x0000001029057810 */ /* 0x000fc40007ffe0ff */
[----:B------:R-:W-:Y:S02]  /*0400*/  SHF.R.S32.HI R6, RZ, 0x1f, R41 ;  /* 0x0000001fff067819 */ /* 0x000fe40000011429 */
[----:B------:R-:W-:Y:S02]  /*0410*/  ISETP.GE.U32.AND P4, PT, R5, c[0x0][0x1c8], PT ;  /* 0x0000720005007a0c */ /* 0x000fe40003f86070 */
[----:B------:R-:W-:Y:S01]  /*0420*/  SHF.R.S32.HI R71, RZ, 0x1f, R5 ;  /* 0x0000001fff477819 */ /* 0x000fe20000011405 */
[----:B------:R-:W1:Y:S01]  /*0430*/  R2UR UR10, R4 ;  /* 0x00000000040a73c2 */ /* 0x000e6200000e0000 */
[----:B------:R-:W-:Y:S02]  /*0440*/  IADD3 R10, R41, 0x20, RZ ;  /* 0x00000020290a7810 */ /* 0x000fe40007ffe0ff */
[----:B------:R-:W-:Y:S02]  /*0450*/  ISETP.GE.AND.EX P4, PT, R71, c[0x0][0x1cc], PT, P4 ;  /* 0x0000730047007a0c */ /* 0x000fe40003f86340 */
[----:B------:R-:W-:-:S02]  /*0460*/  ISETP.GE.U32.AND P2, PT, R10, c[0x0][0x1c8], PT ;  /* 0x000072000a007a0c */ /* 0x000fc40003f46070 */
[----:B------:R-:W-:Y:S02]  /*0470*/  ISETP.GT.U32.OR P4, PT, R47, 0x29f, P4 ;  /* 0x0000029f2f00780c */ /* 0x000fe40002784470 */
[----:B------:R-:W-:Y:S02]  /*0480*/  SHF.R.S32.HI R11, RZ, 0x1f, R10 ;  /* 0x0000001fff0b7819 */ /* 0x000fe4000001140a */
[----:B------:R-:W-:Y:S02]  /*0490*/  SHF.R.S32.HI R8, RZ, 0x1f, R77 ;  /* 0x0000001fff087819 */ /* 0x000fe4000001144d */
[----:B------:R-:W-:Y:S02]  /*04a0*/  ISETP.GE.AND.EX P2, PT, R11, c[0x0][0x1cc], PT, P2 ;  /* 0x000073000b007a0c */ /* 0x000fe40003f46320 */
[----:B------:R-:W-:Y:S01]  /*04b0*/  SHF.R.S32.HI R14, RZ, 0x1f, R76 ;  /* 0x0000001fff0e7819 */ /* 0x000fe2000001144c */
[----:B0-----:R-:W0:Y:S01]  /*04c0*/  I2F.RP R0, UR11 ;  /* 0x0000000b00007d06 */ /* 0x001e220008209400 */
[----:B------:R-:W-:-:S07]  /*04d0*/  ISETP.GT.U32.OR P2, PT, R47, 0x29f, P2 ;  /* 0x0000029f2f00780c */ /* 0x000fce0001744470 */
[----:B0-----:R-:W0:Y:S02]  /*04e0*/  MUFU.RCP R0, R0 ;  /* 0x0000000000007308 */ /* 0x001e240000001000 */
[----:B0-----:R-:W-:Y:S02]  /*04f0*/  IADD3 R2, R0, 0xffffffe, RZ ;  /* 0x0ffffffe00027810 */ /* 0x001fe40007ffe0ff */
[----:B------:R-:W-:-:S04]  /*0500*/  SHF.R.S32.HI R0, RZ, 0x1f, R46 ;  /* 0x0000001fff007819 */ /* 0x000fc8000001142e */
[----:B------:R-:W0:Y:S02]  /*0510*/  F2I.FTZ.U32.TRUNC.NTZ R2, R2 ;  /* 0x0000000200027305 */ /* 0x000e24000021f000 */
[----:B0-----:R0:W2:Y:S02]  /*0520*/  R2UR UR7, R2 ;  /* 0x00000000020773c2 */ /* 0x0010a400000e0000 */
[----:B0-----:R-:W-:-:S04]  /*0530*/  @!P4 IMAD R2, R71, c[0x0][0x1c0], RZ ;  /* 0x000070004702ca24 */ /* 0x001fc800078e02ff */
[----:B------:R-:W-:Y:S01]  /*0540*/  @!P4 IMAD R9, R5, c[0x0][0x1c4], R2 ;  /* 0x000071000509ca24 */ /* 0x000fe200078e0202 */
[----:B--2---:R-:W-:-:S04]  /*0550*/  UIADD3 UR5, URZ, -UR7, URZ ;  /* 0x800000073f057290 */ /* 0x004fc8000fffe03f */
        /* <DEDUP_REMOVED lines=26> */
[----:B------:R-:W-:Y:S01]  /*0700*/  @P0 IMAD R0, R6, c[0x0][0x1c0], RZ ;  /* 0x0000700006000a24 */ /* 0x000fe200078e02ff */
[----:B------:R-:W-:-:S05]  /*0710*/  MOV R3, UR7 ;  /* 0x0000000700037c02 */ /* 0x000fca0008000f00 */
[----:B------:R-:W-:-:S05]  /*0720*/  IMAD.WIDE.U32 R24, R3, c[0x0][0x1d0], R24 ;  /* 0x0000740003187a25 */ /* 0x000fca00078e0018 */
[----:B------:R-:W-:Y:S02]  /*0730*/  IADD3 R19, R25, UR5, RZ ;  /* 0x0000000519137c10 */ /* 0x000fe4000fffe0ff */
[-C--:B------:R-:W-:Y:S02]  /*0740*/  @!P4 MOV R18, R24.reuse ;  /* 0x000000180012c202 */ /* 0x080fe40000000f00 */
[----:B------:R-:W-:Y:S02]  /*0750*/  @P0 MOV R6, R24 ;  /* 0x0000001800060202 */ /* 0x000fe40000000f00 */
[----:B------:R-:W-:Y:S01]  /*0760*/  @P0 MOV R7, R19 ;  /* 0x0000001300070202 */ /* 0x000fe20000000f00 */
[----:B------:R-:W-:-:S04]  /*0770*/  @!P4 IMAD.WIDE.U32 R2, R5, c[0x0][0x1c0], R18 ;  /* 0x000070000502ca25 */ /* 0x000fc800078e0012 */
[----:B------:R-:W-:Y:S01]  /*0780*/  @P0 IMAD R5, R41, c[0x0][0x1c4], R0 ;  /* 0x0000710029050a24 */ /* 0x000fe200078e0200 */
[----:B------:R-:W-:Y:S01]  /*0790*/  @!P4 IADD3 R3, R3, R9, RZ ;  /* 0x000000090303c210 */ /* 0x000fe20007ffe0ff */
[----:B------:R-:W-:Y:S01]  /*07a0*/  @P0 IMAD.WIDE.U32 R6, R41, c[0x0][0x1c0], R6 ;  /* 0x0000700029060a25 */ /* 0x000fe200078e0006 */
[----:B------:R-:W-:-:S03]  /*07b0*/  @!P4 LEA R4, P3, R2, c[0x0][0x170], 0x1 ;  /* 0x00005c000204ca11 */ /* 0x000fc600078608ff */
[----:B------:R-:W-:Y:S01]  /*07c0*/  @!P2 IMAD R0, R11, c[0x0][0x1c0], RZ ;  /* 0x000070000b00aa24 */ /* 0x000fe200078e02ff */
[----:B------:R-:W-:Y:S02]  /*07d0*/  @P0 IADD3 R7, R7, R5, RZ ;  /* 0x0000000507070210 */ /* 0x000fe40007ffe0ff */
[----:B------:R-:W-:Y:S02]  /*07e0*/  @!P4 LEA.HI.X R5, R2, c[0x0][0x174], R3, 0x1, P3 ;  /* 0x00005d000205ca11 */ /* 0x000fe400018f0c03 */
[----:B------:R-:W-:Y:S02]  /*07f0*/  ISETP.GE.U32.AND P3, PT, R77, c[0x0][0x1c8], PT ;  /* 0x000072004d007a0c */ /* 0x000fe40003f66070 */
[----:B------:R-:W-:Y:S01]  /*0800*/  @P0 LEA R12, P1, R6, c[0x0][0x170], 0x1 ;  /* 0x00005c00060c0a11 */ /* 0x000fe200078208ff */
[----:B------:R0:W2:Y:S01]  /*0810*/  @!P4 LDG.E R40, [R4.64] ;  /* 0x0000000c0428c981 */ /* 0x0000a2000c1e1900 */
[----:B------:R-:W-:Y:S02]  /*0820*/  ISETP.GE.AND.EX P3, PT, R8, c[0x0][0x1cc], PT, P3 ;  /* 0x0000730008007a0c */ /* 0x000fe40003f66330 */
[----:B------:R-:W-:Y:S01]  /*0830*/  @P0 LEA.HI.X R13, R6, c[0x0][0x174], R7, 0x1, P1 ;  /* 0x00005d00060d0a11 */ /* 0x000fe200008f0c07 */
[----:B------:R-:W-:Y:S01]  /*0840*/  @!P2 IMAD R7, R10, c[0x0][0x1c4], R0 ;  /* 0x000071000a07aa24 */ /* 0x000fe200078e0200 */
[----:B------:R-:W-:-:S02]  /*0850*/  ISETP.GE.U32.AND P1, PT, R76, c[0x0][0x1c8], PT ;  /* 0x000072004c007a0c */ /* 0x000fc40003f26070 */
[C---:B------:R-:W-:Y:S02]  /*0860*/  ISETP.GT.U32.OR P3, PT, R47.reuse, 0x29f, P3 ;  /* 0x0000029f2f00780c */ /* 0x040fe40001f64470 */
[----:B------:R-:W-:Y:S02]  /*0870*/  ISETP.GE.AND.EX P1, PT, R14, c[0x0][0x1cc], PT, P1 ;  /* 0x000073000e007a0c */ /* 0x000fe40003f26310 */
[----:B------:R-:W-:Y:S02]  /*0880*/  @!P2 MOV R2, R24 ;  /* 0x000000180002a202 */ /* 0x000fe40000000f00 */
[----:B------:R-:W-:Y:S02]  /*0890*/  @!P2 MOV R3, R19 ;  /* 0x000000130003a202 */ /* 0x000fe40000000f00 */
[----:B------:R-:W-:-:S03]  /*08a0*/  ISETP.GT.U32.OR P1, PT, R47, 0x29f, P1 ;  /* 0x0000029f2f00780c */ /* 0x000fc60000f24470 */
[----:B------:R-:W-:Y:S01]  /*08b0*/  @!P2 IMAD.WIDE.U32 R2, R10, c[0x0][0x1c0], R2 ;  /* 0x000070000a02aa25 */ /* 0x000fe200078e0002 */
[----:B------:R-:W-:Y:S02]  /*08c0*/  ISETP.GE.U32.AND P5, PT, R75, c[0x0][0x1c8], PT ;  /* 0x000072004b007a0c */ /* 0x000fe40003fa6070 */
[----:B------:R-:W-:Y:S01]  /*08d0*/  SHF.R.S32.HI R11, RZ, 0x1f, R75 ;  /* 0x0000001fff0b7819 */ /* 0x000fe2000001144b */
[----:B------:R-:W-:Y:S01]  /*08e0*/  @!P3 IMAD R0, R8, c[0x0][0x1c0], RZ ;  /* 0x000070000800ba24 */ /* 0x000fe200078e02ff */
[----:B------:R-:W-:Y:S02]  /*08f0*/  @!P2 IADD3 R3, R3, R7, RZ ;  /* 0x000000070303a210 */ /* 0x000fe40007ffe0ff */
[----:B------:R-:W-:Y:S02]  /*0900*/  @!P2 LEA R6, P6, R2, c[0x0][0x170], 0x1 ;  /* 0x00005c000206aa11 */ /* 0x000fe400078c08ff */
[----:B------:R-:W-:Y:S02]  /*0910*/  @!P3 MOV R8, R24 ;  /* 0x000000180008b202 */ /* 0x000fe40000000f00 */
[----:B------:R-:W-:-:S02]  /*0920*/  @!P3 MOV R9, R19 ;  /* 0x000000130009b202 */ /* 0x000fc40000000f00 */
[----:B------:R-:W-:Y:S02]  /*0930*/  ISETP.GE.U32.AND P4, PT, R74, c[0x0][0x1c8], PT ;  /* 0x000072004a007a0c */ /* 0x000fe40003f86070 */
[----:B------:R-:W-:Y:S01]  /*0940*/  SHF.R.S32.HI R10, RZ, 0x1f, R74 ;  /* 0x0000001fff0a7819 */ /* 0x000fe2000001144a */
[C---:B0-----:R-:W-:Y:S01]  /*0950*/  @!P3 IMAD R5, R77.reuse, c[0x0][0x1c4], R0 ;  /* 0x000071004d05ba24 */ /* 0x041fe200078e0200 */
[----:B------:R-:W-:Y:S01]  /*0960*/  @!P2 LEA.HI.X R7, R2, c[0x0][0x174], R3, 0x1, P6 ;  /* 0x00005d000207aa11 */ /* 0x000fe200030f0c03 */
[----:B------:R-:W-:Y:S01]  /*0970*/  @!P3 IMAD.WIDE.U32 R8, R77, c[0x0][0x1c0], R8 ;  /* 0x000070004d08ba25 */ /* 0x000fe200078e0008 */
[----:B------:R-:W-:Y:S01]  /*0980*/  ISETP.GE.AND.EX P5, PT, R11, c[0x0][0x1cc], PT, P5 ;  /* 0x000073000b007a0c */ /* 0x000fe20003fa6350 */
[----:B------:R-:W-:Y:S01]  /*0990*/  CS2R R38, SRZ ;  /* 0x0000000000267805 */ /* 0x000fe2000001ff00 */
[----:B------:R-:W-:Y:S01]  /*09a0*/  ISETP.GE.AND.EX P6, PT, R10, c[0x0][0x1cc], PT, P4 ;  /* 0x000073000a007a0c */ /* 0x000fe20003fc6340 */
[----:B------:R-:W-:Y:S01]  /*09b0*/  @!P1 IMAD R3, R14, c[0x0][0x1c0], RZ ;  /* 0x000070000e039a24 */ /* 0x000fe200078e02ff */
[----:B------:R-:W-:-:S02]  /*09c0*/  ISETP.GT.U32.OR P4, PT, R47, 0x29f, P5 ;  /* 0x0000029f2f00780c */ /* 0x000fc40002f84470 */
[----:B------:R-:W-:Y:S01]  /*09d0*/  ISETP.GT.U32.OR P5, PT, R47, 0x29f, P6 ;  /* 0x0000029f2f00780c */ /* 0x000fe200037a4470 */
[----:B------:R0:W3:Y:S01]  /*09e0*/  @!P2 LDG.E R39, [R6.64] ;  /* 0x0000000c0627a981 */ /* 0x0000e2000c1e1900 */
[----:B------:R-:W-:Y:S01]  /*09f0*/  @!P3 IADD3 R5, R9, R5, RZ ;  /* 0x000000050905b210 */ /* 0x000fe20007ffe0ff */
[C---:B------:R-:W-:Y:S01]  /*0a00*/  @!P1 IMAD R9, R76.reuse, c[0x0][0x1c4], R3 ;  /* 0x000071004c099a24 */ /* 0x040fe200078e0203 */
[----:B------:R-:W-:Y:S02]  /*0a10*/  @!P1 MOV R2, R24 ;  /* 0x0000001800029202 */ /* 0x000fe40000000f00 */
[----:B------:R-:W-:Y:S02]  /*0a20*/  @!P1 MOV R3, R19 ;  /* 0x0000001300039202 */ /* 0x000fe40000000f00 */
[----:B------:R-:W-:Y:S02]  /*0a30*/  ISETP.GE.U32.AND P2, PT, R73, c[0x0][0x1c8], PT ;  /* 0x0000720049007a0c */ /* 0x000fe40003f46070 */
[----:B------:R-:W-:Y:S01]  /*0a40*/  SHF.R.S32.HI R14, RZ, 0x1f, R73 ;  /* 0x0000001fff0e7819 */ /* 0x000fe20000011449 */
[----:B------:R-:W-:Y:S01]  /*0a50*/  @!P1 IMAD.WIDE.U32 R2, R76, c[0x0][0x1c0], R2 ;  /* 0x000070004c029a25 */ /* 0x000fe200078e0002 */
[----:B------:R-:W-:-:S02]  /*0a60*/  @!P3 LEA R4, P6, R8, c[0x0][0x170], 0x1 ;  /* 0x00005c000804ba11 */ /* 0x000fc400078c08ff */
[----:B------:R-:W-:Y:S01]  /*0a70*/  ISETP.GE.AND.EX P2, PT, R14, c[0x0][0x1cc], PT, P2 ;  /* 0x000073000e007a0c */ /* 0x000fe20003f46320 */
[----:B------:R-:W-:Y:S01]  /*0a80*/  @!P4 IMAD R0, R11, c[0x0][0x1c0], RZ ;  /* 0x000070000b00ca24 */ /* 0x000fe200078e02ff */
[----:B------:R-:W-:Y:S01]  /*0a90*/  @!P3 LEA.HI.X R5, R8, c[0x0][0x174], R5, 0x1, P6 ;  /* 0x00005d000805ba11 */ /* 0x000fe200030f0c05 */
[----:B------:R-:W-:Y:S01]  /*0aa0*/  @!P5 IMAD R11, R10, c[0x0][0x1c0], RZ ;  /* 0x000070000a0bda24 */ /* 0x000fe200078e02ff */
[----:B------:R-:W-:Y:S02]  /*0ab0*/  ISETP.GT.U32.OR P2, PT, R47, 0x29f, P2 ;  /* 0x0000029f2f00780c */ /* 0x000fe40001744470 */
[----:B------:R-:W-:Y:S02]  /*0ac0*/  @!P1 IADD3 R3, R3, R9, RZ ;  /* 0x0000000903039210 */ /* 0x000fe40007ffe0ff */
[----:B------:R-:W-:Y:S02]  /*0ad0*/  @!P1 LEA R8, P6, R2, c[0x0][0x170], 0x1 ;  /* 0x00005c0002089a11 */ /* 0x000fe400078c08ff */
[----:B0-----:R-:W-:-:S02]  /*0ae0*/  @!P4 MOV R6, R24 ;  /* 0x000000180006c202 */ /* 0x001fc40000000f00 */
[-C--:B------:R-:W-:Y:S01]  /*0af0*/  @!P4 MOV R7, R19.reuse ;  /* 0x000000130007c202 */ /* 0x080fe20000000f00 */
[----:B------:R-:W-:Y:S01]  /*0b00*/  @!P5 IMAD R15, R74, c[0x0][0x1c4], R11 ;  /* 0x000071004a0fda24 */ /* 0x000fe200078e020b */
[----:B------:R-:W-:Y:S01]  /*0b10*/  @!P1 LEA.HI.X R9, R2, c[0x0][0x174], R3, 0x1, P6 ;  /* 0x00005d0002099a11 */ /* 0x000fe200030f0c03 */
[C---:B------:R-:W-:Y:S01]  /*0b20*/  @!P4 IMAD R3, R75.reuse, c[0x0][0x1c4], R0 ;  /* 0x000071004b03ca24 */ /* 0x040fe200078e0200 */
[----:B------:R-:W-:Y:S01]  /*0b30*/  @!P5 MOV R10, R24 ;  /* 0x00000018000ad202 */ /* 0x000fe20000000f00 */
[----:B------:R-:W-:Y:S01]  /*0b40*/  @!P4 IMAD.WIDE.U32 R6, R75, c[0x0][0x1c0], R6 ;  /* 0x000070004b06ca25 */ /* 0x000fe200078e0006 */
[----:B------:R-:W-:Y:S01]  /*0b50*/  @!P5 MOV R11, R19 ;  /* 0x00000013000bd202 */ /* 0x000fe20000000f00 */
[----:B------:R0:W4:Y:S03]  /*0b60*/  @!P3 LDG.E R38, [R4.64] ;  /* 0x0000000c0426b981 */ /* 0x000126000c1e1900 */
[----:B------:R-:W-:Y:S01]  /*0b70*/  @!P4 IADD3 R3, R7, R3, RZ ;  /* 0x000000030703c210 */ /* 0x000fe20007ffe0ff */
[----:B------:R-:W-:Y:S01]  /*0b80*/  @!P5 IMAD.WIDE.U32 R10, R74, c[0x0][0x1c0], R10 ;  /* 0x000070004a0ada25 */ /* 0x000fe200078e000a */
[----:B------:R-:W-:-:S02]  /*0b90*/  @!P4 LEA R2, P6, R6, c[0x0][0x170], 0x1 ;  /* 0x00005c000602ca11 */ /* 0x000fc400078c08ff */
[----:B------:R-:W-:Y:S01]  /*0ba0*/  ISETP.GE.U32.AND P3, PT, R72, c[0x0][0x1c8], PT ;  /* 0x0000720048007a0c */ /* 0x000fe20003f66070 */
[----:B------:R-:W-:Y:S01]  /*0bb0*/  @!P2 IMAD R0, R14, c[0x0][0x1c0], RZ ;  /* 0x000070000e00aa24 */ /* 0x000fe200078e02ff */
[----:B------:R-:W-:Y:S02]  /*0bc0*/  SHF.R.S32.HI R14, RZ, 0x1f, R72 ;  /* 0x0000001fff0e7819 */ /* 0x000fe40000011448 */
[----:B------:R-:W-:Y:S02]  /*0bd0*/  @!P4 LEA.HI.X R3, R6, c[0x0][0x174], R3, 0x1, P6 ;  /* 0x00005d000603ca11 */ /* 0x000fe400030f0c03 */
[----:B------:R-:W-:Y:S02]  /*0be0*/  @!P5 IADD3 R7, R11, R15, RZ ;  /* 0x0000000f0b07d210 */ /* 0x000fe40007ffe0ff */
[----:B------:R-:W-:Y:S02]  /*0bf0*/  @!P5 LEA R6, P6, R10, c[0x0][0x170], 0x1 ;  /* 0x00005c000a06da11 */ /* 0x000fe400078c08ff */
[----:B------:R-:W-:-:S02]  /*0c00*/  ISETP.GE.AND.EX P3, PT, R14, c[0x0][0x1cc], PT, P3 ;  /* 0x000073000e007a0c */ /* 0x000fc40003f66330 */
[----:B------:R-:W-:Y:S02]  /*0c10*/  @!P5 LEA.HI.X R7, R10, c[0x0][0x174], R7, 0x1, P6 ;  /* 0x00005d000a07da11 */ /* 0x000fe400030f0c07 */
[----:B------:R-:W-:Y:S02]  /*0c20*/  @!P2 MOV R10, R24 ;  /* 0x00000018000aa202 */ /* 0x000fe40000000f00 */
[----:B------:R-:W-:Y:S02]  /*0c30*/  @!P2 MOV R11, R19 ;  /* 0x00000013000ba202 */ /* 0x000fe40000000f00 */
[----:B------:R-:W-:Y:S01]  /*0c40*/  ISETP.GT.U32.OR P3, PT, R47, 0x29f, P3 ;  /* 0x0000029f2f00780c */ /* 0x000fe20001f64470 */
[----:B------:R-:W-:Y:S01]  /*0c50*/  CS2R R36, SRZ ;  /* 0x0000000000247805 */ /* 0x000fe2000001ff00 */
[C---:B------:R-:W-:Y:S01]  /*0c60*/  @!P2 IMAD R15, R73.reuse, c[0x0][0x1c4], R0 ;  /* 0x00007100490faa24 */ /* 0x040fe200078e0200 */
[----:B------:R-:W-:Y:S01]  /*0c70*/  CS2R R30, SRZ ;  /* 0x00000000001e7805 */ /* 0x000fe2000001ff00 */
[----:B------:R-:W-:Y:S01]  /*0c80*/  @!P2 IMAD.WIDE.U32 R10, R73, c[0x0][0x1c0], R10 ;  /* 0x00007000490aaa25 */ /* 0x000fe200078e000a */
[----:B------:R-:W-:-:S02]  /*0c90*/  SHF.R.S32.HI R17, RZ, 0x1f, R70 ;  /* 0x0000001fff117819 */ /* 0x000fc40000011446 */
[----:B------:R1:W5:Y:S01]  /*0ca0*/  @!P1 LDG.E R37, [R8.64] ;  /* 0x0000000c08259981 */ /* 0x000362000c1e1900 */
[----:B------:R-:W-:Y:S02]  /*0cb0*/  ISETP.GE.U32.AND P1, PT, R70, c[0x0][0x1c8], PT ;  /* 0x0000720046007a0c */ /* 0x000fe40003f26070 */
[----:B------:R-:W-:Y:S01]  /*0cc0*/  @!P2 IADD3 R11, R11, R15, RZ ;  /* 0x0000000f0b0ba210 */ /* 0x000fe20007ffe0ff */
[----:B------:R1:W2:Y:S01]  /*0cd0*/  @P0 LDG.E R31, [R12.64] ;  /* 0x0000000c0c1f0981 */ /* 0x0002a2000c1e1900 */
[C---:B0-----:R-:W-:Y:S02]  /*0ce0*/  @!P2 LEA R4, P6, R10.reuse, c[0x0][0x170], 0x1 ;  /* 0x00005c000a04aa11 */ /* 0x041fe400078c08ff */
[----:B------:R-:W-:Y:S01]  /*0cf0*/  ISETP.GE.AND.EX P1, PT, R17, c[0x0][0x1cc], PT, P1 ;  /* 0x0000730011007a0c */ /* 0x000fe20003f26310 */
[----:B------:R0:W2:Y:S01]  /*0d00*/  @!P4 LDG.E R36, [R2.64] ;  /* 0x0000000c0224c981 */ /* 0x0000a2000c1e1900 */
[----:B------:R-:W-:Y:S01]  /*0d10*/  @!P2 LEA.HI.X R5, R10, c[0x0][0x174], R11, 0x1, P6 ;  /* 0x00005d000a05aa11 */ /* 0x000fe200030f0c0b */
[----:B------:R-:W-:Y:S01]  /*0d20*/  @!P3 IMAD R11, R14, c[0x0][0x1c0], RZ ;  /* 0x000070000e0bba24 */ /* 0x000fe200078e02ff */
[----:B------:R-:W-:Y:S01]  /*0d30*/  ISETP.GE.U32.AND P4, PT, R69, c[0x0][0x1c8], PT ;  /* 0x0000720045007a0c */ /* 0x000fe20003f86070 */
[----:B------:R-:W-:Y:S01]  /*0d40*/  CS2R R34, SRZ ;  /* 0x0000000000227805 */ /* 0x000fe2000001ff00 */
[----:B------:R-:W-:-:S02]  /*0d50*/  SHF.R.S32.HI R16, RZ, 0x1f, R69 ;  /* 0x0000001fff107819 */ /* 0x000fc40000011445 */
[----:B0-----:R-:W-:Y:S02]  /*0d60*/  @!P3 MOV R2, R24 ;  /* 0x000000180002b202 */ /* 0x001fe40000000f00 */
[----:B------:R-:W-:Y:S01]  /*0d70*/  @!P3 MOV R3, R19 ;  /* 0x000000130003b202 */ /* 0x000fe20000000f00 */
[----:B------:R-:W-:Y:S01]  /*0d80*/  @!P3 IMAD R11, R72, c[0x0][0x1c4], R11 ;  /* 0x00007100480bba24 */ /* 0x000fe200078e020b */
[C---:B------:R-:W-:Y:S01]  /*0d90*/  ISETP.GT.U32.OR P1, PT, R47.reuse, 0x29f, P1 ;  /* 0x0000029f2f00780c */ /* 0x040fe20000f24470 */
[----:B------:R0:W2:Y:S01]  /*0da0*/  @!P2 LDG.E R34, [R4.64] ;  /* 0x0000000c0422a981 */ /* 0x0000a2000c1e1900 */
[----:B------:R-:W-:Y:S01]  /*0db0*/  ISETP.GE.AND.EX P4, PT, R16, c[0x0][0x1cc], PT, P4 ;  /* 0x0000730010007a0c */ /* 0x000fe20003f86340 */
[----:B------:R-:W-:Y:S02]  /*0dc0*/  @!P3 IMAD.WIDE.U32 R2, R72, c[0x0][0x1c0], R2 ;  /* 0x000070004802ba25 */ /* 0x000fe400078e0002 */
[----:B------:R0:W2:Y:S01]  /*0dd0*/  @!P5 LDG.E R35, [R6.64] ;  /* 0x0000000c0623d981 */ /* 0x0000a2000c1e1900 */
[----:B------:R-:W-:-:S02]  /*0de0*/  ISETP.GT.U32.OR P2, PT, R47, 0x29f, P4 ;  /* 0x0000029f2f00780c */ /* 0x000fc40002744470 */
[----:B------:R-:W-:Y:S02]  /*0df0*/  @!P3 IADD3 R3, R3, R11, RZ ;  /* 0x0000000b0303b210 */ /* 0x000fe40007ffe0ff */
[----:B------:R-:W-:Y:S02]  /*0e00*/  ISETP.GE.U32.AND P6, PT, R68, c[0x0][0x1c8], PT ;  /* 0x0000720044007a0c */ /* 0x000fe40003fc6070 */
[----:B------:R-:W-:Y:S02]  /*0e10*/  SHF.R.S32.HI R14, RZ, 0x1f, R68 ;  /* 0x0000001fff0e7819 */ /* 0x000fe40000011444 */
[C---:B0-----:R-:W-:Y:S02]  /*0e20*/  @!P3 LEA R6, P4, R2.reuse, c[0x0][0x170], 0x1 ;  /* 0x00005c000206ba11 */ /* 0x041fe400078808ff */
[----:B------:R-:W-:Y:S02]  /*0e30*/  ISETP.GE.U32.AND P5, PT, R67, c[0x0][0x1c8], PT ;  /* 0x0000720043007a0c */ /* 0x000fe40003fa6070 */
[----:B------:R-:W-:-:S02]  /*0e40*/  @!P3 LEA.HI.X R7, R2, c[0x0][0x174], R3, 0x1, P4 ;  /* 0x00005d000207ba11 */ /* 0x000fc400020f0c03 */
[----:B------:R-:W-:Y:S02]  /*0e50*/  SHF.R.S32.HI R10, RZ, 0x1f, R67 ;  /* 0x0000001fff0a7819 */ /* 0x000fe40000011443 */
[----:B------:R-:W-:Y:S01]  /*0e60*/  ISETP.GE.AND.EX P4, PT, R14, c[0x0][0x1cc], PT, P6 ;  /* 0x000073000e007a0c */ /* 0x000fe20003f86360 */
[----:B-1----:R-:W-:Y:S01]  /*0e70*/  @!P1 IMAD R9, R17, c[0x0][0x1c0], RZ ;  /* 0x0000700011099a24 */ /* 0x002fe200078e02ff */
[----:B------:R-:W-:Y:S01]  /*0e80*/  ISETP.GE.AND.EX P5, PT, R10, c[0x0][0x1cc], PT, P5 ;  /* 0x000073000a007a0c */ /* 0x000fe20003fa6350 */
[----:B------:R-:W-:Y:S01]  /*0e90*/  CS2R R32, SRZ ;  /* 0x0000000000207805 */ /* 0x000fe2000001ff00 */
[C---:B------:R-:W-:Y:S01]  /*0ea0*/  ISETP.GT.U32.OR P4, PT, R47.reuse, 0x29f, P4 ;  /* 0x0000029f2f00780c */ /* 0x040fe20002784470 */
[----:B------:R-:W-:Y:S01]  /*0eb0*/  @!P1 IMAD R5, R70, c[0x0][0x1c4], R9 ;  /* 0x0000710046059a24 */ /* 0x000fe200078e0209 */
[----:B------:R-:W-:Y:S02]  /*0ec0*/  @!P1 MOV R8, R24 ;  /* 0x0000001800089202 */ /* 0x000fe40000000f00 */
[----:B------:R-:W-:Y:S01]  /*0ed0*/  @!P1 MOV R9, R19 ;  /* 0x0000001300099202 */ /* 0x000fe20000000f00 */
[----:B------:R0:W2:Y:S01]  /*0ee0*/  @!P3 LDG.E R33, [R6.64] ;  /* 0x0000000c0621b981 */ /* 0x0000a2000c1e1900 */
[----:B------:R-:W-:-:S02]  /*0ef0*/  ISETP.GT.U32.OR P5, PT, R47, 0x29f, P5 ;  /* 0x0000029f2f00780c */ /* 0x000fc40002fa4470 */
[----:B------:R-:W-:Y:S01]  /*0f00*/  ISETP.GE.U32.AND P3, PT, R66, c[0x0][0x1c8], PT ;  /* 0x0000720042007a0c */ /* 0x000fe20003f66070 */
[----:B------:R-:W-:Y:S01]  /*0f10*/  @!P1 IMAD.WIDE.U32 R8, R70, c[0x0][0x1c0], R8 ;  /* 0x0000700046089a25 */ /* 0x000fe200078e0008 */
[----:B------:R-:W-:Y:S02]  /*0f20*/  SHF.R.S32.HI R15, RZ, 0x1f, R66 ;  /* 0x0000001fff0f7819 */ /* 0x000fe40000011442 */
[-C--:B------:R-:W-:Y:S01]  /*0f30*/  @!P2 MOV R2, R24.reuse ;  /* 0x000000180002a202 */ /* 0x080fe20000000f00 */
[----:B------:R-:W-:Y:S01]  /*0f40*/  @!P2 IMAD R0, R16, c[0x0][0x1c0], RZ ;  /* 0x000070001000aa24 */ /* 0x000fe200078e02ff */
[----:B------:R-:W-:Y:S01]  /*0f50*/  @!P2 MOV R3, R19 ;  /* 0x000000130003a202 */ /* 0x000fe20000000f00 */
[----:B------:R-:W-:Y:S01]  /*0f60*/  @!P4 IMAD R11, R14, c[0x0][0x1c0], RZ ;  /* 0x000070000e0bca24 */ /* 0x000fe200078e02ff */
[----:B------:R-:W-:Y:S02]  /*0f70*/  ISETP.GE.AND.EX P3, PT, R15, c[0x0][0x1cc], PT, P3 ;  /* 0x000073000f007a0c */ /* 0x000fe40003f66330 */
[----:B------:R-:W-:Y:S01]  /*0f80*/  @!P1 IADD3 R5, R9, R5, RZ ;  /* 0x0000000509059210 */ /* 0x000fe20007ffe0ff */
[C---:B------:R-:W-:Y:S01]  /*0f90*/  @!P2 IMAD R9, R69.reuse, c[0x0][0x1c4], R0 ;  /* 0x000071004509aa24 */ /* 0x040fe200078e0200 */
[----:B------:R-:W-:Y:S01]  /*0fa0*/  @!P1 LEA R4, P6, R8, c[0x0][0x170], 0x1 ;  /* 0x00005c0008049a11 */ /* 0x000fe200078c08ff */
[----:B------:R-:W-:Y:S01]  /*0fb0*/  @!P2 IMAD.WIDE.U32 R2, R69, c[0x0][0x1c0], R2 ;  /* 0x000070004502aa25 */ /* 0x000fe200078e0002 */
[----:B0-----:R-:W-:-:S02]  /*0fc0*/  @!P4 MOV R6, R24 ;  /* 0x000000180006c202 */ /* 0x001fc40000000f00 */
[-C--:B------:R-:W-:Y:S01]  /*0fd0*/  @!P4 MOV R7, R19.reuse ;  /* 0x000000130007c202 */ /* 0x080fe20000000f00 */
[----:B------:R-:W-:Y:S01]  /*0fe0*/  @!P5 IMAD R14, R10, c[0x0][0x1c0], RZ ;  /* 0x000070000a0eda24 */ /* 0x000fe200078e02ff */
[----:B------:R-:W-:Y:S01]  /*0ff0*/  ISETP.GT.U32.OR P3, PT, R47, 0x29f, P3 ;  /* 0x0000029f2f00780c */ /* 0x000fe20001f64470 */
[----:B------:R-:W-:Y:S01]  /*1000*/  @!P4 IMAD R0, R68, c[0x0][0x1c4], R11 ;  /* 0x000071004400ca24 */ /* 0x000fe200078e020b */
[----:B------:R-:W-:Y:S01]  /*1010*/  @!P1 LEA.HI.X R5, R8, c[0x0][0x174], R5, 0x1, P6 ;  /* 0x00005d0008059a11 */ /* 0x000fe200030f0c05 */
[----:B------:R-:W-:Y:S01]  /*1020*/  @!P4 IMAD.WIDE.U32 R6, R68, c[0x0][0x1c0], R6 ;  /* 0x000070004406ca25 */ /* 0x000fe200078e0006 */
[----:B------:R-:W-:Y:S02]  /*1030*/  @!P5 MOV R10, R24 ;  /* 0x00000018000ad202 */ /* 0x000fe40000000f00 */
[----:B------:R-:W-:Y:S02]  /*1040*/  @!P5 MOV R11, R19 ;  /* 0x00000013000bd202 */ /* 0x000fe40000000f00 */
[----:B------:R-:W-:Y:S01]  /*1050*/  @!P2 IADD3 R3, R3, R9, RZ ;  /* 0x000000090303a210 */ /* 0x000fe20007ffe0ff */
[C---:B------:R-:W-:Y:S01]  /*1060*/  @!P5 IMAD R14, R67.reuse, c[0x0][0x1c4], R14 ;  /* 0x00007100430eda24 */ /* 0x040fe200078e020e */
[C---:B------:R-:W-:Y:S01]  /*1070*/  @!P2 LEA R8, P6, R2.reuse, c[0x0][0x170], 0x1 ;  /* 0x00005c000208aa11 */ /* 0x040fe200078c08ff */
[----:B------:R-:W-:Y:S01]  /*1080*/  @!P5 IMAD.WIDE.U32 R10, R67, c[0x0][0x1c0], R10 ;  /* 0x00007000430ada25 */ /* 0x000fe200078e000a */
[----:B------:R0:W2:Y:S02]  /*1090*/  @!P1 LDG.E R32, [R4.64] ;  /* 0x0000000c04209981 */ /* 0x0000a4000c1e1900 */
[----:B------:R-:W-:-:S02]  /*10a0*/  @!P2 LEA.HI.X R9, R2, c[0x0][0x174], R3, 0x1, P6 ;  /* 0x00005d000209aa11 */ /* 0x000fc400030f0c03 */
[----:B------:R-:W-:Y:S02]  /*10b0*/  @!P4 IADD3 R3, R7, R0, RZ ;  /* 0x000000000703c210 */ /* 0x000fe40007ffe0ff */
[C---:B------:R-:W-:Y:S01]  /*10c0*/  @!P4 LEA R2, P6, R6.reuse, c[0x0][0x170], 0x1 ;  /* 0x00005c000602ca11 */ /* 0x040fe200078c08ff */
[----:B------:R1:W2:Y:S01]  /*10d0*/  @!P2 LDG.E R30, [R8.64] ;  /* 0x0000000c081ea981 */ /* 0x0002a2000c1e1900 */
[----:B------:R-:W-:Y:S02]  /*10e0*/  ISETP.GE.U32.AND P1, PT, R65, c[0x0][0x1c8], PT ;  /* 0x0000720041007a0c */ /* 0x000fe40003f26070 */
[----:B------:R-:W-:Y:S02]  /*10f0*/  SHF.R.S32.HI R16, RZ, 0x1f, R65 ;  /* 0x0000001fff107819 */ /* 0x000fe40000011441 */
[----:B------:R-:W-:Y:S02]  /*1100*/  @!P4 LEA.HI.X R3, R6, c[0x0][0x174], R3, 0x1, P6 ;  /* 0x00005d000603ca11 */ /* 0x000fe400030f0c03 */
[----:B------:R-:W-:Y:S01]  /*1110*/  @!P5 IADD3 R7, R11, R14, RZ ;  /* 0x0000000e0b07d210 */ /* 0x000fe20007ffe0ff */
[----:B------:R-:W-:Y:S01]  /*1120*/  @!P3 IMAD R11, R15, c[0x0][0x1c0], RZ ;  /* 0x000070000f0bba24 */ /* 0x000fe200078e02ff */
[----:B------:R-:W-:-:S02]  /*1130*/  @!P5 LEA R6, P6, R10, c[0x0][0x170], 0x1 ;  /* 0x00005c000a06da11 */ /* 0x000fc400078c08ff */
[----:B------:R-:W-:Y:S01]  /*1140*/  ISETP.GE.AND.EX P1, PT, R16, c[0x0][0x1cc], PT, P1 ;  /* 0x0000730010007a0c */ /* 0x000fe20003f26310 */
[----:B------:R-:W-:Y:S01]  /*1150*/  @!P3 IMAD R0, R66, c[0x0][0x1c4], R11 ;  /* 0x000071004200ba24 */ /* 0x000fe200078e020b */
[----:B------:R-:W-:Y:S02]  /*1160*/  @!P5 LEA.HI.X R7, R10, c[0x0][0x174], R7, 0x1, P6 ;  /* 0x00005d000a07da11 */ /* 0x000fe400030f0c07 */
[----:B------:R-:W-:Y:S02]  /*1170*/  @!P3 MOV R10, R24 ;  /* 0x00000018000ab202 */ /* 0x000fe40000000f00 */
[----:B------:R-:W-:Y:S02]  /*1180*/  @!P3 MOV R11, R19 ;  /* 0x00000013000bb202 */ /* 0x000fe40000000f00 */
[----:B------:R-:W-:Y:S01]  /*1190*/  ISETP.GT.U32.OR P1, PT, R47, 0x29f, P1 ;  /* 0x0000029f2f00780c */ /* 0x000fe20000f24470 */
[----:B------:R-:W-:Y:S01]  /*11a0*/  CS2R R28, SRZ ;  /* 0x00000000001c7805 */ /* 0x000fe2000001ff00 */
[----:B------:R-:W-:-:S02]  /*11b0*/  ISETP.GE.U32.AND P2, PT, R64, c[0x0][0x1c8], PT ;  /* 0x0000720040007a0c */ /* 0x000fc40003f46070 */
[----:B------:R-:W-:Y:S01]  /*11c0*/  SHF.R.S32.HI R15, RZ, 0x1f, R64 ;  /* 0x0000001fff0f7819 */ /* 0x000fe20000011440 */
[----:B------:R-:W-:Y:S01]  /*11d0*/  @!P3 IMAD.WIDE.U32 R10, R66, c[0x0][0x1c0], R10 ;  /* 0x00007000420aba25 */ /* 0x000fe200078e000a */
[----:B------:R-:W-:Y:S01]  /*11e0*/  SHF.R.S32.HI R14, RZ, 0x1f, R63 ;  /* 0x0000001fff0e7819 */ /* 0x000fe2000001143f */
[----:B------:R1:W2:Y:S01]  /*11f0*/  @!P5 LDG.E R28, [R6.64] ;  /* 0x0000000c061cd981 */ /* 0x0002a2000c1e1900 */
[----:B------:R-:W-:Y:S02]  /*1200*/  ISETP.GE.AND.EX P2, PT, R15, c[0x0][0x1cc], PT, P2 ;  /* 0x000073000f007a0c */ /* 0x000fe40003f46320 */
[----:B------:R-:W-:Y:S01]  /*1210*/  @!P3 IADD3 R0, R11, R0, RZ ;  /* 0x000000000b00b210 */ /* 0x000fe20007ffe0ff */
[----:B------:R1:W2:Y:S01]  /*1220*/  @!P4 LDG.E R29, [R2.64] ;  /* 0x0000000c021dc981 */ /* 0x0002a2000c1e1900 */
[----:B0-----:R-:W-:Y:S02]  /*1230*/  @!P3 LEA R4, P6, R10, c[0x0][0x170], 0x1 ;  /* 0x00005c000a04ba11 */ /* 0x001fe400078c08ff */
[----:B------:R-:W-:-:S02]  /*1240*/  ISETP.GE.U32.AND P5, PT, R63, c[0x0][0x1c8], PT ;  /* 0x000072003f007a0c */ /* 0x000fc40003fa6070 */
[----:B------:R-:W-:Y:S02]  /*1250*/  ISETP.GT.U32.OR P2, PT, R47, 0x29f, P2 ;  /* 0x0000029f2f00780c */ /* 0x000fe40001744470 */
[----:B------:R-:W-:Y:S01]  /*1260*/  @!P3 LEA.HI.X R5, R10, c[0x0][0x174], R0, 0x1, P6 ;  /* 0x00005d000a05ba11 */ /* 0x000fe200030f0c00 */
[----:B------:R-:W-:Y:S01]  /*1270*/  @!P1 IMAD R0, R16, c[0x0][0x1c0], RZ ;  /* 0x0000700010009a24 */ /* 0x000fe200078e02ff */
[----:B------:R-:W-:Y:S02]  /*1280*/  ISETP.GE.AND.EX P5, PT, R14, c[0x0][0x1cc], PT, P5 ;  /* 0x000073000e007a0c */ /* 0x000fe40003fa6350 */
[----:B-1----:R-:W-:Y:S02]  /*1290*/  @!P1 MOV R2, R24 ;  /* 0x0000001800029202 */ /* 0x002fe40000000f00 */
[----:B------:R-:W-:Y:S01]  /*12a0*/  @!P1 MOV R3, R19 ;  /* 0x0000001300039202 */ /* 0x000fe20000000f00 */
[----:B------:R-:W-:Y:S01]  /*12b0*/  @!P1 IMAD R0, R65, c[0x0][0x1c4], R0 ;  /* 0x0000710041009a24 */ /* 0x000fe200078e0200 */
[----:B------:R-:W-:Y:S01]  /*12c0*/  ISETP.GT.U32.OR P5, PT, R47, 0x29f, P5 ;  /* 0x0000029f2f00780c */ /* 0x000fe20002fa4470 */
[----:B------:R-:W-:Y:S01]  /*12d0*/  CS2R R26, SRZ ;  /* 0x00000000001a7805 */ /* 0x000fe2000001ff00 */
[----:B------:R-:W-:Y:S01]  /*12e0*/  ISETP.GE.U32.AND P4, PT, R62, c[0x0][0x1c8], PT ;  /* 0x000072003e007a0c */ /* 0x000fe20003f86070 */
[----:B------:R-:W-:Y:S01]  /*12f0*/  @!P1 IMAD.WIDE.U32 R2, R65, c[0x0][0x1c0], R2 ;  /* 0x0000700041029a25 */ /* 0x000fe200078e0002 */
[----:B------:R-:W-:-:S02]  /*1300*/  SHF.R.S32.HI R11, RZ, 0x1f, R62 ;  /* 0x0000001fff0b7819 */ /* 0x000fc4000001143e */
[----:B------:R-:W-:Y:S01]  /*1310*/  @!P2 MOV R8, R24 ;  /* 0x000000180008a202 */ /* 0x000fe20000000f00 */
[----:B------:R0:W2:Y:S01]  /*1320*/  @!P3 LDG.E R27, [R4.64] ;  /* 0x0000000c041bb981 */ /* 0x0000a2000c1e1900 */
[----:B------:R-:W-:Y:S01]  /*1330*/  @!P1 IADD3 R0, R3, R0, RZ ;  /* 0x0000000003009210 */ /* 0x000fe20007ffe0ff */
[----:B------:R-:W-:Y:S01]  /*1340*/  @!P2 IMAD R3, R15, c[0x0][0x1c0], RZ ;  /* 0x000070000f03aa24 */ /* 0x000fe200078e02ff */
[----:B------:R-:W-:Y:S02]  /*1350*/  @!P1 LEA R6, P6, R2, c[0x0][0x170], 0x1 ;  /* 0x00005c0002069a11 */ /* 0x000fe400078c08ff */
[----:B------:R-:W-:Y:S02]  /*1360*/  ISETP.GE.AND.EX P4, PT, R11, c[0x0][0x1cc], PT, P4 ;  /* 0x000073000b007a0c */ /* 0x000fe40003f86340 */
[----:B------:R-:W-:Y:S02]  /*1370*/  @!P2 MOV R9, R19 ;  /* 0x000000130009a202 */ /* 0x000fe40000000f00 */
[----:B------:R-:W-:-:S02]  /*1380*/  ISETP.GE.U32.AND P3, PT, R61, c[0x0][0x1c8], PT ;  /* 0x000072003d007a0c */ /* 0x000fc40003f66070 */
[----:B------:R-:W-:Y:S01]  /*1390*/  SHF.R.S32.HI R10, RZ, 0x1f, R61 ;  /* 0x0000001fff0a7819 */ /* 0x000fe2000001143d */
[----:B------:R-:W-:Y:S01]  /*13a0*/  @!P2 IMAD.WIDE.U32 R8, R64, c[0x0][0x1c0], R8 ;  /* 0x000070004008aa25 */ /* 0x000fe200078e0008 */
[----:B------:R-:W-:Y:S02]  /*13b0*/  @!P1 LEA.HI.X R7, R2, c[0x0][0x174], R0, 0x1, P6 ;  /* 0x00005d0002079a11 */ /* 0x000fe400030f0c00 */
[----:B------:R-:W-:Y:S01]  /*13c0*/  ISETP.GT.U32.OR P4, PT, R47, 0x29f, P4 ;  /* 0x0000029f2f00780c */ /* 0x000fe20002784470 */
[----:B------:R-:W-:Y:S01]  /*13d0*/  @!P2 IMAD R0, R64, c[0x0][0x1c4], R3 ;  /* 0x000071004000aa24 */ /* 0x000fe200078e0203 */
[----:B------:R-:W-:Y:S01]  /*13e0*/  ISETP.GE.AND.EX P3, PT, R10, c[0x0][0x1cc], PT, P3 ;  /* 0x000073000a007a0c */ /* 0x000fe20003f66330 */
[----:B------:R-:W-:Y:S01]  /*13f0*/  @!P5 IMAD R2, R14, c[0x0][0x1c0], RZ ;  /* 0x000070000e02da24 */ /* 0x000fe200078e02ff */
[----:B------:R1:W2:Y:S01]  /*1400*/  @!P1 LDG.E R26, [R6.64] ;  /* 0x0000000c061a9981 */ /* 0x0002a2000c1e1900 */
[----:B------:R-:W-:Y:S02]  /*1410*/  ISETP.GE.U32.AND P1, PT, R60, c[0x0][0x1c8], PT ;  /* 0x000072003c007a0c */ /* 0x000fe40003f26070 */
[----:B------:R-:W-:Y:S01]  /*1420*/  @!P2 IADD3 R0, R9, R0, RZ ;  /* 0x000000000900a210 */ /* 0x000fe20007ffe0ff */
[----:B------:R-:W-:Y:S01]  /*1430*/  @!P5 IMAD R9, R63, c[0x0][0x1c4], R2 ;  /* 0x000071003f09da24 */ /* 0x000fe200078e0202 */
[----:B------:R-:W-:-:S02]  /*1440*/  ISETP.GT.U32.OR P3, PT, R47, 0x29f, P3 ;  /* 0x0000029f2f00780c */ /* 0x000fc40001f64470 */
[----:B------:R-:W-:Y:S02]  /*1450*/  SHF.R.S32.HI R13, RZ, 0x1f, R60 ;  /* 0x0000001fff0d7819 */ /* 0x000fe4000001143c */
[----:B------:R-:W-:Y:S02]  /*1460*/  @!P5 MOV R2, R24 ;  /* 0x000000180002d202 */ /* 0x000fe40000000f00 */
[----:B------:R-:W-:Y:S02]  /*1470*/  @!P5 MOV R3, R19 ;  /* 0x000000130003d202 */ /* 0x000fe40000000f00 */
[C---:B0-----:R-:W-:Y:S02]  /*1480*/  @!P2 LEA R4, P6, R8.reuse, c[0x0][0x170], 0x1 ;  /* 0x00005c000804aa11 */ /* 0x041fe400078c08ff */
[----:B------:R-:W-:Y:S01]  /*1490*/  ISETP.GE.AND.EX P1, PT, R13, c[0x0][0x1cc], PT, P1 ;  /* 0x000073000d007a0c */ /* 0x000fe20003f26310 */
[----:B------:R-:W-:Y:S01]  /*14a0*/  @!P5 IMAD.WIDE.U32 R2, R63, c[0x0][0x1c0], R2 ;  /* 0x000070003f02da25 */ /* 0x000fe200078e0002 */
[----:B------:R-:W-:-:S02]  /*14b0*/  @!P2 LEA.HI.X R5, R8, c[0x0][0x174], R0, 0x1, P6 ;  /* 0x00005d000805aa11 */ /* 0x000fc400030f0c00 */
[-C--:B-1----:R-:W-:Y:S01]  /*14c0*/  @!P4 MOV R6, R24.reuse ;  /* 0x000000180006c202 */ /* 0x082fe20000000f00 */
[----:B------:R-:W-:Y:S01]  /*14d0*/  @!P4 IMAD R0, R11, c[0x0][0x1c0], RZ ;  /* 0x000070000b00ca24 */ /* 0x000fe200078e02ff */
[----:B------:R-:W-:Y:S02]  /*14e0*/  @!P4 MOV R7, R19 ;  /* 0x000000130007c202 */ /* 0x000fe40000000f00 */
[----:B------:R-:W-:Y:S01]  /*14f0*/  ISETP.GT.U32.OR P1, PT, R47, 0x29f, P1 ;  /* 0x0000029f2f00780c */ /* 0x000fe20000f24470 */
[C---:B------:R-:W-:Y:S01]  /*1500*/  @!P4 IMAD R0, R62.reuse, c[0x0][0x1c4], R0 ;  /* 0x000071003e00ca24 */ /* 0x040fe200078e0200 */
[----:B------:R-:W-:Y:S01]  /*1510*/  @!P5 IADD3 R9, R3, R9, RZ ;  /* 0x000000090309d210 */ /* 0x000fe20007ffe0ff */
[----:B------:R-:W-:Y:S01]  /*1520*/  @!P4 IMAD.WIDE.U32 R6, R62, c[0x0][0x1c0], R6 ;  /* 0x000070003e06ca25 */ /* 0x000fe200078e0006 */
[----:B------:R-:W-:Y:S01]  /*1530*/  @!P5 LEA R8, P6, R2, c[0x0][0x170], 0x1 ;  /* 0x00005c000208da11 */ /* 0x000fe200078c08ff */
[----:B------:R-:W-:Y:S01]  /*1540*/  CS2R R16, SRZ ;  /* 0x0000000000107805 */ /* 0x000fe2000001ff00 */
[----:B------:R-:W-:Y:S01]  /*1550*/  @!P3 MOV R11, R19 ;  /* 0x00000013000bb202 */ /* 0x000fe20000000f00 */
[----:B------:R-:W-:Y:S01]  /*1560*/  @!P3 IMAD R12, R10, c[0x0][0x1c0], RZ ;  /* 0x000070000a0cba24 */ /* 0x000fe200078e02ff */
[----:B------:R-:W-:-:S02]  /*1570*/  @!P3 MOV R10, R24 ;  /* 0x00000018000ab202 */ /* 0x000fc40000000f00 */
[----:B------:R-:W-:Y:S01]  /*1580*/  @!P5 LEA.HI.X R9, R2, c[0x0][0x174], R9, 0x1, P6 ;  /* 0x00005d000209da11 */ /* 0x000fe200030f0c09 */
[----:B------:R0:W3:Y:S01]  /*1590*/  @!P2 LDG.E R17, [R4.64] ;  /* 0x0000000c0411a981 */ /* 0x0000e2000c1e1900 */
[----:B------:R-:W-:Y:S02]  /*15a0*/  @!P4 IADD3 R0, R7, R0, RZ ;  /* 0x000000000700c210 */ /* 0x000fe40007ffe0ff */
[C---:B------:R-:W-:Y:S01]  /*15b0*/  @!P4 LEA R2, P6, R6.reuse, c[0x0][0x170], 0x1 ;  /* 0x00005c000602ca11 */ /* 0x040fe200078c08ff */
[C---:B------:R-:W-:Y:S02]  /*15c0*/  @!P3 IMAD R12, R61.reuse, c[0x0][0x1c4], R12 ;  /* 0x000071003d0cba24 */ /* 0x040fe400078e020c */
[----:B------:R-:W-:Y:S01]  /*15d0*/  @!P3 IMAD.WIDE.U32 R10, R61, c[0x0][0x1c0], R10 ;  /* 0x000070003d0aba25 */ /* 0x000fe200078e000a */
[----:B------:R-:W-:Y:S01]  /*15e0*/  @!P4 LEA.HI.X R3, R6, c[0x0][0x174], R0, 0x1, P6 ;  /* 0x00005d000603ca11 */ /* 0x000fe200030f0c00 */
[----:B------:R-:W-:Y:S01]  /*15f0*/  CS2R R14, SRZ ;  /* 0x00000000000e7805 */ /* 0x000fe2000001ff00 */
[----:B------:R-:W-:Y:S01]  /*1600*/  ISETP.GE.U32.AND P2, PT, R59, c[0x0][0x1c8], PT ;  /* 0x000072003b007a0c */ /* 0x000fe20003f46070 */
[----:B------:R-:W-:Y:S01]  /*1610*/  @!P1 IMAD R0, R13, c[0x0][0x1c0], RZ ;  /* 0x000070000d009a24 */ /* 0x000fe200078e02ff */
[----:B------:R-:W-:Y:S01]  /*1620*/  SHF.R.S32.HI R13, RZ, 0x1f, R59 ;  /* 0x0000001fff0d7819 */ /* 0x000fe2000001143b */
[----:B------:R1:W3:Y:S01]  /*1630*/  @!P5 LDG.E R16, [R8.64] ;  /* 0x0000000c0810d981 */ /* 0x0002e2000c1e1900 */
[----:B------:R-:W-:-:S02]  /*1640*/  @!P3 IADD3 R12, R11, R12, RZ ;  /* 0x0000000c0b0cb210 */ /* 0x000fc40007ffe0ff */
[C---:B------:R-:W-:Y:S01]  /*1650*/  @!P3 LEA R6, P6, R10.reuse, c[0x0][0x170], 0x1 ;  /* 0x00005c000a06ba11 */ /* 0x040fe200078c08ff */
[----:B------:R0:W3:Y:S01]  /*1660*/  @!P4 LDG.E R15, [R2.64] ;  /* 0x0000000c020fc981 */ /* 0x0000e2000c1e1900 */
[----:B------:R-:W-:Y:S02]  /*1670*/  ISETP.GE.AND.EX P2, PT, R13, c[0x0][0x1cc], PT, P2 ;  /* 0x000073000d007a0c */ /* 0x000fe40003f46320 */
[----:B------:R-:W-:Y:S02]  /*1680*/  @!P3 LEA.HI.X R7, R10, c[0x0][0x174], R12, 0x1, P6 ;  /* 0x00005d000a07ba11 */ /* 0x000fe400030f0c0c */
[----:B------:R-:W-:Y:S02]  /*1690*/  @!P1 MOV R10, R24 ;  /* 0x00000018000a9202 */ /* 0x000fe40000000f00 */
[----:B------:R-:W-:Y:S02]  /*16a0*/  @!P1 MOV R11, R19 ;  /* 0x00000013000b9202 */ /* 0x000fe40000000f00 */
[----:B------:R-:W-:Y:S01]  /*16b0*/  SHF.R.S32.HI R21, RZ, 0x1f, R58 ;  /* 0x0000001fff157819 */ /* 0x000fe2000001143a */
[----:B------:R-:W-:Y:S01]  /*16c0*/  @!P1 IMAD R0, R60, c[0x0][0x1c4], R0 ;  /* 0x000071003c009a24 */ /* 0x000fe200078e0200 */
[----:B------:R-:W-:-:S02]  /*16d0*/  ISETP.GT.U32.OR P2, PT, R47, 0x29f, P2 ;  /* 0x0000029f2f00780c */ /* 0x000fc40001744470 */
[----:B------:R-:W-:Y:S01]  /*16e0*/  ISETP.GE.U32.AND P4, PT, R58, c[0x0][0x1c8], PT ;  /* 0x000072003a007a0c */ /* 0x000fe20003f86070 */
[----:B------:R-:W-:Y:S01]  /*16f0*/  @!P1 IMAD.WIDE.U32 R10, R60, c[0x0][0x1c0], R10 ;  /* 0x000070003c0a9a25 */ /* 0x000fe200078e000a */
[----:B------:R0:W4:Y:S02]  /*1700*/  @!P3 LDG.E R14, [R6.64] ;  /* 0x0000000c060eb981 */ /* 0x000124000c1e1900 */
[----:B------:R-:W-:Y:S02]  /*1710*/  ISETP.GE.AND.EX P3, PT, R21, c[0x0][0x1cc], PT, P4 ;  /* 0x0000730015007a0c */ /* 0x000fe40003f66340 */
[----:B------:R-:W-:Y:S02]  /*1720*/  ISETP.GE.U32.AND P5, PT, R57, c[0x0][0x1c8], PT ;  /* 0x0000720039007a0c */ /* 0x000fe40003fa6070 */
[----:B------:R-:W-:Y:S02]  /*1730*/  SHF.R.S32.HI R20, RZ, 0x1f, R57 ;  /* 0x0000001fff147819 */ /* 0x000fe40000011439 */
[----:B------:R-:W-:-:S02]  /*1740*/  @!P1 IADD3 R0, R11, R0, RZ ;  /* 0x000000000b009210 */ /* 0x000fc40007ffe0ff */
[----:B0-----:R-:W-:Y:S02]  /*1750*/  @!P1 LEA R4, P6, R10, c[0x0][0x170], 0x1 ;  /* 0x00005c000a049a11 */ /* 0x001fe400078c08ff */
[----:B------:R-:W-:Y:S02]  /*1760*/  ISETP.GT.U32.OR P3, PT, R47, 0x29f, P3 ;  /* 0x0000029f2f00780c */ /* 0x000fe40001f64470 */
[----:B------:R-:W-:Y:S02]  /*1770*/  ISETP.GE.AND.EX P5, PT, R20, c[0x0][0x1cc], PT, P5 ;  /* 0x0000730014007a0c */ /* 0x000fe40003fa6350 */
[----:B------:R-:W-:Y:S01]  /*1780*/  @!P1 LEA.HI.X R5, R10, c[0x0][0x174], R0, 0x1, P6 ;  /* 0x00005d000a059a11 */ /* 0x000fe200030f0c00 */
[----:B------:R-:W-:Y:S01]  /*1790*/  @!P2 IMAD R0, R13, c[0x0][0x1c0], RZ ;  /* 0x000070000d00aa24 */ /* 0x000fe200078e02ff */
[----:B------:R-:W-:Y:S02]  /*17a0*/  @!P2 MOV R2, R24 ;  /* 0x000000180002a202 */ /* 0x000fe40000000f00 */
[----:B------:R-:W-:Y:S01]  /*17b0*/  @!P2 MOV R3, R19 ;  /* 0x000000130003a202 */ /* 0x000fe20000000f00 */
[----:B------:R-:W-:Y:S01]  /*17c0*/  CS2R R12, SRZ ;  /* 0x00000000000c7805 */ /* 0x000fe2000001ff00 */
[----:B------:R-:W-:Y:S01]  /*17d0*/  ISETP.GT.U32.OR P5, PT, R47, 0x29f, P5 ;  /* 0x0000029f2f00780c */ /* 0x000fe20002fa4470 */
[C---:B------:R-:W-:Y:S01]  /*17e0*/  @!P2 IMAD R0, R59.reuse, c[0x0][0x1c4], R0 ;  /* 0x000071003b00aa24 */ /* 0x040fe200078e0200 */
[----:B------:R-:W-:Y:S01]  /*17f0*/  ISETP.GE.U32.AND P4, PT, R56, c[0x0][0x1c8], PT ;  /* 0x0000720038007a0c */ /* 0x000fe20003f86070 */
[----:B------:R-:W-:Y:S01]  /*1800*/  @!P2 IMAD.WIDE.U32 R2, R59, c[0x0][0x1c0], R2 ;  /* 0x000070003b02aa25 */ /* 0x000fe200078e0002 */
[----:B------:R-:W-:Y:S01]  /*1810*/  SHF.R.S32.HI R22, RZ, 0x1f, R56 ;  /* 0x0000001fff167819 */ /* 0x000fe20000011438 */
[----:B------:R0:W5:Y:S01]  /*1820*/  @!P1 LDG.E R13, [R4.64] ;  /* 0x0000000c040d9981 */ /* 0x000162000c1e1900 */
[----:B------:R-:W-:-:S02]  /*1830*/  ISETP.GE.U32.AND P1, PT, R55, c[0x0][0x1c8], PT ;  /* 0x0000720037007a0c */ /* 0x000fc40003f26070 */
[----:B------:R-:W-:Y:S02]  /*1840*/  ISETP.GE.AND.EX P4, PT, R22, c[0x0][0x1cc], PT, P4 ;  /* 0x0000730016007a0c */ /* 0x000fe40003f86340 */
[----:B------:R-:W-:Y:S01]  /*1850*/  @!P2 IADD3 R0, R3, R0, RZ ;  /* 0x000000000300a210 */ /* 0x000fe20007ffe0ff */
[----:B------:R-:W-:Y:S01]  /*1860*/  @!P3 IMAD R3, R21, c[0x0][0x1c0], RZ ;  /* 0x000070001503ba24 */ /* 0x000fe200078e02ff */
[----:B------:R-:W-:Y:S02]  /*1870*/  @!P2 LEA R6, P6, R2, c[0x0][0x170], 0x1 ;  /* 0x00005c000206aa11 */ /* 0x000fe400078c08ff */
[----:B------:R-:W-:Y:S02]  /*1880*/  SHF.R.S32.HI R10, RZ, 0x1f, R55 ;  /* 0x0000001fff0a7819 */ /* 0x000fe40000011437 */
[----:B-1----:R-:W-:Y:S02]  /*1890*/  @!P3 MOV R8, R24 ;  /* 0x000000180008b202 */ /* 0x002fe40000000f00 */
[----:B------:R-:W-:-:S02]  /*18a0*/  @!P3 MOV R9, R19 ;  /* 0x000000130009b202 */ /* 0x000fc40000000f00 */
[C---:B------:R-:W-:Y:S02]  /*18b0*/  ISETP.GT.U32.OR P4, PT, R47.reuse, 0x29f, P4 ;  /* 0x0000029f2f00780c */ /* 0x040fe40002784470 */
[----:B------:R-:W-:Y:S01]  /*18c0*/  @!P2 LEA.HI.X R7, R2, c[0x0][0x174], R0, 0x1, P6 ;  /* 0x00005d000207aa11 */ /* 0x000fe200030f0c00 */
[----:B------:R-:W-:Y:S01]  /*18d0*/  @!P3 IMAD R0, R58, c[0x0][0x1c4], R3 ;  /* 0x000071003a00ba24 */ /* 0x000fe200078e0203 */
[----:B------:R-:W-:Y:S01]  /*18e0*/  ISETP.GE.AND.EX P1, PT, R10, c[0x0][0x1cc], PT, P1 ;  /* 0x000073000a007a0c */ /* 0x000fe20003f26310 */
[----:B------:R-:W-:Y:S01]  /*18f0*/  @!P3 IMAD.WIDE.U32 R8, R58, c[0x0][0x1c0], R8 ;  /* 0x000070003a08ba25 */ /* 0x000fe200078e0008 */
[----:B0-----:R-:W-:Y:S01]  /*1900*/  @!P5 MOV R4, R24 ;  /* 0x000000180004d202 */ /* 0x001fe20000000f00 */
[----:B------:R0:W5:Y:S01]  /*1910*/  @!P2 LDG.E R12, [R6.64] ;  /* 0x0000000c060ca981 */ /* 0x000162000c1e1900 */
[----:B------:R-:W-:Y:S01]  /*1920*/  @!P5 MOV R5, R19 ;  /* 0x000000130005d202 */ /* 0x000fe20000000f00 */
[----:B------:R-:W-:Y:S01]  /*1930*/  @!P5 IMAD R3, R20, c[0x0][0x1c0], RZ ;  /* 0x000070001403da24 */ /* 0x000fe200078e02ff */
[----:B------:R-:W-:-:S02]  /*1940*/  ISETP.GT.U32.OR P1, PT, R47, 0x29f, P1 ;  /* 0x0000029f2f00780c */ /* 0x000fc40000f24470 */
[----:B------:R-:W-:Y:S01]  /*1950*/  @!P3 IADD3 R0, R9, R0, RZ ;  /* 0x000000000900b210 */ /* 0x000fe20007ffe0ff */
[C---:B------:R-:W-:Y:S01]  /*1960*/  @!P5 IMAD R9, R57.reuse, c[0x0][0x1c4], R3 ;  /* 0x000071003909da24 */ /* 0x040fe200078e0203 */
[----:B------:R-:W-:Y:S01]  /*1970*/  @!P3 LEA R2, P6, R8, c[0x0][0x170], 0x1 ;  /* 0x00005c000802ba11 */ /* 0x000fe200078c08ff */
[----:B------:R-:W-:Y:S01]  /*1980*/  @!P5 IMAD.WIDE.U32 R4, R57, c[0x0][0x1c0], R4 ;  /* 0x000070003904da25 */ /* 0x000fe200078e0004 */
[----:B------:R-:W-:Y:S02]  /*1990*/  ISETP.GE.U32.AND P2, PT, R54, c[0x0][0x1c8], PT ;  /* 0x0000720036007a0c */ /* 0x000fe40003f46070 */
[----:B------:R-:W-:Y:S02]  /*19a0*/  @!P3 LEA.HI.X R3, R8, c[0x0][0x174], R0, 0x1, P6 ;  /* 0x00005d000803ba11 */ /* 0x000fe400030f0c00 */
[----:B------:R-:W-:Y:S01]  /*19b0*/  SHF.R.S32.HI R11, RZ, 0x1f, R54 ;  /* 0x0000001fff0b7819 */ /* 0x000fe20000011436 */
[----:B------:R-:W-:Y:S01]  /*19c0*/  @!P4 IMAD R0, R22, c[0x0][0x1c0], RZ ;  /* 0x000070001600ca24 */ /* 0x000fe200078e02ff */
[----:B------:R-:W-:-:S02]  /*19d0*/  @!P5 IADD3 R9, R5, R9, RZ ;  /* 0x000000090509d210 */ /* 0x000fc40007ffe0ff */
[----:B------:R-:W-:Y:S02]  /*19e0*/  @!P5 LEA R20, P6, R4, c[0x0][0x170], 0x1 ;  /* 0x00005c000414da11 */ /* 0x000fe400078c08ff */
[-C--:B0-----:R-:W-:Y:S02]  /*19f0*/  @!P4 MOV R6, R24.reuse ;  /* 0x000000180006c202 */ /* 0x081fe40000000f00 */
[----:B------:R-:W-:Y:S02]  /*1a00*/  @!P4 MOV R7, R19 ;  /* 0x000000130007c202 */ /* 0x000fe40000000f00 */
[----:B------:R-:W-:Y:S01]  /*1a10*/  ISETP.GE.AND.EX P2, PT, R11, c[0x0][0x1cc], PT, P2 ;  /* 0x000073000b007a0c */ /* 0x000fe20003f46320 */
[----:B------:R-:W-:Y:S01]  /*1a20*/  @!P4 IMAD R0, R56, c[0x0][0x1c4], R0 ;  /* 0x000071003800ca24 */ /* 0x000fe200078e0200 */
[----:B------:R-:W-:Y:S01]  /*1a30*/  @!P5 LEA.HI.X R21, R4, c[0x0][0x174], R9, 0x1, P6 ;  /* 0x00005d000415da11 */ /* 0x000fe200030f0c09 */
[----:B------:R-:W-:Y:S01]  /*1a40*/  @!P4 IMAD.WIDE.U32 R6, R56, c[0x0][0x1c0], R6 ;  /* 0x000070003806ca25 */ /* 0x000fe200078e0006 */
[----:B------:R-:W-:-:S02]  /*1a50*/  @!P1 MOV R8, R24 ;  /* 0x0000001800089202 */ /* 0x000fc40000000f00 */
[----:B------:R-:W-:Y:S01]  /*1a60*/  @!P1 MOV R9, R19 ;  /* 0x0000001300099202 */ /* 0x000fe20000000f00 */
[----:B------:R-:W-:Y:S01]  /*1a70*/  @!P1 IMAD R10, R10, c[0x0][0x1c0], RZ ;  /* 0x000070000a0a9a24 */ /* 0x000fe200078e02ff */
[----:B------:R-:W-:Y:S02]  /*1a80*/  ISETP.GT.U32.OR P2, PT, R47, 0x29f, P2 ;  /* 0x0000029f2f00780c */ /* 0x000fe40001744470 */
[----:B------:R-:W-:Y:S01]  /*1a90*/  @!P4 IADD3 R0, R7, R0, RZ ;  /* 0x000000000700c210 */ /* 0x000fe20007ffe0ff */
[C---:B------:R-:W-:Y:S01]  /*1aa0*/  @!P1 IMAD R10, R55.reuse, c[0x0][0x1c4], R10 ;  /* 0x00007100370a9a24 */ /* 0x040fe200078e020a */
[----:B------:R-:W-:Y:S01]  /*1ab0*/  @!P4 LEA R4, P6, R6, c[0x0][0x170], 0x1 ;  /* 0x00005c000604ca11 */ /* 0x000fe200078c08ff */
[----:B------:R-:W-:-:S03]  /*1ac0*/  @!P1 IMAD.WIDE.U32 R8, R55, c[0x0][0x1c0], R8 ;  /* 0x0000700037089a25 */ /* 0x000fc600078e0008 */
[----:B------:R-:W-:Y:S02]  /*1ad0*/  @!P4 LEA.HI.X R5, R6, c[0x0][0x174], R0, 0x1, P6 ;  /* 0x00005d000605ca11 */ /* 0x000fe400030f0c00 */
[----:B------:R-:W-:Y:S02]  /*1ae0*/  @!P1 IADD3 R10, R9, R10, RZ ;  /* 0x0000000a090a9210 */ /* 0x000fe40007ffe0ff */
[C---:B------:R-:W-:Y:S01]  /*1af0*/  @!P1 LEA R6, P6, R8.reuse, c[0x0][0x170], 0x1 ;  /* 0x00005c0008069a11 */ /* 0x040fe200078c08ff */
[----:B------:R-:W-:Y:S01]  /*1b00*/  @!P2 IMAD R0, R11, c[0x0][0x1c0], RZ ;  /* 0x000070000b00aa24 */ /* 0x000fe200078e02ff */
[----:B------:R-:W-:Y:S02]  /*1b10*/  @!P2 MOV R9, R19 ;  /* 0x000000130009a202 */ /* 0x000fe40000000f00 */
[----:B------:R-:W-:Y:S02]  /*1b20*/  @!P1 LEA.HI.X R7, R8, c[0x0][0x174], R10, 0x1, P6 ;  /* 0x00005d0008079a11 */ /* 0x000fe400030f0c0a */
[----:B------:R-:W-:Y:S01]  /*1b30*/  @!P2 MOV R8, R24 ;  /* 0x000000180008a202 */ /* 0x000fe20000000f00 */
[----:B------:R-:W-:Y:S01]  /*1b40*/  CS2R R10, SRZ ;  /* 0x00000000000a7805 */ /* 0x000fe2000001ff00 */
[----:B------:R-:W-:-:S03]  /*1b50*/  @!P2 IMAD R0, R54, c[0x0][0x1c4], R0 ;  /* 0x000071003600aa24 */ /* 0x000fc600078e0200 */
[----:B------:R-:W-:Y:S02]  /*1b60*/  @!P2 IMAD.WIDE.U32 R8, R54, c[0x0][0x1c0], R8 ;  /* 0x000070003608aa25 */ /* 0x000fe400078e0008 */
[----:B------:R0:W5:Y:S01]  /*1b70*/  @!P3 LDG.E R11, [R2.64] ;  /* 0x0000000c020bb981 */ /* 0x000162000c1e1900 */
[----:B------:R-:W-:Y:S02]  /*1b80*/  ISETP.GE.U32.AND P3, PT, R53, c[0x0][0x1c8], PT ;  /* 0x0000720035007a0c */ /* 0x000fe40003f66070 */
[----:B------:R-:W-:Y:S01]  /*1b90*/  @!P2 IADD3 R0, R9, R0, RZ ;  /* 0x000000000900a210 */ /* 0x000fe20007ffe0ff */
[----:B------:R1:W5:Y:S01]  /*1ba0*/  @!P5 LDG.E R10, [R20.64] ;  /* 0x0000000c140ad981 */ /* 0x000362000c1e1900 */
[----:B------:R-:W-:Y:S02]  /*1bb0*/  SHF.R.S32.HI R22, RZ, 0x1f, R53 ;  /* 0x0000001fff167819 */ /* 0x000fe40000011435 */
[----:B0-----:R-:W-:Y:S02]  /*1bc0*/  @!P2 LEA R2, P6, R8, c[0x0][0x170], 0x1 ;  /* 0x00005c000802aa11 */ /* 0x001fe400078c08ff */
[----:B------:R-:W-:-:S02]  /*1bd0*/  ISETP.GE.AND.EX P3, PT, R22, c[0x0][0x1cc], PT, P3 ;  /* 0x0000730016007a0c */ /* 0x000fc40003f66330 */
[----:B------:R-:W-:Y:S02]  /*1be0*/  @!P2 LEA.HI.X R3, R8, c[0x0][0x174], R0, 0x1, P6 ;  /* 0x00005d000803aa11 */ /* 0x000fe400030f0c00 */
[----:B------:R-:W-:Y:S01]  /*1bf0*/  CS2R R8, SRZ ;  /* 0x0000000000087805 */ /* 0x000fe2000001ff00 */
[----:B------:R-:W-:Y:S02]  /*1c00*/  ISETP.GT.U32.OR P3, PT, R47, 0x29f, P3 ;  /* 0x0000029f2f00780c */ /* 0x000fe40001f64470 */
[----:B------:R-:W-:-:S03]  /*1c10*/  SHF.R.S32.HI R43, RZ, 0x1f, R52 ;  /* 0x0000001fff2b7819 */ /* 0x000fc60000011434 */
[----:B------:R0:W5:Y:S01]  /*1c20*/  @!P4 LDG.E R9, [R4.64] ;  /* 0x0000000c0409c981 */ /* 0x000162000c1e1900 */
[----:B------:R-:W-:-:S03]  /*1c30*/  ISETP.GE.U32.AND P4, PT, R52, c[0x0][0x1c8], PT ;  /* 0x0000720034007a0c */ /* 0x000fc60003f86070 */
[----:B------:R0:W5:Y:S01]  /*1c40*/  @!P1 LDG.E R8, [R6.64] ;  /* 0x0000000c06089981 */ /* 0x000162000c1e1900 */
[----:B------:R-:W-:Y:S02]  /*1c50*/  ISETP.GE.AND.EX P1, PT, R43, c[0x0][0x1cc], PT, P4 ;  /* 0x000073002b007a0c */ /* 0x000fe40003f26340 */
[----:B------:R-:W-:Y:S02]  /*1c60*/  ISETP.GE.U32.AND P5, PT, R51, c[0x0][0x1c8], PT ;  /* 0x0000720033007a0c */ /* 0x000fe40003fa6070 */
[----:B------:R-:W-:Y:S02]  /*1c70*/  SHF.R.S32.HI R23, RZ, 0x1f, R51 ;  /* 0x0000001fff177819 */ /* 0x000fe40000011433 */
[----:B------:R-:W-:Y:S01]  /*1c80*/  ISETP.GT.U32.OR P1, PT, R47, 0x29f, P1 ;  /* 0x0000029f2f00780c */ /* 0x000fe20000f24470 */
[----:B0-----:R-:W-:Y:S01]  /*1c90*/  CS2R R6, SRZ ;  /* 0x0000000000067805 */ /* 0x001fe2000001ff00 */
[----:B------:R-:W-:Y:S01]  /*1ca0*/  ISETP.GE.AND.EX P4, PT, R23, c[0x0][0x1cc], PT, P5 ;  /* 0x0000730017007a0c */ /* 0x000fe20003f86350 */
[----:B------:R-:W-:Y:S01]  /*1cb0*/  @!P3 IMAD R0, R22, c[0x0][0x1c0], RZ ;  /* 0x000070001600ba24 */ /* 0x000fe200078e02ff */
[----:B------:R-:W-:-:S02]  /*1cc0*/  @!P3 MOV R4, R24 ;  /* 0x000000180004b202 */ /* 0x000fc40000000f00 */
[-C--:B------:R-:W-:Y:S01]  /*1cd0*/  @!P3 MOV R5, R19.reuse ;  /* 0x000000130005b202 */ /* 0x080fe20000000f00 */
[----:B------:R0:W5:Y:S01]  /*1ce0*/  @!P2 LDG.E R7, [R2.64] ;  /* 0x0000000c0207a981 */ /* 0x000162000c1e1900 */
[----:B------:R-:W-:Y:S01]  /*1cf0*/  ISETP.GT.U32.OR P2, PT, R47, 0x29f, P4 ;  /* 0x0000029f2f00780c */ /* 0x000fe20002744470 */
[C---:B------:R-:W-:Y:S02]  /*1d00*/  @!P3 IMAD R0, R53.reuse, c[0x0][0x1c4], R0 ;  /* 0x000071003500ba24 */ /* 0x040fe400078e0200 */
[----:B------:R-:W-:Y:S02]  /*1d10*/  @!P3 IMAD.WIDE.U32 R4, R53, c[0x0][0x1c0], R4 ;  /* 0x000070003504ba25 */ /* 0x000fe400078e0004 */
[----:B-1----:R-:W-:Y:S02]  /*1d20*/  @!P1 MOV R20, R24 ;  /* 0x0000001800149202 */ /* 0x002fe40000000f00 */
[----:B------:R-:W-:Y:S02]  /*1d30*/  @!P1 MOV R21, R19 ;  /* 0x0000001300159202 */ /* 0x000fe40000000f00 */
[----:B------:R-:W-:Y:S01]  /*1d40*/  @!P3 IADD3 R0, R5, R0, RZ ;  /* 0x000000000500b210 */ /* 0x000fe20007ffe0ff */
[----:B------:R-:W-:Y:S01]  /*1d50*/  @!P1 IMAD R5, R43, c[0x0][0x1c0], RZ ;  /* 0x000070002b059a24 */ /* 0x000fe200078e02ff */
[----:B0-----:R-:W-:Y:S01]  /*1d60*/  @!P3 LEA R2, P4, R4, c[0x0][0x170], 0x1 ;  /* 0x00005c000402ba11 */ /* 0x001fe200078808ff */
[----:B------:R-:W-:Y:S01]  /*1d70*/  @!P1 IMAD.WIDE.U32 R20, R52, c[0x0][0x1c0], R20 ;  /* 0x0000700034149a25 */ /* 0x000fe200078e0014 */
[----:B------:R-:W-:-:S02]  /*1d80*/  ISETP.GE.U32.AND P6, PT, R50, c[0x0][0x1c8], PT ;  /* 0x0000720032007a0c */ /* 0x000fc40003fc6070 */
[----:B------:R-:W-:Y:S01]  /*1d90*/  @!P3 LEA.HI.X R3, R4, c[0x0][0x174], R0, 0x1, P4 ;  /* 0x00005d000403ba11 */ /* 0x000fe200020f0c00 */
[----:B------:R-:W-:Y:S01]  /*1da0*/  @!P1 IMAD R0, R52, c[0x0][0x1c4], R5 ;  /* 0x0000710034009a24 */ /* 0x000fe200078e0205 */
[----:B------:R-:W-:Y:S01]  /*1db0*/  SHF.R.S32.HI R42, RZ, 0x1f, R50 ;  /* 0x0000001fff2a7819 */ /* 0x000fe20000011432 */
[----:B------:R-:W-:Y:S01]  /*1dc0*/  @!P2 IMAD R4, R23, c[0x0][0x1c0], RZ ;  /* 0x000070001704aa24 */ /* 0x000fe200078e02ff */
[----:B------:R-:W-:Y:S01]  /*1dd0*/  ISETP.GE.U32.AND P5, PT, R49, c[0x0][0x1c8], PT ;  /* 0x0000720031007a0c */ /* 0x000fe20003fa6070 */
[----:B------:R0:W5:Y:S01]  /*1de0*/  @!P3 LDG.E R6, [R2.64] ;  /* 0x0000000c0206b981 */ /* 0x000162000c1e1900 */
[----:B------:R-:W-:Y:S02]  /*1df0*/  ISETP.GE.AND.EX P4, PT, R42, c[0x0][0x1cc], PT, P6 ;  /* 0x000073002a007a0c */ /* 0x000fe40003f86360 */
[----:B------:R-:W-:Y:S01]  /*1e00*/  @!P1 IADD3 R0, R21, R0, RZ ;  /* 0x0000000015009210 */ /* 0x000fe20007ffe0ff */
[----:B------:R-:W-:Y:S01]  /*1e10*/  @!P2 IMAD R21, R51, c[0x0][0x1c4], R4 ;  /* 0x000071003315aa24 */ /* 0x000fe200078e0204 */
[----:B------:R-:W-:-:S02]  /*1e20*/  SHF.R.S32.HI R22, RZ, 0x1f, R49 ;  /* 0x0000001fff167819 */ /* 0x000fc40000011431 */
[----:B------:R-:W-:Y:S02]  /*1e30*/  @!P2 MOV R4, R24 ;  /* 0x000000180004a202 */ /* 0x000fe40000000f00 */
[----:B------:R-:W-:Y:S02]  /*1e40*/  @!P2 MOV R5, R19 ;  /* 0x000000130005a202 */ /* 0x000fe40000000f00 */
[----:B------:R-:W-:Y:S02]  /*1e50*/  ISETP.GT.U32.OR P4, PT, R47, 0x29f, P4 ;  /* 0x0000029f2f00780c */ /* 0x000fe40002784470 */
[----:B------:R-:W-:Y:S01]  /*1e60*/  ISETP.GE.AND.EX P5, PT, R22, c[0x0][0x1cc], PT, P5 ;  /* 0x0000730016007a0c */ /* 0x000fe20003fa6350 */
[----:B------:R-:W-:Y:S01]  /*1e70*/  @!P2 IMAD.WIDE.U32 R4, R51, c[0x0][0x1c0], R4 ;  /* 0x000070003304aa25 */ /* 0x000fe200078e0004 */
[----:B------:R-:W-:Y:S02]  /*1e80*/  @!P1 LEA R44, P6, R20, c[0x0][0x170], 0x1 ;  /* 0x00005c00142c9a11 */ /* 0x000fe400078c08ff */
[----:B------:R-:W-:-:S02]  /*1e90*/  ISETP.GT.U32.OR P5, PT, R47, 0x29f, P5 ;  /* 0x0000029f2f00780c */ /* 0x000fc40002fa4470 */
[----:B------:R-:W-:Y:S02]  /*1ea0*/  @!P1 LEA.HI.X R45, R20, c[0x0][0x174], R0, 0x1, P6 ;  /* 0x00005d00142d9a11 */ /* 0x000fe400030f0c00 */
[----:B------:R-:W-:Y:S02]  /*1eb0*/  @!P2 IADD3 R21, R5, R21, RZ ;  /* 0x000000150515a210 */ /* 0x000fe40007ffe0ff */
[----:B0-----:R-:W-:Y:S02]  /*1ec0*/  @!P2 LEA R2, P6, R4, c[0x0][0x170], 0x1 ;  /* 0x00005c000402aa11 */ /* 0x001fe400078c08ff */
[----:B------:R-:W-:Y:S02]  /*1ed0*/  ISETP.GE.U32.AND P3, PT, R48, c[0x0][0x1c8], PT ;  /* 0x0000720030007a0c */ /* 0x000fe40003f66070 */
[----:B------:R-:W-:Y:S02]  /*1ee0*/  SHF.R.S32.HI R23, RZ, 0x1f, R48 ;  /* 0x0000001fff177819 */ /* 0x000fe40000011430 */
[----:B------:R-:W-:Y:S01]  /*1ef0*/  @!P2 LEA.HI.X R3, R4, c[0x0][0x174], R21, 0x1, P6 ;  /* 0x00005d000403aa11 */ /* 0x000fe200030f0c15 */
[----:B------:R-:W-:Y:S01]  /*1f00*/  @!P4 IMAD R0, R42, c[0x0][0x1c0], RZ ;  /* 0x000070002a00ca24 */ /* 0x000fe200078e02ff */
[----:B------:R-:W-:-:S02]  /*1f10*/  @!P4 MOV R20, R24 ;  /* 0x000000180014c202 */ /* 0x000fc40000000f00 */
[-C--:B------:R-:W-:Y:S02]  /*1f20*/  @!P4 MOV R21, R19.reuse ;  /* 0x000000130015c202 */ /* 0x080fe40000000f00 */
[----:B------:R-:W-:Y:S01]  /*1f30*/  ISETP.GE.AND.EX P3, PT, R23, c[0x0][0x1cc], PT, P3 ;  /* 0x0000730017007a0c */ /* 0x000fe20003f66330 */
[C---:B------:R-:W-:Y:S01]  /*1f40*/  @!P4 IMAD R0, R50.reuse, c[0x0][0x1c4], R0 ;  /* 0x000071003200ca24 */ /* 0x040fe200078e0200 */
[----:B------:R-:W-:Y:S01]  /*1f50*/  @!P5 MOV R4, R24 ;  /* 0x000000180004d202 */ /* 0x000fe20000000f00 */
[----:B------:R-:W-:Y:S01]  /*1f60*/  @!P4 IMAD.WIDE.U32 R20, R50, c[0x0][0x1c0], R20 ;  /* 0x000070003214ca25 */ /* 0x000fe200078e0014 */
[----:B------:R-:W-:Y:S02]  /*1f70*/  @!P5 MOV R5, R19 ;  /* 0x000000130005d202 */ /* 0x000fe40000000f00 */
[----:B------:R-:W-:Y:S01]  /*1f80*/  ISETP.GT.U32.OR P3, PT, R47, 0x29f, P3 ;  /* 0x0000029f2f00780c */ /* 0x000fe20001f64470 */
[----:B------:R-:W-:Y:S01]  /*1f90*/  @!P5 IMAD R22, R22, c[0x0][0x1c0], RZ ;  /* 0x000070001616da24 */ /* 0x000fe200078e02ff */
[----:B------:R-:W-:Y:S01]  /*1fa0*/  @!P4 IADD3 R0, R21, R0, RZ ;  /* 0x000000001500c210 */ /* 0x000fe20007ffe0ff */
[----:B------:R-:W-:Y:S01]  /*1fb0*/  @!P5 IMAD.WIDE.U32 R4, R49, c[0x0][0x1c0], R4 ;  /* 0x000070003104da25 */ /* 0x000fe200078e0004 */
[----:B------:R-:W-:-:S03]  /*1fc0*/  @!P4 LEA R42, P6, R20, c[0x0][0x170], 0x1 ;  /* 0x00005c00142aca11 */ /* 0x000fc600078c08ff */
[----:B------:R-:W-:Y:S01]  /*1fd0*/  @!P5 IMAD R22, R49, c[0x0][0x1c4], R22 ;  /* 0x000071003116da24 */ /* 0x000fe200078e0216 */
[----:B------:R-:W-:Y:S02]  /*1fe0*/  @!P4 LEA.HI.X R43, R20, c[0x0][0x174], R0, 0x1, P6 ;  /* 0x00005d00142bca11 */ /* 0x000fe400030f0c00 */
[C---:B------:R-:W-:Y:S02]  /*1ff0*/  @!P5 LEA R20, P6, R4.reuse, c[0x0][0x170], 0x1 ;  /* 0x00005c000414da11 */ /* 0x040fe400078c08ff */
[----:B------:R-:W-:Y:S01]  /*2000*/  @!P5 IADD3 R22, R5, R22, RZ ;  /* 0x000000160516d210 */ /* 0x000fe20007ffe0ff */
[----:B------:R-:W-:Y:S01]  /*2010*/  @!P3 IMAD R0, R23, c[0x0][0x1c0], RZ ;  /* 0x000070001700ba24 */ /* 0x000fe200078e02ff */
[----:B------:R-:W-:Y:S02]  /*2020*/  @!P3 MOV R5, R19 ;  /* 0x000000130005b202 */ /* 0x000fe40000000f00 */
[----:B------:R-:W-:Y:S02]  /*2030*/  @!P5 LEA.HI.X R21, R4, c[0x0][0x174], R22, 0x1, P6 ;  /* 0x00005d000415da11 */ /* 0x000fe400030f0c16 */
[----:B------:R-:W-:Y:S01]  /*2040*/  @!P3 MOV R4, R24 ;  /* 0x000000180004b202 */ /* 0x000fe20000000f00 */
[----:B------:R-:W-:-:S04]  /*2050*/  @!P3 IMAD R0, R48, c[0x0][0x1c4], R0 ;  /* 0x000071003000ba24 */ /* 0x000fc800078e0200 */
[----:B------:R-:W-:-:S05]  /*2060*/  @!P3 IMAD.WIDE.U32 R4, R48, c[0x0][0x1c0], R4 ;  /* 0x000070003004ba25 */ /* 0x000fca00078e0004 */
[----:B------:R-:W-:Y:S02]  /*2070*/  @!P3 IADD3 R0, R5, R0, RZ ;  /* 0x000000000500b210 */ /* 0x000fe40007ffe0ff */
[----:B------:R-:W-:-:S04]  /*2080*/  @!P3 LEA R22, P6, R4, c[0x0][0x170], 0x1 ;  /* 0x00005c000416ba11 */ /* 0x000fc800078c08ff */
[----:B------:R-:W-:Y:S02]  /*2090*/  @!P3 LEA.HI.X R23, R4, c[0x0][0x174], R0, 0x1, P6 ;  /* 0x00005d000417ba11 */ /* 0x000fe400030f0c00 */
[----:B------:R-:W-:Y:S01]  /*20a0*/  CS2R R4, SRZ ;  /* 0x0000000000047805 */ /* 0x000fe2000001ff00 */
[----:B------:R-:W-:-:S05]  /*20b0*/  HFMA2.MMA R0, -RZ, RZ, 0, 0 ;  /* 0x00000000ff007435 */ /* 0x000fca00000001ff */
[----:B------:R-:W5:Y:S04]  /*20c0*/  @!P1 LDG.E R5, [R44.64] ;  /* 0x0000000c2c059981 */ /* 0x000f68000c1e1900 */
[----:B------:R0:W5:Y:S04]  /*20d0*/  @!P2 LDG.E R4, [R2.64] ;  /* 0x0000000c0204a981 */ /* 0x000168000c1e1900 */
[----:B------:R2:W5:Y:S01]  /*20e0*/  @!P3 LDG.E R0, [R22.64] ;  /* 0x0000000c1600b981 */ /* 0x000562000c1e1900 */
[----:B0-----:R-:W-:Y:S01]  /*20f0*/  CS2R R2, SRZ ;  /* 0x0000000000027805 */ /* 0x001fe2000001ff00 */
[----:B--2---:R-:W-:-:S05]  /*2100*/  HADD2.F32 R23, -RZ, R31.H0_H0 ;  /* 0x2000001fff177230 */ /* 0x004fca0000004100 */
[----:B------:R0:W2:Y:S01]  /*2110*/  @!P5 LDG.E R2, [R20.64] ;  /* 0x0000000c1402d981 */ /* 0x0000a2000c1e1900 */
[----:B------:R-:W-:-:S03]  /*2120*/  HADD2.F32 R22, -RZ, R40.H1_H1 ;  /* 0x30000028ff167230 */ /* 0x000fc60000004100 */
[----:B------:R1:W2:Y:S01]  /*2130*/  @!P4 LDG.E R3, [R42.64] ;  /* 0x0000000c2a03c981 */ /* 0x0002a2000c1e1900 */
[----:B0-----:R-:W-:Y:S02]  /*2140*/  HADD2.F32 R20, -RZ, R31.H1_H1 ;  /* 0x3000001fff147230 */ /* 0x001fe40000004100 */
[----:B------:R-:W-:-:S03]  /*2150*/  HADD2.F32 R21, -RZ, R40.H0_H0 ;  /* 0x20000028ff157230 */ /* 0x000fc60000004100 */
[----:B-1----:R-:W-:Y:S02]  /*2160*/  FMUL.FTZ R42, R20, R20 ;  /* 0x00000014142a7220 */ /* 0x002fe40000410000 */
[C---:B------:R-:W-:Y:S02]  /*2170*/  FADD.FTZ R20, R23.reuse, R20 ;  /* 0x0000001417147221 */ /* 0x040fe40000010000 */
[----:B------:R-:W-:Y:S02]  /*2180*/  FFMA.FTZ R42, R23, R23, R42 ;  /* 0x00000017172a7223 */ /* 0x000fe4000001002a */
[----:B------:R-:W-:Y:S02]  /*2190*/  FADD.FTZ R23, R21, R22 ;  /* 0x0000001615177221 */ /* 0x000fe40000010000 */
[----:B------:R-:W-:Y:S02]  /*21a0*/  FADD.FTZ R20, RZ, R20 ;  /* 0x00000014ff147221 */ /* 0x000fe40000010000 */
[----:B------:R-:W-:-:S02]  /*21b0*/  FMUL.FTZ R22, R22, R22 ;  /* 0x0000001616167220 */ /* 0x000fc40000410000 */
[----:B------:R-:W-:Y:S01]  /*21c0*/  FADD.FTZ R23, R20, R23 ;  /* 0x0000001714177221 */ /* 0x000fe20000010000 */
[--C-:B---3--:R-:W-:Y:S01]  /*21d0*/  HADD2.F32 R20, -RZ, R39.reuse.H1_H1 ;  /* 0x30000027ff147230 */ /* 0x108fe20000004100 */
[----:B------:R-:W-:Y:S01]  /*21e0*/  FFMA.FTZ R22, R21, R21, R22 ;  /* 0x0000001515167223 */ /* 0x000fe20000010016 */
[----:B------:R-:W-:Y:S01]  /*21f0*/  HADD2.F32 R21, -RZ, R39.H0_H0 ;  /* 0x20000027ff157230 */ /* 0x000fe20000004100 */
[----:B------:R-:W-:-:S04]  /*2200*/  FADD.FTZ R42, RZ, R42 ;  /* 0x0000002aff2a7221 */ /* 0x000fc80000010000 */
[----:B------:R-:W-:Y:S02]  /*2210*/  FADD.FTZ R22, R42, R22 ;  /* 0x000000162a167221 */ /* 0x000fe40000010000 */
[----:B------:R-:W-:Y:S02]  /*2220*/  FMUL.FTZ R42, R20, R20 ;  /* 0x00000014142a7220 */ /* 0x000fe40000410000 */
[C---:B------:R-:W-:Y:S02]  /*2230*/  FADD.FTZ R20, R21.reuse, R20 ;  /* 0x0000001415147221 */ /* 0x040fe40000010000 */
[----:B------:R-:W-:Y:S02]  /*2240*/  FFMA.FTZ R42, R21, R21, R42 ;  /* 0x00000015152a7223 */ /* 0x000fe4000001002a */
[----:B------:R-:W-:Y:S01]  /*2250*/  FADD.FTZ R23, R23, R20 ;  /* 0x0000001417177221 */ /* 0x000fe20000010000 */
[--C-:B----4-:R-:W-:Y:S02]  /*2260*/  HADD2.F32 R20, -RZ, R38.reuse.H1_H1 ;  /* 0x30000026ff147230 */ /* 0x110fe40000004100 */
[----:B------:R-:W-:Y:S01]  /*2270*/  HADD2.F32 R21, -RZ, R38.H0_H0 ;  /* 0x20000026ff157230 */ /* 0x000fe20000004100 */
[----:B------:R-:W-:-:S02]  /*2280*/  FADD.FTZ R22, R22, R42 ;  /* 0x0000002a16167221 */ /* 0x000fc40000010000 */
[----:B------:R-:W-:Y:S02]  /*2290*/  FMUL.FTZ R42, R20, R20 ;  /* 0x00000014142a7220 */ /* 0x000fe40000410000 */
[C---:B------:R-:W-:Y:S02]  /*22a0*/  FADD.FTZ R20, R21.reuse, R20 ;  /* 0x0000001415147221 */ /* 0x040fe40000010000 */
[----:B------:R-:W-:Y:S02]  /*22b0*/  FFMA.FTZ R42, R21, R21, R42 ;  /* 0x00000015152a7223 */ /* 0x000fe4000001002a */
[----:B------:R-:W-:Y:S01]  /*22c0*/  FADD.FTZ R23, R23, R20 ;  /* 0x0000001417177221 */ /* 0x000fe20000010000 */
[--C-:B-----5:R-:W-:Y:S02]  /*22d0*/  HADD2.F32 R20, -RZ, R37.reuse.H1_H1 ;  /* 0x30000025ff147230 */ /* 0x120fe40000004100 */
[----:B------:R-:W-:Y:S01]  /*22e0*/  HADD2.F32 R21, -RZ, R37.H0_H0 ;  /* 0x20000025ff157230 */ /* 0x000fe20000004100 */
[----:B------:R-:W-:-:S02]  /*22f0*/  FADD.FTZ R22, R22, R42 ;  /* 0x0000002a16167221 */ /* 0x000fc40000010000 */
[----:B------:R-:W-:Y:S02]  /*2300*/  FMUL.FTZ R42, R20, R20 ;  /* 0x00000014142a7220 */ /* 0x000fe40000410000 */
[C---:B------:R-:W-:Y:S02]  /*2310*/  FADD.FTZ R20, R21.reuse, R20 ;  /* 0x0000001415147221 */ /* 0x040fe40000010000 */
[----:B------:R-:W-:Y:S02]  /*2320*/  FFMA.FTZ R42, R21, R21, R42 ;  /* 0x00000015152a7223 */ /* 0x000fe4000001002a */
[----:B------:R-:W-:Y:S01]  /*2330*/  FADD.FTZ R23, R23, R20 ;  /* 0x0000001417177221 */ /* 0x000fe20000010000 */
[--C-:B------:R-:W-:Y:S02]  /*2340*/  HADD2.F32 R20, -RZ, R36.reuse.H1_H1 ;  /* 0x30000024ff147230 */ /* 0x100fe40000004100 */
        /* <DEDUP_REMOVED lines=167> */
[--C-:B--2---:R-:W-:Y:S02]  /*2dc0*/  HADD2.F32 R20, -RZ, R3.reuse.H1_H1 ;  /* 0x30000003ff147230 */ /* 0x104fe40000004100 */
        /* <DEDUP_REMOVED lines=108> */
.L_x_3902:
[----:B------:R-:W-:Y:S05]  /*3490*/  BSYNC B0 ;  /* 0x0000000000007941 */ /* 0x000fea0003800000 */
.L_x_3901:
[----:B------:R-:W-:-:S04]  /*34a0*/  MOV R44, c[0x0][0xc] ;  /* 0x00000300002c7a02 */ /* 0x000fc80000000f00 */
[----:B------:R-:W-:-:S13]  /*34b0*/  ISETP.GE.U32.AND P1, PT, R44, 0x2, PT ;  /* 0x000000022c00780c */ /* 0x000fda0003f26070 */
[----:B------:R-:W-:Y:S05]  /*34c0*/  @!P1 BRA `(.L_x_3903) ;  /* 0x00000b3000009947 */ /* 0x000fea0003800000 */
[----:B------:R-:W-:Y:S05]  /*34d0*/  @P3 BRA `(.L_x_3904) ;  /* 0x0000023000003947 */ /* 0x000fea0003800000 */
[----:B------:R-:W1:Y:S01]  /*34e0*/  S2UR UR15, SR_CTAID.Y ;  /* 0x00000000000f79c3 */ /* 0x000e620000002600 */
        /* <DEDUP_REMOVED lines=10> */
[----:B-1----:R-:W-:Y:S02]  /*3590*/  UIMAD UR11, UR16, UR11, UR15 ;  /* 0x0000000b100b72a4 */ /* 0x002fe4000f8e020f */
        /* <DEDUP_REMOVED lines=8> */
[----:B-1----:R-:W-:Y:S02]  /*3620*/  MOV R20, UR18 ;  /* 0x0000001200147c02 */ /* 0x002fe40008000f00 */
[----:B------:R-:W-:-:S05]  /*3630*/  MOV R21, UR5 ;  /* 0x0000000500157c02 */ /* 0x000fca0008000f00 */
[----:B------:R-:W-:Y:S01]  /*3640*/  IMAD.WIDE.U32 R20, R21, R20, c[0x0][0x190] ;  /* 0x0000640015147625 */ /* 0x000fe200078e0014 */
[----:B------:R-:W-:Y:S06]  /*3650*/  MEMBAR.ALL.GPU ;  /* 0x0000000000007992 */ /* 0x000fec000000a000 */
[----:B------:R-:W-:Y:S01]  /*3660*/  PLOP3.LUT P1, PT, PT, PT, UP0, 0x80, 0x0 ;  /* 0x000000000000781c */ /* 0x000fe20003f2f008 */
[----:B------:R-:W-:-:S00]  /*3670*/  ERRBAR ;  /* 0x00000000000079ab */ /* 0x000fc00000000000 */
[----:B------:R1:W-:Y:S02]  /*3680*/  RED.E.ADD.S32.STRONG.GPU [R20.64], R22 ;  /* 0x000000161400798e */ /* 0x0003e4000c10e38c */
[----:B-1----:R-:W-:-:S04]  /*3690*/  SEL R22, RZ, c[0x0][0xc], P1 ;  /* 0x00000300ff167a07 */ /* 0x002fc80000800000 */
[----:B------:R-:W-:-:S13]  /*36a0*/  ISETP.NE.AND P1, PT, R22, -0x1, PT ;  /* 0xffffffff1600780c */ /* 0x000fda0003f25270 */
[----:B------:R-:W-:Y:S05]  /*36b0*/  @!P1 BRA `(.L_x_3904) ;  /* 0x0000005000009947 */ /* 0x000fea0003800000 */
.L_x_3905:
[----:B------:R-:W2:Y:S01]  /*36c0*/  LDG.E.STRONG.GPU R23, [R20.64] ;  /* 0x0000000c14177981 */ /* 0x000ea2000c1ef900 */
[----:B------:R-:W-:Y:S01]  /*36d0*/  YIELD ;  /* 0x0000000000007946 */ /* 0x000fe20003800000 */
[----:B--2---:R-:W-:Y:S01]  /*36e0*/  ISETP.NE.AND P1, PT, R23, R22, PT ;  /* 0x000000161700720c */ /* 0x004fe20003f25270 */
[----:B------:R-:W-:-:S12]  /*36f0*/  CCTL.IVALL ;  /* 0x00000000ff00798f */ /* 0x000fd80002000000 */
[----:B------:R-:W-:Y:S05]  /*3700*/  @P1 BRA `(.L_x_3905) ;  /* 0xffffffb000001947 */ /* 0x000fea000383ffff */
.L_x_3904:
        /* <DEDUP_REMOVED lines=11> */
.L_x_3907:
[----:B------:R-:W-:Y:S02]  /*37c0*/  MOV R20, UR5 ;  /* 0x0000000500147c02 */ /* 0x000fe40008000f00 */
[----:B------:R-:W-:Y:S02]  /*37d0*/  MOV R23, UR5 ;  /* 0x0000000500177c02 */ /* 0x000fe40008000f00 */
[----:B------:R-:W-:Y:S02]  /*37e0*/  ISETP.EQ.OR P1, PT, R20, UR16, P3 ;  /* 0x0000001014007c0c */ /* 0x000fe40009f22670 */
[----:B------:R-:W-:-:S11]  /*37f0*/  MOV R20, UR4 ;  /* 0x0000000400147c02 */ /* 0x000fd60008000f00 */
        /* <DEDUP_REMOVED lines=8> */
[----:B------:R-:W-:-:S05]  /*3880*/  @!P1 IMAD.WIDE.U32 R20, R22, 0x8, R20 ;  /* 0x0000000816149825 */ /* 0x000fca00078e0014 */
[----:B------:R1:W2:Y:S01]  /*3890*/  @!P1 LDG.E.64 R22, [R20.64] ;  /* 0x0000000c14169981 */ /* 0x0002a2000c1e1b00 */
[----:B------:R-:W-:-:S06]  /*38a0*/  UIADD3 UR6, UR5, 0x1, URZ ;  /* 0x0000000105067890 */ /* 0x000fcc000fffe03f */
[----:B-1----:R-:W-:Y:S02]  /*38b0*/  MOV R20, UR6 ;  /* 0x0000000600147c02 */ /* 0x002fe40008000f00 */
[----:B------:R-:W-:Y:S02]  /*38c0*/  MOV R21, UR4 ;  /* 0x0000000400157c02 */ /* 0x000fe40008000f00 */
[----:B------:R-:W-:-:S13]  /*38d0*/  ISETP.EQ.OR P2, PT, R20, UR16, P3 ;  /* 0x0000001014007c0c */ /* 0x000fda0009f42670 */
[----:B------:R-:W1:Y:S01]  /*38e0*/  @!P2 S2R R20, SR_CTAID.Y ;  /* 0x000000000014a919 */ /* 0x000e620000002600 */
[----:B------:R-:W-:-:S05]  /*38f0*/  @!P2 LOP3.LUT R21, R21, 0x1, RZ, 0xc0, !PT ;  /* 0x000000011515a812 */ /* 0x000fca00078ec0ff */
[----:B------:R-:W-:-:S04]  /*3900*/  @!P2 IMAD R21, R21, c[0x0][0x10], RZ ;  /* 0x000004001515aa24 */ /* 0x000fc800078e02ff */
[----:B------:R-:W-:-:S05]  /*3910*/  @!P2 IMAD R21, R21, c[0x0][0xc], RZ ;  /* 0x000003001515aa24 */ /* 0x000fca00078e02ff */
[----:B------:R-:W-:Y:S01]  /*3920*/  @!P2 SHF.L.U32 R21, R21, 0x1, RZ ;  /* 0x000000011515a819 */ /* 0x000fe200000006ff */
[----:B0-2---:R-:W-:Y:S01]  /*3930*/  @!P1 FADD.FTZ R42, R42, R22 ;  /* 0x000000162a2a9221 */ /* 0x005fe20000010000 */
[----:B------:R-:W-:-:S05]  /*3940*/  MOV R22, UR6 ;  /* 0x0000000600167c02 */ /* 0x000fca0008000f00 */
[----:B-1----:R-:W-:Y:S01]  /*3950*/  @!P2 IMAD R22, R22, c[0x0][0x10], R20 ;  /* 0x000004001616aa24 */ /* 0x002fe200078e0214 */
        /* <DEDUP_REMOVED lines=45> */
.L_x_3906:
        /* <DEDUP_REMOVED lines=18> */
[----:B-1----:R-:W-:-:S04]  /*3d50*/  UIMAD UR10, UR5, UR18, UR10 ;  /* 0x00000012050a72a4 */ /* 0x002fc8000f8e020a */
[----:B------:R-:W-:-:S06]  /*3d60*/  UIMAD.WIDE.U32 UR6, UR10, 0x8, UR6 ;  /* 0x000000080a0678a5 */ /* 0x000fcc000f8e0006 */
[----:B------:R-:W-:Y:S02]  /*3d70*/  MOV R20, UR6 ;  /* 0x0000000600147c02 */ /* 0x000fe40008000f00 */
[----:B------:R-:W-:-:S06]  /*3d80*/  MOV R21, UR7 ;  /* 0x0000000700157c02 */ /* 0x000fcc0008000f00 */
[----:B------:R-:W2:Y:S02]  /*3d90*/  LDG.E.64 R20, [R20.64] ;  /* 0x0000000c14147981 */ /* 0x000ea4000c1e1b00 */
[----:B0-2---:R-:W-:Y:S02]  /*3da0*/  FADD.FTZ R42, R42, R20 ;  /* 0x000000142a2a7221 */ /* 0x005fe40000010000 */
[----:B------:R-:W-:Y:S02]  /*3db0*/  FADD.FTZ R43, R43, R21 ;  /* 0x000000152b2b7221 */ /* 0x000fe40000010000 */
.L_x_3909:
[----:B------:R-:W-:Y:S05]  /*3dc0*/  BSYNC B0 ;  /* 0x0000000000007941 */ /* 0x000fea0003800000 */
.L_x_3908:
[----:B------:R-:W-:Y:S05]  /*3dd0*/  @!P2 BRA `(.L_x_3903) ;  /* 0x000002200000a947 */ /* 0x000fea0003800000 */
[----:B------:R-:W-:-:S06]  /*3de0*/  UIADD3 UR6, UR5, 0x1, URZ ;  /* 0x0000000105067890 */ /* 0x000fcc000fffe03f */
[----:B------:R-:W-:-:S04]  /*3df0*/  MOV R20, UR6 ;  /* 0x0000000600147c02 */ /* 0x000fc80008000f00 */
[----:B------:R-:W-:-:S13]  /*3e00*/  ISETP.EQ.OR P2, PT, R20, UR16, P3 ;  /* 0x0000001014007c0c */ /* 0x000fda0009f42670 */
[----:B------:R-:W1:Y:S01]  /*3e10*/  @!P2 S2R R23, SR_CTAID.Y ;  /* 0x000000000017a919 */ /* 0x000e620000002600 */
[----:B------:R-:W-:Y:S01]  /*3e20*/  @!P2 MOV R21, 0x4 ;  /* 0x000000040015a802 */ /* 0x000fe20000000f00 */
[----:B-1----:R-:W-:Y:S01]  /*3e30*/  @!P2 IMAD R23, R20, c[0x0][0x10], R23 ;  /* 0x000004001417aa24 */ /* 0x002fe200078e0217 */
        /* <DEDUP_REMOVED lines=9> */
[----:B0-2---:R-:W-:-:S05]  /*3ed0*/  @!P2 FADD.FTZ R42, R42, R20 ;  /* 0x000000142a2aa221 */ /* 0x005fca0000010000 */
        /* <DEDUP_REMOVED lines=18> */
.L_x_3903:
        /* <DEDUP_REMOVED lines=8> */
[----:B01----:R-:W-:Y:S02]  /*4080*/  @!P1 FMUL.FTZ R43, R43, c[0x0][0x1f4] ;  /* 0x00007d002b2b9a20 */ /* 0x003fe40000410000 */
        /* <DEDUP_REMOVED lines=21> */
[--C-:B------:R-:W-:Y:S01]  /*41e0*/  HADD2.F32 R42, -RZ, R31.reuse.H0_H0 ;  /* 0x2000001fff2a7230 */ /* 0x100fe20000004100 */
[----:B------:R-:W-:Y:S01]  /*41f0*/  UMOV UR6, 0x3f800000 ;  /* 0x3f80000000067882 */ /* 0x000fe20000000000 */
[----:B------:R-:W-:Y:S01]  /*4200*/  HADD2.F32 R31, -RZ, R31.H1_H1 ;  /* 0x3000001fff1f7230 */ /* 0x000fe20000004100 */
        /* <DEDUP_REMOVED lines=18> */
.L_x_3910:
[----:B------:R-:W-:Y:S01]  /*4330*/  BSSY B0, `(.L_x_3911) ;  /* 0x000000d000007945 */ /* 0x000fe20003800000 */
[----:B------:R-:W-:Y:S05]  /*4340*/  @!P0 BRA `(.L_x_3912) ;  /* 0x000000b000008947 */ /* 0x000fea0003800000 */
[----:B------:R-:W-:Y:S02]  /*4350*/  SHF.R.S32.HI R43, RZ, 0x1f, R41 ;  /* 0x0000001fff2b7819 */ /* 0x000fe40000011429 */
[----:B------:R-:W-:Y:S02]  /*4360*/  F2FP.PACK_AB R31, R31, R42 ;  /* 0x0000002a1f1f723e */ /* 0x000fe400000000ff */
        /* <DEDUP_REMOVED lines=9> */
.L_x_3912:
[----:B------:R-:W-:Y:S05]  /*4400*/  BSYNC B0 ;  /* 0x0000000000007941 */ /* 0x000fea0003800000 */
.L_x_3911:
[--C-:B0-----:R-:W-:Y:S01]  /*4410*/  HADD2.F32 R31, -RZ, R40.reuse.H0_H0 ;  /* 0x20000028ff1f7230 */ /* 0x101fe20000004100 */
[----:B------:R-:W-:Y:S01]  /*4420*/  IADD3 R44, R41, 0x10, RZ ;  /* 0x00000010292c7810 */ /* 0x000fe20007ffe0ff */
[----:B------:R-:W-:-:S03]  /*4430*/  HADD2.F32 R40, -RZ, R40.H1_H1 ;  /* 0x30000028ff287230 */ /* 0x000fc60000004100 */
[----:B------:R-:W-:Y:S01]  /*4440*/  ISETP.GE.U32.AND P1, PT, R44, c[0x0][0x1c8], PT ;  /* 0x000072002c007a0c */ /* 0x000fe20003f26070 */
[----:B------:R-:W-:Y:S02]  /*4450*/  FADD.FTZ R31, R31, -UR5 ;  /* 0x800000051f1f7e21 */ /* 0x000fe40008010000 */
[----:B------:R-:W-:Y:S01]  /*4460*/  FADD.FTZ R40, R40, -UR5 ;  /* 0x8000000528287e21 */ /* 0x000fe20008010000 */
[----:B------:R-:W-:Y:S01]  /*4470*/  ISETP.GE.AND.EX P1, PT, R71, c[0x0][0x1cc], PT, P1 ;  /* 0x0000730047007a0c */ /* 0x000fe20003f26310 */
[----:B------:R-:W-:Y:S02]  /*4480*/  FMUL.FTZ R31, R31, UR6 ;  /* 0x000000061f1f7c20 */ /* 0x000fe40008410000 */
[----:B------:R-:W-:Y:S01]  /*4490*/  FMUL.FTZ R40, R40, UR6 ;  /* 0x0000000628287c20 */ /* 0x000fe20008410000 */
[----:B------:R-:W-:Y:S01]  /*44a0*/  ISETP.GT.U32.OR P1, PT, R47, 0x29f, P1 ;  /* 0x0000029f2f00780c */ /* 0x000fe20000f24470 */
[----:B------:R-:W-:Y:S02]  /*44b0*/  FFMA.FTZ R31, R20, R31, R22 ;  /* 0x0000001f141f7223 */ /* 0x000fe40000010016 */
        /* <DEDUP_REMOVED lines=12> */
.L_x_3913:
        /* <DEDUP_REMOVED lines=12> */
.L_x_3915:
[----:B------:R-:W-:Y:S05]  /*4640*/  BSYNC B0 ;  /* 0x0000000000007941 */ /* 0x000fea0003800000 */
.L_x_3914:
[--C-:B0-----:R-:W-:Y:S01]  /*4650*/  HADD2.F32 R31, -RZ, R39.reuse.H0_H0 ;  /* 0x20000027ff1f7230 */ /* 0x101fe20000004100 */
[C---:B------:R-:W-:Y:S01]  /*4660*/  IADD3 R44, R41.reuse, 0x20, RZ ;  /* 0x00000020292c7810 */ /* 0x040fe20007ffe0ff */
[----:B------:R-:W-:Y:S01]  /*4670*/  HADD2.F32 R39, -RZ, R39.H1_H1 ;  /* 0x30000027ff277230 */ /* 0x000fe20000004100 */
[----:B------:R-:W-:Y:S02]  /*4680*/  IADD3 R42, R41, 0x20, RZ ;  /* 0x00000020292a7810 */ /* 0x000fe40007ffe0ff */
[----:B------:R-:W-:Y:S01]  /*4690*/  ISETP.GE.U32.AND P1, PT, R44, c[0x0][0x1c8], PT ;  /* 0x000072002c007a0c */ /* 0x000fe20003f26070 */
[----:B------:R-:W-:Y:S01]  /*46a0*/  FADD.FTZ R31, R31, -UR5 ;  /* 0x800000051f1f7e21 */ /* 0x000fe20008010000 */
[----:B------:R-:W-:Y:S01]  /*46b0*/  SHF.R.S32.HI R42, RZ, 0x1f, R42 ;  /* 0x0000001fff2a7819 */ /* 0x000fe2000001142a */
[----:B------:R-:W-:Y:S02]  /*46c0*/  FADD.FTZ R39, R39, -UR5 ;  /* 0x8000000527277e21 */ /* 0x000fe40008010000 */
[----:B------:R-:W-:Y:S01]  /*46d0*/  FMUL.FTZ R31, R31, UR6 ;  /* 0x000000061f1f7c20 */ /* 0x000fe20008410000 */
[----:B------:R-:W-:Y:S01]  /*46e0*/  ISETP.GE.AND.EX P1, PT, R42, c[0x0][0x1cc], PT, P1 ;  /* 0x000073002a007a0c */ /* 0x000fe20003f26310 */
[----:B------:R-:W-:-:S02]  /*46f0*/  FMUL.FTZ R39, R39, UR6 ;  /* 0x0000000627277c20 */ /* 0x000fc40008410000 */
[----:B------:R-:W-:Y:S01]  /*4700*/  FFMA.FTZ R31, R20, R31, R22 ;  /* 0x0000001f141f7223 */ /* 0x000fe20000010016 */
[----:B------:R-:W-:Y:S01]  /*4710*/  ISETP.GT.U32.OR P1, PT, R47, 0x29f, P1 ;  /* 0x0000029f2f00780c */ /* 0x000fe20000f24470 */
[----:B------:R-:W-:Y:S01]  /*4720*/  FFMA.FTZ R39, R21, R39, R23 ;  /* 0x0000002715277223 */ /* 0x000fe20000010017 */
[----:B------:R-:W-:Y:S10]  /*4730*/  @!P5 BRA `(.L_x_3916) ;  /* 0x000000a00000d947 */ /* 0x000ff40003800000 */
        /* <DEDUP_REMOVED lines=10> */
.L_x_3916:
[----:B------:R-:W-:Y:S01]  /*47e0*/  BSSY B0, `(.L_x_3917) ;  /* 0x000000c000007945 */ /* 0x000fe20003800000 */
[----:B------:R-:W-:Y:S05]  /*47f0*/  @P1 BRA `(.L_x_3918) ;  /* 0x000000a000001947 */ /* 0x000fea0003800000 */
[----:B------:R-:W-:Y:S01]  /*4800*/  IMAD R40, R42, c[0x0][0x1c0], RZ ;  /* 0x000070002a287a24 */ /* 0x000fe200078e02ff */
[----:B------:R-:W-:Y:S02]  /*4810*/  MOV R42, R24 ;  /* 0x00000018002a7202 */ /* 0x000fe40000000f00 */
        /* <DEDUP_REMOVED lines=8> */
.L_x_3918:
[----:B------:R-:W-:Y:S05]  /*48a0*/  BSYNC B0 ;  /* 0x0000000000007941 */ /* 0x000fea0003800000 */
.L_x_3917:
[--C-:B0-----:R-:W-:Y:S01]  /*48b0*/  HADD2.F32 R31, -RZ, R38.reuse.H0_H0 ;  /* 0x20000026ff1f7230 */ /* 0x101fe20000004100 */
[----:B------:R-:W-:Y:S01]  /*48c0*/  SHF.R.S32.HI R40, RZ, 0x1f, R77 ;  /* 0x0000001fff287819 */ /* 0x000fe2000001144d */
[----:B------:R-:W-:Y:S01]  /*48d0*/  HADD2.F32 R38, -RZ, R38.H1_H1 ;  /* 0x30000026ff267230 */ /* 0x000fe20000004100 */
[----:B------:R-:W-:Y:S02]  /*48e0*/  ISETP.GE.U32.AND P1, PT, R77, c[0x0][0x1c8], PT ;  /* 0x000072004d007a0c */ /* 0x000fe40003f26070 */
[----:B------:R-:W-:Y:S02]  /*48f0*/  FADD.FTZ R31, R31, -UR5 ;  /* 0x800000051f1f7e21 */ /* 0x000fe40008010000 */
[----:B------:R-:W-:Y:S01]  /*4900*/  FADD.FTZ R38, R38, -UR5 ;  /* 0x8000000526267e21 */ /* 0x000fe20008010000 */
[----:B------:R-:W-:Y:S01]  /*4910*/  ISETP.GE.AND.EX P1, PT, R40, c[0x0][0x1cc], PT, P1 ;  /* 0x0000730028007a0c */ /* 0x000fe20003f26310 */
[----:B------:R-:W-:Y:S02]  /*4920*/  FMUL.FTZ R31, R31, UR6 ;  /* 0x000000061f1f7c20 */ /* 0x000fe40008410000 */
[----:B------:R-:W-:Y:S01]  /*4930*/  FMUL.FTZ R38, R38, UR6 ;  /* 0x0000000626267c20 */ /* 0x000fe20008410000 */
[----:B------:R-:W-:Y:S01]  /*4940*/  ISETP.GT.U32.OR P1, PT, R47, 0x29f, P1 ;  /* 0x0000029f2f00780c */ /* 0x000fe20000f24470 */
[----:B------:R-:W-:-:S02]  /*4950*/  FFMA.FTZ R31, R20, R31, R22 ;  /* 0x0000001f141f7223 */ /* 0x000fc40000010016 */
        /* <DEDUP_REMOVED lines=12> */
.L_x_3919:
[----:B------:R-:W-:Y:S01]  /*4a20*/  BSSY B0, `(.L_x_3920) ;  /* 0x000000c000007945 */ /* 0x000fe20003800000 */
[----:B------:R-:W-:Y:S05]  /*4a30*/  @P1 BRA `(.L_x_3921) ;  /* 0x000000a000001947 */ /* 0x000fea0003800000 */
        /* <DEDUP_REMOVED lines=10> */
.L_x_3921:
[----:B------:R-:W-:Y:S05]  /*4ae0*/  BSYNC B0 ;  /* 0x0000000000007941 */ /* 0x000fea0003800000 */
.L_x_3920:
        /* <DEDUP_REMOVED lines=23> */
.L_x_3922:
[----:B------:R-:W-:Y:S01]  /*4c60*/  BSSY B0, `(.L_x_3923) ;  /* 0x000000c000007945 */ /* 0x000fe20003800000 */
[----:B------:R-:W-:Y:S05]  /*4c70*/  @P1 BRA `(.L_x_3924) ;  /* 0x000000a000001947 */ /* 0x000fea0003800000 */
[----:B------:R-:W-:Y:S01]  /*4c80*/  IMAD R38, R39, c[0x0][0x1c0], RZ ;  /* 0x0000700027267a24 */ /* 0x000fe200078e02ff */
[----:B------:R-:W-:Y:S02]  /*4c90*/  F2FP.PACK_AB R31, R37, R31 ;  /* 0x0000001f251f723e */ /* 0x000fe400000000ff */
        /* <DEDUP_REMOVED lines=8> */
.L_x_3924:
[----:B------:R-:W-:Y:S05]  /*4d20*/  BSYNC B0 ;  /* 0x0000000000007941 */ /* 0x000fea0003800000 */
.L_x_3923:
[--C-:B------:R-:W-:Y:S01]  /*4d30*/  HADD2.F32 R37, -RZ, R36.reuse.H0_H0 ;  /* 0x20000024ff257230 */ /* 0x100fe20000004100 */
[----:B------:R-:W-:Y:S01]  /*4d40*/  ISETP.GE.U32.AND P1, PT, R75, c[0x0][0x1c8], PT ;  /* 0x000072004b007a0c */ /* 0x000fe20003f26070 */
[----:B------:R-:W-:Y:S01]  /*4d50*/  HADD2.F32 R36, -RZ, R36.H1_H1 ;  /* 0x30000024ff247230 */ /* 0x000fe20000004100 */
[----:B------:R-:W-:Y:S01]  /*4d60*/  SHF.R.S32.HI R39, RZ, 0x1f, R75 ;  /* 0x0000001fff277819 */ /* 0x000fe2000001144b */
[--C-:B0-----:R-:W-:Y:S01]  /*4d70*/  HADD2.F32 R31, -RZ, R35.reuse.H0_H0 ;  /* 0x20000023ff1f7230 */ /* 0x101fe20000004100 */
[----:B------:R-:W-:Y:S01]  /*4d80*/  FADD.FTZ R37, R37, -UR5 ;  /* 0x8000000525257e21 */ /* 0x000fe20008010000 */
[----:B------:R-:W-:Y:S01]  /*4d90*/  ISETP.GE.U32.AND P2, PT, R74, c[0x0][0x1c8], PT ;  /* 0x000072004a007a0c */ /* 0x000fe20003f46070 */
[----:B------:R-:W-:Y:S01]  /*4da0*/  FADD.FTZ R38, R36, -UR5 ;  /* 0x8000000524267e21 */ /* 0x000fe20008010000 */
[----:B------:R-:W-:Y:S01]  /*4db0*/  SHF.R.S32.HI R42, RZ, 0x1f, R74 ;  /* 0x0000001fff2a7819 */ /* 0x000fe2000001144a */
[----:B------:R-:W-:Y:S01]  /*4dc0*/  HADD2.F32 R35, -RZ, R35.H1_H1 ;  /* 0x30000023ff237230 */ /* 0x000fe20000004100 */
        /* <DEDUP_REMOVED lines=21> */
.L_x_3925:
        /* <DEDUP_REMOVED lines=12> */
.L_x_3927:
[----:B------:R-:W-:Y:S05]  /*4fe0*/  BSYNC B0 ;  /* 0x0000000000007941 */ /* 0x000fea0003800000 */
.L_x_3926:
[----:B------:R-:W-:Y:S01]  /*4ff0*/  FMUL.FTZ R36, R31, UR6 ;  /* 0x000000061f247c20 */ /* 0x000fe20008410000 */
[--C-:B------:R-:W-:Y:S01]  /*5000*/  HADD2.F32 R31, -RZ, R34.reuse.H0_H0 ;  /* 0x20000022ff1f7230 */ /* 0x100fe20000004100 */
[----:B------:R-:W-:Y:S01]  /*5010*/  FMUL.FTZ R35, R35, UR6 ;  /* 0x0000000623237c20 */ /* 0x000fe20008410000 */
[----:B0-----:R-:W-:Y:S01]  /*5020*/  HADD2.F32 R38, -RZ, R34.H1_H1 ;  /* 0x30000022ff267230 */ /* 0x001fe20000004100 */
        /* <DEDUP_REMOVED lines=13> */
.L_x_3928:
        /* <DEDUP_REMOVED lines=12> */
.L_x_3930:
[----:B------:R-:W-:Y:S05]  /*51c0*/  BSYNC B0 ;  /* 0x0000000000007941 */ /* 0x000fea0003800000 */
.L_x_3929:
[----:B------:R-:W-:Y:S01]  /*51d0*/  FADD.FTZ R34, R31, -UR5 ;  /* 0x800000051f227e21 */ /* 0x000fe20008010000 */
[----:B------:R-:W-:Y:S01]  /*51e0*/  ISETP.GE.U32.AND P1, PT, R73, c[0x0][0x1c8], PT ;  /* 0x0000720049007a0c */ /* 0x000fe20003f26070 */
[----:B------:R-:W-:Y:S01]  /*51f0*/  FADD.FTZ R38, R38, -UR5 ;  /* 0x8000000526267e21 */ /* 0x000fe20008010000 */
[----:B------:R-:W-:Y:S01]  /*5200*/  ISETP.GE.U32.AND P2, PT, R72, c[0x0][0x1c8], PT ;  /* 0x0000720048007a0c */ /* 0x000fe20003f46070 */
[--C-:B0-----:R-:W-:Y:S01]  /*5210*/  HADD2.F32 R37, -RZ, R33.reuse.H0_H0 ;  /* 0x20000021ff257230 */ /* 0x101fe20000004100 */
[----:B------:R-:W-:Y:S01]  /*5220*/  SHF.R.S32.HI R35, RZ, 0x1f, R73 ;  /* 0x0000001fff237819 */ /* 0x000fe20000011449 */
[--C-:B------:R-:W-:Y:S01]  /*5230*/  HADD2.F32 R36, -RZ, R32.reuse.H0_H0 ;  /* 0x20000020ff247230 */ /* 0x100fe20000004100 */
[----:B------:R-:W-:Y:S01]  /*5240*/  SHF.R.S32.HI R42, RZ, 0x1f, R72 ;  /* 0x0000001fff2a7819 */ /* 0x000fe20000011448 */
[----:B------:R-:W-:Y:S01]  /*5250*/  HADD2.F32 R31, -RZ, R32.H1_H1 ;  /* 0x30000020ff1f7230 */ /* 0x000fe20000004100 */
[----:B------:R-:W-:Y:S01]  /*5260*/  ISETP.GE.U32.AND P3, PT, R70, c[0x0][0x1c8], PT ;  /* 0x0000720046007a0c */ /* 0x000fe20003f66070 */
[----:B------:R-:W-:Y:S01]  /*5270*/  HADD2.F32 R33, -RZ, R33.H1_H1 ;  /* 0x30000021ff217230 */ /* 0x000fe20000004100 */
[----:B------:R-:W-:Y:S01]  /*5280*/  SHF.R.S32.HI R40, RZ, 0x1f, R70 ;  /* 0x0000001fff287819 */ /* 0x000fe20000011446 */
[----:B------:R-:W-:Y:S01]  /*5290*/  FMUL.FTZ R32, R34, UR6 ;  /* 0x0000000622207c20 */ /* 0x000fe20008410000 */
[----:B------:R-:W-:Y:S01]  /*52a0*/  ISETP.GE.AND.EX P1, PT, R35, c[0x0][0x1cc], PT, P1 ;  /* 0x0000730023007a0c */ /* 0x000fe20003f26310 */
[----:B------:R-:W-:Y:S01]  /*52b0*/  FMUL.FTZ R34, R38, UR6 ;  /* 0x0000000626227c20 */ /* 0x000fe20008410000 */
[----:B------:R-:W-:Y:S01]  /*52c0*/  ISETP.GE.AND.EX P2, PT, R42, c[0x0][0x1cc], PT, P2 ;  /* 0x000073002a007a0c */ /* 0x000fe20003f46320 */
[----:B------:R-:W-:Y:S01]  /*52d0*/  FFMA.FTZ R39, R20, R32, R22 ;  /* 0x0000002014277223 */ /* 0x000fe20000010016 */
[----:B------:R-:W-:Y:S01]  /*52e0*/  ISETP.GE.AND.EX P3, PT, R40, c[0x0][0x1cc], PT, P3 ;  /* 0x0000730028007a0c */ /* 0x000fe20003f66330 */
[----:B------:R-:W-:Y:S01]  /*52f0*/  FADD.FTZ R37, R37, -UR5 ;  /* 0x8000000525257e21 */ /* 0x000fe20008010000 */
[----:B------:R-:W-:Y:S01]  /*5300*/  ISETP.GT.U32.OR P1, PT, R47, 0x29f, P1 ;  /* 0x0000029f2f00780c */ /* 0x000fe20000f24470 */
[----:B------:R-:W-:Y:S01]  /*5310*/  FADD.FTZ R38, R33, -UR5 ;  /* 0x8000000521267e21 */ /* 0x000fe20008010000 */
[----:B------:R-:W-:Y:S01]  /*5320*/  ISETP.GT.U32.OR P2, PT, R47, 0x29f, P2 ;  /* 0x0000029f2f00780c */ /* 0x000fe20001744470 */
[----:B------:R-:W-:Y:S01]  /*5330*/  FFMA.FTZ R32, R21, R34, R23 ;  /* 0x0000002215207223 */ /* 0x000fe20000010017 */
        /* <DEDUP_REMOVED lines=12> */
.L_x_3931:
        /* <DEDUP_REMOVED lines=12> */
.L_x_3933:
[----:B------:R-:W-:Y:S05]  /*54c0*/  BSYNC B0 ;  /* 0x0000000000007941 */ /* 0x000fea0003800000 */
.L_x_3932:
[----:B------:R-:W-:Y:S02]  /*54d0*/  FMUL.FTZ R37, R37, UR6 ;  /* 0x0000000625257c20 */ /* 0x000fe40008410000 */
[----:B------:R-:W-:Y:S02]  /*54e0*/  FMUL.FTZ R38, R38, UR6 ;  /* 0x0000000626267c20 */ /* 0x000fe40008410000 */
[----:B------:R-:W-:Y:S02]  /*54f0*/  FADD.FTZ R36, R36, -UR5 ;  /* 0x8000000524247e21 */ /* 0x000fe40008010000 */
[----:B------:R-:W-:Y:S02]  /*5500*/  FADD.FTZ R31, R31, -UR5 ;  /* 0x800000051f1f7e21 */ /* 0x000fe40008010000 */
        /* <DEDUP_REMOVED lines=13> */
.L_x_3934:
        /* <DEDUP_REMOVED lines=12> */
.L_x_3936:
[----:B------:R-:W-:Y:S05]  /*56a0*/  BSYNC B0 ;  /* 0x0000000000007941 */ /* 0x000fea0003800000 */
.L_x_3935:
[----:B------:R-:W-:Y:S01]  /*56b0*/  FMUL.FTZ R36, R36, UR6 ;  /* 0x0000000624247c20 */ /* 0x000fe20008410000 */
[--C-:B0-----:R-:W-:Y:S01]  /*56c0*/  HADD2.F32 R34, -RZ, R30.reuse.H0_H0 ;  /* 0x2000001eff227230 */ /* 0x101fe20000004100 */
[----:B------:R-:W-:Y:S01]  /*56d0*/  FMUL.FTZ R31, R31, UR6 ;  /* 0x000000061f1f7c20 */ /* 0x000fe20008410000 */
[----:B------:R-:W-:Y:S01]  /*56e0*/  HADD2.F32 R35, -RZ, R30.H1_H1 ;  /* 0x3000001eff237230 */ /* 0x000fe20000004100 */
        /* <DEDUP_REMOVED lines=13> */
.L_x_3937:
        /* <DEDUP_REMOVED lines=12> */
.L_x_3939:
[----:B------:R-:W-:Y:S05]  /*5880*/  BSYNC B0 ;  /* 0x0000000000007941 */ /* 0x000fea0003800000 */
.L_x_3938:
[----:B------:R-:W-:Y:S01]  /*5890*/  ISETP.GE.U32.AND P1, PT, R69, c[0x0][0x1c8], PT ;  /* 0x0000720045007a0c */ /* 0x000fe20003f26070 */
[----:B------:R-:W-:Y:S01]  /*58a0*/  FADD.FTZ R34, R34, -UR5 ;  /* 0x8000000522227e21 */ /* 0x000fe20008010000 */
[----:B------:R-:W-:Y:S01]  /*58b0*/  ISETP.GE.U32.AND P2, PT, R68, c[0x0][0x1c8], PT ;  /* 0x0000720044007a0c */ /* 0x000fe20003f46070 */
[----:B------:R-:W-:Y:S01]  /*58c0*/  FADD.FTZ R35, R35, -UR5 ;  /* 0x8000000523237e21 */ /* 0x000fe20008010000 */
[----:B------:R-:W-:Y:S01]  /*58d0*/  SHF.R.S32.HI R39, RZ, 0x1f, R69 ;  /* 0x0000001fff277819 */ /* 0x000fe20000011445 */
[--C-:B------:R-:W-:Y:S01]  /*58e0*/  HADD2.F32 R30, -RZ, R29.reuse.H0_H0 ;  /* 0x2000001dff1e7230 */ /* 0x100fe20000004100 */
[----:B------:R-:W-:Y:S01]  /*58f0*/  SHF.R.S32.HI R38, RZ, 0x1f, R68 ;  /* 0x0000001fff267819 */ /* 0x000fe20000011444 */
[----:B------:R-:W-:Y:S01]  /*5900*/  HADD2.F32 R29, -RZ, R29.H1_H1 ;  /* 0x3000001dff1d7230 */ /* 0x000fe20000004100 */
[----:B------:R-:W-:Y:S01]  /*5910*/  ISETP.GE.U32.AND P3, PT, R67, c[0x0][0x1c8], PT ;  /* 0x0000720043007a0c */ /* 0x000fe20003f66070 */
[--C-:B0-----:R-:W-:Y:S01]  /*5920*/  HADD2.F32 R32, -RZ, R28.reuse.H0_H0 ;  /* 0x2000001cff207230 */ /* 0x101fe20000004100 */
[----:B------:R-:W-:Y:S01]  /*5930*/  SHF.R.S32.HI R37, RZ, 0x1f, R67 ;  /* 0x0000001fff257819 */ /* 0x000fe20000011443 */
[----:B------:R-:W-:Y:S01]  /*5940*/  HADD2.F32 R33, -RZ, R28.H1_H1 ;  /* 0x3000001cff217230 */ /* 0x000fe20000004100 */
[----:B------:R-:W-:Y:S01]  /*5950*/  ISETP.GE.AND.EX P1, PT, R39, c[0x0][0x1cc], PT, P1 ;  /* 0x0000730027007a0c */ /* 0x000fe20003f26310 */
[----:B------:R-:W-:Y:S01]  /*5960*/  FMUL.FTZ R28, R34, UR6 ;  /* 0x00000006221c7c20 */ /* 0x000fe20008410000 */
[----:B------:R-:W-:Y:S01]  /*5970*/  ISETP.GE.AND.EX P2, PT, R38, c[0x0][0x1cc], PT, P2 ;  /* 0x0000730026007a0c */ /* 0x000fe20003f46320 */
[----:B------:R-:W-:Y:S01]  /*5980*/  FMUL.FTZ R31, R35, UR6 ;  /* 0x00000006231f7c20 */ /* 0x000fe20008410000 */
[----:B------:R-:W-:Y:S01]  /*5990*/  ISETP.GE.AND.EX P3, PT, R37, c[0x0][0x1cc], PT, P3 ;  /* 0x0000730025007a0c */ /* 0x000fe20003f66330 */
[----:B------:R-:W-:Y:S01]  /*59a0*/  FADD.FTZ R34, R30, -UR5 ;  /* 0x800000051e227e21 */ /* 0x000fe20008010000 */
[----:B------:R-:W-:Y:S01]  /*59b0*/  ISETP.GT.U32.OR P1, PT, R47, 0x29f, P1 ;  /* 0x0000029f2f00780c */ /* 0x000fe20000f24470 */
[----:B------:R-:W-:Y:S01]  /*59c0*/  FADD.FTZ R35, R29, -UR5 ;  /* 0x800000051d237e21 */ /* 0x000fe20008010000 */
[C---:B------:R-:W-:Y:S01]  /*59d0*/  ISETP.GT.U32.OR P2, PT, R47.reuse, 0x29f, P2 ;  /* 0x0000029f2f00780c */ /* 0x040fe20001744470 */
[----:B------:R-:W-:Y:S01]  /*59e0*/  FFMA.FTZ R36, R20, R28, R22 ;  /* 0x0000001c14247223 */ /* 0x000fe20000010016 */
[----:B------:R-:W-:Y:S01]  /*59f0*/  ISETP.GT.U32.OR P3, PT, R47, 0x29f, P3 ;  /* 0x0000029f2f00780c */ /* 0x000fe20001f64470 */
        /* <DEDUP_REMOVED lines=12> */
.L_x_3940:
        /* <DEDUP_REMOVED lines=12> */
.L_x_3942:
[----:B------:R-:W-:Y:S05]  /*5b80*/  BSYNC B0 ;  /* 0x0000000000007941 */ /* 0x000fea0003800000 */
.L_x_3941:
        /* <DEDUP_REMOVED lines=17> */
.L_x_3943:
        /* <DEDUP_REMOVED lines=12> */
.L_x_3945:
[----:B------:R-:W-:Y:S05]  /*5d60*/  BSYNC B0 ;  /* 0x0000000000007941 */ /* 0x000fea0003800000 */
.L_x_3944:
[----:B------:R-:W-:Y:S01]  /*5d70*/  FMUL.FTZ R28, R32, UR6 ;  /* 0x00000006201c7c20 */ /* 0x000fe20008410000 */
[--C-:B------:R-:W-:Y:S01]  /*5d80*/  HADD2.F32 R32, -RZ, R27.reuse.H0_H0 ;  /* 0x2000001bff207230 */ /* 0x100fe20000004100 */
[----:B------:R-:W-:Y:S01]  /*5d90*/  FMUL.FTZ R33, R33, UR6 ;  /* 0x0000000621217c20 */ /* 0x000fe20008410000 */
[----:B------:R-:W-:Y:S01]  /*5da0*/  HADD2.F32 R27, -RZ, R27.H1_H1 ;  /* 0x3000001bff1b7230 */ /* 0x000fe20000004100 */
        /* <DEDUP_REMOVED lines=13> */
.L_x_3946:
[----:B------:R-:W-:Y:S01]  /*5e80*/  BSSY B0, `(.L_x_3947) ;  /* 0x000000c000007945 */ /* 0x000fe20003800000 */
[----:B------:R-:W-:Y:S05]  /*5e90*/  @P3 BRA `(.L_x_3948) ;  /* 0x000000a000003947 */ /* 0x000fea0003800000 */
[----:B------:R-:W-:Y:S01]  /*5ea0*/  F2FP.PACK_AB R33, R33, R28 ;  /* 0x0000001c2121723e */ /* 0x000fe200000000ff */
        /* <DEDUP_REMOVED lines=9> */
.L_x_3948:
[----:B------:R-:W-:Y:S05]  /*5f40*/  BSYNC B0 ;  /* 0x0000000000007941 */ /* 0x000fea0003800000 */
.L_x_3947:
[----:B------:R-:W-:Y:S01]  /*5f50*/  ISETP.GE.U32.AND P1, PT, R66, c[0x0][0x1c8], PT ;  /* 0x0000720042007a0c */ /* 0x000fe20003f26070 */
[----:B------:R-:W-:Y:S01]  /*5f60*/  FADD.FTZ R32, R32, -UR5 ;  /* 0x8000000520207e21 */ /* 0x000fe20008010000 */
[----:B------:R-:W-:Y:S01]  /*5f70*/  ISETP.GE.U32.AND P2, PT, R65, c[0x0][0x1c8], PT ;  /* 0x0000720041007a0c */ /* 0x000fe20003f46070 */
[----:B------:R-:W-:Y:S01]  /*5f80*/  FADD.FTZ R28, R27, -UR5 ;  /* 0x800000051b1c7e21 */ /* 0x000fe20008010000 */
[----:B------:R-:W-:Y:S01]  /*5f90*/  SHF.R.S32.HI R29, RZ, 0x1f, R66 ;  /* 0x0000001fff1d7819 */ /* 0x000fe20000011442 */
[--C-:B0-----:R-:W-:Y:S01]  /*5fa0*/  HADD2.F32 R31, -RZ, R26.reuse.H0_H0 ;  /* 0x2000001aff1f7230 */ /* 0x101fe20000004100 */
[----:B------:R-:W-:Y:S01]  /*5fb0*/  SHF.R.S32.HI R35, RZ, 0x1f, R65 ;  /* 0x0000001fff237819 */ /* 0x000fe20000011441 */
[----:B------:R-:W-:Y:S01]  /*5fc0*/  HADD2.F32 R26, -RZ, R26.H1_H1 ;  /* 0x3000001aff1a7230 */ /* 0x000fe20000004100 */
[----:B------:R-:W-:Y:S01]  /*5fd0*/  ISETP.GE.U32.AND P3, PT, R64, c[0x0][0x1c8], PT ;  /* 0x0000720040007a0c */ /* 0x000fe20003f66070 */
[----:B------:R-:W-:Y:S01]  /*5fe0*/  FMUL.FTZ R27, R32, UR6 ;  /* 0x00000006201b7c20 */ /* 0x000fe20008410000 */
[----:B------:R-:W-:Y:S01]  /*5ff0*/  SHF.R.S32.HI R34, RZ, 0x1f, R64 ;  /* 0x0000001fff227819 */ /* 0x000fe20000011440 */
[----:B------:R-:W-:Y:S01]  /*6000*/  FMUL.FTZ R28, R28, UR6 ;  /* 0x000000061c1c7c20 */ /* 0x000fe20008410000 */
[----:B------:R-:W-:Y:S01]  /*6010*/  ISETP.GE.AND.EX P1, PT, R29, c[0x0][0x1cc], PT, P1 ;  /* 0x000073001d007a0c */ /* 0x000fe20003f26310 */
[--C-:B------:R-:W-:Y:S01]  /*6020*/  HADD2.F32 R30, -RZ, R17.reuse.H0_H0 ;  /* 0x20000011ff1e7230 */ /* 0x100fe20000004100 */
[----:B------:R-:W-:Y:S01]  /*6030*/  ISETP.GE.AND.EX P2, PT, R35, c[0x0][0x1cc], PT, P2 ;  /* 0x0000730023007a0c */ /* 0x000fe20003f46320 */
[----:B------:R-:W-:Y:S01]  /*6040*/  FADD.FTZ R32, R26, -UR5 ;  /* 0x800000051a207e21 */ /* 0x000fe20008010000 */
[----:B------:R-:W-:Y:S01]  /*6050*/  ISETP.GE.AND.EX P3, PT, R34, c[0x0][0x1cc], PT, P3 ;  /* 0x0000730022007a0c */ /* 0x000fe20003f66330 */
[----:B------:R-:W-:Y:S01]  /*6060*/  HADD2.F32 R17, -RZ, R17.H1_H1 ;  /* 0x30000011ff117230 */ /* 0x000fe20000004100 */
        /* <DEDUP_REMOVED lines=17> */
.L_x_3949:
        /* <DEDUP_REMOVED lines=12> */
.L_x_3951:
[----:B------:R-:W-:Y:S05]  /*6240*/  BSYNC B0 ;  /* 0x0000000000007941 */ /* 0x000fea0003800000 */
.L_x_3950:
        /* <DEDUP_REMOVED lines=17> */
.L_x_3952:
        /* <DEDUP_REMOVED lines=12> */
.L_x_3954:
[----:B------:R-:W-:Y:S05]  /*6420*/  BSYNC B0 ;  /* 0x0000000000007941 */ /* 0x000fea0003800000 */
.L_x_3953:
        /* <DEDUP_REMOVED lines=17> */
.L_x_3955:
        /* <DEDUP_REMOVED lines=12> */
.L_x_3957:
[----:B------:R-:W-:Y:S05]  /*6600*/  BSYNC B0 ;  /* 0x0000000000007941 */ /* 0x000fea0003800000 */
.L_x_3956:
        /* <DEDUP_REMOVED lines=35> */
.L_x_3958:
        /* <DEDUP_REMOVED lines=12> */
.L_x_3960:
[----:B------:R-:W-:Y:S05]  /*6900*/  BSYNC B0 ;  /* 0x0000000000007941 */ /* 0x000fea0003800000 */
.L_x_3959:
        /* <DEDUP_REMOVED lines=17> */
.L_x_3961:
        /* <DEDUP_REMOVED lines=12> */
.L_x_3963:
[----:B------:R-:W-:Y:S05]  /*6ae0*/  BSYNC B0 ;  /* 0x0000000000007941 */ /* 0x000fea0003800000 */
.L_x_3962:
[----:B------:R-:W-:Y:S01]  /*6af0*/  FMUL.FTZ R15, R26, UR6 ;  /* 0x000000061a0f7c20 */ /* 0x000fe20008410000 */
[--C-:B------:R-:W-:Y:S01]  /*6b00*/  HADD2.F32 R26, -RZ, R13.reuse.H0_H0 ;  /* 0x2000000dff1a7230 */ /* 0x100fe20000004100 */
[----:B------:R-:W-:Y:S01]  /*6b10*/  FMUL.FTZ R14, R27, UR6 ;  /* 0x000000061b0e7c20 */ /* 0x000fe20008410000 */
[----:B------:R-:W-:Y:S01]  /*6b20*/  HADD2.F32 R13, -RZ, R13.H1_H1 ;  /* 0x3000000dff0d7230 */ /* 0x000fe20000004100 */
        /* <DEDUP_REMOVED lines=13> */
.L_x_3964:
        /* <DEDUP_REMOVED lines=12> */
.L_x_3966:
[----:B------:R-:W-:Y:S05]  /*6cc0*/  BSYNC B0 ;  /* 0x0000000000007941 */ /* 0x000fea0003800000 */
.L_x_3965:
        /* <DEDUP_REMOVED lines=35> */
.L_x_3967:
        /* <DEDUP_REMOVED lines=12> */
.L_x_3969:
[----:B------:R-:W-:Y:S05]  /*6fc0*/  BSYNC B0 ;  /* 0x0000000000007941 */ /* 0x000fea0003800000 */
.L_x_3968:
[----:B------:R-:W-:Y:S02]  /*6fd0*/  FMUL.FTZ R17, R17, UR6 ;  /* 0x0000000611117c20 */ /* 0x000fe40008410000 */
[----:B------:R-:W-:Y:S02]  /*6fe0*/  FMUL.FTZ R26, R26, UR6 ;  /* 0x000000061a1a7c20 */ /* 0x000fe40008410000 */
[----:B------:R-:W-:Y:S02]  /*6ff0*/  FADD.FTZ R16, R16, -UR5 ;  /* 0x8000000510107e21 */ /* 0x000fe40008010000 */
[----:B------:R-:W-:Y:S02]  /*7000*/  FADD.FTZ R11, R11, -UR5 ;  /* 0x800000050b0b7e21 */ /* 0x000fe40008010000 */
        /* <DEDUP_REMOVED lines=13> */
.L_x_3970:
[----:B------:R-:W-:Y:S01]  /*70e0*/  BSSY B0, `(.L_x_3971) ;  /* 0x000000c000007945 */ /* 0x000fe20003800000 */
[----:B------:R-:W-:Y:S05]  /*70f0*/  @P2 BRA `(.L_x_3972) ;  /* 0x000000a000002947 */ /* 0x000fea0003800000 */
[----:B------:R-:W-:Y:S01]  /*7100*/  IMAD R12, R31, c[0x0][0x1c0], RZ ;  /* 0x000070001f0c7a24 */ /* 0x000fe200078e02ff */
[----:B------:R-:W-:Y:S02]  /*7110*/  MOV R13, R19 ;  /* 0x00000013000d7202 */ /* 0x000fe40000000f00 */
[----:B------:R-:W-:Y:S01]  /*7120*/  F2FP.PACK_AB R17, R26, R17 ;  /* 0x000000111a11723e */ /* 0x000fe200000000ff */
[----:B0-----:R-:W-:Y:S01]  /*7130*/  IMAD R15, R59, c[0x0][0x1c4], R12 ;  /* 0x000071003b0f7a24 */ /* 0x001fe200078e020c */
[----:B------:R-:W-:-:S05]  /*7140*/  MOV R12, R24 ;  /* 0x00000018000c7202 */ /* 0x000fca0000000f00 */
[----:B------:R-:W-:-:S05]  /*7150*/  IMAD.WIDE.U32 R12, R59, c[0x0][0x1c0], R12 ;  /* 0x000070003b0c7a25 */ /* 0x000fca00078e000c */
[----:B------:R-:W-:Y:S02]  /*7160*/  IADD3 R15, R13, R15, RZ ;  /* 0x0000000f0d0f7210 */ /* 0x000fe40007ffe0ff */
[----:B------:R-:W-:-:S04]  /*7170*/  LEA R14, P1, R12, c[0x0][0x160], 0x1 ;  /* 0x000058000c0e7a11 */ /* 0x000fc800078208ff */
[----:B------:R-:W-:-:S05]  /*7180*/  LEA.HI.X R15, R12, c[0x0][0x164], R15, 0x1, P1 ;  /* 0x000059000c0f7a11 */ /* 0x000fca00008f0c0f */
[----:B------:R0:W-:Y:S04]  /*7190*/  STG.E [R14.64], R17 ;  /* 0x000000110e007986 */ /* 0x0001e8000c10190c */
.L_x_3972:
[----:B------:R-:W-:Y:S05]  /*71a0*/  BSYNC B0 ;  /* 0x0000000000007941 */ /* 0x000fea0003800000 */
.L_x_3971:
[----:B0-----:R-:W-:Y:S01]  /*71b0*/  FMUL.FTZ R15, R16, UR6 ;  /* 0x00000006100f7c20 */ /* 0x001fe20008410000 */
[--C-:B------:R-:W-:Y:S01]  /*71c0*/  HADD2.F32 R28, -RZ, R10.reuse.H0_H0 ;  /* 0x2000000aff1c7230 */ /* 0x100fe20000004100 */
[----:B------:R-:W-:Y:S01]  /*71d0*/  FMUL.FTZ R16, R11, UR6 ;  /* 0x000000060b107c20 */ /* 0x000fe20008410000 */
        /* <DEDUP_REMOVED lines=14> */
.L_x_3973:
        /* <DEDUP_REMOVED lines=12> */
.L_x_3975:
[----:B------:R-:W-:Y:S05]  /*7380*/  BSYNC B0 ;  /* 0x0000000000007941 */ /* 0x000fea0003800000 */
.L_x_3974:
[----:B------:R-:W-:Y:S01]  /*7390*/  HADD2.F32 R10, -RZ, R9.H0_H0 ;  /* 0x20000009ff0a7230 */ /* 0x000fe20000004100 */
[----:B------:R-:W-:Y:S01]  /*73a0*/  FADD.FTZ R28, R28, -UR5 ;  /* 0x800000051c1c7e21 */ /* 0x000fe20008010000 */
[----:B------:R-:W-:Y:S01]  /*73b0*/  HADD2.F32 R26, -RZ, R8.H0_H0 ;  /* 0x20000008ff1a7230 */ /* 0x000fe20000004100 */
[----:B------:R-:W-:Y:S01]  /*73c0*/  ISETP.GE.U32.AND P6, PT, R57, c[0x0][0x1c8], PT ;  /* 0x0000720039007a0c */ /* 0x000fe20003fc6070 */
[----:B------:R-:W-:Y:S01]  /*73d0*/  HADD2.F32 R17, -RZ, R7.H0_H0 ;  /* 0x20000007ff117230 */ /* 0x000fe20000004100 */
[----:B------:R-:W-:Y:S01]  /*73e0*/  FADD.FTZ R27, R10, -UR5 ;  /* 0x800000050a1b7e21 */ /* 0x000fe20008010000 */
[----:B0-----:R-:W-:Y:S01]  /*73f0*/  HADD2.F32 R12, -RZ, R6.H0_H0 ;  /* 0x20000006ff0c7230 */ /* 0x001fe20000004100 */
[----:B------:R-:W-:Y:S01]  /*7400*/  FADD.FTZ R26, R26, -UR5 ;  /* 0x800000051a1a7e21 */ /* 0x000fe20008010000 */
[----:B------:R-:W-:Y:S01]  /*7410*/  HADD2.F32 R13, -RZ, R5.H0_H0 ;  /* 0x20000005ff0d7230 */ /* 0x000fe20000004100 */
[----:B------:R-:W-:Y:S01]  /*7420*/  FADD.FTZ R17, R17, -UR5 ;  /* 0x8000000511117e21 */ /* 0x000fe20008010000 */
[----:B------:R-:W-:Y:S01]  /*7430*/  HADD2.F32 R30, -RZ, R4.H0_H0 ;  /* 0x20000004ff1e7230 */ /* 0x000fe20000004100 */
[----:B------:R-:W-:Y:S01]  /*7440*/  FADD.FTZ R12, R12, -UR5 ;  /* 0x800000050c0c7e21 */ /* 0x000fe20008010000 */
[----:B------:R-:W-:Y:S01]  /*7450*/  HADD2.F32 R15, -RZ, R3.H0_H0 ;  /* 0x20000003ff0f7230 */ /* 0x000fe20000004100 */
[----:B------:R-:W-:Y:S01]  /*7460*/  FADD.FTZ R13, R13, -UR5 ;  /* 0x800000050d0d7e21 */ /* 0x000fe20008010000 */
[----:B------:R-:W-:Y:S01]  /*7470*/  HADD2.F32 R16, -RZ, R2.H0_H0 ;  /* 0x20000002ff107230 */ /* 0x000fe20000004100 */
[----:B------:R-:W-:Y:S01]  /*7480*/  ISETP.GE.U32.AND P1, PT, R56, c[0x0][0x1c8], PT ;  /* 0x0000720038007a0c */ /* 0x000fe20003f26070 */
[----:B------:R-:W-:Y:S01]  /*7490*/  HADD2.F32 R11, -RZ, R0.H0_H0 ;  /* 0x20000000ff0b7230 */ /* 0x000fe20000004100 */
[----:B------:R-:W-:Y:S01]  /*74a0*/  FADD.FTZ R15, R15, -UR5 ;  /* 0x800000050f0f7e21 */ /* 0x000fe20008010000 */
[----:B------:R-:W-:Y:S01]  /*74b0*/  HADD2.F32 R29, -RZ, R9.H1_H1 ;  /* 0x30000009ff1d7230 */ /* 0x000fe20000004100 */
[----:B------:R-:W-:Y:S01]  /*74c0*/  FADD.FTZ R9, R14, -UR5 ;  /* 0x800000050e097e21 */ /* 0x000fe20008010000 */
[----:B------:R-:W-:Y:S01]  /*74d0*/  ISETP.GE.U32.AND P2, PT, R55, c[0x0][0x1c8], PT ;  /* 0x0000720037007a0c */ /* 0x000fe20003f46070 */
[----:B------:R-:W-:Y:S01]  /*74e0*/  FADD.FTZ R14, R30, -UR5 ;  /* 0x800000051e0e7e21 */ /* 0x000fe20008010000 */
[----:B------:R-:W-:Y:S01]  /*74f0*/  ISETP.GE.U32.AND P3, PT, R54, c[0x0][0x1c8], PT ;  /* 0x0000720036007a0c */ /* 0x000fe20003f66070 */
[----:B------:R-:W-:Y:S01]  /*7500*/  FADD.FTZ R16, R16, -UR5 ;  /* 0x8000000510107e21 */ /* 0x000fe20008010000 */
[----:B------:R-:W-:Y:S01]  /*7510*/  ISETP.GE.U32.AND P4, PT, R53, c[0x0][0x1c8], PT ;  /* 0x0000720035007a0c */ /* 0x000fe20003f86070 */
[----:B------:R-:W-:Y:S01]  /*7520*/  FADD.FTZ R10, R11, -UR5 ;  /* 0x800000050b0a7e21 */ /* 0x000fe20008010000 */
[----:B------:R-:W-:Y:S01]  /*7530*/  SHF.R.S32.HI R35, RZ, 0x1f, R57 ;  /* 0x0000001fff237819 */ /* 0x000fe20000011439 */
[----:B------:R-:W-:Y:S01]  /*7540*/  FMUL.FTZ R28, R28, UR6 ;  /* 0x000000061c1c7c20 */ /* 0x000fe20008410000 */
        /* <DEDUP_REMOVED lines=8> */
[----:B------:R-:W-:Y:S01]  /*75d0*/  ISETP.GE.AND.EX P6, PT, R35, c[0x0][0x1cc], PT, P6 ;  /* 0x0000730023007a0c */ /* 0x000fe20003fc6360 */
        /* <DEDUP_REMOVED lines=9> */
[----:B------:R-:W-:Y:S01]  /*7670*/  ISETP.GT.U32.OR P6, PT, R47, 0x29f, P6 ;  /* 0x0000029f2f00780c */ /* 0x000fe200037c4470 */
[----:B------:R-:W-:Y:S01]  /*7680*/  FMUL.FTZ R30, R9, UR6 ;  /* 0x00000006091e7c20 */ /* 0x000fe20008410000 */
[C---:B------:R-:W-:Y:S01]  /*7690*/  ISETP.GT.U32.OR P1, PT, R47.reuse, 0x29f, P1 ;  /* 0x0000029f2f00780c */ /* 0x040fe20000f24470 */
[C-C-:B------:R-:W-:Y:S01]  /*76a0*/  FFMA.FTZ R28, R20.reuse, R28, R22.reuse ;  /* 0x0000001c141c7223 */ /* 0x140fe20000010016 */
[C---:B------:R-:W-:Y:S01]  /*76b0*/  ISETP.GT.U32.OR P2, PT, R47.reuse, 0x29f, P2 ;  /* 0x0000029f2f00780c */ /* 0x040fe20001744470 */
[C-C-:B------:R-:W-:Y:S01]  /*76c0*/  FFMA.FTZ R27, R20.reuse, R27, R22.reuse ;  /* 0x0000001b141b7223 */ /* 0x140fe20000010016 */
[C---:B------:R-:W-:Y:S01]  /*76d0*/  ISETP.GT.U32.OR P3, PT, R47.reuse, 0x29f, P3 ;  /* 0x0000029f2f00780c */ /* 0x040fe20001f64470 */
[C-C-:B------:R-:W-:Y:S01]  /*76e0*/  FFMA.FTZ R26, R20.reuse, R26, R22.reuse ;  /* 0x0000001a141a7223 */ /* 0x140fe20000010016 */
[----:B------:R-:W-:Y:S01]  /*76f0*/  ISETP.GT.U32.OR P4, PT, R47, 0x29f, P4 ;  /* 0x0000029f2f00780c */ /* 0x000fe20002784470 */
[C-C-:B------:R-:W-:Y:S01]  /*7700*/  FFMA.FTZ R17, R20.reuse, R17, R22.reuse ;  /* 0x0000001114117223 */ /* 0x140fe20000010016 */
[----:B------:R-:W-:Y:S01]  /*7710*/  HADD2.F32 R7, -RZ, R7.H1_H1 ;  /* 0x30000007ff077230 */ /* 0x000fe20000004100 */
[----:B------:R-:W-:-:S02]  /*7720*/  FFMA.FTZ R12, R20, R12, R22 ;  /* 0x0000000c140c7223 */ /* 0x000fc40000010016 */
[C-C-:B------:R-:W-:Y:S02]  /*7730*/  FFMA.FTZ R13, R20.reuse, R13, R22.reuse ;  /* 0x0000000d140d7223 */ /* 0x140fe40000010016 */
[C-C-:B------:R-:W-:Y:S02]  /*7740*/  FFMA.FTZ R14, R20.reuse, R14, R22.reuse ;  /* 0x0000000e140e7223 */ /* 0x140fe40000010016 */
[C-C-:B------:R-:W-:Y:S02]  /*7750*/  FFMA.FTZ R15, R20.reuse, R15, R22.reuse ;  /* 0x0000000f140f7223 */ /* 0x140fe40000010016 */
[C-C-:B------:R-:W-:Y:S02]  /*7760*/  FFMA.FTZ R16, R20.reuse, R16, R22.reuse ;  /* 0x0000001014107223 */ /* 0x140fe40000010016 */
[----:B------:R-:W-:Y:S01]  /*7770*/  FFMA.FTZ R20, R20, R10, R22 ;  /* 0x0000000a14147223 */ /* 0x000fe20000010016 */
[----:B------:R-:W-:Y:S01]  /*7780*/  HADD2.F32 R22, -RZ, R8.H1_H1 ;  /* 0x30000008ff167230 */ /* 0x000fe20000004100 */
[----:B------:R-:W-:-:S02]  /*7790*/  FADD.FTZ R29, R29, -UR5 ;  /* 0x800000051d1d7e21 */ /* 0x000fc40008010000 */
        /* <DEDUP_REMOVED lines=12> */
.L_x_3976:
[----:B------:R-:W-:Y:S01]  /*7860*/  BSSY B0, `(.L_x_3977) ;  /* 0x000000c000007945 */ /* 0x000fe20003800000 */
[----:B------:R-:W-:Y:S05]  /*7870*/  @P6 BRA `(.L_x_3978) ;  /* 0x000000a000006947 */ /* 0x000fea0003800000 */
[----:B------:R-:W-:Y:S01]  /*7880*/  IMAD R8, R35, c[0x0][0x1c0], RZ ;  /* 0x0000700023087a24 */ /* 0x000fe200078e02ff */
[----:B------:R-:W-:-:S03]  /*7890*/  MOV R9, R19 ;  /* 0x0000001300097202 */ /* 0x000fc60000000f00 */
[----:B------:R-:W-:Y:S01]  /*78a0*/  IMAD R11, R57, c[0x0][0x1c4], R8 ;  /* 0x00007100390b7a24 */ /* 0x000fe200078e0208 */
[----:B------:R-:W-:-:S05]  /*78b0*/  MOV R8, R24 ;  /* 0x0000001800087202 */ /* 0x000fca0000000f00 */
[----:B------:R-:W-:-:S05]  /*78c0*/  IMAD.WIDE.U32 R8, R57, c[0x0][0x1c0], R8 ;  /* 0x0000700039087a25 */ /* 0x000fca00078e0008 */
[----:B------:R-:W-:Y:S02]  /*78d0*/  IADD3 R11, R9, R11, RZ ;  /* 0x0000000b090b7210 */ /* 0x000fe40007ffe0ff */
[----:B------:R-:W-:Y:S02]  /*78e0*/  LEA R10, P6, R8, c[0x0][0x160], 0x1 ;  /* 0x00005800080a7a11 */ /* 0x000fe400078c08ff */
[----:B------:R-:W-:Y:S02]  /*78f0*/  F2FP.PACK_AB R9, R30, R28 ;  /* 0x0000001c1e09723e */ /* 0x000fe400000000ff */
[----:B------:R-:W-:-:S05]  /*7900*/  LEA.HI.X R11, R8, c[0x0][0x164], R11, 0x1, P6 ;  /* 0x00005900080b7a11 */ /* 0x000fca00030f0c0b */
[----:B------:R0:W-:Y:S04]  /*7910*/  STG.E [R10.64], R9 ;  /* 0x000000090a007986 */ /* 0x0001e8000c10190c */
.L_x_3978:
[----:B------:R-:W-:Y:S05]  /*7920*/  BSYNC B0 ;  /* 0x0000000000007941 */ /* 0x000fea0003800000 */
.L_x_3977:
[----:B0-----:R-:W-:Y:S01]  /*7930*/  FADD.FTZ R10, R22, -UR5 ;  /* 0x80000005160a7e21 */ /* 0x001fe20008010000 */
[----:B------:R-:W-:Y:S01]  /*7940*/  HADD2.F32 R22, -RZ, R6.H1_H1 ;  /* 0x30000006ff167230 */ /* 0x000fe20000004100 */
[----:B------:R-:W-:Y:S02]  /*7950*/  FMUL.FTZ R28, R29, UR6 ;  /* 0x000000061d1c7c20 */ /* 0x000fe40008410000 */
[----:B------:R-:W-:Y:S02]  /*7960*/  FADD.FTZ R11, R7, -UR5 ;  /* 0x80000005070b7e21 */ /* 0x000fe40008010000 */
[----:B------:R-:W-:Y:S02]  /*7970*/  FMUL.FTZ R10, R10, UR6 ;  /* 0x000000060a0a7c20 */ /* 0x000fe40008410000 */
        /* <DEDUP_REMOVED lines=12> */
.L_x_3979:
        /* <DEDUP_REMOVED lines=12> */
.L_x_3981:
[----:B------:R-:W-:Y:S05]  /*7b00*/  BSYNC B0 ;  /* 0x0000000000007941 */ /* 0x000fea0003800000 */
.L_x_3980:
[----:B------:R-:W-:Y:S02]  /*7b10*/  FMUL.FTZ R28, R11, UR6 ;  /* 0x000000060b1c7c20 */ /* 0x000fe40008410000 */
[----:B------:R-:W-:Y:S02]  /*7b20*/  FADD.FTZ R22, R22, -UR5 ;  /* 0x8000000516167e21 */ /* 0x000fe40008010000 */
        /* <DEDUP_REMOVED lines=12> */
.L_x_3982:
        /* <DEDUP_REMOVED lines=12> */
.L_x_3984:
[----:B------:R-:W-:Y:S05]  /*7cb0*/  BSYNC B0 ;  /* 0x0000000000007941 */ /* 0x000fea0003800000 */
.L_x_3983:
        /* <DEDUP_REMOVED lines=13> */
.L_x_3985:
        /* <DEDUP_REMOVED lines=12> */
.L_x_3987:
[----:B------:R-:W-:Y:S05]  /*7e50*/  BSYNC B0 ;  /* 0x0000000000007941 */ /* 0x000fea0003800000 */
.L_x_3986:
        /* <DEDUP_REMOVED lines=12> */
.L_x_3988:
        /* <DEDUP_REMOVED lines=12> */
.L_x_3990:
[----:B------:R-:W-:Y:S05]  /*7fe0*/  BSYNC B0 ;  /* 0x0000000000007941 */ /* 0x000fea0003800000 */
.L_x_3989:
[----:B------:R-:W-:Y:S01]  /*7ff0*/  HADD2.F32 R5, -RZ, R5.H1_H1 ;  /* 0x30000005ff057230 */ /* 0x000fe20000004100 */
[----:B------:R-:W-:Y:S01]  /*8000*/  ISETP.GE.U32.AND P6, PT, R52, c[0x0][0x1c8], PT ;  /* 0x0000720034007a0c */ /* 0x000fe20003fc6070 */
[----:B------:R-:W-:Y:S01]  /*8010*/  HADD2.F32 R4, -RZ, R4.H1_H1 ;  /* 0x30000004ff047230 */ /* 0x000fe20000004100 */
[----:B------:R-:W-:Y:S01]  /*8020*/  ISETP.GE.U32.AND P1, PT, R51, c[0x0][0x1c8], PT ;  /* 0x0000720033007a0c */ /* 0x000fe20003f26070 */
[----:B------:R-:W-:Y:S01]  /*8030*/  HADD2.F32 R7, -RZ, R0.H1_H1 ;  /* 0x30000000ff077230 */ /* 0x000fe20000004100 */
[----:B------:R-:W-:Y:S01]  /*8040*/  FADD.FTZ R0, R5, -UR5 ;  /* 0x8000000505007e21 */ /* 0x000fe20008010000 */
[----:B------:R-:W-:Y:S01]  /*8050*/  HADD2.F32 R6, -RZ, R3.H1_H1 ;  /* 0x30000003ff067230 */ /* 0x000fe20000004100 */
[----:B------:R-:W-:Y:S01]  /*8060*/  FADD.FTZ R3, R4, -UR5 ;  /* 0x8000000504037e21 */ /* 0x000fe20008010000 */
[----:B------:R-:W-:Y:S01]  /*8070*/  HADD2.F32 R2, -RZ, R2.H1_H1 ;  /* 0x30000002ff027230 */ /* 0x000fe20000004100 */
[----:B------:R-:W-:Y:S01]  /*8080*/  FADD.FTZ R7, R7, -UR5 ;  /* 0x8000000507077e21 */ /* 0x000fe20008010000 */
[----:B------:R-:W-:Y:S01]  /*8090*/  ISETP.GE.U32.AND P2, PT, R50, c[0x0][0x1c8], PT ;  /* 0x0000720032007a0c */ /* 0x000fe20003f46070 */
[----:B------:R-:W-:Y:S01]  /*80a0*/  FADD.FTZ R4, R6, -UR5 ;  /* 0x8000000506047e21 */ /* 0x000fe20008010000 */
[----:B------:R-:W-:Y:S01]  /*80b0*/  SHF.R.S32.HI R26, RZ, 0x1f, R52 ;  /* 0x0000001fff1a7819 */ /* 0x000fe20000011434 */
[----:B------:R-:W-:Y:S01]  /*80c0*/  FADD.FTZ R5, R2, -UR5 ;  /* 0x8000000502057e21 */ /* 0x000fe20008010000 */
        /* <DEDUP_REMOVED lines=9> */
[----:B------:R-:W-:Y:S01]  /*8160*/  FMUL.FTZ R6, R5, UR6 ;  /* 0x0000000605067c20 */ /* 0x000fe20008410000 */
[----:B0-----:R-:W-:Y:S01]  /*8170*/  SHF.R.S32.HI R11, RZ, 0x1f, R48 ;  /* 0x0000001fff0b7819 */ /* 0x001fe20000011430 */
[C-C-:B------:R-:W-:Y:S01]  /*8180*/  FFMA.FTZ R7, R21.reuse, R0, R23.reuse ;  /* 0x0000000015077223 */ /* 0x140fe20000010017 */
        /* <DEDUP_REMOVED lines=8> */
[----:B------:R-:W-:-:S02]  /*8210*/  ISETP.GE.AND.EX P4, PT, R11, c[0x0][0x1cc], PT, P4 ;  /* 0x000073000b007a0c */ /* 0x000fc40003f86340 */
        /* <DEDUP_REMOVED lines=16> */
.L_x_3991:
        /* <DEDUP_REMOVED lines=12> */
.L_x_3993:
[----:B------:R-:W-:Y:S05]  /*83e0*/  BSYNC B0 ;  /* 0x0000000000007941 */ /* 0x000fea0003800000 */
.L_x_3992:
        /* <DEDUP_REMOVED lines=11> */
.L_x_3994:
        /* <DEDUP_REMOVED lines=12> */
.L_x_3996:
[----:B------:R-:W-:Y:S05]  /*8560*/  BSYNC B0 ;  /* 0x0000000000007941 */ /* 0x000fea0003800000 */
.L_x_3995:
        /* <DEDUP_REMOVED lines=11> */
.L_x_3997:
        /* <DEDUP_REMOVED lines=12> */
.L_x_3999:
[----:B------:R-:W-:Y:S05]  /*86e0*/  BSYNC B0 ;  /* 0x0000000000007941 */ /* 0x000fea0003800000 */
.L_x_3998:
        /* <DEDUP_REMOVED lines=11> */
.L_x_4000:
        /* <DEDUP_REMOVED lines=9> */
[----:B------:R-:W-:Y:S02]  /*8830*/  F2FP.PACK_AB R3, R6, R16 ;  /* 0x000000100603723e */ /* 0x000fe400000000ff */
[----:B------:R-:W-:-:S05]  /*8840*/  LEA.HI.X R5, R2, c[0x0][0x164], R5, 0x1, P1 ;  /* 0x0000590002057a11 */ /* 0x000fca00008f0c05 */
[----:B------:R0:W-:Y:S04]  /*8850*/  STG.E [R4.64], R3 ;  /* 0x0000000304007986 */ /* 0x0001e8000c10190c */
.L_x_4002:
[----:B------:R-:W-:Y:S05]  /*8860*/  BSYNC B0 ;  /* 0x0000000000007941 */ /* 0x000fea0003800000 */
.L_x_4001:
        /* <DEDUP_REMOVED lines=11> */
.L_x_4003:
        /* <DEDUP_REMOVED lines=12> */
.L_x_4005:
[----:B------:R-:W-:Y:S05]  /*89e0*/  BSYNC B0 ;  /* 0x0000000000007941 */ /* 0x000fea0003800000 */
.L_x_4004:
[----:B------:R-:W-:Y:S02]  /*89f0*/  ULDC UR5, c[0x0][0x10] ;  /* 0x0000040000057ab9 */ /* 0x000fe40000000800 */
[----:B------:R-:W-:Y:S02]  /*8a00*/  UIADD3 UR9, UR9, UR5, URZ ;  /* 0x0000000509097290 */ /* 0x000fe4000fffe03f */
[----:B------:R-:W-:Y:S02]  /*8a10*/  UIADD3 UR4, UR4, 0x1, URZ ;  /* 0x0000000104047890 */ /* 0x000fe4000fffe03f */
[----:B------:R-:W-:-:S06]  /*8a20*/  UISETP.GE.AND UP0, UPT, UR9, UR8, UPT ;  /* 0x000000080900728c */ /* 0x000fcc000bf06270 */
[----:B------:R-:W-:-:S13]  /*8a30*/  PLOP3.LUT P1, PT, PT, PT, UP0, 0x80, 0x0 ;  /* 0x000000000000781c */ /* 0x000fda0003f2f008 */
[----:B------:R-:W-:Y:S01]  /*8a40*/  @P1 CALL.REL.NOINC `(.L_x_4006) ;  /* 0x0000001000001944 */ /* 0x000fe20003c00000 */
[----:B------:R-:W-:Y:S05]  /*8a50*/  BRA `(.L_x_4007) ;  /* 0xffff794000007947 */ /* 0x000fea000383ffff */
.L_x_4006:
[----:B------:R-:W-:Y:S05]  /*8a60*/  EXIT ;  /* 0x000000000000794d */ /* 0x000fea0003800000 */
.L_x_4008:
        /* <DEDUP_REMOVED lines=9> */
.L_x_5201:


//--------------------- .text._Z35group_norm_nhwc_fwd_one_pass_kernelI11Fp16IOBf16WLi64ELi84ELi672EEv26Group_norm_nhwc_fwd_params --------------------------
	.section	.text._Z35group_norm_nhwc_fwd_one_pass_kernelI11Fp16IOBf16WLi64ELi84ELi672EEv26Group_norm_nhwc_fwd_params,"ax",@progbits
	.sectioninfo	@"SHI_REGISTERS=40"
	.align	128
        .global         _Z35group_norm_nhwc_fwd_one_pass_kernelI11Fp16IOBf16WLi64ELi84ELi672EEv26Group_norm_nhwc_fwd_params
        .type           _Z35group_norm_nhwc_fwd_one_pass_kernelI11Fp16IOBf16WLi64ELi84ELi672EEv26Group_norm_nhwc_fwd_params,@function
        .size           _Z35group_norm_nhwc_fwd_one_pass_kernelI11Fp16IOBf16WLi64ELi84ELi672EEv26Group_norm_nhwc_fwd_params,(.L_x_5202 - _Z35group_norm_nhwc_fwd_one_pass_kernelI11Fp16IOBf16WLi64ELi84ELi672EEv26Group_norm_nhwc_fwd_params)
        .other          _Z35group_norm_nhwc_fwd_one_pass_kernelI11Fp16IOBf16WLi64ELi84ELi672EEv26Group_norm_nhwc_fwd_params,@"STO_CUDA_ENTRY STV_DEFAULT"
_Z35group_norm_nhwc_fwd_one_pass_kernelI11Fp16IOBf16WLi64ELi84ELi672EEv26Group_norm_nhwc_fwd_params:
.text._Z35group_norm_nhwc_fwd_one_pass_kernelI11Fp16IOBf16WLi64ELi84ELi672EEv26Group_norm_nhwc_fwd_params:
        /* <DEDUP_REMOVED lines=29> */
.L_x_4031:
        /* <DEDUP_REMOVED lines=195> */
.L_x_4010:
[----:B------:R-:W-:Y:S05]  /*0e00*/  BSYNC B0 ;  /* 0x0000000000007941 */ /* 0x000fea0003800000 */
.L_x_4009:
        /* <DEDUP_REMOVED lines=25> */
.L_x_4013:
[----:B------:R-:W2:Y:S01]  /*0fa0*/  LDG.E.STRONG.GPU R10, [R8.64] ;  /* 0x00000006080a7981 */ /* 0x000ea2000c1ef900 */
[----:B------:R-:W-:Y:S01]  /*0fb0*/  YIELD ;  /* 0x0000000000007946 */ /* 0x000fe20003800000 */
[----:B--2---:R-:W-:Y:S01]  /*0fc0*/  ISETP.NE.AND P1, PT, R10, R11, PT ;  /* 0x0000000b0a00720c */ /* 0x004fe20003f25270 */
[----:B------:R-:W-:-:S12]  /*0fd0*/  CCTL.IVALL ;  /* 0x00000000ff00798f */ /* 0x000fd80002000000 */
[----:B------:R-:W-:Y:S05]  /*0fe0*/  @P1 BRA `(.L_x_4013) ;  /* 0xffffffb000001947 */ /* 0x000fea000383ffff */
.L_x_4012:
        /* <DEDUP_REMOVED lines=11> */
.L_x_4015:
        /* <DEDUP_REMOVED lines=59> */
.L_x_4014:
        /* <DEDUP_REMOVED lines=19> */
.L_x_4017:
[----:B------:R-:W-:Y:S05]  /*1580*/  BSYNC B0 ;  /* 0x0000000000007941 */ /* 0x000fea0003800000 */
.L_x_4016:
        /* <DEDUP_REMOVED lines=30> */
.L_x_4011:
        /* <DEDUP_REMOVED lines=18> */
[----:B------:R-:W-:Y:S01]  /*1890*/  ISETP.NE.AND P4, PT, RZ, UR5, PT ;  /* 0x00000005ff007c0c */ /* 0x000fe2000bf85270 */
[----:B0-----:R-:W-:Y:S01]  /*18a0*/  HADD2.F32 R18, -RZ, R21.H1_H1 ;  /* 0x30000015ff127230 */ /* 0x001fe20000004100 */
[----:B------:R-:W-:Y:S01]  /*18b0*/  ISETP.GE.U32.AND P2, PT, R28, c[0x0][0x1c8], PT ;  /* 0x000072001c007a0c */ /* 0x000fe20003f46070 */
[----:B------:R-:W0:Y:S01]  /*18c0*/  LDS.64 R10, [0xc8] ;  /* 0x0000c800ff0a7984 */ /* 0x000e220000000a00 */
[----:B------:R-:W-:Y:S01]  /*18d0*/  HADD2.F32 R17, -RZ, R20.H0_H0 ;  /* 0x20000014ff117230 */ /* 0x000fe20000004100 */
[----:B------:R-:W-:Y:S01]  /*18e0*/  ISETP.GE.U32.AND P3, PT, R27, c[0x0][0x1c8], PT ;  /* 0x000072001b007a0c */ /* 0x000fe20003f66070 */
[--C-:B-1----:R-:W-:Y:S01]  /*18f0*/  HADD2.F32 R15, -RZ, R23.reuse.H0_H0 ;  /* 0x20000017ff0f7230 */ /* 0x102fe20000004100 */
[----:B------:R-:W-:Y:S01]  /*1900*/  ISETP.GE.AND.EX P2, PT, R3, c[0x0][0x1cc], PT, P2 ;  /* 0x0000730003007a0c */ /* 0x000fe20003f46320 */
[----:B------:R-:W-:Y:S01]  /*1910*/  HADD2.F32 R14, -RZ, R23.H1_H1 ;  /* 0x30000017ff0e7230 */ /* 0x000fe20000004100 */
[----:B------:R-:W-:Y:S01]  /*1920*/  ISETP.GE.AND.EX P3, PT, R4, c[0x0][0x1cc], PT, P3 ;  /* 0x0000730004007a0c */ /* 0x000fe20003f66330 */
[----:B---3--:R-:W-:Y:S01]  /*1930*/  HADD2.F32 R12, -RZ, R21.H0_H0 ;  /* 0x20000015ff0c7230 */ /* 0x008fe20000004100 */
[C---:B------:R-:W-:Y:S01]  /*1940*/  ISETP.GT.U32.OR P2, PT, R7.reuse, 0x29f, P2 ;  /* 0x0000029f0700780c */ /* 0x040fe20001744470 */
[--C-:B------:R-:W-:Y:S01]  /*1950*/  HADD2.F32 R23, -RZ, R22.reuse.H1_H1 ;  /* 0x30000016ff177230 */ /* 0x100fe20000004100 */
[----:B------:R-:W-:Y:S01]  /*1960*/  ISETP.GT.U32.OR P3, PT, R7, 0x29f, P3 ;  /* 0x0000029f0700780c */ /* 0x000fe20001f64470 */
[----:B------:R-:W-:-:S02]  /*1970*/  HADD2.F32 R21, -RZ, R22.H0_H0 ;  /* 0x20000016ff157230 */ /* 0x000fc40000004100 */
[----:B------:R-:W-:Y:S01]  /*1980*/  HADD2.F32 R19, -RZ, R20.H1_H1 ;  /* 0x30000014ff137230 */ /* 0x000fe20000004100 */
        /* <DEDUP_REMOVED lines=49> */
.L_x_4018:
        /* <DEDUP_REMOVED lines=12> */
.L_x_4020:
[----:B------:R-:W-:Y:S05]  /*1d60*/  BSYNC B0 ;  /* 0x0000000000007941 */ /* 0x000fea0003800000 */
.L_x_4019:
        /* <DEDUP_REMOVED lines=11> */
.L_x_4021:
        /* <DEDUP_REMOVED lines=12> */
.L_x_4023:
[----:B------:R-:W-:Y:S05]  /*1ee0*/  BSYNC B0 ;  /* 0x0000000000007941 */ /* 0x000fea0003800000 */
.L_x_4022:
        /* <DEDUP_REMOVED lines=11> */
.L_x_4024:
        /* <DEDUP_REMOVED lines=12> */
.L_x_4026:
[----:B------:R-:W-:Y:S05]  /*2060*/  BSYNC B0 ;  /* 0x0000000000007941 */ /* 0x000fea0003800000 */
.L_x_4025:
        /* <DEDUP_REMOVED lines=11> */
.L_x_4027:
        /* <DEDUP_REMOVED lines=12> */
.L_x_4029:
[----:B------:R-:W-:Y:S05]  /*21e0*/  BSYNC B0 ;  /* 0x0000000000007941 */ /* 0x000fea0003800000 */
.L_x_4028:
[----:B------:R-:W-:Y:S02]  /*21f0*/  IADD3 R30, R30, c[0x0][0x10], RZ ;  /* 0x000004001e1e7a10 */ /* 0x000fe40007ffe0ff */
[----:B------:R-:W-:Y:S02]  /*2200*/  IADD3 R24, R24, 0x1, RZ ;  /* 0x0000000118187810 */ /* 0x000fe40007ffe0ff */
[----:B------:R-:W-:-:S13]  /*2210*/  ISETP.GE.AND P1, PT, R30, UR4, PT ;  /* 0x000000041e007c0c */ /* 0x000fda000bf26270 */
[----:B------:R-:W-:Y:S01]  /*2220*/  @P1 CALL.REL.NOINC `(.L_x_4030) ;  /* 0x0000001000001944 */ /* 0x000fe20003c00000 */
[----:B------:R-:W-:Y:S05]  /*2230*/  BRA `(.L_x_4031) ;  /* 0xffffdf9000007947 */ /* 0x000fea000383ffff */
.L_x_4030:
[----:B------:R-:W-:Y:S05]  /*2240*/  EXIT ;  /* 0x000000000000794d */ /* 0x000fea0003800000 */
.L_x_4032:
        /* <DEDUP_REMOVED lines=11> */
.L_x_5202:


//--------------------- .text._Z35group_norm_nhwc_fwd_one_pass_kernelI11Fp16IOBf16WLi128ELi84ELi672EEv26Group_norm_nhwc_fwd_params --------------------------
	.section	.text._Z35group_norm_nhwc_fwd_one_pass_kernelI11Fp16IOBf16WLi128ELi84ELi672EEv26Group_norm_nhwc_fwd_params,"ax",@progbits
	.sectioninfo	@"SHI_REGISTERS=60"
	.align	128
        .global         _Z35group_norm_nhwc_fwd_one_pass_kernelI11Fp16IOBf16WLi128ELi84ELi672EEv26Group_norm_nhwc_fwd_params
        .type           _Z35group_norm_nhwc_fwd_one_pass_kernelI11Fp16IOBf16WLi128ELi84ELi672EEv26Group_norm_nhwc_fwd_params,@function
        .size           _Z35group_norm_nhwc_fwd_one_pass_kernelI11Fp16IOBf16WLi128ELi84ELi672EEv26Group_norm_nhwc_fwd_params,(.L_x_5203 - _Z35group_norm_nhwc_fwd_one_pass_kernelI11Fp16IOBf16WLi128ELi84ELi672EEv26Group_norm_nhwc_fwd_params)
        .other          _Z35group_norm_nhwc_fwd_one_pass_kernelI11Fp16IOBf16WLi128ELi84ELi672EEv26Group_norm_nhwc_fwd_params,@"STO_CUDA_ENTRY STV_DEFAULT"
_Z35group_norm_nhwc_fwd_one_pass_kernelI11Fp16IOBf16WLi128ELi84ELi672EEv26Group_norm_nhwc_fwd_params:
.text._Z35group_norm_nhwc_fwd_one_pass_kernelI11Fp16IOBf16WLi128ELi84ELi672EEv26Group_norm_nhwc_fwd_params:
        /* <DEDUP_REMOVED lines=33> */
.L_x_4067:
        /* <DEDUP_REMOVED lines=279> */
.L_x_4034:
[----:B------:R-:W-:Y:S05]  /*1380*/  BSYNC B0 ;  /* 0x0000000000007941 */ /* 0x000fea0003800000 */
.L_x_4033:
        /* <DEDUP_REMOVED lines=25> */
.L_x_4037:
[----:B------:R-:W2:Y:S01]  /*1520*/  LDG.E.STRONG.GPU R4, [R8.64] ;  /* 0x0000000608047981 */ /* 0x000ea2000c1ef900 */
[----:B------:R-:W-:Y:S01]  /*1530*/  YIELD ;  /* 0x0000000000007946 */ /* 0x000fe20003800000 */
[----:B--2---:R-:W-:Y:S01]  /*1540*/  ISETP.NE.AND P1, PT, R4, R5, PT ;  /* 0x000000050400720c */ /* 0x004fe20003f25270 */
[----:B------:R-:W-:-:S12]  /*1550*/  CCTL.IVALL ;  /* 0x00000000ff00798f */ /* 0x000fd80002000000 */
[----:B------:R-:W-:Y:S05]  /*1560*/  @P1 BRA `(.L_x_4037) ;  /* 0xffffffb000001947 */ /* 0x000fea000383ffff */
.L_x_4036:
        /* <DEDUP_REMOVED lines=11> */
.L_x_4039:
        /* <DEDUP_REMOVED lines=59> */
.L_x_4038:
        /* <DEDUP_REMOVED lines=19> */
.L_x_4041:
[----:B------:R-:W-:Y:S05]  /*1b00*/  BSYNC B0 ;  /* 0x0000000000007941 */ /* 0x000fea0003800000 */
.L_x_4040:
        /* <DEDUP_REMOVED lines=30> */
.L_x_4035:
[----:B------:R-:W-:Y:S01]  /*1cf0*/  LOP3.LUT P1, RZ, R40, R41, RZ, 0xfc, !PT ;  /* 0x0000002928ff7212 */ /* 0x000fe2000782fcff */
[----:B------:R1:W-:Y:S01]  /*1d00*/  @!P3 STS.64 [0xc8], R6 ;  /* 0x0000c806ff00b388 */ /* 0x0003e20000000a00 */
        /* <DEDUP_REMOVED lines=12> */
[----:B------:R-:W2:Y:S04]  /*1dd0*/  LDG.E.U16 R11, [R46.64] ;  /* 0x000000062e0b7981 */ /* 0x000ea8000c1e1500 */
[----:B------:R-:W3:Y:S04]  /*1de0*/  LDG.E.U16 R27, [R46.64+0x2] ;  /* 0x000002062e1b7981 */ /* 0x000ee8000c1e1500 */
[----:B------:R-:W4:Y:S04]  /*1df0*/  LDG.E.U16 R45, [R48.64] ;  /* 0x00000006302d7981 */ /* 0x000f28000c1e1500 */
[----:B------:R-:W5:Y:S01]  /*1e00*/  LDG.E.U16 R50, [R48.64+0x2] ;  /* 0x0000020630327981 */ /* 0x000f62000c1e1500 */
[----:B------:R-:W-:Y:S01]  /*1e10*/  MOV R10, 0x3f800000 ;  /* 0x3f800000000a7802 */ /* 0x000fe20000000f00 */
[----:B01----:R-:W-:Y:S01]  /*1e20*/  HADD2.F32 R7, -RZ, R22.H1_H1 ;  /* 0x30000016ff077230 */ /* 0x003fe20000004100 */
[----:B------:R-:W-:Y:S01]  /*1e30*/  ISETP.NE.AND P6, PT, RZ, UR5, PT ;  /* 0x00000005ff007c0c */ /* 0x000fe2000bfc5270 */
[----:B------:R-:W0:Y:S02]  /*1e40*/  LDS.64 R4, [0xc8] ;  /* 0x0000c800ff047984 */ /* 0x000e240000000a00 */
[----:B0-----:R-:W-:-:S04]  /*1e50*/  FMUL.FTZ R8, R4, c[0x0][0x1f4] ;  /* 0x00007d0004087a20 */ /* 0x001fc80000410000 */
[----:B------:R-:W-:Y:S02]  /*1e60*/  FMUL.FTZ R4, R8, R8 ;  /* 0x0000000808047220 */ /* 0x000fe40000410000 */
[----:B------:R-:W-:Y:S02]  /*1e70*/  FADD.FTZ R7, R7, -R8 ;  /* 0x8000000807077221 */ /* 0x000fe40000010000 */
[----:B------:R-:W-:Y:S01]  /*1e80*/  FFMA.FTZ R4, R5, c[0x0][0x1f4], -R4 ;  /* 0x00007d0005047a23 */ /* 0x000fe20000010804 */
[----:B------:R-:W-:-:S04]  /*1e90*/  HADD2.F32 R5, -RZ, R22.H0_H0 ;  /* 0x20000016ff057230 */ /* 0x000fc80000004100 */
[----:B------:R-:W-:Y:S01]  /*1ea0*/  FSETP.GTU.FTZ.AND P1, PT, R4, RZ, PT ;  /* 0x000000ff0400720b */ /* 0x000fe20003f3c000 */
[----:B------:R-:W-:-:S12]  /*1eb0*/  FADD.FTZ R5, R5, -R8 ;  /* 0x8000000805057221 */ /* 0x000fd80000010000 */
[----:B------:R-:W-:-:S04]  /*1ec0*/  @P1 FADD.FTZ R4, R4, c[0x0][0x188] ;  /* 0x0000620004041621 */ /* 0x000fc80000010000 */
[----:B------:R-:W0:Y:S02]  /*1ed0*/  @P1 MUFU.RSQ R10, R4 ;  /* 0x00000004000a1308 */ /* 0x000e240000001400 */
[-C--:B0-----:R-:W-:Y:S02]  /*1ee0*/  FMUL.FTZ R7, R7, R10.reuse ;  /* 0x0000000a07077220 */ /* 0x081fe40000410000 */
        /* <DEDUP_REMOVED lines=18> */
.L_x_4042:
        /* <DEDUP_REMOVED lines=12> */
.L_x_4044:
[----:B------:R-:W-:Y:S05]  /*20d0*/  BSYNC B0 ;  /* 0x0000000000007941 */ /* 0x000fea0003800000 */
.L_x_4043:
[--C-:B------:R-:W-:Y:S01]  /*20e0*/  HADD2.F32 R5, -RZ, R23.reuse.H0_H0 ;  /* 0x20000017ff057230 */ /* 0x100fe20000004100 */
[----:B------:R-:W-:Y:S01]  /*20f0*/  ISETP.GE.U32.AND P1, PT, R35, c[0x0][0x1c8], PT ;  /* 0x0000720023007a0c */ /* 0x000fe20003f26070 */
[----:B0-----:R-:W-:-:S03]  /*2100*/  HADD2.F32 R7, -RZ, R23.H1_H1 ;  /* 0x30000017ff077230 */ /* 0x001fc60000004100 */
[--C-:B------:R-:W-:Y:S01]  /*2110*/  FADD.FTZ R5, R5, -R8.reuse ;  /* 0x8000000805057221 */ /* 0x100fe20000010000 */
[----:B------:R-:W-:Y:S01]  /*2120*/  ISETP.GE.AND.EX P1, PT, R28, c[0x0][0x1cc], PT, P1 ;  /* 0x000073001c007a0c */ /* 0x000fe20003f26310 */
[----:B------:R-:W-:Y:S02]  /*2130*/  FADD.FTZ R7, R7, -R8 ;  /* 0x8000000807077221 */ /* 0x000fe40000010000 */
[-C--:B------:R-:W-:Y:S01]  /*2140*/  FMUL.FTZ R5, R5, R10.reuse ;  /* 0x0000000a05057220 */ /* 0x080fe20000410000 */
[----:B------:R-:W-:Y:S01]  /*2150*/  ISETP.GT.U32.OR P1, PT, R41, 0x29f, P1 ;  /* 0x0000029f2900780c */ /* 0x000fe20000f24470 */
[----:B------:R-:W-:Y:S02]  /*2160*/  FMUL.FTZ R7, R7, R10 ;  /* 0x0000000a07077220 */ /* 0x000fe40000410000 */
        /* <DEDUP_REMOVED lines=13> */
.L_x_4045:
        /* <DEDUP_REMOVED lines=12> */
.L_x_4047:
[----:B------:R-:W-:Y:S05]  /*2300*/  BSYNC B0 ;  /* 0x0000000000007941 */ /* 0x000fea0003800000 */
.L_x_4046:
[--C-:B------:R-:W-:Y:S01]  /*2310*/  HADD2.F32 R5, -RZ, R20.reuse.H0_H0 ;  /* 0x20000014ff057230 */ /* 0x100fe20000004100 */
[----:B------:R-:W-:Y:S01]  /*2320*/  ISETP.GE.U32.AND P1, PT, R34, c[0x0][0x1c8], PT ;  /* 0x0000720022007a0c */ /* 0x000fe20003f26070 */
[----:B0-----:R-:W-:Y:S02]  /*2330*/  HADD2.F32 R7, -RZ, R20.H1_H1 ;  /* 0x30000014ff077230 */ /* 0x001fe40000004100 */
        /* <DEDUP_REMOVED lines=21> */
.L_x_4048:
        /* <DEDUP_REMOVED lines=12> */
.L_x_4050:
[----:B------:R-:W-:Y:S05]  /*2550*/  BSYNC B0 ;  /* 0x0000000000007941 */ /* 0x000fea0003800000 */
.L_x_4049:
[--C-:B0-----:R-:W-:Y:S01]  /*2560*/  HADD2.F32 R23, -RZ, R17.reuse.H0_H0 ;  /* 0x20000011ff177230 */ /* 0x101fe20000004100 */
[--C-:B------:R-:W-:Y:S01]  /*2570*/  FADD.FTZ R5, R27, -R8.reuse ;  /* 0x800000081b057221 */ /* 0x100fe20000010000 */
[----:B------:R-:W-:Y:S01]  /*2580*/  HADD2.F32 R47, -RZ, R17.H1_H1 ;  /* 0x30000011ff2f7230 */ /* 0x000fe20000004100 */
[--C-:B------:R-:W-:Y:S01]  /*2590*/  FADD.FTZ R7, R45, -R8.reuse ;  /* 0x800000082d077221 */ /* 0x100fe20000010000 */
[--C-:B------:R-:W-:Y:S01]  /*25a0*/  HADD2.F32 R49, -RZ, R16.reuse.H0_H0 ;  /* 0x20000010ff317230 */ /* 0x100fe20000004100 */
[--C-:B------:R-:W-:Y:S01]  /*25b0*/  FADD.FTZ R17, R23, -R8.reuse ;  /* 0x8000000817117221 */ /* 0x100fe20000010000 */
[--C-:B------:R-:W-:Y:S01]  /*25c0*/  HADD2.F32 R53, -RZ, R15.reuse.H0_H0 ;  /* 0x2000000fff357230 */ /* 0x100fe20000004100 */
[--C-:B------:R-:W-:Y:S01]  /*25d0*/  FADD.FTZ R23, R47, -R8.reuse ;  /* 0x800000082f177221 */ /* 0x100fe20000010000 */
[----:B------:R-:W-:Y:S01]  /*25e0*/  HADD2.F32 R51, -RZ, R16.H1_H1 ;  /* 0x30000010ff337230 */ /* 0x000fe20000004100 */
[--C-:B------:R-:W-:Y:S01]  /*25f0*/  FADD.FTZ R27, R49, -R8.reuse ;  /* 0x80000008311b7221 */ /* 0x100fe20000010000 */
[----:B------:R-:W-:Y:S01]  /*2600*/  HADD2.F32 R15, -RZ, R15.H1_H1 ;  /* 0x3000000fff0f7230 */ /* 0x000fe20000004100 */
[--C-:B------:R-:W-:Y:S01]  /*2610*/  FADD.FTZ R47, R53, -R8.reuse ;  /* 0x80000008352f7221 */ /* 0x100fe20000010000 */
[--C-:B------:R-:W-:Y:S01]  /*2620*/  HADD2.F32 R57, -RZ, R0.reuse.H1_H1 ;  /* 0x30000000ff397230 */ /* 0x100fe20000004100 */
[--C-:B------:R-:W-:Y:S01]  /*2630*/  FADD.FTZ R45, R51, -R8.reuse ;  /* 0x80000008332d7221 */ /* 0x100fe20000010000 */
[----:B------:R-:W-:Y:S01]  /*2640*/  HADD2.F32 R55, -RZ, R0.H0_H0 ;  /* 0x20000000ff377230 */ /* 0x000fe20000004100 */
        /* <DEDUP_REMOVED lines=49> */
.L_x_4051:
        /* <DEDUP_REMOVED lines=12> */
.L_x_4053:
[----:B------:R-:W-:Y:S05]  /*2a20*/  BSYNC B0 ;  /* 0x0000000000007941 */ /* 0x000fea0003800000 */
.L_x_4052:
        /* <DEDUP_REMOVED lines=11> */
.L_x_4054:
        /* <DEDUP_REMOVED lines=12> */
.L_x_4056:
[----:B------:R-:W-:Y:S05]  /*2ba0*/  BSYNC B0 ;  /* 0x0000000000007941 */ /* 0x000fea0003800000 */
.L_x_4055:
        /* <DEDUP_REMOVED lines=11> */
.L_x_4057:
[----:B------:R-:W-:Y:S01]  /*2c60*/  BSSY B0, `(.L_x_4058) ;  /* 0x000000c000007945 */ /* 0x000fe20003800000 */
[----:B------:R-:W-:Y:S05]  /*2c70*/  @P2 BRA `(.L_x_4059) ;  /* 0x000000a000002947 */ /* 0x000fea0003800000 */
[----:B------:R-:W-:Y:S01]  /*2c80*/  MOV R8, R2 ;  /* 0x0000000200087202 */ /* 0x000fe20000000f00 */
[----:B------:R-:W-:Y:S01]  /*2c90*/  IMAD R10, R21, c[0x0][0x1c0], RZ ;  /* 0x00007000150a7a24 */ /* 0x000fe200078e02ff */
[----:B0-----:R-:W-:Y:S02]  /*2ca0*/  MOV R9, R13 ;  /* 0x0000000d00097202 */ /* 0x001fe40000000f00 */
[----:B------:R-:W-:Y:S01]  /*2cb0*/  F2FP.PACK_AB R7, R7, R6 ;  /* 0x000000060707723e */ /* 0x000fe200000000ff */
[C---:B------:R-:W-:Y:S02]  /*2cc0*/  IMAD R15, R31.reuse, c[0x0][0x1c4], R10 ;  /* 0x000071001f0f7a24 */ /* 0x040fe400078e020a */
[----:B------:R-:W-:-:S05]  /*2cd0*/  IMAD.WIDE.U32 R16, R31, c[0x0][0x1c0], R8 ;  /* 0x000070001f107a25 */ /* 0x000fca00078e0008 */
[----:B------:R-:W-:Y:S02]  /*2ce0*/  IADD3 R15, R17, R15, RZ ;  /* 0x0000000f110f7210 */ /* 0x000fe40007ffe0ff */
[----:B------:R-:W-:-:S04]  /*2cf0*/  LEA R8, P1, R16, c[0x0][0x160], 0x1 ;  /* 0x0000580010087a11 */ /* 0x000fc800078208ff */
[----:B------:R-:W-:-:S05]  /*2d00*/  LEA.HI.X R9, R16, c[0x0][0x164], R15, 0x1, P1 ;  /* 0x0000590010097a11 */ /* 0x000fca00008f0c0f */
[----:B------:R0:W-:Y:S04]  /*2d10*/  STG.E [R8.64], R7 ;  /* 0x0000000708007986 */ /* 0x0001e8000c101906 */
.L_x_4059:
[----:B------:R-:W-:Y:S05]  /*2d20*/  BSYNC B0 ;  /* 0x0000000000007941 */ /* 0x000fea0003800000 */
.L_x_4058:
        /* <DEDUP_REMOVED lines=11> */
.L_x_4060:
        /* <DEDUP_REMOVED lines=12> */
.L_x_4062:
[----:B------:R-:W-:Y:S05]  /*2ea0*/  BSYNC B0 ;  /* 0x0000000000007941 */ /* 0x000fea0003800000 */
.L_x_4061:
        /* <DEDUP_REMOVED lines=11> */
.L_x_4063:
        /* <DEDUP_REMOVED lines=11> */
.L_x_4065:
[----:B------:R-:W-:Y:S05]  /*3010*/  BSYNC B0 ;  /* 0x0000000000007941 */ /* 0x000fea0003800000 */
.L_x_4064:
[----:B------:R-:W-:Y:S02]  /*3020*/  IADD3 R38, R38, c[0x0][0x10], RZ ;  /* 0x0000040026267a10 */ /* 0x000fe40007ffe0ff */
[----:B------:R-:W-:Y:S02]  /*3030*/  IADD3 R42, R42, 0x1, RZ ;  /* 0x000000012a2a7810 */ /* 0x000fe40007ffe0ff */
[----:B------:R-:W-:-:S13]  /*3040*/  ISETP.GE.AND P1, PT, R38, UR4, PT ;  /* 0x0000000426007c0c */ /* 0x000fda000bf26270 */
[----:B------:R-:W-:Y:S01]  /*3050*/  @P1 CALL.REL.NOINC `(.L_x_4066) ;  /* 0x0000001000001944 */ /* 0x000fe20003c00000 */
[----:B------:R-:W-:Y:S05]  /*3060*/  BRA `(.L_x_4067) ;  /* 0xffffd1a000007947 */ /* 0x000fea000383ffff */
.L_x_4066:
[----:B------:R-:W-:Y:S05]  /*3070*/  EXIT ;  /* 0x000000000000794d */ /* 0x000fea0003800000 */
.L_x_4068:
        /* <DEDUP_REMOVED lines=16> */
.L_x_5203:


//--------------------- .text._Z35group_norm_nhwc_fwd_one_pass_kernelI11Fp16IOBf16WLi256ELi84ELi672EEv26Group_norm_nhwc_fwd_params --------------------------
	.section	.text._Z35group_norm_nhwc_fwd_one_pass_kernelI11Fp16IOBf16WLi256ELi84ELi672EEv26Group_norm_nhwc_fwd_params,"ax",@progbits
	.sectioninfo	@"SHI_REGISTERS=80"
	.align	128
        .global         _Z35group_norm_nhwc_fwd_one_pass_kernelI11Fp16IOBf16WLi256ELi84ELi672EEv26Group_norm_nhwc_fwd_params
        .type           _Z35group_norm_nhwc_fwd_one_pass_kernelI11Fp16IOBf16WLi256ELi84ELi672EEv26Group_norm_nhwc_fwd_params,@function
        .size           _Z35group_norm_nhwc_fwd_one_pass_kernelI11Fp16IOBf16WLi256ELi84ELi672EEv26Group_norm_nhwc_fwd_params,(.L_x_5204 - _Z35group_norm_nhwc_fwd_one_pass_kernelI11Fp16IOBf16WLi256ELi84ELi672EEv26Group_norm_nhwc_fwd_params)
        .other          _Z35group_norm_nhwc_fwd_one_pass_kernelI11Fp16IOBf16WLi256ELi84ELi672EEv26Group_norm_nhwc_fwd_params,@"STO_CUDA_ENTRY STV_DEFAULT"
_Z35group_norm_nhwc_fwd_one_pass_kernelI11Fp16IOBf16WLi256ELi84ELi672EEv26Group_norm_nhwc_fwd_params:
.text._Z35group_norm_nhwc_fwd_one_pass_kernelI11Fp16IOBf16WLi256ELi84ELi672EEv26Group_norm_nhwc_fwd_params:
        /* <DEDUP_REMOVED lines=41> */
.L_x_4127:
        /* <DEDUP_REMOVED lines=444> */
.L_x_4070:
[----:B------:R-:W-:Y:S05]  /*1e50*/  BSYNC B0 ;  /* 0x0000000000007941 */ /* 0x000fea0003800000 */
.L_x_4069:
        /* <DEDUP_REMOVED lines=25> */
.L_x_4073:
[----:B------:R-:W2:Y:S01]  /*1ff0*/  LDG.E.STRONG.GPU R20, [R18.64] ;  /* 0x0000000612147981 */ /* 0x000ea2000c1ef900 */
[----:B------:R-:W-:Y:S01]  /*2000*/  YIELD ;  /* 0x0000000000007946 */ /* 0x000fe20003800000 */
[----:B--2---:R-:W-:Y:S01]  /*2010*/  ISETP.NE.AND P1, PT, R20, R21, PT ;  /* 0x000000151400720c */ /* 0x004fe20003f25270 */
[----:B------:R-:W-:-:S12]  /*2020*/  CCTL.IVALL ;  /* 0x00000000ff00798f */ /* 0x000fd80002000000 */
[----:B------:R-:W-:Y:S05]  /*2030*/  @P1 BRA `(.L_x_4073) ;  /* 0xffffffb000001947 */ /* 0x000fea000383ffff */
.L_x_4072:
        /* <DEDUP_REMOVED lines=11> */
.L_x_4075:
        /* <DEDUP_REMOVED lines=59> */
.L_x_4074:
        /* <DEDUP_REMOVED lines=19> */
.L_x_4077:
[----:B------:R-:W-:Y:S05]  /*25d0*/  BSYNC B0 ;  /* 0x0000000000007941 */ /* 0x000fea0003800000 */
.L_x_4076:
        /* <DEDUP_REMOVED lines=30> */
.L_x_4071:
[----:B------:R-:W-:Y:S01]  /*27c0*/  LOP3.LUT P1, RZ, R3, R0, RZ, 0xfc, !PT ;  /* 0x0000000003ff7212 */ /* 0x000fe2000782fcff */
[----:B------:R1:W-:Y:S01]  /*27d0*/  @!P3 STS.64 [0xc8], R16 ;  /* 0x0000c810ff00b388 */ /* 0x0003e20000000a00 */
        /* <DEDUP_REMOVED lines=12> */
[----:B------:R3:W4:Y:S04]  /*28a0*/  LDG.E.U16 R76, [R24.64] ;  /* 0x00000006184c7981 */ /* 0x000728000c1e1500 */
[----:B------:R3:W5:Y:S04]  /*28b0*/  LDG.E.U16 R77, [R24.64+0x2] ;  /* 0x00000206184d7981 */ /* 0x000768000c1e1500 */
[----:B------:R-:W5:Y:S04]  /*28c0*/  LDG.E.U16 R74, [R68.64] ;  /* 0x00000006444a7981 */ /* 0x000f68000c1e1500 */
[----:B------:R-:W5:Y:S01]  /*28d0*/  LDG.E.U16 R75, [R68.64+0x2] ;  /* 0x00000206444b7981 */ /* 0x000f62000c1e1500 */
[----:B01----:R-:W-:Y:S01]  /*28e0*/  MOV R16, 0x3f800000 ;  /* 0x3f80000000107802 */ /* 0x003fe20000000f00 */
[--C-:B--2---:R-:W-:Y:S01]  /*28f0*/  HADD2.F32 R19, -RZ, R47.reuse.H0_H0 ;  /* 0x2000002fff137230 */ /* 0x104fe20000004100 */
[----:B------:R-:W-:Y:S01]  /*2900*/  ISETP.NE.AND P5, PT, RZ, UR5, PT ;  /* 0x00000005ff007c0c */ /* 0x000fe2000bfa5270 */
[----:B------:R-:W0:Y:S01]  /*2910*/  LDS.64 R20, [0xc8] ;  /* 0x0000c800ff147984 */ /* 0x000e220000000a00 */
[----:B---3--:R-:W-:-:S02]  /*2920*/  HADD2.F32 R25, -RZ, R47.H1_H1 ;  /* 0x3000002fff197230 */ /* 0x008fc40000004100 */
[----:B------:R-:W-:Y:S01]  /*2930*/  HADD2.F32 R23, -RZ, R10.H1_H1 ;  /* 0x3000000aff177230 */ /* 0x000fe20000004100 */
[----:B0-----:R-:W-:-:S04]  /*2940*/  FMUL.FTZ R22, R20, c[0x0][0x1f4] ;  /* 0x00007d0014167a20 */ /* 0x001fc80000410000 */
[----:B------:R-:W-:Y:S02]  /*2950*/  FMUL.FTZ R20, R22, R22 ;  /* 0x0000001616147220 */ /* 0x000fe40000410000 */
[----:B------:R-:W-:Y:S02]  /*2960*/  FADD.FTZ R19, R19, -R22 ;  /* 0x8000001613137221 */ /* 0x000fe40000010000 */
[----:B------:R-:W-:Y:S01]  /*2970*/  FFMA.FTZ R20, R21, c[0x0][0x1f4], -R20 ;  /* 0x00007d0015147a23 */ /* 0x000fe20000010814 */
[----:B------:R-:W-:Y:S01]  /*2980*/  HADD2.F32 R21, -RZ, R10.H0_H0 ;  /* 0x2000000aff157230 */ /* 0x000fe20000004100 */
[----:B------:R-:W-:-:S03]  /*2990*/  FADD.FTZ R25, R25, -R22 ;  /* 0x8000001619197221 */ /* 0x000fc60000010000 */
[----:B------:R-:W-:-:S13]  /*29a0*/  FSETP.GTU.FTZ.AND P1, PT, R20, RZ, PT ;  /* 0x000000ff1400720b */ /* 0x000fda0003f3c000 */
[----:B------:R-:W-:-:S04]  /*29b0*/  @P1 FADD.FTZ R20, R20, c[0x0][0x188] ;  /* 0x0000620014141621 */ /* 0x000fc80000010000 */
[----:B------:R-:W0:Y:S02]  /*29c0*/  @P1 MUFU.RSQ R16, R20 ;  /* 0x0000001400101308 */ /* 0x000e240000001400 */
[-C--:B0-----:R-:W-:Y:S02]  /*29d0*/  FMUL.FTZ R47, R19, R16.reuse ;  /* 0x00000010132f7220 */ /* 0x081fe40000410000 */
[----:B------:R-:W-:Y:S01]  /*29e0*/  FMUL.FTZ R25, R25, R16 ;  /* 0x0000001019197220 */ /* 0x000fe20000410000 */
[----:B----4-:R-:W-:Y:S02]  /*29f0*/  PRMT R17, RZ, 0x5410, R76 ;  /* 0x00005410ff117816 */ /* 0x010fe4000000004c */
[----:B-----5:R-:W-:Y:S02]  /*2a00*/  PRMT R18, RZ, 0x5410, R77 ;  /* 0x00005410ff127816 */ /* 0x020fe4000000004d */
[----:B------:R-:W-:Y:S02]  /*2a10*/  PRMT R20, RZ, 0x5410, R74 ;  /* 0x00005410ff147816 */ /* 0x000fe4000000004a */
[----:B------:R-:W-:-:S03]  /*2a20*/  PRMT R19, RZ, 0x5410, R75 ;  /* 0x00005410ff137816 */ /* 0x000fc6000000004b */
        /* <DEDUP_REMOVED lines=13> */
.L_x_4078:
        /* <DEDUP_REMOVED lines=12> */
.L_x_4080:
[----:B------:R-:W-:Y:S05]  /*2bc0*/  BSYNC B0 ;  /* 0x0000000000007941 */ /* 0x000fea0003800000 */
.L_x_4079:
        /* <DEDUP_REMOVED lines=15> */
[----:B------:R-:W-:Y:S01]  /*2cc0*/  HADD2.F32 R21, -RZ, R11.H1_H1 ;  /* 0x3000000bff157230 */ /* 0x000fe20000004100 */
[C---:B------:R-:W-:Y:S01]  /*2cd0*/  ISETP.GT.U32.OR P2, PT, R0.reuse, 0x29f, P2 ;  /* 0x0000029f0000780c */ /* 0x040fe20001744470 */
[----:B------:R-:W-:Y:S01]  /*2ce0*/  FADD.FTZ R47, R75, -R22 ;  /* 0x800000164b2f7221 */ /* 0x000fe20000010000 */
        /* <DEDUP_REMOVED lines=14> */
.L_x_4081:
        /* <DEDUP_REMOVED lines=12> */
.L_x_4083:
[----:B------:R-:W-:Y:S05]  /*2e90*/  BSYNC B0 ;  /* 0x0000000000007941 */ /* 0x000fea0003800000 */
.L_x_4082:
        /* <DEDUP_REMOVED lines=17> */
.L_x_4084:
        /* <DEDUP_REMOVED lines=12> */
.L_x_4086:
[----:B------:R-:W-:Y:S05]  /*3070*/  BSYNC B0 ;  /* 0x0000000000007941 */ /* 0x000fea0003800000 */
.L_x_4085:
        /* <DEDUP_REMOVED lines=17> */
.L_x_4087:
        /* <DEDUP_REMOVED lines=12> */
.L_x_4089:
[----:B------:R-:W-:Y:S05]  /*3250*/  BSYNC B0 ;  /* 0x0000000000007941 */ /* 0x000fea0003800000 */
.L_x_4088:
[----:B------:R-:W-:Y:S01]  /*3260*/  HADD2.F32 R7, -RZ, R29.H0_H0 ;  /* 0x2000001dff077230 */ /* 0x000fe20000004100 */
[----:B------:R-:W-:Y:S01]  /*3270*/  ISETP.GE.U32.AND P1, PT, R61, c[0x0][0x1c8], PT ;  /* 0x000072003d007a0c */ /* 0x000fe20003f26070 */
[----:B0-----:R-:W-:Y:S01]  /*3280*/  HADD2.F32 R21, -RZ, R31.H0_H0 ;  /* 0x2000001fff157230 */ /* 0x001fe20000004100 */
[----:B------:R-:W-:Y:S01]  /*3290*/  ISETP.GE.U32.AND P2, PT, R60, c[0x0][0x1c8], PT ;  /* 0x000072003c007a0c */ /* 0x000fe20003f46070 */
[----:B------:R-:W-:Y:S01]  /*32a0*/  HADD2.F32 R23, -RZ, R33.H0_H0 ;  /* 0x20000021ff177230 */ /* 0x000fe20000004100 */
[--C-:B------:R-:W-:Y:S01]  /*32b0*/  FADD.FTZ R5, R5, -R22.reuse ;  /* 0x8000001605057221 */ /* 0x100fe20000010000 */
        /* <DEDUP_REMOVED lines=12> */
[----:B------:R-:W-:Y:S01]  /*3380*/  HADD2.F32 R29, -RZ, R29.H1_H1 ;  /* 0x3000001dff1d7230 */ /* 0x000fe20000004100 */
        /* <DEDUP_REMOVED lines=33> */
[-C--:B------:R-:W-:Y:S02]  /*35a0*/  FMUL.FTZ R22, R5, R16.reuse ;  /* 0x0000001005167220 */ /* 0x080fe40000410000 */
[-C--:B------:R-:W-:Y:S02]  /*35b0*/  FMUL.FTZ R11, R11, R16.reuse ;  /* 0x000000100b0b7220 */ /* 0x080fe40000410000 */
[-C--:B------:R-:W-:Y:S02]  /*35c0*/  FMUL.FTZ R5, R7, R16.reuse ;  /* 0x0000001007057220 */ /* 0x080fe40000410000 */
        /* <DEDUP_REMOVED lines=14> */
.L_x_4090:
        /* <DEDUP_REMOVED lines=12> */
.L_x_4092:
[----:B------:R-:W-:Y:S05]  /*3770*/  BSYNC B0 ;  /* 0x0000000000007941 */ /* 0x000fea0003800000 */
.L_x_4091:
        /* <DEDUP_REMOVED lines=13> */
.L_x_4093:
        /* <DEDUP_REMOVED lines=12> */
.L_x_4095:
[----:B------:R-:W-:Y:S05]  /*3910*/  BSYNC B0 ;  /* 0x0000000000007941 */ /* 0x000fea0003800000 */
.L_x_4094:
        /* <DEDUP_REMOVED lines=48> */
.L_x_4096:
        /* <DEDUP_REMOVED lines=12> */
.L_x_4098:
[----:B------:R-:W-:Y:S05]  /*3ce0*/  BSYNC B0 ;  /* 0x0000000000007941 */ /* 0x000fea0003800000 */
.L_x_4097:
        /* <DEDUP_REMOVED lines=13> */
.L_x_4099:
        /* <DEDUP_REMOVED lines=12> */
.L_x_4101:
[----:B------:R-:W-:Y:S05]  /*3e80*/  BSYNC B0 ;  /* 0x0000000000007941 */ /* 0x000fea0003800000 */
.L_x_4100:
        /* <DEDUP_REMOVED lines=13> */
.L_x_4102:
        /* <DEDUP_REMOVED lines=12> */
.L_x_4104:
[----:B------:R-:W-:Y:S05]  /*4020*/  BSYNC B0 ;  /* 0x0000000000007941 */ /* 0x000fea0003800000 */
.L_x_4103:
        /* <DEDUP_REMOVED lines=13> */
.L_x_4105:
        /* <DEDUP_REMOVED lines=12> */
.L_x_4107:
[----:B------:R-:W-:Y:S05]  /*41c0*/  BSYNC B0 ;  /* 0x0000000000007941 */ /* 0x000fea0003800000 */
.L_x_4106:
        /* <DEDUP_REMOVED lines=13> */
.L_x_4108:
        /* <DEDUP_REMOVED lines=12> */
.L_x_4110:
[----:B------:R-:W-:Y:S05]  /*4360*/  BSYNC B0 ;  /* 0x0000000000007941 */ /* 0x000fea0003800000 */
.L_x_4109:
[----:B------:R-:W-:Y:S01]  /*4370*/  ISETP.GE.U32.AND P6, PT, R54, c[0x0][0x1c8], PT ;  /* 0x0000720036007a0c */ /* 0x000fe20003fc6070 */
[--C-:B------:R-:W-:Y:S01]  /*4380*/  FFMA.FTZ R77, R17, R77, R20.reuse ;  /* 0x0000004d114d7223 */ /* 0x100fe20000010014 */
[----:B------:R-:W-:Y:S01]  /*4390*/  ISETP.GE.U32.AND P1, PT, R53, c[0x0][0x1c8], PT ;  /* 0x0000720035007a0c */ /* 0x000fe20003f26070 */
[C-C-:B------:R-:W-:Y:S01]  /*43a0*/  FFMA.FTZ R26, R17.reuse, R26, R20.reuse ;  /* 0x0000001a111a7223 */ /* 0x140fe20000010014 */
[----:B------:R-:W-:Y:S01]  /*43b0*/  ISETP.GE.U32.AND P2, PT, R52, c[0x0][0x1c8], PT ;  /* 0x0000720034007a0c */ /* 0x000fe20003f46070 */
[--C-:B------:R-:W-:Y:S01]  /*43c0*/  FFMA.FTZ R34, R17, R34, R20.reuse ;  /* 0x0000002211227223 */ /* 0x100fe20000010014 */
[----:B------:R-:W-:Y:S01]  /*43d0*/  ISETP.GE.U32.AND P3, PT, R51, c[0x0][0x1c8], PT ;  /* 0x0000720033007a0c */ /* 0x000fe20003f66070 */
[--C-:B------:R-:W-:Y:S01]  /*43e0*/  FFMA.FTZ R12, R17, R12, R20.reuse ;  /* 0x0000000c110c7223 */ /* 0x100fe20000010014 */
[----:B------:R-:W-:Y:S01]  /*43f0*/  ISETP.GE.U32.AND P4, PT, R50, c[0x0][0x1c8], PT ;  /* 0x0000720032007a0c */ /* 0x000fe20003f86070 */
[--C-:B------:R-:W-:Y:S01]  /*4400*/  FFMA.FTZ R11, R18, R42, R19.reuse ;  /* 0x0000002a120b7223 */ /* 0x100fe20000010013 */
        /* <DEDUP_REMOVED lines=26> */
.L_x_4111:
        /* <DEDUP_REMOVED lines=12> */
.L_x_4113:
[----:B------:R-:W-:Y:S05]  /*4670*/  BSYNC B0 ;  /* 0x0000000000007941 */ /* 0x000fea0003800000 */
.L_x_4112:
        /* <DEDUP_REMOVED lines=11> */
.L_x_4114:
        /* <DEDUP_REMOVED lines=12> */
.L_x_4116:
[----:B------:R-:W-:Y:S05]  /*47f0*/  BSYNC B0 ;  /* 0x0000000000007941 */ /* 0x000fea0003800000 */
.L_x_4115:
        /* <DEDUP_REMOVED lines=11> */
.L_x_4117:
        /* <DEDUP_REMOVED lines=12> */
.L_x_4119:
[----:B------:R-:W-:Y:S05]  /*4970*/  BSYNC B0 ;  /* 0x0000000000007941 */ /* 0x000fea0003800000 */
.L_x_4118:
        /* <DEDUP_REMOVED lines=11> */
.L_x_4120:
        /* <DEDUP_REMOVED lines=12> */
.L_x_4122:
[----:B------:R-:W-:Y:S05]  /*4af0*/  BSYNC B0 ;  /* 0x0000000000007941 */ /* 0x000fea0003800000 */
.L_x_4121:
        /* <DEDUP_REMOVED lines=11> */
.L_x_4123:
        /* <DEDUP_REMOVED lines=11> */
.L_x_4125:
[----:B------:R-:W-:Y:S05]  /*4c60*/  BSYNC B0 ;  /* 0x0000000000007941 */ /* 0x000fea0003800000 */
.L_x_4124:
[----:B------:R-:W-:Y:S02]  /*4c70*/  IADD3 R66, R66, c[0x0][0x10], RZ ;  /* 0x0000040042427a10 */ /* 0x000fe40007ffe0ff */
[----:B------:R-:W-:Y:S02]  /*4c80*/  IADD3 R48, R48, 0x1, RZ ;  /* 0x0000000130307810 */ /* 0x000fe40007ffe0ff */
[----:B------:R-:W-:-:S13]  /*4c90*/  ISETP.GE.AND P1, PT, R66, UR4, PT ;  /* 0x0000000442007c0c */ /* 0x000fda000bf26270 */
[----:B------:R-:W-:Y:S01]  /*4ca0*/  @P1 CALL.REL.NOINC `(.L_x_4126) ;  /* 0x0000001000001944 */ /* 0x000fe20003c00000 */
[----:B------:R-:W-:Y:S05]  /*4cb0*/  BRA `(.L_x_4127) ;  /* 0xffffb5d000007947 */ /* 0x000fea000383ffff */
.L_x_4126:
[----:B------:R-:W-:Y:S05]  /*4cc0*/  EXIT ;  /* 0x000000000000794d */ /* 0x000fea0003800000 */
.L_x_4128:
        /* <DEDUP_REMOVED lines=11> */
.L_x_5204:


//--------------------- .text._Z35group_norm_nhwc_fwd_one_pass_kernelI11Fp16IOBf16WLi512ELi84ELi672EEv26Group_norm_nhwc_fwd_params --------------------------
	.section	.text._Z35group_norm_nhwc_fwd_one_pass_kernelI11Fp16IOBf16WLi512ELi84ELi672EEv26Group_norm_nhwc_fwd_params,"ax",@progbits
	.sectioninfo	@"SHI_REGISTERS=80"
	.align	128
        .global         _Z35group_norm_nhwc_fwd_one_pass_kernelI11Fp16IOBf16WLi512ELi84ELi672EEv26Group_norm_nhwc_fwd_params
        .type           _Z35group_norm_nhwc_fwd_one_pass_kernelI11Fp16IOBf16WLi512ELi84ELi672EEv26Group_norm_nhwc_fwd_params,@function
        .size           _Z35group_norm_nhwc_fwd_one_pass_kernelI11Fp16IOBf16WLi512ELi84ELi672EEv26Group_norm_nhwc_fwd_params,(.L_x_5205 - _Z35group_norm_nhwc_fwd_one_pass_kernelI11Fp16IOBf16WLi512ELi84ELi672EEv26Group_norm_nhwc_fwd_params)
        .other          _Z35group_norm_nhwc_fwd_one_pass_kernelI11Fp16IOBf16WLi512ELi84ELi672EEv26Group_norm_nhwc_fwd_params,@"STO_CUDA_ENTRY STV_DEFAULT"
_Z35group_norm_nhwc_fwd_one_pass_kernelI11Fp16IOBf16WLi512ELi84ELi672EEv26Group_norm_nhwc_fwd_params:
.text._Z35group_norm_nhwc_fwd_one_pass_kernelI11Fp16IOBf16WLi512ELi84ELi672EEv26Group_norm_nhwc_fwd_params:
        /* <DEDUP_REMOVED lines=58> */
.L_x_4235:
        /* <DEDUP_REMOVED lines=783> */
.L_x_4130:
[----:B------:R-:W-:Y:S05]  /*3490*/  BSYNC B0 ;  /* 0x0000000000007941 */ /* 0x000fea0003800000 */
.L_x_4129:
        /* <DEDUP_REMOVED lines=34> */
.L_x_4133:
[----:B------:R-:W2:Y:S01]  /*36c0*/  LDG.E.STRONG.GPU R23, [R20.64] ;  /* 0x0000000c14177981 */ /* 0x000ea2000c1ef900 */
[----:B------:R-:W-:Y:S01]  /*36d0*/  YIELD ;  /* 0x0000000000007946 */ /* 0x000fe20003800000 */
[----:B--2---:R-:W-:Y:S01]  /*36e0*/  ISETP.NE.AND P1, PT, R23, R22, PT ;  /* 0x000000161700720c */ /* 0x004fe20003f25270 */
[----:B------:R-:W-:-:S12]  /*36f0*/  CCTL.IVALL ;  /* 0x00000000ff00798f */ /* 0x000fd80002000000 */
[----:B------:R-:W-:Y:S05]  /*3700*/  @P1 BRA `(.L_x_4133) ;  /* 0xffffffb000001947 */ /* 0x000fea000383ffff */
.L_x_4132:
        /* <DEDUP_REMOVED lines=11> */
.L_x_4135:
        /* <DEDUP_REMOVED lines=71> */
.L_x_4134:
        /* <DEDUP_REMOVED lines=25> */
.L_x_4137:
[----:B------:R-:W-:Y:S05]  /*3dc0*/  BSYNC B0 ;  /* 0x0000000000007941 */ /* 0x000fea0003800000 */
.L_x_4136:
        /* <DEDUP_REMOVED lines=35> */
.L_x_4131:
[----:B------:R-:W-:Y:S01]  /*4000*/  LOP3.LUT P1, RZ, R45, UR16, RZ, 0xfc, !PT ;  /* 0x000000102dff7c12 */ /* 0x000fe2000f82fcff */
[----:B------:R1:W-:Y:S01]  /*4010*/  @!P3 STS.64 [0xc8], R42 ;  /* 0x0000c82aff00b388 */ /* 0x0003e20000000a00 */
[----:B------:R-:W-:Y:S01]  /*4020*/  ISETP.EQ.U32.AND P2, PT, RZ, c[0x0][0x168], PT ;  /* 0x00005a00ff007a0c */ /* 0x000fe20003f42070 */
[----:B------:R-:W-:Y:S01]  /*4030*/  HFMA2.MMA R46, -RZ, RZ, 0, 1.1920928955078125e-07 ;  /* 0x00000002ff2e7435 */ /* 0x000fe200000001ff */
[----:B------:R-:W-:Y:S02]  /*4040*/  MOV R20, UR9 ;  /* 0x0000000900147c02 */ /* 0x000fe40008000f00 */
[----:B------:R-:W-:-:S13]  /*4050*/  ISETP.EQ.OR.EX P1, PT, RZ, c[0x0][0x16c], P1, P2 ;  /* 0x00005b00ff007a0c */ /* 0x000fda0000f22720 */
[----:B------:R-:W-:Y:S01]  /*4060*/  @!P1 MOV R21, 0x8 ;  /* 0x0000000800159802 */ /* 0x000fe20000000f00 */
[----:B------:R-:W-:Y:S01]  /*4070*/  @!P1 FMUL.FTZ R23, R43, c[0x0][0x1f4] ;  /* 0x00007d002b179a20 */ /* 0x000fe20000410000 */
[----:B01----:R-:W-:Y:S01]  /*4080*/  IADD3 R43, R44, UR14, RZ ;  /* 0x0000000e2c2b7c10 */ /* 0x003fe2000fffe0ff */
        /* <DEDUP_REMOVED lines=18> */
[----:B------:R-:W-:Y:S01]  /*41b0*/  ISETP.NE.AND P5, PT, RZ, UR17, PT ;  /* 0x00000011ff007c0c */ /* 0x000fe2000bfa5270 */
[--C-:B0-----:R-:W-:Y:S02]  /*41c0*/  HADD2.F32 R20, -RZ, R31.reuse.H0_H0 ;  /* 0x2000001fff147230 */ /* 0x101fe40000004100 */
[----:B------:R-:W-:-:S08]  /*41d0*/  HADD2.F32 R21, -RZ, R31.H1_H1 ;  /* 0x3000001fff157230 */ /* 0x000fd00000004100 */
        /* <DEDUP_REMOVED lines=27> */
.L_x_4138:
        /* <DEDUP_REMOVED lines=13> */
.L_x_4140:
[----:B------:R-:W-:Y:S05]  /*4460*/  BSYNC B0 ;  /* 0x0000000000007941 */ /* 0x000fea0003800000 */
.L_x_4139:
[--C-:B------:R-:W-:Y:S01]  /*4470*/  HADD2.F32 R20, -RZ, R40.reuse.H0_H0 ;  /* 0x20000028ff147230 */ /* 0x100fe20000004100 */
[----:B0-----:R-:W-:Y:S01]  /*4480*/  IADD3 R23, R41, 0x10, RZ ;  /* 0x0000001029177810 */ /* 0x001fe20007ffe0ff */
        /* <DEDUP_REMOVED lines=21> */
.L_x_4141:
        /* <DEDUP_REMOVED lines=12> */
.L_x_4143:
[----:B------:R-:W-:Y:S05]  /*46a0*/  BSYNC B0 ;  /* 0x0000000000007941 */ /* 0x000fea0003800000 */
.L_x_4142:
[--C-:B------:R-:W-:Y:S01]  /*46b0*/  HADD2.F32 R20, -RZ, R39.reuse.H0_H0 ;  /* 0x20000027ff147230 */ /* 0x100fe20000004100 */
[C---:B0-----:R-:W-:Y:S01]  /*46c0*/  IADD3 R23, R41.reuse, 0x20, RZ ;  /* 0x0000002029177810 */ /* 0x041fe20007ffe0ff */
        /* <DEDUP_REMOVED lines=23> */
.L_x_4144:
        /* <DEDUP_REMOVED lines=12> */
.L_x_4146:
[----:B------:R-:W-:Y:S05]  /*4900*/  BSYNC B0 ;  /* 0x0000000000007941 */ /* 0x000fea0003800000 */
.L_x_4145:
[--C-:B------:R-:W-:Y:S01]  /*4910*/  HADD2.F32 R20, -RZ, R38.reuse.H0_H0 ;  /* 0x20000026ff147230 */ /* 0x100fe20000004100 */
[----:B0-----:R-:W-:Y:S01]  /*4920*/  SHF.R.S32.HI R22, RZ, 0x1f, R77 ;  /* 0x0000001fff167819 */ /* 0x001fe2000001144d */
        /* <DEDUP_REMOVED lines=21> */
.L_x_4147:
        /* <DEDUP_REMOVED lines=12> */
.L_x_4149:
[----:B------:R-:W-:Y:S05]  /*4b40*/  BSYNC B0 ;  /* 0x0000000000007941 */ /* 0x000fea0003800000 */
.L_x_4148:
[--C-:B------:R-:W-:Y:S01]  /*4b50*/  HADD2.F32 R20, -RZ, R37.reuse.H0_H0 ;  /* 0x20000025ff147230 */ /* 0x100fe20000004100 */
[----:B0-----:R-:W-:Y:S01]  /*4b60*/  SHF.R.S32.HI R22, RZ, 0x1f, R76 ;  /* 0x0000001fff167819 */ /* 0x001fe2000001144c */
[----:B------:R-:W-:Y:S01]  /*4b70*/  HADD2.F32 R37, -RZ, R37.H1_H1 ;  /* 0x30000025ff257230 */ /* 0x000fe20000004100 */
[----:B------:R-:W-:Y:S02]  /*4b80*/  ISETP.GE.U32.AND P1, PT, R76, c[0x0][0x1c8], PT ;  /* 0x000072004c007a0c */ /* 0x000fe40003f26070 */
[----:B------:R-:W-:Y:S01]  /*4b90*/  FADD.FTZ R20, R20, -UR5 ;  /* 0x8000000514147e21 */ /* 0x000fe20008010000 */
[----:B------:R-:W-:Y:S01]  /*4ba0*/  ISETP.GE.U32.AND P2, PT, R75, c[0x0][0x1c8], PT ;  /* 0x000072004b007a0c */ /* 0x000fe20003f46070 */
        /* <DEDUP_REMOVED lines=18> */
.L_x_4150:
        /* <DEDUP_REMOVED lines=12> */
.L_x_4152:
[----:B------:R-:W-:Y:S05]  /*4d90*/  BSYNC B0 ;  /* 0x0000000000007941 */ /* 0x000fea0003800000 */
.L_x_4151:
[--C-:B------:R-:W-:Y:S01]  /*4da0*/  HADD2.F32 R20, -RZ, R36.reuse.H0_H0 ;  /* 0x20000024ff147230 */ /* 0x100fe20000004100 */
[----:B0-----:R-:W-:Y:S01]  /*4db0*/  SHF.R.S32.HI R23, RZ, 0x1f, R75 ;  /* 0x0000001fff177819 */ /* 0x001fe2000001144b */
[----:B------:R-:W-:Y:S01]  /*4dc0*/  HADD2.F32 R21, -RZ, R36.H1_H1 ;  /* 0x30000024ff157230 */ /* 0x000fe20000004100 */
[----:B------:R-:W-:Y:S01]  /*4dd0*/  ISETP.GE.U32.AND P1, PT, R74, c[0x0][0x1c8], PT ;  /* 0x000072004a007a0c */ /* 0x000fe20003f26070 */
[--C-:B------:R-:W-:Y:S01]  /*4de0*/  HADD2.F32 R22, -RZ, R35.reuse.H0_H0 ;  /* 0x20000023ff167230 */ /* 0x100fe20000004100 */
[----:B------:R-:W-:Y:S01]  /*4df0*/  SHF.R.S32.HI R38, RZ, 0x1f, R74 ;  /* 0x0000001fff267819 */ /* 0x000fe2000001144a */
[----:B------:R-:W-:Y:S01]  /*4e00*/  FADD.FTZ R20, R20, -UR5 ;  /* 0x8000000514147e21 */ /* 0x000fe20008010000 */
[----:B------:R-:W-:Y:S01]  /*4e10*/  HADD2.F32 R36, -RZ, R35.H1_H1 ;  /* 0x30000023ff247230 */ /* 0x000fe20000004100 */
[----:B------:R-:W-:Y:S01]  /*4e20*/  FADD.FTZ R21, R21, -UR5 ;  /* 0x8000000515157e21 */ /* 0x000fe20008010000 */
[----:B------:R-:W-:Y:S01]  /*4e30*/  ISETP.GE.AND.EX P2, PT, R23, c[0x0][0x1cc], PT, P2 ;  /* 0x0000730017007a0c */ /* 0x000fe20003f46320 */
[----:B------:R-:W-:Y:S01]  /*4e40*/  FMUL.FTZ R20, R20, UR6 ;  /* 0x0000000614147c20 */ /* 0x000fe20008410000 */
[----:B------:R-:W-:Y:S01]  /*4e50*/  ISETP.GE.AND.EX P1, PT, R38, c[0x0][0x1cc], PT, P1 ;  /* 0x0000730026007a0c */ /* 0x000fe20003f26310 */
[----:B------:R-:W-:Y:S01]  /*4e60*/  FMUL.FTZ R21, R21, UR6 ;  /* 0x0000000615157c20 */ /* 0x000fe20008410000 */
[C---:B------:R-:W-:Y:S01]  /*4e70*/  ISETP.GT.U32.OR P2, PT, R45.reuse, 0x29f, P2 ;  /* 0x0000029f2d00780c */ /* 0x040fe20001744470 */
[----:B------:R-:W-:Y:S01]  /*4e80*/  FADD.FTZ R35, R22, -UR5 ;  /* 0x8000000516237e21 */ /* 0x000fe20008010000 */
[----:B------:R-:W-:Y:S01]  /*4e90*/  ISETP.GT.U32.OR P1, PT, R45, 0x29f, P1 ;  /* 0x0000029f2d00780c */ /* 0x000fe20000f24470 */
[----:B------:R-:W-:-:S02]  /*4ea0*/  FADD.FTZ R36, R36, -UR5 ;  /* 0x8000000524247e21 */ /* 0x000fc40008010000 */
        /* <DEDUP_REMOVED lines=13> */
.L_x_4153:
        /* <DEDUP_REMOVED lines=12> */
.L_x_4155:
[----:B------:R-:W-:Y:S05]  /*5040*/  BSYNC B0 ;  /* 0x0000000000007941 */ /* 0x000fea0003800000 */
.L_x_4154:
        /* <DEDUP_REMOVED lines=17> */
.L_x_4156:
        /* <DEDUP_REMOVED lines=12> */
.L_x_4158:
[----:B------:R-:W-:Y:S05]  /*5220*/  BSYNC B0 ;  /* 0x0000000000007941 */ /* 0x000fea0003800000 */
.L_x_4157:
[----:B------:R-:W-:Y:S01]  /*5230*/  ISETP.GE.U32.AND P1, PT, R73, c[0x0][0x1c8], PT ;  /* 0x0000720049007a0c */ /* 0x000fe20003f26070 */
[----:B0-----:R-:W-:Y:S01]  /*5240*/  FADD.FTZ R22, R35, -UR5 ;  /* 0x8000000523167e21 */ /* 0x001fe20008010000 */
[----:B------:R-:W-:Y:S01]  /*5250*/  ISETP.GE.U32.AND P2, PT, R72, c[0x0][0x1c8], PT ;  /* 0x0000720048007a0c */ /* 0x000fe20003f46070 */
[----:B------:R-:W-:Y:S01]  /*5260*/  FADD.FTZ R34, R34, -UR5 ;  /* 0x8000000522227e21 */ /* 0x000fe20008010000 */
[----:B------:R-:W-:Y:S01]  /*5270*/  SHF.R.S32.HI R39, RZ, 0x1f, R73 ;  /* 0x0000001fff277819 */ /* 0x000fe20000011449 */
[--C-:B------:R-:W-:Y:S01]  /*5280*/  HADD2.F32 R21, -RZ, R33.reuse.H0_H0 ;  /* 0x20000021ff157230 */ /* 0x100fe20000004100 */
        /* <DEDUP_REMOVED lines=9> */
[----:B------:R-:W-:Y:S01]  /*5320*/  HADD2.F32 R32, -RZ, R32.H1_H1 ;  /* 0x30000020ff207230 */ /* 0x000fe20000004100 */
[----:B------:R-:W-:Y:S01]  /*5330*/  ISETP.GE.AND.EX P3, PT, R37, c[0x0][0x1cc], PT, P3 ;  /* 0x0000730025007a0c */ /* 0x000fe20003f66330 */
[----:B------:R-:W-:Y:S01]  /*5340*/  FADD.FTZ R34, R21, -UR5 ;  /* 0x8000000515227e21 */ /* 0x000fe20008010000 */
[C---:B------:R-:W-:Y:S01]  /*5350*/  ISETP.GT.U32.OR P1, PT, R45.reuse, 0x29f, P1 ;  /* 0x0000029f2d00780c */ /* 0x040fe20000f24470 */
[----:B------:R-:W-:Y:S01]  /*5360*/  FADD.FTZ R35, R20, -UR5 ;  /* 0x8000000514237e21 */ /* 0x000fe20008010000 */
[----:B------:R-:W-:Y:S01]  /*5370*/  ISETP.GT.U32.OR P2, PT, R45, 0x29f, P2 ;  /* 0x0000029f2d00780c */ /* 0x000fe20001744470 */
        /* <DEDUP_REMOVED lines=14> */
.L_x_4159:
        /* <DEDUP_REMOVED lines=12> */
.L_x_4161:
[----:B------:R-:W-:Y:S05]  /*5520*/  BSYNC B0 ;  /* 0x0000000000007941 */ /* 0x000fea0003800000 */
.L_x_4160:
        /* <DEDUP_REMOVED lines=17> */
.L_x_4162:
        /* <DEDUP_REMOVED lines=12> */
.L_x_4164:
[----:B------:R-:W-:Y:S05]  /*5700*/  BSYNC B0 ;  /* 0x0000000000007941 */ /* 0x000fea0003800000 */
.L_x_4163:
[----:B------:R-:W-:Y:S02]  /*5710*/  FMUL.FTZ R33, R33, UR6 ;  /* 0x0000000621217c20 */ /* 0x000fe40008410000 */
[----:B------:R-:W-:Y:S01]  /*5720*/  FMUL.FTZ R20, R32, UR6 ;  /* 0x0000000620147c20 */ /* 0x000fe20008410000 */
[--C-:B------:R-:W-:Y:S01]  /*5730*/  HADD2.F32 R32, -RZ, R30.reuse.H0_H0 ;  /* 0x2000001eff207230 */ /* 0x100fe20000004100 */
[----:B------:R-:W-:Y:S01]  /*5740*/  FFMA.FTZ R33, R31, R33, R43 ;  /* 0x000000211f217223 */ /* 0x000fe2000001002b */
[----:B------:R-:W-:Y:S01]  /*5750*/  HADD2.F32 R30, -RZ, R30.H1_H1 ;  /* 0x3000001eff1e7230 */ /* 0x000fe20000004100 */
        /* <DEDUP_REMOVED lines=12> */
.L_x_4165:
        /* <DEDUP_REMOVED lines=12> */
.L_x_4167:
[----:B------:R-:W-:Y:S05]  /*58e0*/  BSYNC B0 ;  /* 0x0000000000007941 */ /* 0x000fea0003800000 */
.L_x_4166:
        /* <DEDUP_REMOVED lines=35> */
.L_x_4168:
        /* <DEDUP_REMOVED lines=12> */
.L_x_4170:
[----:B------:R-:W-:Y:S05]  /*5be0*/  BSYNC B0 ;  /* 0x0000000000007941 */ /* 0x000fea0003800000 */
.L_x_4169:
        /* <DEDUP_REMOVED lines=17> */
.L_x_4171:
        /* <DEDUP_REMOVED lines=12> */
.L_x_4173:
[----:B------:R-:W-:Y:S05]  /*5dc0*/  BSYNC B0 ;  /* 0x0000000000007941 */ /* 0x000fea0003800000 */
.L_x_4172:
        /* <DEDUP_REMOVED lines=17> */
.L_x_4174:
        /* <DEDUP_REMOVED lines=12> */
.L_x_4176:
[----:B------:R-:W-:Y:S05]  /*5fa0*/  BSYNC B0 ;  /* 0x0000000000007941 */ /* 0x000fea0003800000 */
.L_x_4175:
        /* <DEDUP_REMOVED lines=35> */
.L_x_4177:
        /* <DEDUP_REMOVED lines=12> */
.L_x_4179:
[----:B------:R-:W-:Y:S05]  /*62a0*/  BSYNC B0 ;  /* 0x0000000000007941 */ /* 0x000fea0003800000 */
.L_x_4178:
        /* <DEDUP_REMOVED lines=17> */
.L_x_4180:
        /* <DEDUP_REMOVED lines=12> */
.L_x_4182:
[----:B------:R-:W-:Y:S05]  /*6480*/  BSYNC B0 ;  /* 0x0000000000007941 */ /* 0x000fea0003800000 */
.L_x_4181:
        /* <DEDUP_REMOVED lines=17> */
.L_x_4183:
        /* <DEDUP_REMOVED lines=12> */
.L_x_4185:
[----:B------:R-:W-:Y:S05]  /*6660*/  BSYNC B0 ;  /* 0x0000000000007941 */ /* 0x000fea0003800000 */
.L_x_4184:
        /* <DEDUP_REMOVED lines=35> */
.L_x_4186:
        /* <DEDUP_REMOVED lines=12> */
.L_x_4188:
[----:B------:R-:W-:Y:S05]  /*6960*/  BSYNC B0 ;  /* 0x0000000000007941 */ /* 0x000fea0003800000 */
.L_x_4187:
        /* <DEDUP_REMOVED lines=17> */
.L_x_4189:
        /* <DEDUP_REMOVED lines=12> */
.L_x_4191:
[----:B------:R-:W-:Y:S05]  /*6b40*/  BSYNC B0 ;  /* 0x0000000000007941 */ /* 0x000fea0003800000 */
.L_x_4190:
        /* <DEDUP_REMOVED lines=17> */
.L_x_4192:
        /* <DEDUP_REMOVED lines=12> */
.L_x_4194:
[----:B------:R-:W-:Y:S05]  /*6d20*/  BSYNC B0 ;  /* 0x0000000000007941 */ /* 0x000fea0003800000 */
.L_x_4193:
        /* <DEDUP_REMOVED lines=20> */
[----:B------:R-:W-:Y:S01]  /*6e70*/  ISETP.GT.U32.OR P2, PT, R45, 0x29f, P2 ;  /* 0x0000029f2d00780c */ /* 0x000fe20001744470 */
        /* <DEDUP_REMOVED lines=14> */
.L_x_4195:
        /* <DEDUP_REMOVED lines=12> */
.L_x_4197:
[----:B------:R-:W-:Y:S05]  /*7020*/  BSYNC B0 ;  /* 0x0000000000007941 */ /* 0x000fea0003800000 */
.L_x_4196:
        /* <DEDUP_REMOVED lines=17> */
.L_x_4198:
        /* <DEDUP_REMOVED lines=12> */
.L_x_4200:
[----:B------:R-:W-:Y:S05]  /*7200*/  BSYNC B0 ;  /* 0x0000000000007941 */ /* 0x000fea0003800000 */
.L_x_4199:
[----:B------:R-:W-:Y:S01]  /*7210*/  FMUL.FTZ R16, R16, UR6 ;  /* 0x0000000610107c20 */ /* 0x000fe20008410000 */
[--C-:B------:R-:W-:Y:S01]  /*7220*/  HADD2.F32 R22, -RZ, R10.reuse.H0_H0 ;  /* 0x2000000aff167230 */ /* 0x100fe20000004100 */
[----:B------:R-:W-:Y:S01]  /*7230*/  FMUL.FTZ R11, R11, UR6 ;  /* 0x000000060b0b7c20 */ /* 0x000fe20008410000 */
[----:B0-----:R-:W-:Y:S01]  /*7240*/  HADD2.F32 R14, -RZ, R10.H1_H1 ;  /* 0x3000000aff0e7230 */ /* 0x001fe20000004100 */
        /* <DEDUP_REMOVED lines=13> */
.L_x_4201:
        /* <DEDUP_REMOVED lines=12> */
.L_x_4203:
[----:B------:R-:W-:Y:S05]  /*73e0*/  BSYNC B0 ;  /* 0x0000000000007941 */ /* 0x000fea0003800000 */
.L_x_4202:
        /* <DEDUP_REMOVED lines=48> */
[----:B------:R-:W-:Y:S01]  /*76f0*/  ISETP.GT.U32.OR P1, PT, R45, 0x29f, P1 ;  /* 0x0000029f2d00780c */ /* 0x000fe20000f24470 */
[--C-:B------:R-:W-:Y:S01]  /*7700*/  FFMA.FTZ R22, R31, R22, R43.reuse ;  /* 0x000000161f167223 */ /* 0x100fe2000001002b */
[----:B------:R-:W-:Y:S01]  /*7710*/  ISETP.GT.U32.OR P2, PT, R45, 0x29f, P2 ;  /* 0x0000029f2d00780c */ /* 0x000fe20001744470 */
[--C-:B------:R-:W-:Y:S01]  /*7720*/  FFMA.FTZ R21, R31, R21, R43.reuse ;  /* 0x000000151f157223 */ /* 0x100fe2000001002b */
[----:B------:R-:W-:Y:S01]  /*7730*/  ISETP.GT.U32.OR P3, PT, R45, 0x29f, P3 ;  /* 0x0000029f2d00780c */ /* 0x000fe20001f64470 */
[--C-:B------:R-:W-:Y:S01]  /*7740*/  FFMA.FTZ R20, R31, R20, R43.reuse ;  /* 0x000000141f147223 */ /* 0x100fe2000001002b */
[----:B------:R-:W-:Y:S01]  /*7750*/  ISETP.GT.U32.OR P4, PT, R45, 0x29f, P4 ;  /* 0x0000029f2d00780c */ /* 0x000fe20002784470 */
[C-C-:B------:R-:W-:Y:S01]  /*7760*/  FFMA.FTZ R17, R31.reuse, R17, R43.reuse ;  /* 0x000000111f117223 */ /* 0x140fe2000001002b */
[----:B------:R-:W-:Y:S01]  /*7770*/  HADD2.F32 R23, -RZ, R8.H1_H1 ;  /* 0x30000008ff177230 */ /* 0x000fe20000004100 */
[C-C-:B------:R-:W-:Y:S01]  /*7780*/  FFMA.FTZ R12, R31.reuse, R12, R43.reuse ;  /* 0x0000000c1f0c7223 */ /* 0x140fe2000001002b */
[----:B------:R-:W-:Y:S01]  /*7790*/  HADD2.F32 R7, -RZ, R7.H1_H1 ;  /* 0x30000007ff077230 */ /* 0x000fe20000004100 */
[----:B------:R-:W-:-:S02]  /*77a0*/  FFMA.FTZ R13, R31, R13, R43 ;  /* 0x0000000d1f0d7223 */ /* 0x000fc4000001002b */
[C-C-:B------:R-:W-:Y:S02]  /*77b0*/  FFMA.FTZ R14, R31.reuse, R14, R43.reuse ;  /* 0x0000000e1f0e7223 */ /* 0x140fe4000001002b */
[C-C-:B------:R-:W-:Y:S02]  /*77c0*/  FFMA.FTZ R15, R31.reuse, R15, R43.reuse ;  /* 0x0000000f1f0f7223 */ /* 0x140fe4000001002b */
[C-C-:B------:R-:W-:Y:S02]  /*77d0*/  FFMA.FTZ R16, R31.reuse, R16, R43.reuse ;  /* 0x000000101f107223 */ /* 0x140fe4000001002b */
[----:B------:R-:W-:Y:S02]  /*77e0*/  FFMA.FTZ R31, R31, R10, R43 ;  /* 0x0000000a1f1f7223 */ /* 0x000fe4000001002b */
[----:B------:R-:W-:Y:S02]  /*77f0*/  FADD.FTZ R26, R26, -UR5 ;  /* 0x800000051a1a7e21 */ /* 0x000fe40008010000 */
        /* <DEDUP_REMOVED lines=12> */
.L_x_4204:
        /* <DEDUP_REMOVED lines=12> */
.L_x_4206:
[----:B------:R-:W-:Y:S05]  /*7980*/  BSYNC B0 ;  /* 0x0000000000007941 */ /* 0x000fea0003800000 */
.L_x_4205:
        /* <DEDUP_REMOVED lines=17> */
.L_x_4207:
        /* <DEDUP_REMOVED lines=12> */
.L_x_4209:
[----:B------:R-:W-:Y:S05]  /*7b60*/  BSYNC B0 ;  /* 0x0000000000007941 */ /* 0x000fea0003800000 */
.L_x_4208:
[----:B------:R-:W-:Y:S02]  /*7b70*/  FADD.FTZ R22, R22, -UR5 ;  /* 0x8000000516167e21 */ /* 0x000fe40008010000 */
[----:B0-----:R-:W-:Y:S02]  /*7b80*/  FMUL.FTZ R21, R10, UR6 ;  /* 0x000000060a157c20 */ /* 0x001fe40008410000 */
        /* <DEDUP_REMOVED lines=12> */
.L_x_4210:
        /* <DEDUP_REMOVED lines=12> */
.L_x_4212:
[----:B------:R-:W-:Y:S05]  /*7d10*/  BSYNC B0 ;  /* 0x0000000000007941 */ /* 0x000fea0003800000 */
.L_x_4211:
        /* <DEDUP_REMOVED lines=13> */
.L_x_4213:
        /* <DEDUP_REMOVED lines=12> */
.L_x_4215:
[----:B------:R-:W-:Y:S05]  /*7eb0*/  BSYNC B0 ;  /* 0x0000000000007941 */ /* 0x000fea0003800000 */
.L_x_4214:
        /* <DEDUP_REMOVED lines=12> */
.L_x_4216:
        /* <DEDUP_REMOVED lines=12> */
.L_x_4218:
[----:B------:R-:W-:Y:S05]  /*8040*/  BSYNC B0 ;  /* 0x0000000000007941 */ /* 0x000fea0003800000 */
.L_x_4217:
[----:B------:R-:W-:Y:S01]  /*8050*/  HADD2.F32 R4, -RZ, R4.H1_H1 ;  /* 0x30000004ff047230 */ /* 0x000fe20000004100 */
[----:B------:R-:W-:Y:S01]  /*8060*/  ISETP.GE.U32.AND P6, PT, R52, c[0x0][0x1c8], PT ;  /* 0x0000720034007a0c */ /* 0x000fe20003fc6070 */
[----:B------:R-:W-:Y:S01]  /*8070*/  HADD2.F32 R3, -RZ, R3.H1_H1 ;  /* 0x30000003ff037230 */ /* 0x000fe20000004100 */
[----:B------:R-:W-:Y:S01]  /*8080*/  ISETP.GE.U32.AND P1, PT, R51, c[0x0][0x1c8], PT ;  /* 0x0000720033007a0c */ /* 0x000fe20003f26070 */
[----:B------:R-:W-:Y:S01]  /*8090*/  HADD2.F32 R6, -RZ, R2.H1_H1 ;  /* 0x30000002ff067230 */ /* 0x000fe20000004100 */
[----:B------:R-:W-:Y:S01]  /*80a0*/  FADD.FTZ R2, R4, -UR5 ;  /* 0x8000000504027e21 */ /* 0x000fe20008010000 */
[----:B0-----:R-:W-:Y:S01]  /*80b0*/  HADD2.F32 R8, -RZ, R0.H1_H1 ;  /* 0x30000000ff087230 */ /* 0x001fe20000004100 */
        /* <DEDUP_REMOVED lines=44> */
.L_x_4219:
        /* <DEDUP_REMOVED lines=12> */
.L_x_4221:
[----:B------:R-:W-:Y:S05]  /*8440*/  BSYNC B0 ;  /* 0x0000000000007941 */ /* 0x000fea0003800000 */
.L_x_4220:
        /* <DEDUP_REMOVED lines=11> */
.L_x_4222:
        /* <DEDUP_REMOVED lines=12> */
.L_x_4224:
[----:B------:R-:W-:Y:S05]  /*85c0*/  BSYNC B0 ;  /* 0x0000000000007941 */ /* 0x000fea0003800000 */
.L_x_4223:
        /* <DEDUP_REMOVED lines=11> */
.L_x_4225:
        /* <DEDUP_REMOVED lines=12> */
.L_x_4227:
[----:B------:R-:W-:Y:S05]  /*8740*/  BSYNC B0 ;  /* 0x0000000000007941 */ /* 0x000fea0003800000 */
.L_x_4226:
        /* <DEDUP_REMOVED lines=11> */
.L_x_4228:
        /* <DEDUP_REMOVED lines=12> */
.L_x_4230:
[----:B------:R-:W-:Y:S05]  /*88c0*/  BSYNC B0 ;  /* 0x0000000000007941 */ /* 0x000fea0003800000 */
.L_x_4229:
        /* <DEDUP_REMOVED lines=11> */
.L_x_4231:
        /* <DEDUP_REMOVED lines=12> */
.L_x_4233:
[----:B------:R-:W-:Y:S05]  /*8a40*/  BSYNC B0 ;  /* 0x0000000000007941 */ /* 0x000fea0003800000 */
.L_x_4232:
[----:B------:R-:W-:Y:S02]  /*8a50*/  ULDC UR5, c[0x0][0x10] ;  /* 0x0000040000057ab9 */ /* 0x000fe40000000800 */
[----:B------:R-:W-:Y:S02]  /*8a60*/  UIADD3 UR9, UR9, UR5, URZ ;  /* 0x0000000509097290 */ /* 0x000fe4000fffe03f */
[----:B------:R-:W-:Y:S02]  /*8a70*/  UIADD3 UR4, UR4, 0x1, URZ ;  /* 0x0000000104047890 */ /* 0x000fe4000fffe03f */
[----:B------:R-:W-:-:S06]  /*8a80*/  UISETP.GE.AND UP0, UPT, UR9, UR8, UPT ;  /* 0x000000080900728c */ /* 0x000fcc000bf06270 */
[----:B------:R-:W-:-:S13]  /*8a90*/  PLOP3.LUT P1, PT, PT, PT, UP0, 0x80, 0x0 ;  /* 0x000000000000781c */ /* 0x000fda0003f2f008 */
[----:B------:R-:W-:Y:S01]  /*8aa0*/  @P1 CALL.REL.NOINC `(.L_x_4234) ;  /* 0x0000001000001944 */ /* 0x000fe20003c00000 */
[----:B------:R-:W-:Y:S05]  /*8ab0*/  BRA `(.L_x_4235) ;  /* 0xffff78e000007947 */ /* 0x000fea000383ffff */
.L_x_4234:
[----:B------:R-:W-:Y:S05]  /*8ac0*/  EXIT ;  /* 0x000000000000794d */ /* 0x000fea0003800000 */
.L_x_4236:
        /* <DEDUP_REMOVED lines=11> */
.L_x_5205:


//--------------------- .text._Z35group_norm_nhwc_fwd_one_pass_kernelI11Fp16IOFp16WLi64ELi84ELi672EEv26Group_norm_nhwc_fwd_params --------------------------
	.section	.text._Z35group_norm_nhwc_fwd_one_pass_kernelI11Fp16IOFp16WLi64ELi84ELi672EEv26Group_norm_nhwc_fwd_params,"ax",@progbits
	.sectioninfo	@"SHI_REGISTERS=40"
	.align	128
        .global         _Z35group_norm_nhwc_fwd_one_pass_kernelI11Fp16IOFp16WLi64ELi84ELi672EEv26Group_norm_nhwc_fwd_params
        .type           _Z35group_norm_nhwc_fwd_one_pass_kernelI11Fp16IOFp16WLi64ELi84ELi672EEv26Group_norm_nhwc_fwd_params,@function
        .size           _Z35group_norm_nhwc_fwd_one_pass_kernelI11Fp16IOFp16WLi64ELi84ELi672EEv26Group_norm_nhwc_fwd_params,(.L_x_5206 - _Z35group_norm_nhwc_fwd_one_pass_kernelI11Fp16IOFp16WLi64ELi84ELi672EEv26Group_norm_nhwc_fwd_params)
        .other          _Z35group_norm_nhwc_fwd_one_pass_kernelI11Fp16IOFp16WLi64ELi84ELi672EEv26Group_norm_nhwc_fwd_params,@"STO_CUDA_ENTRY STV_DEFAULT"
_Z35group_norm_nhwc_fwd_one_pass_kernelI11Fp16IOFp16WLi64ELi84ELi672EEv26Group_norm_nhwc_fwd_params:
.text._Z35group_norm_nhwc_fwd_one_pass_kernelI11Fp16IOFp16WLi64ELi84ELi672EEv26Group_norm_nhwc_fwd_params:
        /* <DEDUP_REMOVED lines=29> */
.L_x_4259:
        /* <DEDUP_REMOVED lines=195> */
.L_x_4238:
[----:B------:R-:W-:Y:S05]  /*0e00*/  BSYNC B0 ;  /* 0x0000000000007941 */ /* 0x000fea0003800000 */
.L_x_4237:
        /* <DEDUP_REMOVED lines=25> */
.L_x_4241:
[----:B------:R-:W2:Y:S01]  /*0fa0*/  LDG.E.STRONG.GPU R10, [R8.64] ;  /* 0x00000006080a7981 */ /* 0x000ea2000c1ef900 */
[----:B------:R-:W-:Y:S01]  /*0fb0*/  YIELD ;  /* 0x0000000000007946 */ /* 0x000fe20003800000 */
[----:B--2---:R-:W-:Y:S01]  /*0fc0*/  ISETP.NE.AND P1, PT, R10, R11, PT ;  /* 0x0000000b0a00720c */ /* 0x004fe20003f25270 */
[----:B------:R-:W-:-:S12]  /*0fd0*/  CCTL.IVALL ;  /* 0x00000000ff00798f */ /* 0x000fd80002000000 */
[----:B------:R-:W-:Y:S05]  /*0fe0*/  @P1 BRA `(.L_x_4241) ;  /* 0xffffffb000001947 */ /* 0x000fea000383ffff */
.L_x_4240:
        /* <DEDUP_REMOVED lines=11> */
.L_x_4243:
        /* <DEDUP_REMOVED lines=59> */
.L_x_4242:
        /* <DEDUP_REMOVED lines=19> */
.L_x_4245:
[----:B------:R-:W-:Y:S05]  /*1580*/  BSYNC B0 ;  /* 0x0000000000007941 */ /* 0x000fea0003800000 */
.L_x_4244:
        /* <DEDUP_REMOVED lines=30> */
.L_x_4239:
        /* <DEDUP_REMOVED lines=19> */
[----:B-1----:R-:W-:Y:S01]  /*18a0*/  MOV R9, 0x3f800000 ;  /* 0x3f80000000097802 */ /* 0x002fe20000000f00 */
[--C-:B------:R-:W-:Y:S01]  /*18b0*/  HADD2.F32 R17, -RZ, R20.reuse.H0_H0 ;  /* 0x20000014ff117230 */ /* 0x100fe20000004100 */
[----:B------:R-:W-:Y:S01]  /*18c0*/  ISETP.NE.AND P4, PT, RZ, UR5, PT ;  /* 0x00000005ff007c0c */ /* 0x000fe2000bf85270 */
[----:B0-----:R-:W-:Y:S01]  /*18d0*/  HADD2.F32 R19, -RZ, R20.H1_H1 ;  /* 0x30000014ff137230 */ /* 0x001fe20000004100 */
[----:B------:R-:W-:Y:S01]  /*18e0*/  ISETP.GE.U32.AND P3, PT, R28, c[0x0][0x1c8], PT ;  /* 0x000072001c007a0c */ /* 0x000fe20003f66070 */
[----:B--2---:R-:W-:Y:S01]  /*18f0*/  HADD2.F32 R15, -RZ, R23.H1_H1 ;  /* 0x30000017ff0f7230 */ /* 0x004fe20000004100 */
[----:B------:R-:W-:-:S02]  /*1900*/  ISETP.GE.U32.AND P2, PT, R26, c[0x0][0x1c8], PT ;  /* 0x000072001a007a0c */ /* 0x000fc40003f46070 */
[----:B------:R-:W-:Y:S01]  /*1910*/  ISETP.GE.AND.EX P3, PT, R3, c[0x0][0x1cc], PT, P3 ;  /* 0x0000730003007a0c */ /* 0x000fe20003f66330 */
[----:B----4-:R-:W-:Y:S01]  /*1920*/  HADD2.F32 R13, -RZ, R21.H0_H0 ;  /* 0x20000015ff0d7230 */ /* 0x010fe20000004100 */
[----:B------:R-:W-:Y:S02]  /*1930*/  ISETP.GE.AND.EX P2, PT, R5, c[0x0][0x1cc], PT, P2 ;  /* 0x0000730005007a0c */ /* 0x000fe40003f46320 */
[C---:B------:R-:W-:Y:S02]  /*1940*/  ISETP.GT.U32.OR P3, PT, R7.reuse, 0x29f, P3 ;  /* 0x0000029f0700780c */ /* 0x040fe40001f64470 */
[----:B------:R-:W-:Y:S01]  /*1950*/  ISETP.GT.U32.OR P2, PT, R7, 0x29f, P2 ;  /* 0x0000029f0700780c */ /* 0x000fe20001744470 */
[----:B------:R-:W-:-:S04]  /*1960*/  FMUL.FTZ R10, R10, c[0x0][0x1f4] ;  /* 0x00007d000a0a7a20 */ /* 0x000fc80000410000 */
[----:B------:R-:W-:Y:S02]  /*1970*/  FMUL.FTZ R8, R10, R10 ;  /* 0x0000000a0a087220 */ /* 0x000fe40000410000 */
[----:B------:R-:W-:Y:S02]  /*1980*/  FADD.FTZ R15, R15, -R10 ;  /* 0x8000000a0f0f7221 */ /* 0x000fe40000010000 */
[----:B------:R-:W-:Y:S01]  /*1990*/  FFMA.FTZ R11, R11, c[0x0][0x1f4], -R8 ;  /* 0x00007d000b0b7a23 */ /* 0x000fe20000010808 */
[----:B------:R-:W-:Y:S01]  /*19a0*/  HADD2.F32 R8, -RZ, R23.H0_H0 ;  /* 0x20000017ff087230 */ /* 0x000fe20000004100 */
[--C-:B------:R-:W-:Y:S01]  /*19b0*/  FADD.FTZ R18, R17, -R10.reuse ;  /* 0x8000000a11127221 */ /* 0x100fe20000010000 */
[----:B------:R-:W-:Y:S01]  /*19c0*/  HADD2.F32 R23, -RZ, R21.H1_H1 ;  /* 0x30000015ff177230 */ /* 0x000fe20000004100 */
[--C-:B------:R-:W-:Y:S01]  /*19d0*/  FADD.FTZ R20, R19, -R10.reuse ;  /* 0x8000000a13147221 */ /* 0x100fe20000010000 */
[----:B------:R-:W-:Y:S01]  /*19e0*/  FSETP.GTU.FTZ.AND P1, PT, R11, RZ, PT ;  /* 0x000000ff0b00720b */ /* 0x000fe20003f3c000 */
[----:B------:R-:W-:Y:S01]  /*19f0*/  HADD2.F32 R21, -RZ, R22.H1_H1 ;  /* 0x30000016ff157230 */ /* 0x000fe20000004100 */
[----:B------:R-:W-:-:S11]  /*1a00*/  FADD.FTZ R8, R8, -R10 ;  /* 0x8000000a08087221 */ /* 0x000fd60000010000 */
[----:B------:R-:W-:Y:S01]  /*1a10*/  @P1 FADD.FTZ R16, R11, c[0x0][0x188] ;  /* 0x000062000b101621 */ /* 0x000fe20000010000 */
[----:B------:R-:W-:Y:S01]  /*1a20*/  HADD2.F32 R11, -RZ, R22.H0_H0 ;  /* 0x20000016ff0b7230 */ /* 0x000fe20000004100 */
[--C-:B------:R-:W-:Y:S02]  /*1a30*/  FADD.FTZ R22, R21, -R10.reuse ;  /* 0x8000000a15167221 */ /* 0x100fe40000010000 */
[----:B------:R0:W1:Y:S01]  /*1a40*/  @P1 MUFU.RSQ R9, R16 ;  /* 0x0000001000091308 */ /* 0x0000620000001400 */
[----:B------:R-:W-:Y:S01]  /*1a50*/  ISETP.GE.U32.AND P1, PT, R27, c[0x0][0x1c8], PT ;  /* 0x000072001b007a0c */ /* 0x000fe20003f26070 */
[----:B------:R-:W-:-:S03]  /*1a60*/  FADD.FTZ R11, R11, -R10 ;  /* 0x8000000a0b0b7221 */ /* 0x000fc60000010000 */
[----:B------:R-:W-:Y:S01]  /*1a70*/  ISETP.GE.AND.EX P1, PT, R4, c[0x0][0x1cc], PT, P1 ;  /* 0x0000730004007a0c */ /* 0x000fe20003f26310 */
[----:B0-----:R-:W-:-:S03]  /*1a80*/  FADD.FTZ R16, R13, -R10 ;  /* 0x8000000a0d107221 */ /* 0x001fc60000010000 */
[----:B------:R-:W-:Y:S01]  /*1a90*/  ISETP.GT.U32.OR P1, PT, R7, 0x29f, P1 ;  /* 0x0000029f0700780c */ /* 0x000fe20000f24470 */
[----:B------:R-:W-:-:S04]  /*1aa0*/  FADD.FTZ R13, R23, -R10 ;  /* 0x8000000a170d7221 */ /* 0x000fc80000010000 */
        /* <DEDUP_REMOVED lines=31> */
.L_x_4246:
        /* <DEDUP_REMOVED lines=12> */
.L_x_4248:
[----:B------:R-:W-:Y:S05]  /*1d60*/  BSYNC B0 ;  /* 0x0000000000007941 */ /* 0x000fea0003800000 */
.L_x_4247:
        /* <DEDUP_REMOVED lines=11> */
.L_x_4249:
        /* <DEDUP_REMOVED lines=12> */
.L_x_4251:
[----:B------:R-:W-:Y:S05]  /*1ee0*/  BSYNC B0 ;  /* 0x0000000000007941 */ /* 0x000fea0003800000 */
.L_x_4250:
        /* <DEDUP_REMOVED lines=11> */
.L_x_4252:
        /* <DEDUP_REMOVED lines=12> */
.L_x_4254:
[----:B------:R-:W-:Y:S05]  /*2060*/  BSYNC B0 ;  /* 0x0000000000007941 */ /* 0x000fea0003800000 */
.L_x_4253:
        /* <DEDUP_REMOVED lines=11> */
.L_x_4255:
        /* <DEDUP_REMOVED lines=12> */
.L_x_4257:
[----:B------:R-:W-:Y:S05]  /*21e0*/  BSYNC B0 ;  /* 0x0000000000007941 */ /* 0x000fea0003800000 */
.L_x_4256:
[----:B------:R-:W-:Y:S02]  /*21f0*/  IADD3 R30, R30, c[0x0][0x10], RZ ;  /* 0x000004001e1e7a10 */ /* 0x000fe40007ffe0ff */
[----:B------:R-:W-:Y:S02]  /*2200*/  IADD3 R24, R24, 0x1, RZ ;  /* 0x0000000118187810 */ /* 0x000fe40007ffe0ff */
[----:B------:R-:W-:-:S13]  /*2210*/  ISETP.GE.AND P1, PT, R30, UR4, PT ;  /* 0x000000041e007c0c */ /* 0x000fda000bf26270 */
[----:B------:R-:W-:Y:S01]  /*2220*/  @P1 CALL.REL.NOINC `(.L_x_4258) ;  /* 0x0000001000001944 */ /* 0x000fe20003c00000 */
[----:B------:R-:W-:Y:S05]  /*2230*/  BRA `(.L_x_4259) ;  /* 0xffffdf9000007947 */ /* 0x000fea000383ffff */
.L_x_4258:
[----:B------:R-:W-:Y:S05]  /*2240*/  EXIT ;  /* 0x000000000000794d */ /* 0x000fea0003800000 */
.L_x_4260:
        /* <DEDUP_REMOVED lines=11> */
.L_x_5206:


//--------------------- .text._Z35group_norm_nhwc_fwd_one_pass_kernelI11Fp16IOFp16WLi128ELi84ELi672EEv26Group_norm_nhwc_fwd_params --------------------------
	.section	.text._Z35group_norm_nhwc_fwd_one_pass_kernelI11Fp16IOFp16WLi128ELi84ELi672EEv26Group_norm_nhwc_fwd_params,"ax",@progbits
	.sectioninfo	@"SHI_REGISTERS=56"
	.align	128
        .global         _Z35group_norm_nhwc_fwd_one_pass_kernelI11Fp16IOFp16WLi128ELi84ELi672EEv26Group_norm_nhwc_fwd_params
        .type           _Z35group_norm_nhwc_fwd_one_pass_kernelI11Fp16IOFp16WLi128ELi84ELi672EEv26Group_norm_nhwc_fwd_params,@function
        .size           _Z35group_norm_nhwc_fwd_one_pass_kernelI11Fp16IOFp16WLi128ELi84ELi672EEv26Group_norm_nhwc_fwd_params,(.L_x_5207 - _Z35group_norm_nhwc_fwd_one_pass_kernelI11Fp16IOFp16WLi128ELi84ELi672EEv26Group_norm_nhwc_fwd_params)
        .other          _Z35group_norm_nhwc_fwd_one_pass_kernelI11Fp16IOFp16WLi128ELi84ELi672EEv26Group_norm_nhwc_fwd_params,@"STO_CUDA_ENTRY STV_DEFAULT"
_Z35group_norm_nhwc_fwd_one_pass_kernelI11Fp16IOFp16WLi128ELi84ELi672EEv26Group_norm_nhwc_fwd_params:
.text._Z35group_norm_nhwc_fwd_one_pass_kernelI11Fp16IOFp16WLi128ELi84ELi672EEv26Group_norm_nhwc_fwd_params:
        /* <DEDUP_REMOVED lines=33> */
.L_x_4295:
        /* <DEDUP_REMOVED lines=279> */
.L_x_4262:
[----:B------:R-:W-:Y:S05]  /*1380*/  BSYNC B0 ;  /* 0x0000000000007941 */ /* 0x000fea0003800000 */
.L_x_4261:
        /* <DEDUP_REMOVED lines=25> */
.L_x_4265:
[----:B------:R-:W2:Y:S01]  /*1520*/  LDG.E.STRONG.GPU R4, [R8.64] ;  /* 0x0000000608047981 */ /* 0x000ea2000c1ef900 */
[----:B------:R-:W-:Y:S01]  /*1530*/  YIELD ;  /* 0x0000000000007946 */ /* 0x000fe20003800000 */
[----:B--2---:R-:W-:Y:S01]  /*1540*/  ISETP.NE.AND P1, PT, R4, R5, PT ;  /* 0x000000050400720c */ /* 0x004fe20003f25270 */
[----:B------:R-:W-:-:S12]  /*1550*/  CCTL.IVALL ;  /* 0x00000000ff00798f */ /* 0x000fd80002000000 */
[----:B------:R-:W-:Y:S05]  /*1560*/  @P1 BRA `(.L_x_4265) ;  /* 0xffffffb000001947 */ /* 0x000fea000383ffff */
.L_x_4264:
        /* <DEDUP_REMOVED lines=11> */
.L_x_4267:
        /* <DEDUP_REMOVED lines=59> */
.L_x_4266:
        /* <DEDUP_REMOVED lines=19> */
.L_x_4269:
[----:B------:R-:W-:Y:S05]  /*1b00*/  BSYNC B0 ;  /* 0x0000000000007941 */ /* 0x000fea0003800000 */
.L_x_4268:
        /* <DEDUP_REMOVED lines=30> */
.L_x_4263:
        /* <DEDUP_REMOVED lines=14> */
[----:B------:R2:W3:Y:S04]  /*1dd0*/  LDG.E.U16 R10, [R46.64] ;  /* 0x000000062e0a7981 */ /* 0x0004e8000c1e1500 */
[----:B------:R2:W4:Y:S04]  /*1de0*/  LDG.E.U16 R27, [R46.64+0x2] ;  /* 0x000002062e1b7981 */ /* 0x000528000c1e1500 */
[----:B------:R-:W5:Y:S04]  /*1df0*/  LDG.E.U16 R45, [R48.64] ;  /* 0x00000006302d7981 */ /* 0x000f68000c1e1500 */
[----:B------:R-:W5:Y:S01]  /*1e00*/  LDG.E.U16 R50, [R48.64+0x2] ;  /* 0x0000020630327981 */ /* 0x000f62000c1e1500 */
[----:B------:R-:W-:Y:S01]  /*1e10*/  MOV R11, 0x3f800000 ;  /* 0x3f800000000b7802 */ /* 0x000fe20000000f00 */
[----:B01----:R-:W-:Y:S01]  /*1e20*/  HADD2.F32 R7, -RZ, R22.H1_H1 ;  /* 0x30000016ff077230 */ /* 0x003fe20000004100 */
[----:B------:R-:W-:Y:S01]  /*1e30*/  ISETP.NE.AND P6, PT, RZ, UR5, PT ;  /* 0x00000005ff007c0c */ /* 0x000fe2000bfc5270 */
[----:B------:R-:W0:Y:S02]  /*1e40*/  LDS.64 R4, [0xc8] ;  /* 0x0000c800ff047984 */ /* 0x000e240000000a00 */
[----:B0-----:R-:W-:-:S04]  /*1e50*/  FMUL.FTZ R8, R4, c[0x0][0x1f4] ;  /* 0x00007d0004087a20 */ /* 0x001fc80000410000 */
[----:B------:R-:W-:Y:S02]  /*1e60*/  FMUL.FTZ R4, R8, R8 ;  /* 0x0000000808047220 */ /* 0x000fe40000410000 */
[----:B--2---:R-:W-:Y:S02]  /*1e70*/  FADD.FTZ R46, R7, -R8 ;  /* 0x80000008072e7221 */ /* 0x004fe40000010000 */
        /* <DEDUP_REMOVED lines=8> */
[----:B---3--:R-:W-:Y:S02]  /*1f00*/  HADD2.F32 R22, -RZ, R10.H0_H0 ;  /* 0x2000000aff167230 */ /* 0x008fe40000004100 */
[----:B----4-:R-:W-:Y:S02]  /*1f10*/  HADD2.F32 R9, -RZ, R27.H0_H0 ;  /* 0x2000001bff097230 */ /* 0x010fe40000004100 */
[----:B-----5:R-:W-:Y:S02]  /*1f20*/  HADD2.F32 R27, -RZ, R45.H0_H0 ;  /* 0x2000002dff1b7230 */ /* 0x020fe40000004100 */
[----:B------:R-:W-:-:S03]  /*1f30*/  HADD2.F32 R10, -RZ, R50.H0_H0 ;  /* 0x20000032ff0a7230 */ /* 0x000fc60000004100 */
        /* <DEDUP_REMOVED lines=13> */
.L_x_4270:
        /* <DEDUP_REMOVED lines=12> */
.L_x_4272:
[----:B------:R-:W-:Y:S05]  /*20d0*/  BSYNC B0 ;  /* 0x0000000000007941 */ /* 0x000fea0003800000 */
.L_x_4271:
[--C-:B------:R-:W-:Y:S01]  /*20e0*/  HADD2.F32 R5, -RZ, R23.reuse.H0_H0 ;  /* 0x20000017ff057230 */ /* 0x100fe20000004100 */
[----:B------:R-:W-:Y:S01]  /*20f0*/  ISETP.GE.U32.AND P1, PT, R35, c[0x0][0x1c8], PT ;  /* 0x0000720023007a0c */ /* 0x000fe20003f26070 */
[----:B------:R-:W-:-:S03]  /*2100*/  HADD2.F32 R23, -RZ, R23.H1_H1 ;  /* 0x30000017ff177230 */ /* 0x000fc60000004100 */
[--C-:B------:R-:W-:Y:S01]  /*2110*/  FADD.FTZ R4, R5, -R8.reuse ;  /* 0x8000000805047221 */ /* 0x100fe20000010000 */
[----:B------:R-:W-:Y:S01]  /*2120*/  ISETP.GE.AND.EX P1, PT, R28, c[0x0][0x1cc], PT, P1 ;  /* 0x000073001c007a0c */ /* 0x000fe20003f26310 */
[----:B0-----:R-:W-:Y:S02]  /*2130*/  FADD.FTZ R6, R23, -R8 ;  /* 0x8000000817067221 */ /* 0x001fe40000010000 */
        /* <DEDUP_REMOVED lines=16> */
.L_x_4273:
        /* <DEDUP_REMOVED lines=12> */
.L_x_4275:
[----:B------:R-:W-:Y:S05]  /*2300*/  BSYNC B0 ;  /* 0x0000000000007941 */ /* 0x000fea0003800000 */
.L_x_4274:
        /* <DEDUP_REMOVED lines=24> */
.L_x_4276:
        /* <DEDUP_REMOVED lines=12> */
.L_x_4278:
[----:B------:R-:W-:Y:S05]  /*2550*/  BSYNC B0 ;  /* 0x0000000000007941 */ /* 0x000fea0003800000 */
.L_x_4277:
[----:B------:R-:W-:Y:S01]  /*2560*/  HADD2.F32 R5, -RZ, R17.H0_H0 ;  /* 0x20000011ff057230 */ /* 0x000fe20000004100 */
[--C-:B------:R-:W-:Y:S01]  /*2570*/  FADD.FTZ R4, R47, -R8.reuse ;  /* 0x800000082f047221 */ /* 0x100fe20000010000 */
[----:B0-----:R-:W-:Y:S01]  /*2580*/  HADD2.F32 R7, -RZ, R16.H0_H0 ;  /* 0x20000010ff077230 */ /* 0x001fe20000004100 */
[----:B------:R-:W-:Y:S01]  /*2590*/  ISETP.GE.U32.AND P5, PT, R33, c[0x0][0x1c8], PT ;  /* 0x0000720021007a0c */ /* 0x000fe20003fa6070 */
        /* <DEDUP_REMOVED lines=42> */
[C-C-:B------:R-:W-:Y:S02]  /*2840*/  FFMA.FTZ R0, R22.reuse, R26, R27.reuse ;  /* 0x0000001a16007223 */ /* 0x140fe4000001001b */
[----:B------:R-:W-:Y:S02]  /*2850*/  FFMA.FTZ R22, R22, R46, R27 ;  /* 0x0000002e16167223 */ /* 0x000fe4000001001b */
[C-C-:B------:R-:W-:Y:S02]  /*2860*/  FFMA.FTZ R27, R9.reuse, R16, R10.reuse ;  /* 0x00000010091b7223 */ /* 0x140fe4000001000a */
[----:B------:R-:W-:-:S02]  /*2870*/  FFMA.FTZ R11, R9, R20, R10 ;  /* 0x00000014090b7223 */ /* 0x000fc4000001000a */
        /* <DEDUP_REMOVED lines=14> */
.L_x_4279:
        /* <DEDUP_REMOVED lines=12> */
.L_x_4281:
[----:B------:R-:W-:Y:S05]  /*2a20*/  BSYNC B0 ;  /* 0x0000000000007941 */ /* 0x000fea0003800000 */
.L_x_4280:
        /* <DEDUP_REMOVED lines=11> */
.L_x_4282:
        /* <DEDUP_REMOVED lines=12> */
.L_x_4284:
[----:B------:R-:W-:Y:S05]  /*2ba0*/  BSYNC B0 ;  /* 0x0000000000007941 */ /* 0x000fea0003800000 */
.L_x_4283:
        /* <DEDUP_REMOVED lines=11> */
.L_x_4285:
        /* <DEDUP_REMOVED lines=12> */
.L_x_4287:
[----:B------:R-:W-:Y:S05]  /*2d20*/  BSYNC B0 ;  /* 0x0000000000007941 */ /* 0x000fea0003800000 */
.L_x_4286:
        /* <DEDUP_REMOVED lines=11> */
.L_x_4288:
        /* <DEDUP_REMOVED lines=12> */
.L_x_4290:
[----:B------:R-:W-:Y:S05]  /*2ea0*/  BSYNC B0 ;  /* 0x0000000000007941 */ /* 0x000fea0003800000 */
.L_x_4289:
        /* <DEDUP_REMOVED lines=11> */
.L_x_4291:
        /* <DEDUP_REMOVED lines=11> */
.L_x_4293:
[----:B------:R-:W-:Y:S05]  /*3010*/  BSYNC B0 ;  /* 0x0000000000007941 */ /* 0x000fea0003800000 */
.L_x_4292:
[----:B------:R-:W-:Y:S02]  /*3020*/  IADD3 R38, R38, c[0x0][0x10], RZ ;  /* 0x0000040026267a10 */ /* 0x000fe40007ffe0ff */
[----:B------:R-:W-:Y:S02]  /*3030*/  IADD3 R42, R42, 0x1, RZ ;  /* 0x000000012a2a7810 */ /* 0x000fe40007ffe0ff */
[----:B------:R-:W-:-:S13]  /*3040*/  ISETP.GE.AND P1, PT, R38, UR4, PT ;  /* 0x0000000426007c0c */ /* 0x000fda000bf26270 */
[----:B------:R-:W-:Y:S01]  /*3050*/  @P1 CALL.REL.NOINC `(.L_x_4294) ;  /* 0x0000001000001944 */ /* 0x000fe20003c00000 */
[----:B------:R-:W-:Y:S05]  /*3060*/  BRA `(.L_x_4295) ;  /* 0xffffd1a000007947 */ /* 0x000fea000383ffff */
.L_x_4294:
[----:B------:R-:W-:Y:S05]  /*3070*/  EXIT ;  /* 0x000000000000794d */ /* 0x000fea0003800000 */
.L_x_4296:
        /* <DEDUP_REMOVED lines=16> */
.L_x_5207:


//--------------------- .text._Z35group_norm_nhwc_fwd_one_pass_kernelI11Fp16IOFp16WLi256ELi84ELi672EEv26Group_norm_nhwc_fwd_params --------------------------
	.section	.text._Z35group_norm_nhwc_fwd_one_pass_kernelI11Fp16IOFp16WLi256ELi84ELi672EEv26Group_norm_nhwc_fwd_params,"ax",@progbits
	.sectioninfo	@"SHI_REGISTERS=80"
	.align	128
        .global         _Z35group_norm_nhwc_fwd_one_pass_kernelI11Fp16IOFp16WLi256ELi84ELi672EEv26Group_norm_nhwc_fwd_params
        .type           _Z35group_norm_nhwc_fwd_one_pass_kernelI11Fp16IOFp16WLi256ELi84ELi672EEv26Group_norm_nhwc_fwd_params,@function
        .size           _Z35group_norm_nhwc_fwd_one_pass_kernelI11Fp16IOFp16WLi256ELi84ELi672EEv26Group_norm_nhwc_fwd_params,(.L_x_5208 - _Z35group_norm_nhwc_fwd_one_pass_kernelI11Fp16IOFp16WLi256ELi84ELi672EEv26Group_norm_nhwc_fwd_params)
        .other          _Z35group_norm_nhwc_fwd_one_pass_kernelI11Fp16IOFp16WLi256ELi84ELi672EEv26Group_norm_nhwc_fwd_params,@"STO_CUDA_ENTRY STV_DEFAULT"
_Z35group_norm_nhwc_fwd_one_pass_kernelI11Fp16IOFp16WLi256ELi84ELi672EEv26Group_norm_nhwc_fwd_params:
.text._Z35group_norm_nhwc_fwd_one_pass_kernelI11Fp16IOFp16WLi256ELi84ELi672EEv26Group_norm_nhwc_fwd_params:
        /* <DEDUP_REMOVED lines=41> */
.L_x_4355:
        /* <DEDUP_REMOVED lines=444> */
.L_x_4298:
[----:B------:R-:W-:Y:S05]  /*1e50*/  BSYNC B0 ;  /* 0x0000000000007941 */ /* 0x000fea0003800000 */
.L_x_4297:
        /* <DEDUP_REMOVED lines=25> */
.L_x_4301:
[----:B------:R-:W2:Y:S01]  /*1ff0*/  LDG.E.STRONG.GPU R20, [R18.64] ;  /* 0x0000000612147981 */ /* 0x000ea2000c1ef900 */
[----:B------:R-:W-:Y:S01]  /*2000*/  YIELD ;  /* 0x0000000000007946 */ /* 0x000fe20003800000 */
[----:B--2---:R-:W-:Y:S01]  /*2010*/  ISETP.NE.AND P1, PT, R20, R21, PT ;  /* 0x000000151400720c */ /* 0x004fe20003f25270 */
[----:B------:R-:W-:-:S12]  /*2020*/  CCTL.IVALL ;  /* 0x00000000ff00798f */ /* 0x000fd80002000000 */
[----:B------:R-:W-:Y:S05]  /*2030*/  @P1 BRA `(.L_x_4301) ;  /* 0xffffffb000001947 */ /* 0x000fea000383ffff */
.L_x_4300:
        /* <DEDUP_REMOVED lines=11> */
.L_x_4303:
        /* <DEDUP_REMOVED lines=59> */
.L_x_4302:
        /* <DEDUP_REMOVED lines=19> */
.L_x_4305:
[----:B------:R-:W-:Y:S05]  /*25d0*/  BSYNC B0 ;  /* 0x0000000000007941 */ /* 0x000fea0003800000 */
.L_x_4304:
        /* <DEDUP_REMOVED lines=30> */
.L_x_4299:
        /* <DEDUP_REMOVED lines=19> */
[--C-:B--2---:R-:W-:Y:S01]  /*28f0*/  HADD2.F32 R27, -RZ, R47.reuse.H1_H1 ;  /* 0x3000002fff1b7230 */ /* 0x104fe20000004100 */
[----:B------:R-:W-:Y:S01]  /*2900*/  ISETP.NE.AND P5, PT, RZ, UR5, PT ;  /* 0x00000005ff007c0c */ /* 0x000fe2000bfa5270 */
[----:B------:R-:W0:Y:S01]  /*2910*/  LDS.64 R20, [0xc8] ;  /* 0x0000c800ff147984 */ /* 0x000e220000000a00 */
[----:B---3--:R-:W-:Y:S01]  /*2920*/  HADD2.F32 R25, -RZ, R47.H0_H0 ;  /* 0x2000002fff197230 */ /* 0x008fe20000004100 */
[----:B0-----:R-:W-:-:S04]  /*2930*/  FMUL.FTZ R22, R20, c[0x0][0x1f4] ;  /* 0x00007d0014167a20 */ /* 0x001fc80000410000 */
[----:B------:R-:W-:Y:S02]  /*2940*/  FMUL.FTZ R20, R22, R22 ;  /* 0x0000001616147220 */ /* 0x000fe40000410000 */
[----:B------:R-:W-:Y:S02]  /*2950*/  FADD.FTZ R27, R27, -R22 ;  /* 0x800000161b1b7221 */ /* 0x000fe40000010000 */
[----:B------:R-:W-:Y:S02]  /*2960*/  FFMA.FTZ R20, R21, c[0x0][0x1f4], -R20 ;  /* 0x00007d0015147a23 */ /* 0x000fe40000010814 */
[----:B------:R-:W-:-:S03]  /*2970*/  FADD.FTZ R25, R25, -R22 ;  /* 0x8000001619197221 */ /* 0x000fc60000010000 */
[----:B------:R-:W-:-:S13]  /*2980*/  FSETP.GTU.FTZ.AND P1, PT, R20, RZ, PT ;  /* 0x000000ff1400720b */ /* 0x000fda0003f3c000 */
[----:B------:R-:W-:-:S04]  /*2990*/  @P1 FADD.FTZ R21, R20, c[0x0][0x188] ;  /* 0x0000620014151621 */ /* 0x000fc80000010000 */
[----:B------:R0:W1:Y:S02]  /*29a0*/  @P1 MUFU.RSQ R16, R21 ;  /* 0x0000001500101308 */ /* 0x0000640000001400 */
[----:B0-----:R-:W-:Y:S01]  /*29b0*/  HADD2.F32 R21, -RZ, R10.H0_H0 ;  /* 0x2000000aff157230 */ /* 0x001fe20000004100 */
[-C--:B-1----:R-:W-:Y:S02]  /*29c0*/  FMUL.FTZ R27, R27, R16.reuse ;  /* 0x000000101b1b7220 */ /* 0x082fe40000410000 */
[----:B------:R-:W-:Y:S01]  /*29d0*/  FMUL.FTZ R25, R25, R16 ;  /* 0x0000001019197220 */ /* 0x000fe20000410000 */
[----:B----4-:R-:W-:Y:S02]  /*29e0*/  HADD2.F32 R17, -RZ, R74.H0_H0 ;  /* 0x2000004aff117230 */ /* 0x010fe40000004100 */
[----:B-----5:R-:W-:Y:S02]  /*29f0*/  HADD2.F32 R18, -RZ, R75.H0_H0 ;  /* 0x2000004bff127230 */ /* 0x020fe40000004100 */
[----:B------:R-:W-:-:S02]  /*2a00*/  HADD2.F32 R20, -RZ, R23.H0_H0 ;  /* 0x20000017ff147230 */ /* 0x000fc40000004100 */
[----:B------:R-:W-:Y:S02]  /*2a10*/  HADD2.F32 R23, -RZ, R10.H1_H1 ;  /* 0x3000000aff177230 */ /* 0x000fe40000004100 */
[----:B------:R-:W-:Y:S01]  /*2a20*/  HADD2.F32 R19, -RZ, R76.H0_H0 ;  /* 0x2000004cff137230 */ /* 0x000fe20000004100 */
[----:B------:R-:W-:-:S04]  /*2a30*/  FFMA.FTZ R47, R17, R25, R20 ;  /* 0x00000019112f7223 */ /* 0x000fc80000010014 */
        /* <DEDUP_REMOVED lines=12> */
.L_x_4306:
        /* <DEDUP_REMOVED lines=12> */
.L_x_4308:
[----:B------:R-:W-:Y:S05]  /*2bc0*/  BSYNC B0 ;  /* 0x0000000000007941 */ /* 0x000fea0003800000 */
.L_x_4307:
        /* <DEDUP_REMOVED lines=32> */
.L_x_4309:
        /* <DEDUP_REMOVED lines=12> */
.L_x_4311:
[----:B------:R-:W-:Y:S05]  /*2e90*/  BSYNC B0 ;  /* 0x0000000000007941 */ /* 0x000fea0003800000 */
.L_x_4310:
        /* <DEDUP_REMOVED lines=17> */
.L_x_4312:
        /* <DEDUP_REMOVED lines=12> */
.L_x_4314:
[----:B------:R-:W-:Y:S05]  /*3070*/  BSYNC B0 ;  /* 0x0000000000007941 */ /* 0x000fea0003800000 */
.L_x_4313:
        /* <DEDUP_REMOVED lines=17> */
.L_x_4315:
        /* <DEDUP_REMOVED lines=12> */
.L_x_4317:
[----:B------:R-:W-:Y:S05]  /*3250*/  BSYNC B0 ;  /* 0x0000000000007941 */ /* 0x000fea0003800000 */
.L_x_4316:
        /* <DEDUP_REMOVED lines=69> */
.L_x_4318:
        /* <DEDUP_REMOVED lines=12> */
.L_x_4320:
[----:B------:R-:W-:Y:S05]  /*3770*/  BSYNC B0 ;  /* 0x0000000000007941 */ /* 0x000fea0003800000 */
.L_x_4319:
        /* <DEDUP_REMOVED lines=13> */
.L_x_4321:
        /* <DEDUP_REMOVED lines=12> */
.L_x_4323:
[----:B------:R-:W-:Y:S05]  /*3910*/  BSYNC B0 ;  /* 0x0000000000007941 */ /* 0x000fea0003800000 */
.L_x_4322:
        /* <DEDUP_REMOVED lines=48> */
.L_x_4324:
        /* <DEDUP_REMOVED lines=12> */
.L_x_4326:
[----:B------:R-:W-:Y:S05]  /*3ce0*/  BSYNC B0 ;  /* 0x0000000000007941 */ /* 0x000fea0003800000 */
.L_x_4325:
        /* <DEDUP_REMOVED lines=13> */
.L_x_4327:
        /* <DEDUP_REMOVED lines=12> */
.L_x_4329:
[----:B------:R-:W-:Y:S05]  /*3e80*/  BSYNC B0 ;  /* 0x0000000000007941 */ /* 0x000fea0003800000 */
.L_x_4328:
        /* <DEDUP_REMOVED lines=13> */
.L_x_4330:
        /* <DEDUP_REMOVED lines=12> */
.L_x_4332:
[----:B------:R-:W-:Y:S05]  /*4020*/  BSYNC B0 ;  /* 0x0000000000007941 */ /* 0x000fea0003800000 */
.L_x_4331:
        /* <DEDUP_REMOVED lines=13> */
.L_x_4333:
        /* <DEDUP_REMOVED lines=12> */
.L_x_4335:
[----:B------:R-:W-:Y:S05]  /*41c0*/  BSYNC B0 ;  /* 0x0000000000007941 */ /* 0x000fea0003800000 */
.L_x_4334:
        /* <DEDUP_REMOVED lines=13> */
.L_x_4336:
        /* <DEDUP_REMOVED lines=12> */
.L_x_4338:
[----:B------:R-:W-:Y:S05]  /*4360*/  BSYNC B0 ;  /* 0x0000000000007941 */ /* 0x000fea0003800000 */
.L_x_4337:
        /* <DEDUP_REMOVED lines=36> */
.L_x_4339:
        /* <DEDUP_REMOVED lines=12> */
.L_x_4341:
[----:B------:R-:W-:Y:S05]  /*4670*/  BSYNC B0 ;  /* 0x0000000000007941 */ /* 0x000fea0003800000 */
.L_x_4340:
        /* <DEDUP_REMOVED lines=11> */
.L_x_4342:
        /* <DEDUP_REMOVED lines=12> */
.L_x_4344:
[----:B------:R-:W-:Y:S05]  /*47f0*/  BSYNC B0 ;  /* 0x0000000000007941 */ /* 0x000fea0003800000 */
.L_x_4343:
        /* <DEDUP_REMOVED lines=11> */
.L_x_4345:
        /* <DEDUP_REMOVED lines=12> */
.L_x_4347:
[----:B------:R-:W-:Y:S05]  /*4970*/  BSYNC B0 ;  /* 0x0000000000007941 */ /* 0x000fea0003800000 */
.L_x_4346:
        /* <DEDUP_REMOVED lines=11> */
.L_x_4348:
        /* <DEDUP_REMOVED lines=12> */
.L_x_4350:
[----:B------:R-:W-:Y:S05]  /*4af0*/  BSYNC B0 ;  /* 0x0000000000007941 */ /* 0x000fea0003800000 */
.L_x_4349:
        /* <DEDUP_REMOVED lines=11> */
.L_x_4351:
        /* <DEDUP_REMOVED lines=11> */
.L_x_4353:
[----:B------:R-:W-:Y:S05]  /*4c60*/  BSYNC B0 ;  /* 0x0000000000007941 */ /* 0x000fea0003800000 */
.L_x_4352:
[----:B------:R-:W-:Y:S02]  /*4c70*/  IADD3 R66, R66, c[0x0][0x10], RZ ;  /* 0x0000040042427a10 */ /* 0x000fe40007ffe0ff */
[----:B------:R-:W-:Y:S02]  /*4c80*/  IADD3 R48, R48, 0x1, RZ ;  /* 0x0000000130307810 */ /* 0x000fe40007ffe0ff */
[----:B------:R-:W-:-:S13]  /*4c90*/  ISETP.GE.AND P1, PT, R66, UR4, PT ;  /* 0x0000000442007c0c */ /* 0x000fda000bf26270 */
[----:B------:R-:W-:Y:S01]  /*4ca0*/  @P1 CALL.REL.NOINC `(.L_x_4354) ;  /* 0x0000001000001944 */ /* 0x000fe20003c00000 */
[----:B------:R-:W-:Y:S05]  /*4cb0*/  BRA `(.L_x_4355) ;  /* 0xffffb5d000007947 */ /* 0x000fea000383ffff */
.L_x_4354:
[----:B------:R-:W-:Y:S05]  /*4cc0*/  EXIT ;  /* 0x000000000000794d */ /* 0x000fea0003800000 */
.L_x_4356:
        /* <DEDUP_REMOVED lines=11> */
.L_x_5208:


//--------------------- .text._Z35group_norm_nhwc_fwd_one_pass_kernelI11Fp16IOFp16WLi512ELi84ELi672EEv26Group_norm_nhwc_fwd_params --------------------------
	.section	.text._Z35group_norm_nhwc_fwd_one_pass_kernelI11Fp16IOFp16WLi512ELi84ELi672EEv26Group_norm_nhwc_fwd_params,"ax",@progbits
	.sectioninfo	@"SHI_REGISTERS=80"
	.align	128
        .global         _Z35group_norm_nhwc_fwd_one_pass_kernelI11Fp16IOFp16WLi512ELi84ELi672EEv26Group_norm_nhwc_fwd_params
        .type           _Z35group_norm_nhwc_fwd_one_pass_kernelI11Fp16IOFp16WLi512ELi84ELi672EEv26Group_norm_nhwc_fwd_params,@function
        .size           _Z35group_norm_nhwc_fwd_one_pass_kernelI11Fp16IOFp16WLi512ELi84ELi672EEv26Group_norm_nhwc_fwd_params,(.L_x_5209 - _Z35group_norm_nhwc_fwd_one_pass_kernelI11Fp16IOFp16WLi512ELi84ELi672EEv26Group_norm_nhwc_fwd_params)
        .other          _Z35group_norm_nhwc_fwd_one_pass_kernelI11Fp16IOFp16WLi512ELi84ELi672EEv26Group_norm_nhwc_fwd_params,@"STO_CUDA_ENTRY STV_DEFAULT"
_Z35group_norm_nhwc_fwd_one_pass_kernelI11Fp16IOFp16WLi512ELi84ELi672EEv26Group_norm_nhwc_fwd_params:
.text._Z35group_norm_nhwc_fwd_one_pass_kernelI11Fp16IOFp16WLi512ELi84ELi672EEv26Group_norm_nhwc_fwd_params:
        /* <DEDUP_REMOVED lines=58> */
.L_x_4463:
        /* <DEDUP_REMOVED lines=783> */
.L_x_4358:
[----:B------:R-:W-:Y:S05]  /*3490*/  BSYNC B0 ;  /* 0x0000000000007941 */ /* 0x000fea0003800000 */
.L_x_4357:
        /* <DEDUP_REMOVED lines=34> */
.L_x_4361:
[----:B------:R-:W2:Y:S01]  /*36c0*/  LDG.E.STRONG.GPU R23, [R20.64] ;  /* 0x0000000c14177981 */ /* 0x000ea2000c1ef900 */
[----:B------:R-:W-:Y:S01]  /*36d0*/  YIELD ;  /* 0x0000000000007946 */ /* 0x000fe20003800000 */
[----:B--2---:R-:W-:Y:S01]  /*36e0*/  ISETP.NE.AND P1, PT, R23, R22, PT ;  /* 0x000000161700720c */ /* 0x004fe20003f25270 */
[----:B------:R-:W-:-:S12]  /*36f0*/  CCTL.IVALL ;  /* 0x00000000ff00798f */ /* 0x000fd80002000000 */
[----:B------:R-:W-:Y:S05]  /*3700*/  @P1 BRA `(.L_x_4361) ;  /* 0xffffffb000001947 */ /* 0x000fea000383ffff */
.L_x_4360:
        /* <DEDUP_REMOVED lines=11> */
.L_x_4363:
        /* <DEDUP_REMOVED lines=71> */
.L_x_4362:
        /* <DEDUP_REMOVED lines=25> */
.L_x_4365:
[----:B------:R-:W-:Y:S05]  /*3dc0*/  BSYNC B0 ;  /* 0x0000000000007941 */ /* 0x000fea0003800000 */
.L_x_4364:
        /* <DEDUP_REMOVED lines=35> */
.L_x_4359:
[----:B------:R-:W-:Y:S01]  /*4000*/  LOP3.LUT P1, RZ, R45, UR16, RZ, 0xfc, !PT ;  /* 0x000000102dff7c12 */ /* 0x000fe2000f82fcff */
[----:B------:R-:W-:Y:S01]  /*4010*/  @!P3 STS.64 [0xc8], R42 ;  /* 0x0000c82aff00b388 */ /* 0x000fe20000000a00 */
[----:B------:R-:W-:Y:S02]  /*4020*/  ISETP.EQ.U32.AND P2, PT, RZ, c[0x0][0x168], PT ;  /* 0x00005a00ff007a0c */ /* 0x000fe40003f42070 */
[----:B------:R-:W-:Y:S02]  /*4030*/  MOV R20, UR9 ;  /* 0x0000000900147c02 */ /* 0x000fe40008000f00 */
[----:B------:R-:W-:-:S13]  /*4040*/  ISETP.EQ.OR.EX P1, PT, RZ, c[0x0][0x16c], P1, P2 ;  /* 0x00005b00ff007a0c */ /* 0x000fda0000f22720 */
[----:B------:R-:W-:Y:S01]  /*4050*/  @!P1 MOV R21, 0x8 ;  /* 0x0000000800159802 */ /* 0x000fe20000000f00 */
[----:B------:R-:W-:Y:S02]  /*4060*/  @!P1 FMUL.FTZ R23, R43, c[0x0][0x1f4] ;  /* 0x00007d002b179a20 */ /* 0x000fe40000410000 */
[----:B------:R-:W-:Y:S02]  /*4070*/  @!P1 FMUL.FTZ R22, R42, c[0x0][0x1f4] ;  /* 0x00007d002a169a20 */ /* 0x000fe40000410000 */
[----:B------:R-:W-:-:S05]  /*4080*/  @!P1 IMAD.WIDE R20, R21, R20, c[0x0][0x168] ;  /* 0x00005a0015149625 */ /* 0x000fca00078e0214 */
[----:B------:R1:W-:Y:S04]  /*4090*/  @!P1 STG.E.64 [R20.64], R22 ;  /* 0x0000001614009986 */ /* 0x0003e8000c101b0c */
[----:B------:R-:W-:Y:S01]  /*40a0*/  BAR.SYNC.DEFER_BLOCKING 0x0 ;  /* 0x0000000000007b1d */ /* 0x000fe20000010000 */
[----:B-1----:R-:W-:Y:S01]  /*40b0*/  HFMA2.MMA R23, -RZ, RZ, 0, 1.1920928955078125e-07 ;  /* 0x00000002ff177435 */ /* 0x002fe200000001ff */
[----:B------:R-:W-:-:S04]  /*40c0*/  IADD3 R22, R44, UR14, RZ ;  /* 0x0000000e2c167c10 */ /* 0x000fc8000fffe0ff */
[----:B------:R-:W1:Y:S02]  /*40d0*/  LDS.64 R20, [0xc8] ;  /* 0x0000c800ff147984 */ /* 0x000e640000000a00 */
[----:B-1----:R-:W-:-:S04]  /*40e0*/  FMUL.FTZ R20, R20, c[0x0][0x1f4] ;  /* 0x00007d0014147a20 */ /* 0x002fc80000410000 */
[----:B------:R-:W1:Y:S02]  /*40f0*/  R2UR UR5, R20 ;  /* 0x00000000140573c2 */ /* 0x000e6400000e0000 */
[----:B-1----:R-:W-:-:S05]  /*4100*/  MOV R20, UR5 ;  /* 0x0000000500147c02 */ /* 0x002fca0008000f00 */
[----:B------:R-:W-:-:S04]  /*4110*/  FMUL.FTZ R20, R20, UR5 ;  /* 0x0000000514147c20 */ /* 0x000fc80008410000 */
[----:B------:R-:W-:Y:S02]  /*4120*/  FFMA.FTZ R46, R21, c[0x0][0x1f4], -R20 ;  /* 0x00007d00152e7a23 */ /* 0x000fe40000010814 */
[----:B------:R-:W-:-:S04]  /*4130*/  IMAD.WIDE R20, R22, R23, c[0x0][0x178] ;  /* 0x00005e0016147625 */ /* 0x000fc800078e0217 */
[----:B------:R-:W-:Y:S01]  /*4140*/  IMAD.WIDE R22, R22, R23, c[0x0][0x180] ;  /* 0x0000600016167625 */ /* 0x000fe200078e0217 */
[----:B0-----:R0:W2:Y:S04]  /*4150*/  LDG.E.U16 R42, [R20.64] ;  /* 0x0000000c142a7981 */ /* 0x0010a8000c1e1500 */
        /* <DEDUP_REMOVED lines=10> */
[--C-:B------:R-:W-:Y:S02]  /*4200*/  HADD2.F32 R21, -RZ, R31.reuse.H0_H0 ;  /* 0x2000001fff157230 */ /* 0x100fe40000004100 */
[----:B-1----:R-:W-:Y:S01]  /*4210*/  HADD2.F32 R23, -RZ, R31.H1_H1 ;  /* 0x3000001fff177230 */ /* 0x002fe20000004100 */
        /* <DEDUP_REMOVED lines=23> */
.L_x_4366:
[----:B------:R-:W-:Y:S01]  /*4390*/  BSSY B0, `(.L_x_4367) ;  /* 0x000000d000007945 */ /* 0x000fe20003800000 */
[----:B------:R-:W-:Y:S05]  /*43a0*/  @!P0 BRA `(.L_x_4368) ;  /* 0x000000b000008947 */ /* 0x000fea0003800000 */
[----:B------:R-:W-:Y:S02]  /*43b0*/  SHF.R.S32.HI R20, RZ, 0x1f, R41 ;  /* 0x0000001fff147819 */ /* 0x000fe40000011429 */
[----:B------:R-:W-:Y:S02]  /*43c0*/  MOV R21, R19 ;  /* 0x0000001300157202 */ /* 0x000fe40000000f00 */
[----:B------:R-:W-:Y:S01]  /*43d0*/  F2FP.PACK_AB R47, R23, R47 ;  /* 0x0000002f172f723e */ /* 0x000fe200000000ff */
        /* <DEDUP_REMOVED lines=8> */
.L_x_4368:
[----:B------:R-:W-:Y:S05]  /*4460*/  BSYNC B0 ;  /* 0x0000000000007941 */ /* 0x000fea0003800000 */
.L_x_4367:
        /* <DEDUP_REMOVED lines=23> */
.L_x_4369:
        /* <DEDUP_REMOVED lines=12> */
.L_x_4371:
[----:B------:R-:W-:Y:S05]  /*46a0*/  BSYNC B0 ;  /* 0x0000000000007941 */ /* 0x000fea0003800000 */
.L_x_4370:
        /* <DEDUP_REMOVED lines=25> */
.L_x_4372:
        /* <DEDUP_REMOVED lines=12> */
.L_x_4374:
[----:B------:R-:W-:Y:S05]  /*4900*/  BSYNC B0 ;  /* 0x0000000000007941 */ /* 0x000fea0003800000 */
.L_x_4373:
        /* <DEDUP_REMOVED lines=23> */
.L_x_4375:
        /* <DEDUP_REMOVED lines=12> */
.L_x_4377:
[----:B------:R-:W-:Y:S05]  /*4b40*/  BSYNC B0 ;  /* 0x0000000000007941 */ /* 0x000fea0003800000 */
.L_x_4376:
        /* <DEDUP_REMOVED lines=24> */
.L_x_4378:
        /* <DEDUP_REMOVED lines=12> */
.L_x_4380:
[----:B------:R-:W-:Y:S05]  /*4d90*/  BSYNC B0 ;  /* 0x0000000000007941 */ /* 0x000fea0003800000 */
.L_x_4379:
        /* <DEDUP_REMOVED lines=30> */
.L_x_4381:
        /* <DEDUP_REMOVED lines=12> */
.L_x_4383:
[----:B------:R-:W-:Y:S05]  /*5040*/  BSYNC B0 ;  /* 0x0000000000007941 */ /* 0x000fea0003800000 */
.L_x_4382:
        /* <DEDUP_REMOVED lines=17> */
.L_x_4384:
        /* <DEDUP_REMOVED lines=12> */
.L_x_4386:
[----:B------:R-:W-:Y:S05]  /*5220*/  BSYNC B0 ;  /* 0x0000000000007941 */ /* 0x000fea0003800000 */
.L_x_4385:
        /* <DEDUP_REMOVED lines=35> */
.L_x_4387:
        /* <DEDUP_REMOVED lines=12> */
.L_x_4389:
[----:B------:R-:W-:Y:S05]  /*5520*/  BSYNC B0 ;  /* 0x0000000000007941 */ /* 0x000fea0003800000 */
.L_x_4388:
        /* <DEDUP_REMOVED lines=17> */
.L_x_4390:
        /* <DEDUP_REMOVED lines=12> */
.L_x_4392:
[----:B------:R-:W-:Y:S05]  /*5700*/  BSYNC B0 ;  /* 0x0000000000007941 */ /* 0x000fea0003800000 */
.L_x_4391:
        /* <DEDUP_REMOVED lines=17> */
.L_x_4393:
        /* <DEDUP_REMOVED lines=12> */
.L_x_4395:
[----:B------:R-:W-:Y:S05]  /*58e0*/  BSYNC B0 ;  /* 0x0000000000007941 */ /* 0x000fea0003800000 */
.L_x_4394:
        /* <DEDUP_REMOVED lines=35> */
.L_x_4396:
        /* <DEDUP_REMOVED lines=12> */
.L_x_4398:
[----:B------:R-:W-:Y:S05]  /*5be0*/  BSYNC B0 ;  /* 0x0000000000007941 */ /* 0x000fea0003800000 */
.L_x_4397:
        /* <DEDUP_REMOVED lines=17> */
.L_x_4399:
        /* <DEDUP_REMOVED lines=12> */
.L_x_4401:
[----:B------:R-:W-:Y:S05]  /*5dc0*/  BSYNC B0 ;  /* 0x0000000000007941 */ /* 0x000fea0003800000 */
.L_x_4400:
        /* <DEDUP_REMOVED lines=17> */
.L_x_4402:
        /* <DEDUP_REMOVED lines=12> */
.L_x_4404:
[----:B------:R-:W-:Y:S05]  /*5fa0*/  BSYNC B0 ;  /* 0x0000000000007941 */ /* 0x000fea0003800000 */
.L_x_4403:
        /* <DEDUP_REMOVED lines=35> */
.L_x_4405:
        /* <DEDUP_REMOVED lines=12> */
.L_x_4407:
[----:B------:R-:W-:Y:S05]  /*62a0*/  BSYNC B0 ;  /* 0x0000000000007941 */ /* 0x000fea0003800000 */
.L_x_4406:
        /* <DEDUP_REMOVED lines=17> */
.L_x_4408:
        /* <DEDUP_REMOVED lines=12> */
.L_x_4410:
[----:B------:R-:W-:Y:S05]  /*6480*/  BSYNC B0 ;  /* 0x0000000000007941 */ /* 0x000fea0003800000 */
.L_x_4409:
        /* <DEDUP_REMOVED lines=17> */
.L_x_4411:
        /* <DEDUP_REMOVED lines=12> */
.L_x_4413:
[----:B------:R-:W-:Y:S05]  /*6660*/  BSYNC B0 ;  /* 0x0000000000007941 */ /* 0x000fea0003800000 */
.L_x_4412:
        /* <DEDUP_REMOVED lines=35> */
.L_x_4414:
        /* <DEDUP_REMOVED lines=12> */
.L_x_4416:
[----:B------:R-:W-:Y:S05]  /*6960*/  BSYNC B0 ;  /* 0x0000000000007941 */ /* 0x000fea0003800000 */
.L_x_4415:
        /* <DEDUP_REMOVED lines=17> */
.L_x_4417:
        /* <DEDUP_REMOVED lines=12> */
.L_x_4419:
[----:B------:R-:W-:Y:S05]  /*6b40*/  BSYNC B0 ;  /* 0x0000000000007941 */ /* 0x000fea0003800000 */
.L_x_4418:
        /* <DEDUP_REMOVED lines=17> */
.L_x_4420:
        /* <DEDUP_REMOVED lines=12> */
.L_x_4422:
[----:B------:R-:W-:Y:S05]  /*6d20*/  BSYNC B0 ;  /* 0x0000000000007941 */ /* 0x000fea0003800000 */
.L_x_4421:
        /* <DEDUP_REMOVED lines=35> */
.L_x_4423:
        /* <DEDUP_REMOVED lines=12> */
.L_x_4425:
[----:B------:R-:W-:Y:S05]  /*7020*/  BSYNC B0 ;  /* 0x0000000000007941 */ /* 0x000fea0003800000 */
.L_x_4424:
        /* <DEDUP_REMOVED lines=17> */
.L_x_4426:
        /* <DEDUP_REMOVED lines=12> */
.L_x_4428:
[----:B------:R-:W-:Y:S05]  /*7200*/  BSYNC B0 ;  /* 0x0000000000007941 */ /* 0x000fea0003800000 */
.L_x_4427:
        /* <DEDUP_REMOVED lines=17> */
.L_x_4429:
        /* <DEDUP_REMOVED lines=12> */
.L_x_4431:
[----:B------:R-:W-:Y:S05]  /*73e0*/  BSYNC B0 ;  /* 0x0000000000007941 */ /* 0x000fea0003800000 */
.L_x_4430:
        /* <DEDUP_REMOVED lines=77> */
.L_x_4432:
        /* <DEDUP_REMOVED lines=12> */
.L_x_4434:
[----:B------:R-:W-:Y:S05]  /*7980*/  BSYNC B0 ;  /* 0x0000000000007941 */ /* 0x000fea0003800000 */
.L_x_4433:
        /* <DEDUP_REMOVED lines=17> */
.L_x_4435:
        /* <DEDUP_REMOVED lines=12> */
.L_x_4437:
[----:B------:R-:W-:Y:S05]  /*7b60*/  BSYNC B0 ;  /* 0x0000000000007941 */ /* 0x000fea0003800000 */
.L_x_4436:
        /* <DEDUP_REMOVED lines=14> */
.L_x_4438:
        /* <DEDUP_REMOVED lines=12> */
.L_x_4440:
[----:B------:R-:W-:Y:S05]  /*7d10*/  BSYNC B0 ;  /* 0x0000000000007941 */ /* 0x000fea0003800000 */
.L_x_4439:
        /* <DEDUP_REMOVED lines=13> */
.L_x_4441:
        /* <DEDUP_REMOVED lines=12> */
.L_x_4443:
[----:B------:R-:W-:Y:S05]  /*7eb0*/  BSYNC B0 ;  /* 0x0000000000007941 */ /* 0x000fea0003800000 */
.L_x_4442:
        /* <DEDUP_REMOVED lines=12> */
.L_x_4444:
        /* <DEDUP_REMOVED lines=12> */
.L_x_4446:
[----:B------:R-:W-:Y:S05]  /*8040*/  BSYNC B0 ;  /* 0x0000000000007941 */ /* 0x000fea0003800000 */
.L_x_4445:
        /* <DEDUP_REMOVED lines=51> */
.L_x_4447:
        /* <DEDUP_REMOVED lines=12> */
.L_x_4449:
[----:B------:R-:W-:Y:S05]  /*8440*/  BSYNC B0 ;  /* 0x0000000000007941 */ /* 0x000fea0003800000 */
.L_x_4448:
        /* <DEDUP_REMOVED lines=11> */
.L_x_4450:
        /* <DEDUP_REMOVED lines=12> */
.L_x_4452:
[----:B------:R-:W-:Y:S05]  /*85c0*/  BSYNC B0 ;  /* 0x0000000000007941 */ /* 0x000fea0003800000 */
.L_x_4451:
        /* <DEDUP_REMOVED lines=11> */
.L_x_4453:
        /* <DEDUP_REMOVED lines=12> */
.L_x_4455:
[----:B------:R-:W-:Y:S05]  /*8740*/  BSYNC B0 ;  /* 0x0000000000007941 */ /* 0x000fea0003800000 */
.L_x_4454:
        /* <DEDUP_REMOVED lines=11> */
.L_x_4456:
        /* <DEDUP_REMOVED lines=12> */
.L_x_4458:
[----:B------:R-:W-:Y:S05]  /*88c0*/  BSYNC B0 ;  /* 0x0000000000007941 */ /* 0x000fea0003800000 */
.L_x_4457:
        /* <DEDUP_REMOVED lines=11> */
.L_x_4459:
        /* <DEDUP_REMOVED lines=12> */
.L_x_4461:
[----:B------:R-:W-:Y:S05]  /*8a40*/  BSYNC B0 ;  /* 0x0000000000007941 */ /* 0x000fea0003800000 */
.L_x_4460:
[----:B------:R-:W-:Y:S02]  /*8a50*/  ULDC UR5, c[0x0][0x10] ;  /* 0x0000040000057ab9 */ /* 0x000fe40000000800 */
[----:B------:R-:W-:Y:S02]  /*8a60*/  UIADD3 UR9, UR9, UR5, URZ ;  /* 0x0000000509097290 */ /* 0x000fe4000fffe03f */
[----:B------:R-:W-:Y:S02]  /*8a70*/  UIADD3 UR4, UR4, 0x1, URZ ;  /* 0x0000000104047890 */ /* 0x000fe4000fffe03f */
[----:B------:R-:W-:-:S06]  /*8a80*/  UISETP.GE.AND UP0, UPT, UR9, UR8, UPT ;  /* 0x000000080900728c */ /* 0x000fcc000bf06270 */
[----:B------:R-:W-:-:S13]  /*8a90*/  PLOP3.LUT P1, PT, PT, PT, UP0, 0x80, 0x0 ;  /* 0x000000000000781c */ /* 0x000fda0003f2f008 */
[----:B------:R-:W-:Y:S01]  /*8aa0*/  @P1 CALL.REL.NOINC `(.L_x_4462) ;  /* 0x0000001000001944 */ /* 0x000fe20003c00000 */
[----:B------:R-:W-:Y:S05]  /*8ab0*/  BRA `(.L_x_4463) ;  /* 0xffff78e000007947 */ /* 0x000fea000383ffff */
.L_x_4462:
[----:B------:R-:W-:Y:S05]  /*8ac0*/  EXIT ;  /* 0x000000000000794d */ /* 0x000fea0003800000 */
.L_x_4464:
        /* <DEDUP_REMOVED lines=11> */
.L_x_5209:


//--------------------- .text._Z35group_norm_nhwc_fwd_one_pass_kernelI11Fp32IOFp32WLi64ELi84ELi672EEv26Group_norm_nhwc_fwd_params --------------------------
	.section	.text._Z35group_norm_nhwc_fwd_one_pass_kernelI11Fp32IOFp32WLi64ELi84ELi672EEv26Group_norm_nhwc_fwd_params,"ax",@progbits
	.sectioninfo	@"SHI_REGISTERS=40"
	.align	128
        .global         _Z35group_norm_nhwc_fwd_one_pass_kernelI11Fp32IOFp32WLi64ELi84ELi672EEv26Group_norm_nhwc_fwd_params
        .type           _Z35group_norm_nhwc_fwd_one_pass_kernelI11Fp32IOFp32WLi64ELi84ELi672EEv26Group_norm_nhwc_fwd_params,@function
        .size           _Z35group_norm_nhwc_fwd_one_pass_kernelI11Fp32IOFp32WLi64ELi84ELi672EEv26Group_norm_nhwc_fwd_params,(.L_x_5210 - _Z35group_norm_nhwc_fwd_one_pass_kernelI11Fp32IOFp32WLi64ELi84ELi672EEv26Group_norm_nhwc_fwd_params)
        .other          _Z35group_norm_nhwc_fwd_one_pass_kernelI11Fp32IOFp32WLi64ELi84ELi672EEv26Group_norm_nhwc_fwd_params,@"STO_CUDA_ENTRY STV_DEFAULT"
_Z35group_norm_nhwc_fwd_one_pass_kernelI11Fp32IOFp32WLi64ELi84ELi672EEv26Group_norm_nhwc_fwd_params:
.text._Z35group_norm_nhwc_fwd_one_pass_kernelI11Fp32IOFp32WLi64ELi84ELi672EEv26Group_norm_nhwc_fwd_params:
        /* <DEDUP_REMOVED lines=11> */
[----:B------:R-:W-:Y:S01]  /*00b0*/  ULDC.64 UR6, c[0x0][0x118] ;  /* 0x0000460000067ab9 */ /* 0x000fe20000000a00 */
[----:B0-----:R-:W-:-:S05]  /*00c0*/  SHF.R.U32.HI R2, RZ, 0x1, R36 ;  /* 0x00000001ff027819 */ /* 0x001fca0000011624 */
[----:B------:R-:W-:-:S05]  /*00d0*/  IMAD.WIDE.U32 R2, R2, 0x30c30c31, RZ ;  /* 0x30c30c3102027825 */ /* 0x000fca00078e00ff */
[----:B------:R-:W-:Y:S02]  /*00e0*/  SHF.R.U32.HI R2, RZ, 0x2, R3 ;  /* 0x00000002ff027819 */ /* 0x000fe40000011603 */
[----:B------:R-:W-:-:S03]  /*00f0*/  SHF.R.S32.HI R3, RZ, 0x1f, R36 ;  /* 0x0000001fff037819 */ /* 0x000fc60000011424 */
[----:B-1----:R-:W-:Y:S01]  /*0100*/  IMAD R22, R33, c[0x0][0x1e4], R2 ;  /* 0x0000790021167a24 */ /* 0x002fe200078e0202 */
[----:B------:R-:W-:Y:S01]  /*0110*/  LEA.HI R3, R3, R36, RZ, 0x5 ;  /* 0x0000002403037211 */ /* 0x000fe200078f28ff */
[----:B------:R-:W-:-:S03]  /*0120*/  IMAD R25, R2, -0x2a, R36 ;  /* 0xffffffd602197824 */ /* 0x000fc600078e0224 */
[----:B------:R-:W-:Y:S02]  /*0130*/  ISETP.GE.U32.AND P0, PT, R22, c[0x0][0x1c8], PT ;  /* 0x0000720016007a0c */ /* 0x000fe40003f06070 */
[----:B------:R-:W-:Y:S02]  /*0140*/  SHF.R.S32.HI R34, RZ, 0x1f, R22 ;  /* 0x0000001fff227819 */ /* 0x000fe40000011416 */
[----:B------:R-:W-:Y:S02]  /*0150*/  SHF.R.S32.HI R32, RZ, 0x5, R3 ;  /* 0x00000005ff207819 */ /* 0x000fe40000011403 */
[----:B------:R-:W-:Y:S02]  /*0160*/  ISETP.GE.AND.EX P0, PT, R34, c[0x0][0x1cc], PT, P0 ;  /* 0x0000730022007a0c */ /* 0x000fe40003f06300 */
[----:B------:R-:W-:Y:S02]  /*0170*/  SHF.L.U32 R25, R25, 0x1, RZ ;  /* 0x0000000119197819 */ /* 0x000fe400000006ff */
[----:B------:R-:W-:-:S02]  /*0180*/  ISETP.LT.U32.AND P0, PT, R36, 0x2a0, !P0 ;  /* 0x000002a02400780c */ /* 0x000fc40004701070 */
[C---:B------:R-:W-:Y:S02]  /*0190*/  IADD3 R28, R22.reuse, 0x10, RZ ;  /* 0x00000010161c7810 */ /* 0x040fe40007ffe0ff */
[C---:B------:R-:W-:Y:S02]  /*01a0*/  IADD3 R27, R22.reuse, 0x20, RZ ;  /* 0x00000020161b7810 */ /* 0x040fe40007ffe0ff */
[----:B------:R-:W-:-:S06]  /*01b0*/  IADD3 R26, R22, 0x30, RZ ;  /* 0x00000030161a7810 */ /* 0x000fcc0007ffe0ff */
.L_x_4487:
[----:B------:R-:W-:Y:S01]  /*01c0*/  IABS R5, c[0x0][0x1d8] ;  /* 0x0000760000057a13 */ /* 0x000fe20000000000 */
[----:B0-----:R-:W-:Y:S01]  /*01d0*/  @P0 IMAD R9, R34, c[0x0][0x1c0], RZ ;  /* 0x0000700022090a24 */ /* 0x001fe200078e02ff */
[----:B------:R-:W-:Y:S01]  /*01e0*/  SHF.R.S32.HI R30, RZ, 0x1f, R27 ;  /* 0x0000001fff1e7819 */ /* 0x000fe2000001141b */
[----:B------:R-:W-:Y:S01]  /*01f0*/  CS2R R20, SRZ ;  /* 0x0000000000147805 */ /* 0x000fe2000001ff00 */
[----:B------:R-:W0:Y:S01]  /*0200*/  I2F.RP R4, R5 ;  /* 0x0000000500047306 */ /* 0x000e220000209400 */
[----:B------:R-:W-:Y:S01]  /*0210*/  SHF.R.S32.HI R31, RZ, 0x1f, R28 ;  /* 0x0000001fff1f7819 */ /* 0x000fe2000001141c */
[----:B-1----:R-:W-:Y:S01]  /*0220*/  @P0 IMAD R11, R22, c[0x0][0x1c4], R9 ;  /* 0x00007100160b0a24 */ /* 0x002fe200078e0209 */
[----:B------:R-:W-:-:S05]  /*0230*/  SHF.R.S32.HI R29, RZ, 0x1f, R26 ;  /* 0x0000001fff1d7819 */ /* 0x000fca000001141a */
        /* <DEDUP_REMOVED lines=17> */
[----:B------:R-:W-:Y:S02]  /*0350*/  ISETP.GE.U32.AND P1, PT, R4, R5, PT ;  /* 0x000000050400720c */ /* 0x000fe40003f26070 */
[----:B------:R-:W-:-:S11]  /*0360*/  ISETP.NE.AND P2, PT, RZ, c[0x0][0x1d8], PT ;  /* 0x00007600ff007a0c */ /* 0x000fd60003f45270 */
[----:B------:R-:W-:Y:S02]  /*0370*/  @P1 IADD3 R3, R3, 0x1, RZ ;  /* 0x0000000103031810 */ /* 0x000fe40007ffe0ff */
[----:B------:R-:W-:Y:S02]  /*0380*/  ISETP.GE.U32.AND P1, PT, R28, c[0x0][0x1c8], PT ;  /* 0x000072001c007a0c */ /* 0x000fe40003f26070 */
[----:B------:R-:W-:Y:S02]  /*0390*/  MOV R5, R3 ;  /* 0x0000000300057202 */ /* 0x000fe40000000f00 */
[----:B------:R-:W-:Y:S02]  /*03a0*/  ISETP.GE.AND.EX P1, PT, R31, c[0x0][0x1cc], PT, P1 ;  /* 0x000073001f007a0c */ /* 0x000fe40003f26310 */
[----:B------:R-:W-:Y:S02]  /*03b0*/  @!P3 IADD3 R5, -R5, RZ, RZ ;  /* 0x000000ff0505b210 */ /* 0x000fe40007ffe1ff */
[----:B------:R-:W-:-:S02]  /*03c0*/  @!P2 LOP3.LUT R5, RZ, c[0x0][0x1d8], RZ, 0x33, !PT ;  /* 0x00007600ff05aa12 */ /* 0x000fc400078e33ff */
[----:B------:R-:W-:Y:S02]  /*03d0*/  ISETP.GE.U32.AND P2, PT, R27, c[0x0][0x1c8], PT ;  /* 0x000072001b007a0c */ /* 0x000fe40003f46070 */
[----:B------:R-:W-:Y:S02]  /*03e0*/  IADD3 R24, -R5, RZ, RZ ;  /* 0x000000ff05187210 */ /* 0x000fe40007ffe1ff */
[----:B------:R-:W-:Y:S02]  /*03f0*/  ISETP.GE.AND.EX P2, PT, R30, c[0x0][0x1cc], PT, P2 ;  /* 0x000073001e007a0c */ /* 0x000fe40003f46320 */
[----:B------:R-:W-:Y:S01]  /*0400*/  SHF.R.S32.HI R3, RZ, 0x1f, R5 ;  /* 0x0000001fff037819 */ /* 0x000fe20000011405 */
[----:B------:R-:W-:Y:S01]  /*0410*/  IMAD R24, R24, c[0x0][0x1d8], R23 ;  /* 0x0000760018187a24 */ /* 0x000fe200078e0217 */
[C---:B------:R-:W-:Y:S02]  /*0420*/  ISETP.GT.U32.OR P2, PT, R36.reuse, 0x29f, P2 ;  /* 0x0000029f2400780c */ /* 0x040fe40001744470 */
[----:B------:R-:W-:Y:S01]  /*0430*/  ISETP.GT.U32.OR P1, PT, R36, 0x29f, P1 ;  /* 0x0000029f2400780c */ /* 0x000fe20000f24470 */
[----:B------:R-:W-:-:S02]  /*0440*/  IMAD R24, R24, 0x54, RZ ;  /* 0x0000005418187824 */ /* 0x000fc400078e02ff */
[----:B------:R-:W-:-:S03]  /*0450*/  IMAD R4, R3, c[0x0][0x1d0], RZ ;  /* 0x0000740003047a24 */ /* 0x000fc600078e02ff */
[----:B------:R-:W-:-:S04]  /*0460*/  IADD3 R2, P3, R25, R24, RZ ;  /* 0x0000001819027210 */ /* 0x000fc80007f7e0ff */
[----:B------:R-:W-:Y:S01]  /*0470*/  LEA.HI.X.SX32 R3, R24, R7, 0x1, P3 ;  /* 0x0000000718037211 */ /* 0x000fe200018f0eff */
[C---:B------:R-:W-:Y:S01]  /*0480*/  IMAD R7, R5.reuse, c[0x0][0x1d4], R4 ;  /* 0x0000750005077a24 */ /* 0x040fe200078e0204 */
[----:B------:R-:W-:Y:S01]  /*0490*/  ISETP.GE.U32.AND P3, PT, R26, c[0x0][0x1c8], PT ;  /* 0x000072001a007a0c */ /* 0x000fe20003f66070 */
[----:B------:R-:W-:Y:S02]  /*04a0*/  @!P2 IMAD R6, R30, c[0x0][0x1c0], RZ ;  /* 0x000070001e06aa24 */ /* 0x000fe400078e02ff */
[----:B------:R-:W-:Y:S01]  /*04b0*/  IMAD.WIDE.U32 R2, R5, c[0x0][0x1d0], R2 ;  /* 0x0000740005027a25 */ /* 0x000fe200078e0002 */
[----:B------:R-:W-:-:S03]  /*04c0*/  ISETP.GE.AND.EX P3, PT, R29, c[0x0][0x1cc], PT, P3 ;  /* 0x000073001d007a0c */ /* 0x000fc60003f66330 */
[----:B------:R-:W-:Y:S01]  /*04d0*/  @!P2 IMAD R19, R27, c[0x0][0x1c4], R6 ;  /* 0x000071001b13aa24 */ /* 0x000fe200078e0206 */
[----:B------:R-:W-:Y:S01]  /*04e0*/  IADD3 R5, R3, R7, RZ ;  /* 0x0000000703057210 */ /* 0x000fe20007ffe0ff */
[----:B------:R-:W-:Y:S01]  /*04f0*/  @!P1 IMAD R13, R31, c[0x0][0x1c0], RZ ;  /* 0x000070001f0d9a24 */ /* 0x000fe200078e02ff */
[-C--:B------:R-:W-:Y:S02]  /*0500*/  @P0 MOV R4, R2.reuse ;  /* 0x0000000200040202 */ /* 0x080fe40000000f00 */
[----:B------:R-:W-:Y:S01]  /*0510*/  ISETP.GT.U32.OR P3, PT, R36, 0x29f, P3 ;  /* 0x0000029f2400780c */ /* 0x000fe20001f64470 */
[----:B------:R-:W-:Y:S01]  /*0520*/  @!P1 IMAD R17, R28, c[0x0][0x1c4], R13 ;  /* 0x000071001c119a24 */ /* 0x000fe200078e020d */
[-C--:B------:R-:W-:Y:S01]  /*0530*/  @!P1 MOV R6, R2.reuse ;  /* 0x0000000200069202 */ /* 0x080fe20000000f00 */
[----:B------:R-:W-:Y:S01]  /*0540*/  @P0 IMAD.WIDE.U32 R8, R22, c[0x0][0x1c0], R4 ;  /* 0x0000700016080a25 */ /* 0x000fe200078e0004 */
[----:B------:R-:W-:Y:S02]  /*0550*/  @!P1 MOV R7, R5 ;  /* 0x0000000500079202 */ /* 0x000fe40000000f00 */
[----:B------:R-:W-:-:S02]  /*0560*/  @!P2 MOV R14, R2 ;  /* 0x00000002000ea202 */ /* 0x000fc40000000f00 */
[----:B------:R-:W-:Y:S01]  /*0570*/  @!P2 MOV R15, R5 ;  /* 0x00000005000fa202 */ /* 0x000fe20000000f00 */
[----:B------:R-:W-:Y:S01]  /*0580*/  @!P1 IMAD.WIDE.U32 R6, R28, c[0x0][0x1c0], R6 ;  /* 0x000070001c069a25 */ /* 0x000fe200078e0006 */
[----:B------:R-:W-:Y:S02]  /*0590*/  @P0 IADD3 R9, R9, R11, RZ ;  /* 0x0000000b09090210 */ /* 0x000fe40007ffe0ff */
[----:B------:R-:W-:Y:S01]  /*05a0*/  @P0 LEA R12, P4, R8, c[0x0][0x170], 0x2 ;  /* 0x00005c00080c0a11 */ /* 0x000fe200078810ff */
[----:B------:R-:W-:-:S03]  /*05b0*/  @!P2 IMAD.WIDE.U32 R14, R27, c[0x0][0x1c0], R14 ;  /* 0x000070001b0eaa25 */ /* 0x000fc600078e000e */
[----:B------:R-:W-:Y:S02]  /*05c0*/  @P0 LEA.HI.X R13, R8, c[0x0][0x174], R9, 0x2, P4 ;  /* 0x00005d00080d0a11 */ /* 0x000fe400020f1409 */
[----:B------:R-:W-:Y:S02]  /*05d0*/  @!P1 IADD3 R9, R7, R17, RZ ;  /* 0x0000001107099210 */ /* 0x000fe40007ffe0ff */
[----:B------:R-:W-:Y:S01]  /*05e0*/  @!P2 IADD3 R7, R15, R19, RZ ;  /* 0x000000130f07a210 */ /* 0x000fe20007ffe0ff */
[----:B------:R-:W-:Y:S01]  /*05f0*/  @!P3 IMAD R15, R29, c[0x0][0x1c0], RZ ;  /* 0x000070001d0fba24 */ /* 0x000fe200078e02ff */
[----:B------:R-:W-:Y:S01]  /*0600*/  @!P1 LEA R8, P4, R6, c[0x0][0x170], 0x2 ;  /* 0x00005c0006089a11 */ /* 0x000fe200078810ff */
[----:B------:R0:W2:Y:S01]  /*0610*/  @P0 LDG.E.64 R20, [R12.64] ;  /* 0x000000060c140981 */ /* 0x0000a2000c1e1b00 */
[----:B------:R-:W-:Y:S01]  /*0620*/  @!P2 LEA R10, P5, R14, c[0x0][0x170], 0x2 ;  /* 0x00005c000e0aaa11 */ /* 0x000fe200078a10ff */
[----:B------:R-:W-:Y:S01]  /*0630*/  @!P3 IMAD R17, R26, c[0x0][0x1c4], R15 ;  /* 0x000071001a11ba24 */ /* 0x000fe200078e020f */
[----:B------:R-:W-:-:S02]  /*0640*/  @!P1 LEA.HI.X R9, R6, c[0x0][0x174], R9, 0x2, P4 ;  /* 0x00005d0006099a11 */ /* 0x000fc400020f1409 */
[----:B------:R-:W-:Y:S02]  /*0650*/  @!P2 LEA.HI.X R11, R14, c[0x0][0x174], R7, 0x2, P5 ;  /* 0x00005d000e0baa11 */ /* 0x000fe400028f1407 */
[----:B------:R-:W-:Y:S01]  /*0660*/  CS2R R6, SRZ ;  /* 0x0000000000067805 */ /* 0x000fe2000001ff00 */
[----:B------:R-:W-:Y:S02]  /*0670*/  @!P3 MOV R14, R2 ;  /* 0x00000002000eb202 */ /* 0x000fe40000000f00 */
[----:B------:R-:W-:-:S03]  /*0680*/  @!P3 MOV R15, R5 ;  /* 0x00000005000fb202 */ /* 0x000fc60000000f00 */
[----:B------:R1:W3:Y:S02]  /*0690*/  @!P1 LDG.E.64 R6, [R8.64] ;  /* 0x0000000608069981 */ /* 0x0002e4000c1e1b00 */
[----:B------:R-:W-:Y:S01]  /*06a0*/  @!P3 IMAD.WIDE.U32 R14, R26, c[0x0][0x1c0], R14 ;  /* 0x000070001a0eba25 */ /* 0x000fe200078e000e */
[----:B-1----:R-:W-:-:S04]  /*06b0*/  CS2R R8, SRZ ;  /* 0x0000000000087805 */ /* 0x002fc8000001ff00 */
[----:B------:R-:W-:Y:S02]  /*06c0*/  @!P3 IADD3 R15, R15, R17, RZ ;  /* 0x000000110f0fb210 */ /* 0x000fe40007ffe0ff */
[C---:B0-----:R-:W-:Y:S01]  /*06d0*/  @!P3 LEA R12, P1, R14.reuse, c[0x0][0x170], 0x2 ;  /* 0x00005c000e0cba11 */ /* 0x041fe200078210ff */
[----:B------:R0:W4:Y:S03]  /*06e0*/  @!P2 LDG.E.64 R8, [R10.64] ;  /* 0x000000060a08a981 */ /* 0x000126000c1e1b00 */
[----:B------:R-:W-:Y:S01]  /*06f0*/  @!P3 LEA.HI.X R13, R14, c[0x0][0x174], R15, 0x2, P1 ;  /* 0x00005d000e0dba11 */ /* 0x000fe200008f140f */
[----:B0-----:R-:W-:-:S06]  /*0700*/  CS2R R10, SRZ ;  /* 0x00000000000a7805 */ /* 0x001fcc000001ff00 */
[----:B------:R0:W5:Y:S04]  /*0710*/  @!P3 LDG.E.64 R10, [R12.64] ;  /* 0x000000060c0ab981 */ /* 0x000168000c1e1b00 */
[----:B------:R-:W1:Y:S02]  /*0720*/  S2R R35, SR_LANEID ;  /* 0x0000000000237919 */ /* 0x000e640000000000 */
[C---:B-1----:R-:W-:Y:S02]  /*0730*/  ISETP.GT.AND P1, PT, R35.reuse, 0x1e, PT ;  /* 0x0000001e2300780c */ /* 0x042fe40003f24270 */
[----:B------:R-:W-:Y:S02]  /*0740*/  ISETP.NE.AND P3, PT, R35, RZ, PT ;  /* 0x000000ff2300720c */ /* 0x000fe40003f65270 */
[----:B------:R-:W-:Y:S01]  /*0750*/  ISETP.NE.AND P2, PT, R36, RZ, PT ;  /* 0x000000ff2400720c */ /* 0x000fe20003f45270 */
[----:B------:R-:W-:Y:S01]  /*0760*/  BSSY B0, `(.L_x_4465) ;  /* 0x0000062000007945 */ /* 0x000fe20003800000 */
[----:B--2---:R-:W-:-:S02]  /*0770*/  FMUL.FTZ R15, R21, R21 ;  /* 0x00000015150f7220 */ /* 0x004fc40000410000 */
[C---:B------:R-:W-:Y:S02]  /*0780*/  FADD.FTZ R14, R20.reuse, R21 ;  /* 0x00000015140e7221 */ /* 0x040fe40000010000 */
[----:B------:R-:W-:Y:S02]  /*0790*/  FFMA.FTZ R15, R20, R20, R15 ;  /* 0x00000014140f7223 */ /* 0x000fe4000001000f */
[----:B------:R-:W-:Y:S02]  /*07a0*/  FADD.FTZ R14, RZ, R14 ;  /* 0x0000000eff0e7221 */ /* 0x000fe40000010000 */
[----:B------:R-:W-:Y:S02]  /*07b0*/  FADD.FTZ R15, RZ, R15 ;  /* 0x0000000fff0f7221 */ /* 0x000fe40000010000 */
[----:B---3--:R-:W-:Y:S02]  /*07c0*/  FMUL.FTZ R19, R7, R7 ;  /* 0x0000000707137220 */ /* 0x008fe40000410000 */
[----:B------:R-:W-:-:S02]  /*07d0*/  FADD.FTZ R17, R6, R7 ;  /* 0x0000000706117221 */ /* 0x000fc40000010000 */
[----:B------:R-:W-:Y:S02]  /*07e0*/  FFMA.FTZ R16, R6, R6, R19 ;  /* 0x0000000606107223 */ /* 0x000fe40000010013 */
[----:B------:R-:W-:Y:S02]  /*07f0*/  FADD.FTZ R14, R14, R17 ;  /* 0x000000110e0e7221 */ /* 0x000fe40000010000 */
[----:B------:R-:W-:Y:S02]  /*0800*/  FADD.FTZ R15, R15, R16 ;  /* 0x000000100f0f7221 */ /* 0x000fe40000010000 */
[----:B----4-:R-:W-:Y:S02]  /*0810*/  FMUL.FTZ R19, R9, R9 ;  /* 0x0000000909137220 */ /* 0x010fe40000410000 */
[C---:B0-----:R-:W-:Y:S02]  /*0820*/  FADD.FTZ R13, R8.reuse, R9 ;  /* 0x00000009080d7221 */ /* 0x041fe40000010000 */
[----:B------:R-:W-:-:S02]  /*0830*/  FFMA.FTZ R12, R8, R8, R19 ;  /* 0x00000008080c7223 */ /* 0x000fc40000010013 */
[----:B------:R-:W-:Y:S02]  /*0840*/  FADD.FTZ R13, R14, R13 ;  /* 0x0000000d0e0d7221 */ /* 0x000fe40000010000 */
[----:B------:R-:W-:Y:S02]  /*0850*/  FADD.FTZ R12, R15, R12 ;  /* 0x0000000c0f0c7221 */ /* 0x000fe40000010000 */
[----:B-----5:R-:W-:Y:S02]  /*0860*/  FMUL.FTZ R17, R11, R11 ;  /* 0x0000000b0b117220 */ /* 0x020fe40000410000 */
[C---:B------:R-:W-:Y:S02]  /*0870*/  FADD.FTZ R18, R10.reuse, R11 ;  /* 0x0000000b0a127221 */ /* 0x040fe40000010000 */
[----:B------:R-:W-:Y:S02]  /*0880*/  FFMA.FTZ R17, R10, R10, R17 ;  /* 0x0000000a0a117223 */ /* 0x000fe40000010011 */
[----:B------:R-:W-:-:S02]  /*0890*/  FADD.FTZ R18, R13, R18 ;  /* 0x000000120d127221 */ /* 0x000fc40000010000 */
        /* <DEDUP_REMOVED lines=24> */
[----:B-1----:R-:W-:-:S05]  /*0a20*/  @!P1 FADD.FTZ R19, R19, R12 ;  /* 0x0000000c13139221 */ /* 0x002fca0000010000 */
        /* <DEDUP_REMOVED lines=53> */
.L_x_4466:
[----:B------:R-:W-:Y:S05]  /*0d80*/  BSYNC B0 ;  /* 0x0000000000007941 */ /* 0x000fea0003800000 */
.L_x_4465:
        /* <DEDUP_REMOVED lines=12> */
[----:B-1----:R-:W-:-:S04]  /*0e50*/  IMAD R37, R33, c[0x0][0x10], R14 ;  /* 0x0000040021257a24 */ /* 0x002fc800078e020e */
[----:B------:R-:W-:Y:S01]  /*0e60*/  IMAD.WIDE.U32 R12, R37, 0x8, R12 ;  /* 0x00000008250c7825 */ /* 0x000fe200078e000c */
[----:B------:R-:W-:Y:S02]  /*0e70*/  IADD3 R37, R35, R14, RZ ;  /* 0x0000000e23257210 */ /* 0x000fe40007ffe0ff */
[----:B------:R-:W-:Y:S02]  /*0e80*/  MOV R35, 0x1 ;  /* 0x0000000100237802 */ /* 0x000fe40000000f00 */
[----:B------:R1:W-:Y:S02]  /*0e90*/  STG.E.64 [R12.64], R18 ;  /* 0x000000120c007986 */ /* 0x0003e4000c101b06 */
[----:B------:R-:W-:Y:S01]  /*0ea0*/  SEL R35, R35, 0xffffffff, !P1 ;  /* 0xffffffff23237807 */ /* 0x000fe20004800000 */
[----:B-1----:R-:W-:Y:S01]  /*0eb0*/  IMAD.WIDE.U32 R12, R37, R16, c[0x0][0x190] ;  /* 0x00006400250c7625 */ /* 0x002fe200078e0010 */
[----:B------:R-:W-:Y:S06]  /*0ec0*/  MEMBAR.ALL.GPU ;  /* 0x0000000000007992 */ /* 0x000fec000000a000 */
[----:B------:R-:W-:Y:S01]  /*0ed0*/  SEL R37, RZ, c[0x0][0xc], P1 ;  /* 0x00000300ff257a07 */ /* 0x000fe20000800000 */
[----:B------:R-:W-:-:S00]  /*0ee0*/  ERRBAR ;  /* 0x00000000000079ab */ /* 0x000fc00000000000 */
[----:B------:R1:W-:Y:S02]  /*0ef0*/  RED.E.ADD.S32.STRONG.GPU [R12.64], R35 ;  /* 0x000000230c00798e */ /* 0x0003e4000c10e386 */
[----:B------:R-:W-:-:S13]  /*0f00*/  ISETP.NE.AND P1, PT, R37, -0x1, PT ;  /* 0xffffffff2500780c */ /* 0x000fda0003f25270 */
[----:B------:R-:W-:Y:S05]  /*0f10*/  @!P1 BRA `(.L_x_4468) ;  /* 0x0000007000009947 */ /* 0x000fea0003800000 */
[----:B-1----:R-:W-:-:S04]  /*0f20*/  IMAD R13, R15, c[0x0][0x10], R14 ;  /* 0x000004000f0d7a24 */ /* 0x002fc800078e020e */
[----:B------:R-:W-:-:S05]  /*0f30*/  IMAD.WIDE.U32 R12, R13, R16, c[0x0][0x190] ;  /* 0x000064000d0c7625 */ /* 0x000fca00078e0010 */
.L_x_4469:
[----:B------:R-:W2:Y:S01]  /*0f40*/  LDG.E.STRONG.GPU R14, [R12.64] ;  /* 0x000000060c0e7981 */ /* 0x000ea2000c1ef900 */
[----:B------:R-:W-:Y:S01]  /*0f50*/  YIELD ;  /* 0x0000000000007946 */ /* 0x000fe20003800000 */
[----:B--2---:R-:W-:Y:S01]  /*0f60*/  ISETP.NE.AND P1, PT, R14, R37, PT ;  /* 0x000000250e00720c */ /* 0x004fe20003f25270 */
[----:B------:R-:W-:-:S12]  /*0f70*/  CCTL.IVALL ;  /* 0x00000000ff00798f */ /* 0x000fd80002000000 */
[----:B------:R-:W-:Y:S05]  /*0f80*/  @P1 BRA `(.L_x_4469) ;  /* 0xffffffb000001947 */ /* 0x000fea000383ffff */
.L_x_4468:
[----:B-1----:R-:W-:Y:S01]  /*0f90*/  ISETP.NE.AND P1, PT, RZ, c[0x0][0xc], PT ;  /* 0x00000300ff007a0c */ /* 0x002fe20003f25270 */
        /* <DEDUP_REMOVED lines=10> */
.L_x_4471:
        /* <DEDUP_REMOVED lines=59> */
.L_x_4470:
        /* <DEDUP_REMOVED lines=19> */
.L_x_4473:
[----:B------:R-:W-:Y:S05]  /*1520*/  BSYNC B0 ;  /* 0x0000000000007941 */ /* 0x000fea0003800000 */
.L_x_4472:
        /* <DEDUP_REMOVED lines=9> */
[----:B------:R-:W2:Y:S03]  /*15c0*/  @!P1 S2R R13, SR_CTAID.Y ;  /* 0x00000000000d9919 */ /* 0x000ea60000002600 */
[----:B------:R-:W-:-:S05]  /*15d0*/  @!P3 IMAD R12, R12, c[0x0][0xc], RZ ;  /* 0x000003000c0cba24 */ /* 0x000fca00078e02ff */
[----:B------:R-:W-:Y:S01]  /*15e0*/  @!P3 SHF.L.U32 R12, R12, 0x1, RZ ;  /* 0x000000010c0cb819 */ /* 0x000fe200000006ff */
[----:B-1----:R-:W-:Y:S01]  /*15f0*/  @!P3 IMAD R17, R14, c[0x0][0x10], R15 ;  /* 0x000004000e11ba24 */ /* 0x002fe200078e020f */
[----:B------:R-:W-:-:S05]  /*1600*/  @!P3 MOV R15, 0x4 ;  /* 0x00000004000fb802 */ /* 0x000fca0000000f00 */
[----:B------:R-:W-:Y:S01]  /*1610*/  @!P3 IMAD.WIDE R14, R12, R15, c[0x0][0x198] ;  /* 0x000066000c0eb625 */ /* 0x000fe200078e020f */
[----:B------:R-:W-:-:S05]  /*1620*/  @!P1 LOP3.LUT R12, R0, 0x1, RZ, 0xc0, !PT ;  /* 0x00000001000c9812 */ /* 0x000fca00078ec0ff */
[----:B------:R-:W-:Y:S02]  /*1630*/  @!P1 IMAD R12, R12, c[0x0][0x10], RZ ;  /* 0x000004000c0c9a24 */ /* 0x000fe400078e02ff */
[----:B------:R-:W-:-:S04]  /*1640*/  @!P3 IMAD.WIDE.U32 R14, R17, 0x8, R14 ;  /* 0x00000008110eb825 */ /* 0x000fc800078e000e */
[----:B------:R-:W-:Y:S02]  /*1650*/  @!P1 IMAD R12, R12, c[0x0][0xc], RZ ;  /* 0x000003000c0c9a24 */ /* 0x000fe400078e02ff */
[----:B--2---:R-:W-:Y:S01]  /*1660*/  @!P1 IMAD R17, R16, c[0x0][0x10], R13 ;  /* 0x0000040010119a24 */ /* 0x004fe200078e020d */
[----:B------:R-:W-:Y:S01]  /*1670*/  @!P1 MOV R13, 0x4 ;  /* 0x00000004000d9802 */ /* 0x000fe20000000f00 */
[----:B------:R-:W2:Y:S01]  /*1680*/  @!P3 LDG.E.64 R14, [R14.64] ;  /* 0x000000060e0eb981 */ /* 0x000ea2000c1e1b00 */
[----:B------:R-:W-:-:S05]  /*1690*/  @!P1 SHF.L.U32 R12, R12, 0x1, RZ ;  /* 0x000000010c0c9819 */ /* 0x000fca00000006ff */
[----:B------:R-:W-:-:S06]  /*16a0*/  @!P1 IMAD.WIDE R12, R12, R13, c[0x0][0x198] ;  /* 0x000066000c0c9625 */ /* 0x000fcc00078e020d */
[----:B------:R-:W-:-:S06]  /*16b0*/  @!P1 IMAD.WIDE.U32 R12, R17, 0x8, R12 ;  /* 0x00000008110c9825 */ /* 0x000fcc00078e000c */
[----:B------:R-:W3:Y:S01]  /*16c0*/  @!P1 LDG.E.64 R12, [R12.64] ;  /* 0x000000060c0c9981 */ /* 0x000ee2000c1e1b00 */
[----:B0-2---:R-:W-:Y:S02]  /*16d0*/  @!P3 FADD.FTZ R18, R18, R14 ;  /* 0x0000000e1212b221 */ /* 0x005fe40000010000 */
[----:B------:R-:W-:Y:S02]  /*16e0*/  @!P3 FADD.FTZ R19, R19, R15 ;  /* 0x0000000f1313b221 */ /* 0x000fe40000010000 */
[----:B---3--:R-:W-:Y:S02]  /*16f0*/  @!P1 FADD.FTZ R18, R18, R12 ;  /* 0x0000000c12129221 */ /* 0x008fe40000010000 */
[----:B------:R-:W-:-:S04]  /*1700*/  @!P1 FADD.FTZ R19, R19, R13 ;  /* 0x0000000d13139221 */ /* 0x000fc80000010000 */
.L_x_4467:
[----:B------:R-:W-:Y:S01]  /*1710*/  LOP3.LUT P1, RZ, R33, R36, RZ, 0xfc, !PT ;  /* 0x0000002421ff7212 */ /* 0x000fe2000782fcff */
[----:B------:R-:W-:Y:S01]  /*1720*/  @!P2 STS.64 [0xc8], R18 ;  /* 0x0000c812ff00a388 */ /* 0x000fe20000000a00 */
[----:B------:R-:W-:Y:S01]  /*1730*/  ISETP.EQ.U32.AND P3, PT, RZ, c[0x0][0x168], PT ;  /* 0x00005a00ff007a0c */ /* 0x000fe20003f62070 */
[----:B------:R-:W-:Y:S01]  /*1740*/  HFMA2.MMA R17, -RZ, RZ, 0, 2.384185791015625e-07 ;  /* 0x00000004ff117435 */ /* 0x000fe200000001ff */
[----:B------:R-:W-:-:S02]  /*1750*/  IADD3 R24, R25, R24, RZ ;  /* 0x0000001819187210 */ /* 0x000fc40007ffe0ff */
[----:B------:R-:W-:-:S13]  /*1760*/  ISETP.EQ.OR.EX P1, PT, RZ, c[0x0][0x16c], P1, P3 ;  /* 0x00005b00ff007a0c */ /* 0x000fda0000f22730 */
[----:B------:R-:W-:Y:S01]  /*1770*/  @!P1 MOV R14, 0x8 ;  /* 0x00000008000e9802 */ /* 0x000fe20000000f00 */
[----:B------:R-:W-:Y:S02]  /*1780*/  @!P1 FMUL.FTZ R13, R19, c[0x0][0x1f4] ;  /* 0x00007d00130d9a20 */ /* 0x000fe40000410000 */
[----:B------:R-:W-:Y:S02]  /*1790*/  @!P1 FMUL.FTZ R12, R18, c[0x0][0x1f4] ;  /* 0x00007d00120c9a20 */ /* 0x000fe40000410000 */
[----:B------:R-:W-:-:S05]  /*17a0*/  @!P1 IMAD.WIDE R14, R23, R14, c[0x0][0x168] ;  /* 0x00005a00170e9625 */ /* 0x000fca00078e020e */
[----:B------:R1:W-:Y:S02]  /*17b0*/  @!P1 STG.E.64 [R14.64], R12 ;  /* 0x0000000c0e009986 */ /* 0x0003e4000c101b06 */
[CC--:B-1----:R-:W-:Y:S02]  /*17c0*/  IMAD.WIDE R14, R24.reuse, R17.reuse, c[0x0][0x178] ;  /* 0x00005e00180e7625 */ /* 0x0c2fe400078e0211 */
[----:B------:R-:W-:Y:S02]  /*17d0*/  BAR.SYNC.DEFER_BLOCKING 0x0 ;  /* 0x0000000000007b1d */ /* 0x000fe40000010000 */
[----:B------:R-:W-:-:S04]  /*17e0*/  IMAD.WIDE R12, R24, R17, c[0x0][0x180] ;  /* 0x00006000180c7625 */ /* 0x000fc800078e0211 */
[----:B------:R-:W2:Y:S04]  /*17f0*/  LDG.E.64 R14, [R14.64] ;  /* 0x000000060e0e7981 */ /* 0x000ea8000c1e1b00 */
[----:B------:R-:W2:Y:S01]  /*1800*/  LDG.E.64 R12, [R12.64] ;  /* 0x000000060c0c7981 */ /* 0x000ea2000c1e1b00 */
[----:B------:R-:W-:Y:S02]  /*1810*/  ISETP.NE.AND P4, PT, RZ, UR5, PT ;  /* 0x00000005ff007c0c */ /* 0x000fe4000bf85270 */
[----:B------:R-:W-:Y:S01]  /*1820*/  ISETP.GE.U32.AND P2, PT, R28, c[0x0][0x1c8], PT ;  /* 0x000072001c007a0c */ /* 0x000fe20003f46070 */
[----:B------:R-:W1:Y:S01]  /*1830*/  LDS.64 R16, [0xc8] ;  /* 0x0000c800ff107984 */ /* 0x000e620000000a00 */
[----:B------:R-:W-:Y:S02]  /*1840*/  ISETP.GE.U32.AND P3, PT, R27, c[0x0][0x1c8], PT ;  /* 0x000072001b007a0c */ /* 0x000fe40003f66070 */
[----:B------:R-:W-:-:S02]  /*1850*/  ISETP.GE.AND.EX P2, PT, R31, c[0x0][0x1cc], PT, P2 ;  /* 0x000073001f007a0c */ /* 0x000fc40003f46320 */
[----:B------:R-:W-:Y:S02]  /*1860*/  ISETP.GE.AND.EX P3, PT, R30, c[0x0][0x1cc], PT, P3 ;  /* 0x000073001e007a0c */ /* 0x000fe40003f66330 */
[C---:B------:R-:W-:Y:S02]  /*1870*/  ISETP.GT.U32.OR P2, PT, R36.reuse, 0x29f, P2 ;  /* 0x0000029f2400780c */ /* 0x040fe40001744470 */
[----:B------:R-:W-:Y:S01]  /*1880*/  ISETP.GT.U32.OR P3, PT, R36, 0x29f, P3 ;  /* 0x0000029f2400780c */ /* 0x000fe20001f64470 */
[----:B-1----:R-:W-:-:S04]  /*1890*/  FMUL.FTZ R24, R16, c[0x0][0x1f4] ;  /* 0x00007d0010187a20 */ /* 0x002fc80000410000 */
[C---:B------:R-:W-:Y:S02]  /*18a0*/  FMUL.FTZ R16, R24.reuse, R24 ;  /* 0x0000001818107220 */ /* 0x040fe40000410000 */
[C---:B------:R-:W-:Y:S02]  /*18b0*/  FADD.FTZ R21, -R24.reuse, R21 ;  /* 0x0000001518157221 */ /* 0x040fe40000010100 */
[----:B------:R-:W-:Y:S02]  /*18c0*/  FFMA.FTZ R16, R17, c[0x0][0x1f4], -R16 ;  /* 0x00007d0011107a23 */ /* 0x000fe40000010810 */
[C---:B0-----:R-:W-:Y:S02]  /*18d0*/  FADD.FTZ R19, -R24.reuse, R6 ;  /* 0x0000000618137221 */ /* 0x041fe40000010100 */
[----:B------:R-:W-:Y:S01]  /*18e0*/  FADD.FTZ R7, -R24, R7 ;  /* 0x0000000718077221 */ /* 0x000fe20000010100 */
[----:B------:R-:W-:Y:S01]  /*18f0*/  FSETP.GTU.FTZ.AND P1, PT, R16, RZ, PT ;  /* 0x000000ff1000720b */ /* 0x000fe20003f3c000 */
[----:B------:R-:W-:-:S02]  /*1900*/  FADD.FTZ R35, -R24, R8 ;  /* 0x0000000818237221 */ /* 0x000fc40000010100 */
[C---:B------:R-:W-:Y:S02]  /*1910*/  FADD.FTZ R9, -R24.reuse, R9 ;  /* 0x0000000918097221 */ /* 0x040fe40000010100 */
[C---:B------:R-:W-:Y:S02]  /*1920*/  FADD.FTZ R37, -R24.reuse, R10 ;  /* 0x0000000a18257221 */ /* 0x040fe40000010100 */
[----:B------:R-:W-:-:S06]  /*1930*/  FADD.FTZ R11, -R24, R11 ;  /* 0x0000000b180b7221 */ /* 0x000fcc0000010100 */
[----:B------:R-:W-:Y:S01]  /*1940*/  @P1 FADD.FTZ R17, R16, c[0x0][0x188] ;  /* 0x0000620010111621 */ /* 0x000fe20000010000 */
[----:B------:R-:W-:-:S06]  /*1950*/  MOV R16, 0x3f800000 ;  /* 0x3f80000000107802 */ /* 0x000fcc0000000f00 */
[----:B------:R0:W1:Y:S01]  /*1960*/  @P1 MUFU.RSQ R16, R17 ;  /* 0x0000001100101308 */ /* 0x0000620000001400 */
[----:B------:R-:W-:-:S04]  /*1970*/  ISETP.GE.U32.AND P1, PT, R26, c[0x0][0x1c8], PT ;  /* 0x000072001a007a0c */ /* 0x000fc80003f26070 */
[----:B------:R-:W-:Y:S01]  /*1980*/  ISETP.GE.AND.EX P1, PT, R29, c[0x0][0x1cc], PT, P1 ;  /* 0x000073001d007a0c */ /* 0x000fe20003f26310 */
[----:B0-----:R-:W-:-:S03]  /*1990*/  FADD.FTZ R17, -R24, R20 ;  /* 0x0000001418117221 */ /* 0x001fc60000010100 */
        /* <DEDUP_REMOVED lines=8> */
[----:B------:R-:W-:Y:S02]  /*1a20*/  FMUL.FTZ R11, R11, R16 ;  /* 0x000000100b0b7220 */ /* 0x000fe40000410000 */
[C-C-:B--2---:R-:W-:Y:S02]  /*1a30*/  FFMA.FTZ R16, R14.reuse, R17, R12.reuse ;  /* 0x000000110e107223 */ /* 0x144fe4000001000c */
[C-C-:B------:R-:W-:Y:S02]  /*1a40*/  FFMA.FTZ R6, R14.reuse, R19, R12.reuse ;  /* 0x000000130e067223 */ /* 0x140fe4000001000c */
[C-C-:B------:R-:W-:Y:S02]  /*1a50*/  FFMA.FTZ R8, R14.reuse, R35, R12.reuse ;  /* 0x000000230e087223 */ /* 0x140fe4000001000c */
[----:B------:R-:W-:-:S02]  /*1a60*/  FFMA.FTZ R10, R14, R37, R12 ;  /* 0x000000250e0a7223 */ /* 0x000fc4000001000c */
        /* <DEDUP_REMOVED lines=15> */
.L_x_4474:
[----:B------:R-:W-:Y:S01]  /*1b60*/  BSSY B0, `(.L_x_4475) ;  /* 0x000000b000007945 */ /* 0x000fe20003800000 */
[----:B------:R-:W-:Y:S05]  /*1b70*/  @!P0 BRA `(.L_x_4476) ;  /* 0x0000009000008947 */ /* 0x000fea0003800000 */
        /* <DEDUP_REMOVED lines=8> */
[----:B------:R0:W-:Y:S04]  /*1c00*/  STG.E.64 [R14.64], R16 ;  /* 0x000000100e007986 */ /* 0x0001e8000c101b06 */
.L_x_4476:
[----:B------:R-:W-:Y:S05]  /*1c10*/  BSYNC B0 ;  /* 0x0000000000007941 */ /* 0x000fea0003800000 */
.L_x_4475:
        /* <DEDUP_REMOVED lines=11> */
.L_x_4477:
        /* <DEDUP_REMOVED lines=10> */
[----:B------:R0:W-:Y:S04]  /*1d70*/  STG.E.64 [R14.64], R6 ;  /* 0x000000060e007986 */ /* 0x0001e8000c101b06 */
.L_x_4479:
[----:B------:R-:W-:Y:S05]  /*1d80*/  BSYNC B0 ;  /* 0x0000000000007941 */ /* 0x000fea0003800000 */
.L_x_4478:
        /* <DEDUP_REMOVED lines=11> */
.L_x_4480:
[----:B------:R-:W-:Y:S01]  /*1e40*/  BSSY B0, `(.L_x_4481) ;  /* 0x000000b000007945 */ /* 0x000fe20003800000 */
[----:B------:R-:W-:Y:S05]  /*1e50*/  @P3 BRA `(.L_x_4482) ;  /* 0x0000009000003947 */ /* 0x000fea0003800000 */
[----:B0-----:R-:W-:Y:S01]  /*1e60*/  MOV R6, R2 ;  /* 0x0000000200067202 */ /* 0x001fe20000000f00 */
        /* <DEDUP_REMOVED lines=8> */
.L_x_4482:
[----:B------:R-:W-:Y:S05]  /*1ef0*/  BSYNC B0 ;  /* 0x0000000000007941 */ /* 0x000fea0003800000 */
.L_x_4481:
        /* <DEDUP_REMOVED lines=11> */
.L_x_4483:
[----:B------:R-:W-:Y:S01]  /*1fb0*/  BSSY B0, `(.L_x_4484) ;  /* 0x000000a000007945 */ /* 0x000fe20003800000 */
[----:B------:R-:W-:Y:S05]  /*1fc0*/  @P1 BRA `(.L_x_4485) ;  /* 0x0000008000001947 */ /* 0x000fea0003800000 */
[----:B------:R-:W-:Y:S01]  /*1fd0*/  MOV R3, R5 ;  /* 0x0000000500037202 */ /* 0x000fe20000000f00 */
[----:B------:R-:W-:-:S04]  /*1fe0*/  IMAD R29, R29, c[0x0][0x1c0], RZ ;  /* 0x000070001d1d7a24 */ /* 0x000fc800078e02ff */
[----:B------:R-:W-:-:S04]  /*1ff0*/  IMAD.WIDE.U32 R4, R26, c[0x0][0x1c0], R2 ;  /* 0x000070001a047a25 */ /* 0x000fc800078e0002 */
[----:B------:R-:W-:Y:S01]  /*2000*/  IMAD R29, R26, c[0x0][0x1c4], R29 ;  /* 0x000071001a1d7a24 */ /* 0x000fe200078e021d */
[----:B------:R-:W-:-:S04]  /*2010*/  LEA R2, P1, R4, c[0x0][0x160], 0x2 ;  /* 0x0000580004027a11 */ /* 0x000fc800078210ff */
[----:B------:R-:W-:-:S04]  /*2020*/  IADD3 R29, R5, R29, RZ ;  /* 0x0000001d051d7210 */ /* 0x000fc80007ffe0ff */
[----:B------:R-:W-:-:S05]  /*2030*/  LEA.HI.X R3, R4, c[0x0][0x164], R29, 0x2, P1 ;  /* 0x0000590004037a11 */ /* 0x000fca00008f141d */
[----:B------:R1:W-:Y:S02]  /*2040*/  STG.E.64 [R2.64], R10 ;  /* 0x0000000a02007986 */ /* 0x0003e4000c101b06 */
.L_x_4485:
[----:B------:R-:W-:Y:S05]  /*2050*/  BSYNC B0 ;  /* 0x0000000000007941 */ /* 0x000fea0003800000 */
.L_x_4484:
[----:B------:R-:W-:Y:S02]  /*2060*/  IADD3 R23, R23, c[0x0][0x10], RZ ;  /* 0x0000040017177a10 */ /* 0x000fe40007ffe0ff */
[----:B------:R-:W-:Y:S02]  /*2070*/  IADD3 R0, R0, 0x1, RZ ;  /* 0x0000000100007810 */ /* 0x000fe40007ffe0ff */
[----:B------:R-:W-:-:S13]  /*2080*/  ISETP.GE.AND P1, PT, R23, UR4, PT ;  /* 0x0000000417007c0c */ /* 0x000fda000bf26270 */
[----:B------:R-:W-:Y:S01]  /*2090*/  @P1 CALL.REL.NOINC `(.L_x_4486) ;  /* 0x0000001000001944 */ /* 0x000fe20003c00000 */
[----:B------:R-:W-:Y:S05]  /*20a0*/  BRA `(.L_x_4487) ;  /* 0xffffe11000007947 */ /* 0x000fea000383ffff */
.L_x_4486:
[----:B------:R-:W-:Y:S05]  /*20b0*/  EXIT ;  /* 0x000000000000794d */ /* 0x000fea0003800000 */
.L_x_4488:
        /* <DEDUP_REMOVED lines=12> */
.L_x_5210:


//--------------------- .text._Z35group_norm_nhwc_fwd_one_pass_kernelI11Fp32IOFp32WLi128ELi84ELi672EEv26Group_norm_nhwc_fwd_params --------------------------
	.section	.text._Z35group_norm_nhwc_fwd_one_pass_kernelI11Fp32IOFp32WLi128ELi84ELi672EEv26Group_norm_nhwc_fwd_params,"ax",@progbits
	.sectioninfo	@"SHI_REGISTERS=74"
	.align	128
        .global         _Z35group_norm_nhwc_fwd_one_pass_kernelI11Fp32IOFp32WLi128ELi84ELi672EEv26Group_norm_nhwc_fwd_params
        .type           _Z35group_norm_nhwc_fwd_one_pass_kernelI11Fp32IOFp32WLi128ELi84ELi672EEv26Group_norm_nhwc_fwd_params,@function
        .size           _Z35group_norm_nhwc_fwd_one_pass_kernelI11Fp32IOFp32WLi128ELi84ELi672EEv26Group_norm_nhwc_fwd_params,(.L_x_5211 - _Z35group_norm_nhwc_fwd_one_pass_kernelI11Fp32IOFp32WLi128ELi84ELi672EEv26Group_norm_nhwc_fwd_params)
        .other          _Z35group_norm_nhwc_fwd_one_pass_kernelI11Fp32IOFp32WLi128ELi84ELi672EEv26Group_norm_nhwc_fwd_params,@"STO_CUDA_ENTRY STV_DEFAULT"
_Z35group_norm_nhwc_fwd_one_pass_kernelI11Fp32IOFp32WLi128ELi84ELi672EEv26Group_norm_nhwc_fwd_params:
.text._Z35group_norm_nhwc_fwd_one_pass_kernelI11Fp32IOFp32WLi128ELi84ELi672EEv26Group_norm_nhwc_fwd_params:
        /* <DEDUP_REMOVED lines=8> */
[----:B------:R-:W-:Y:S02]  /*0080*/  ULDC.U8 UR5, c[0x0][0x1dc] ;  /* 0x0000770000057ab9 */ /* 0x000fe40000000000 */
[----:B------:R-:W-:Y:S01]  /*0090*/  ULDC.64 UR6, c[0x0][0x118] ;  /* 0x0000460000067ab9 */ /* 0x000fe20000000a00 */
[----:B------:R-:W1:Y:S04]  /*00a0*/  S2R R5, SR_CTAID.X ;  /* 0x0000000000057919 */ /* 0x000e680000002500 */
[----:B------:R-:W2:Y:S01]  /*00b0*/  S2R R4, SR_LANEID ;  /* 0x0000000000047919 */ /* 0x000ea20000000000 */
[----:B0-----:R-:W-:-:S05]  /*00c0*/  SHF.R.U32.HI R2, RZ, 0x1, R6 ;  /* 0x00000001ff027819 */ /* 0x001fca0000011606 */
[----:B------:R-:W-:-:S05]  /*00d0*/  IMAD.WIDE.U32 R2, R2, 0x30c30c31, RZ ;  /* 0x30c30c3102027825 */ /* 0x000fca00078e00ff */
[----:B------:R-:W-:Y:S02]  /*00e0*/  SHF.R.U32.HI R2, RZ, 0x2, R3 ;  /* 0x00000002ff027819 */ /* 0x000fe40000011603 */
[----:B------:R-:W-:-:S03]  /*00f0*/  SHF.R.S32.HI R3, RZ, 0x1f, R6 ;  /* 0x0000001fff037819 */ /* 0x000fc60000011406 */
[----:B-1----:R-:W-:Y:S01]  /*0100*/  IMAD R63, R5, c[0x0][0x1e4], R2 ;  /* 0x00007900053f7a24 */ /* 0x002fe200078e0202 */
[----:B------:R-:W-:Y:S01]  /*0110*/  LEA.HI R0, R3, R6, RZ, 0x5 ;  /* 0x0000000603007211 */ /* 0x000fe200078f28ff */
[----:B------:R-:W-:Y:S01]  /*0120*/  IMAD R65, R2, -0x2a, R6 ;  /* 0xffffffd602417824 */ /* 0x000fe200078e0206 */
[----:B------:R-:W-:Y:S02]  /*0130*/  HFMA2.MMA R2, -RZ, RZ, 0, 0 ;  /* 0x00000000ff027435 */ /* 0x000fe400000001ff */
[----:B------:R-:W-:Y:S02]  /*0140*/  ISETP.GE.U32.AND P0, PT, R63, c[0x0][0x1c8], PT ;  /* 0x000072003f007a0c */ /* 0x000fe40003f06070 */
[----:B------:R-:W-:Y:S02]  /*0150*/  SHF.R.S32.HI R3, RZ, 0x1f, R63 ;  /* 0x0000001fff037819 */ /* 0x000fe4000001143f */
[----:B------:R-:W-:Y:S02]  /*0160*/  SHF.R.S32.HI R0, RZ, 0x5, R0 ;  /* 0x00000005ff007819 */ /* 0x000fe40000011400 */
[----:B------:R-:W-:-:S02]  /*0170*/  ISETP.GE.AND.EX P0, PT, R3, c[0x0][0x1cc], PT, P0 ;  /* 0x0000730003007a0c */ /* 0x000fc40003f06300 */
[----:B------:R-:W-:Y:S02]  /*0180*/  SHF.L.U32 R65, R65, 0x1, RZ ;  /* 0x0000000141417819 */ /* 0x000fe400000006ff */
[C---:B------:R-:W-:Y:S02]  /*0190*/  IADD3 R62, R63.reuse, 0x10, RZ ;  /* 0x000000103f3e7810 */ /* 0x040fe40007ffe0ff */
[----:B------:R-:W-:Y:S02]  /*01a0*/  ISETP.LT.U32.AND P0, PT, R6, 0x2a0, !P0 ;  /* 0x000002a00600780c */ /* 0x000fe40004701070 */
[C---:B------:R-:W-:Y:S02]  /*01b0*/  IADD3 R61, R63.reuse, 0x20, RZ ;  /* 0x000000203f3d7810 */ /* 0x040fe40007ffe0ff */
[C---:B------:R-:W-:Y:S02]  /*01c0*/  IADD3 R60, R63.reuse, 0x30, RZ ;  /* 0x000000303f3c7810 */ /* 0x040fe40007ffe0ff */
[----:B------:R-:W-:-:S02]  /*01d0*/  IADD3 R7, R63, 0x40, RZ ;  /* 0x000000403f077810 */ /* 0x000fc40007ffe0ff */
[C---:B------:R-:W-:Y:S02]  /*01e0*/  IADD3 R8, R63.reuse, 0x50, RZ ;  /* 0x000000503f087810 */ /* 0x040fe40007ffe0ff */
[C---:B------:R-:W-:Y:S02]  /*01f0*/  IADD3 R9, R63.reuse, 0x60, RZ ;  /* 0x000000603f097810 */ /* 0x040fe40007ffe0ff */
[----:B--2---:R-:W-:Y:S02]  /*0200*/  IADD3 R10, R63, 0x70, RZ ;  /* 0x000000703f0a7810 */ /* 0x004fe40007ffe0ff */
.L_x_4523:
[----:B0-----:R-:W-:Y:S02]  /*0210*/  IABS R14, c[0x0][0x1d8] ;  /* 0x00007600000e7a13 */ /* 0x001fe40000000000 */
[----:B------:R-:W-:Y:S02]  /*0220*/  IABS R16, R64 ;  /* 0x0000004000107213 */ /* 0x000fe40000000000 */
[----:B------:R-:W0:Y:S01]  /*0230*/  I2F.RP R11, R14 ;  /* 0x0000000e000b7306 */ /* 0x000e220000209400 */
[----:B------:R-:W-:Y:S02]  /*0240*/  SHF.R.S32.HI R53, RZ, 0x1f, R61 ;  /* 0x0000001fff357819 */ /* 0x000fe4000001143d */
[----:B------:R-:W-:-:S02]  /*0250*/  SHF.R.S32.HI R54, RZ, 0x1f, R60 ;  /* 0x0000001fff367819 */ /* 0x000fc4000001143c */
[----:B------:R-:W-:-:S03]  /*0260*/  SHF.R.S32.HI R55, RZ, 0x1f, R7 ;  /* 0x0000001fff377819 */ /* 0x000fc60000011407 */
        /* <DEDUP_REMOVED lines=31> */
[----:B------:R-:W-:Y:S01]  /*0460*/  ISETP.GE.AND.EX P2, PT, R54, c[0x0][0x1cc], PT, P2 ;  /* 0x0000730036007a0c */ /* 0x000fe20003f46320 */
[----:B------:R-:W-:Y:S01]  /*0470*/  IMAD R52, R52, 0x54, RZ ;  /* 0x0000005434347824 */ /* 0x000fe200078e02ff */
[----:B------:R-:W-:Y:S01]  /*0480*/  ISETP.GE.AND.EX P3, PT, R11, c[0x0][0x1cc], PT, P3 ;  /* 0x000073000b007a0c */ /* 0x000fe20003f66330 */
[----:B------:R-:W-:Y:S01]  /*0490*/  IMAD R67, R13, c[0x0][0x1d4], R12 ;  /* 0x000075000d437a24 */ /* 0x000fe200078e020c */
[----:B------:R-:W-:-:S02]  /*04a0*/  ISETP.GT.U32.OR P2, PT, R6, 0x29f, P2 ;  /* 0x0000029f0600780c */ /* 0x000fc40001744470 */
[----:B------:R-:W-:Y:S02]  /*04b0*/  IADD3 R68, P1, R65, R52, RZ ;  /* 0x0000003441447210 */ /* 0x000fe40007f3e0ff */
[----:B------:R-:W-:Y:S02]  /*04c0*/  ISETP.GT.U32.OR P3, PT, R6, 0x29f, P3 ;  /* 0x0000029f0600780c */ /* 0x000fe40001f64470 */
[----:B------:R-:W-:Y:S02]  /*04d0*/  LEA.HI.X.SX32 R69, R52, R15, 0x1, P1 ;  /* 0x0000000f34457211 */ /* 0x000fe400008f0eff */
[----:B------:R-:W-:-:S03]  /*04e0*/  ISETP.GE.U32.AND P1, PT, R61, c[0x0][0x1c8], PT ;  /* 0x000072003d007a0c */ /* 0x000fc60003f26070 */
[----:B------:R-:W-:Y:S01]  /*04f0*/  IMAD.WIDE.U32 R68, R13, c[0x0][0x1d0], R68 ;  /* 0x000074000d447a25 */ /* 0x000fe200078e0044 */
[----:B------:R-:W-:-:S04]  /*0500*/  ISETP.GE.AND.EX P1, PT, R53, c[0x0][0x1cc], PT, P1 ;  /* 0x0000730035007a0c */ /* 0x000fc80003f26310 */
[----:B------:R-:W-:Y:S01]  /*0510*/  IADD3 R67, R69, R67, RZ ;  /* 0x0000004345437210 */ /* 0x000fe20007ffe0ff */
[----:B------:R-:W-:Y:S01]  /*0520*/  @!P3 IMAD R13, R11, c[0x0][0x1c0], RZ ;  /* 0x000070000b0dba24 */ /* 0x000fe200078e02ff */
[-C--:B------:R-:W-:Y:S02]  /*0530*/  @!P3 MOV R66, R68.reuse ;  /* 0x000000440042b202 */ /* 0x080fe40000000f00 */
[----:B------:R-:W-:Y:S01]  /*0540*/  @P0 MOV R14, R68 ;  /* 0x00000044000e0202 */ /* 0x000fe20000000f00 */
[----:B------:R-:W-:Y:S01]  /*0550*/  @!P3 IMAD R15, R62, c[0x0][0x1c4], R13 ;  /* 0x000071003e0fba24 */ /* 0x000fe200078e020d */
[----:B------:R-:W-:Y:S01]  /*0560*/  ISETP.GT.U32.OR P1, PT, R6, 0x29f, P1 ;  /* 0x0000029f0600780c */ /* 0x000fe20000f24470 */
[----:B------:R-:W-:-:S05]  /*0570*/  @!P3 IMAD.WIDE.U32 R12, R62, c[0x0][0x1c0], R66 ;  /* 0x000070003e0cba25 */ /* 0x000fca00078e0042 */
[----:B------:R-:W-:Y:S02]  /*0580*/  @!P3 IADD3 R13, R13, R15, RZ ;  /* 0x0000000f0d0db210 */ /* 0x000fe40007ffe0ff */
[----:B------:R-:W-:Y:S02]  /*0590*/  @P0 MOV R15, R67 ;  /* 0x00000043000f0202 */ /* 0x000fe40000000f00 */
[----:B------:R-:W-:-:S03]  /*05a0*/  @!P3 LEA R16, P4, R12, c[0x0][0x170], 0x2 ;  /* 0x00005c000c10ba11 */ /* 0x000fc600078810ff */
[----:B------:R-:W-:Y:S01]  /*05b0*/  @P0 IMAD.WIDE.U32 R14, R63, c[0x0][0x1c0], R14 ;  /* 0x000070003f0e0a25 */ /* 0x000fe200078e000e */
[----:B------:R-:W-:Y:S02]  /*05c0*/  @!P3 LEA.HI.X R17, R12, c[0x0][0x174], R13, 0x2, P4 ;  /* 0x00005d000c11ba11 */ /* 0x000fe400020f140d */
[----:B------:R-:W-:Y:S02]  /*05d0*/  MOV R13, RZ ;  /* 0x000000ff000d7202 */ /* 0x000fe40000000f00 */
[----:B------:R-:W-:Y:S02]  /*05e0*/  @P0 IADD3 R15, R15, R19, RZ ;  /* 0x000000130f0f0210 */ /* 0x000fe40007ffe0ff */
[C---:B------:R-:W-:Y:S02]  /*05f0*/  @P0 LEA R20, P5, R14.reuse, c[0x0][0x170], 0x2 ;  /* 0x00005c000e140a11 */ /* 0x040fe400078a10ff */
[----:B------:R-:W-:Y:S02]  /*0600*/  MOV R12, RZ ;  /* 0x000000ff000c7202 */ /* 0x000fe40000000f00 */
[----:B------:R-:W-:Y:S01]  /*0610*/  @P0 LEA.HI.X R21, R14, c[0x0][0x174], R15, 0x2, P5 ;  /* 0x00005d000e150a11 */ /* 0x000fe200028f140f */
[----:B------:R-:W-:Y:S01]  /*0620*/  @!P1 IMAD R14, R53, c[0x0][0x1c0], RZ ;  /* 0x00007000350e9a24 */ /* 0x000fe200078e02ff */
[----:B------:R-:W-:-:S02]  /*0630*/  @!P1 MOV R15, R67 ;  /* 0x00000043000f9202 */ /* 0x000fc40000000f00 */
[----:B------:R-:W-:Y:S01]  /*0640*/  ISETP.GE.U32.AND P4, PT, R7, c[0x0][0x1c8], PT ;  /* 0x0000720007007a0c */ /* 0x000fe20003f86070 */
[----:B------:R-:W-:Y:S01]  /*0650*/  @!P1 IMAD R19, R61, c[0x0][0x1c4], R14 ;  /* 0x000071003d139a24 */ /* 0x000fe200078e020e */
[----:B------:R-:W-:Y:S01]  /*0660*/  @!P1 MOV R14, R68 ;  /* 0x00000044000e9202 */ /* 0x000fe20000000f00 */
[----:B------:R0:W2:Y:S01]  /*0670*/  @!P3 LDG.E.64 R12, [R16.64] ;  /* 0x00000006100cb981 */ /* 0x0000a2000c1e1b00 */
[----:B------:R-:W-:-:S03]  /*0680*/  ISETP.GE.AND.EX P4, PT, R55, c[0x0][0x1cc], PT, P4 ;  /* 0x0000730037007a0c */ /* 0x000fc60003f86340 */
[----:B------:R-:W-:Y:S01]  /*0690*/  @!P1 IMAD.WIDE.U32 R14, R61, c[0x0][0x1c0], R14 ;  /* 0x000070003d0e9a25 */ /* 0x000fe200078e000e */
[----:B------:R-:W-:-:S03]  /*06a0*/  ISETP.GE.U32.AND P5, PT, R8, c[0x0][0x1c8], PT ;  /* 0x0000720008007a0c */ /* 0x000fc60003fa6070 */
[----:B------:R-:W-:Y:S01]  /*06b0*/  @!P2 IMAD R23, R54, c[0x0][0x1c0], RZ ;  /* 0x000070003617aa24 */ /* 0x000fe200078e02ff */
[----:B0-----:R-:W-:Y:S02]  /*06c0*/  @!P2 MOV R16, R68 ;  /* 0x000000440010a202 */ /* 0x001fe40000000f00 */
[----:B------:R-:W-:Y:S02]  /*06d0*/  @!P2 MOV R17, R67 ;  /* 0x000000430011a202 */ /* 0x000fe40000000f00 */
[----:B------:R-:W-:Y:S02]  /*06e0*/  @!P1 IADD3 R15, R15, R19, RZ ;  /* 0x000000130f0f9210 */ /* 0x000fe40007ffe0ff */
[----:B------:R-:W-:Y:S01]  /*06f0*/  @!P1 LEA R18, P6, R14, c[0x0][0x170], 0x2 ;  /* 0x00005c000e129a11 */ /* 0x000fe200078c10ff */
[----:B------:R-:W-:Y:S01]  /*0700*/  @!P2 IMAD R23, R60, c[0x0][0x1c4], R23 ;  /* 0x000071003c17aa24 */ /* 0x000fe200078e0217 */
[----:B------:R-:W-:Y:S01]  /*0710*/  ISETP.GT.U32.OR P3, PT, R6, 0x29f, P4 ;  /* 0x0000029f0600780c */ /* 0x000fe20002764470 */
[----:B------:R-:W-:Y:S01]  /*0720*/  @!P2 IMAD.WIDE.U32 R16, R60, c[0x0][0x1c0], R16 ;  /* 0x000070003c10aa25 */ /* 0x000fe200078e0010 */
[----:B------:R-:W-:-:S02]  /*0730*/  SHF.R.S32.HI R56, RZ, 0x1f, R8 ;  /* 0x0000001fff387819 */ /* 0x000fc40000011408 */
[----:B------:R-:W-:Y:S02]  /*0740*/  ISETP.GE.U32.AND P4, PT, R9, c[0x0][0x1c8], PT ;  /* 0x0000720009007a0c */ /* 0x000fe40003f86070 */
[----:B------:R-:W-:Y:S02]  /*0750*/  SHF.R.S32.HI R57, RZ, 0x1f, R9 ;  /* 0x0000001fff397819 */ /* 0x000fe40000011409 */
[----:B------:R-:W-:Y:S02]  /*0760*/  @!P1 LEA.HI.X R19, R14, c[0x0][0x174], R15, 0x2, P6 ;  /* 0x00005d000e139a11 */ /* 0x000fe400030f140f */
[----:B------:R-:W-:Y:S02]  /*0770*/  ISETP.GE.AND.EX P6, PT, R56, c[0x0][0x1cc], PT, P5 ;  /* 0x0000730038007a0c */ /* 0x000fe40003fc6350 */
[----:B------:R-:W-:Y:S02]  /*0780*/  ISETP.GE.AND.EX P5, PT, R57, c[0x0][0x1cc], PT, P4 ;  /* 0x0000730039007a0c */ /* 0x000fe40003fa6340 */
[----:B------:R-:W-:-:S02]  /*0790*/  @!P2 IADD3 R15, R17, R23, RZ ;  /* 0x00000017110fa210 */ /* 0x000fc40007ffe0ff */
[----:B------:R-:W-:-:S04]  /*07a0*/  @!P2 LEA R22, P4, R16, c[0x0][0x170], 0x2 ;  /* 0x00005c001016aa11 */ /* 0x000fc800078810ff */
[----:B------:R-:W-:Y:S02]  /*07b0*/  @!P2 LEA.HI.X R23, R16, c[0x0][0x174], R15, 0x2, P4 ;  /* 0x00005d001017aa11 */ /* 0x000fe400020f140f */
[C---:B------:R-:W-:Y:S01]  /*07c0*/  ISETP.GT.U32.OR P4, PT, R6.reuse, 0x29f, P6 ;  /* 0x0000029f0600780c */ /* 0x040fe20003784470 */
[----:B------:R-:W-:Y:S01]  /*07d0*/  @!P3 IMAD R14, R55, c[0x0][0x1c0], RZ ;  /* 0x00007000370eba24 */ /* 0x000fe200078e02ff */
[----:B------:R-:W-:Y:S02]  /*07e0*/  @!P3 MOV R24, R68 ;  /* 0x000000440018b202 */ /* 0x000fe40000000f00 */
[----:B------:R-:W-:Y:S02]  /*07f0*/  @!P3 MOV R25, R67 ;  /* 0x000000430019b202 */ /* 0x000fe40000000f00 */
[----:B------:R-:W-:Y:S01]  /*0800*/  ISETP.GT.U32.OR P5, PT, R6, 0x29f, P5 ;  /* 0x0000029f0600780c */ /* 0x000fe20002fa4470 */
[C---:B------:R-:W-:Y:S02]  /*0810*/  @!P3 IMAD R17, R7.reuse, c[0x0][0x1c4], R14 ;  /* 0x000071000711ba24 */ /* 0x040fe400078e020e */
[----:B------:R-:W-:Y:S01]  /*0820*/  @!P3 IMAD.WIDE.U32 R24, R7, c[0x0][0x1c0], R24 ;  /* 0x000070000718ba25 */ /* 0x000fe200078e0018 */
[----:B------:R-:W-:-:S04]  /*0830*/  CS2R R14, SRZ ;  /* 0x00000000000e7805 */ /* 0x000fc8000001ff00 */
[----:B------:R-:W-:Y:S01]  /*0840*/  @!P3 IADD3 R17, R25, R17, RZ ;  /* 0x000000111911b210 */ /* 0x000fe20007ffe0ff */
[----:B------:R-:W-:Y:S01]  /*0850*/  @!P4 IMAD R25, R56, c[0x0][0x1c0], RZ ;  /* 0x000070003819ca24 */ /* 0x000fe200078e02ff */
[----:B------:R-:W-:Y:S01]  /*0860*/  @!P3 LEA R16, P6, R24, c[0x0][0x170], 0x2 ;  /* 0x00005c001810ba11 */ /* 0x000fe200078c10ff */
[----:B------:R0:W3:Y:S01]  /*0870*/  @!P1 LDG.E.64 R14, [R18.64] ;  /* 0x00000006120e9981 */ /* 0x0000e2000c1e1b00 */
[----:B------:R-:W-:Y:S01]  /*0880*/  ISETP.GE.U32.AND P1, PT, R10, c[0x0][0x1c8], PT ;  /* 0x000072000a007a0c */ /* 0x000fe20003f26070 */
[----:B------:R-:W-:Y:S01]  /*0890*/  @!P4 IMAD R29, R8, c[0x0][0x1c4], R25 ;  /* 0x00007100081dca24 */ /* 0x000fe200078e0219 */
[----:B------:R-:W-:Y:S01]  /*08a0*/  @!P3 LEA.HI.X R17, R24, c[0x0][0x174], R17, 0x2, P6 ;  /* 0x00005d001811ba11 */ /* 0x000fe200030f1411 */
[----:B------:R-:W-:Y:S01]  /*08b0*/  @!P5 IMAD R26, R57, c[0x0][0x1c0], RZ ;  /* 0x00007000391ada24 */ /* 0x000fe200078e02ff */
[----:B------:R-:W-:Y:S02]  /*08c0*/  SHF.R.S32.HI R58, RZ, 0x1f, R10 ;  /* 0x0000001fff3a7819 */ /* 0x000fe4000001140a */
[----:B------:R-:W-:-:S02]  /*08d0*/  @!P4 MOV R24, R68 ;  /* 0x000000440018c202 */ /* 0x000fc40000000f00 */
[-C--:B------:R-:W-:Y:S01]  /*08e0*/  @!P4 MOV R25, R67.reuse ;  /* 0x000000430019c202 */ /* 0x080fe20000000f00 */
[----:B------:R-:W-:Y:S01]  /*08f0*/  CS2R R40, SRZ ;  /* 0x0000000000287805 */ /* 0x000fe2000001ff00 */
[----:B------:R-:W-:Y:S01]  /*0900*/  ISETP.GE.AND.EX P1, PT, R58, c[0x0][0x1cc], PT, P1 ;  /* 0x000073003a007a0c */ /* 0x000fe20003f26310 */
[----:B------:R-:W-:Y:S01]  /*0910*/  @!P5 IMAD R31, R9, c[0x0][0x1c4], R26 ;  /* 0x00007100091fda24 */ /* 0x000fe200078e021a */
[----:B------:R-:W-:Y:S01]  /*0920*/  @!P5 MOV R26, R68 ;  /* 0x00000044001ad202 */ /* 0x000fe20000000f00 */
[----:B------:R-:W-:Y:S01]  /*0930*/  @!P4 IMAD.WIDE.U32 R24, R8, c[0x0][0x1c0], R24 ;  /* 0x000070000818ca25 */ /* 0x000fe200078e0018 */
[----:B------:R-:W-:Y:S01]  /*0940*/  @!P5 MOV R27, R67 ;  /* 0x00000043001bd202 */ /* 0x000fe20000000f00 */
[----:B------:R1:W4:Y:S01]  /*0950*/  @P0 LDG.E.64 R40, [R20.64] ;  /* 0x0000000614280981 */ /* 0x000322000c1e1b00 */
[----:B------:R-:W-:Y:S02]  /*0960*/  ISETP.GT.U32.OR P1, PT, R6, 0x29f, P1 ;  /* 0x0000029f0600780c */ /* 0x000fe40000f24470 */
[----:B0-----:R-:W-:Y:S01]  /*0970*/  @!P4 IADD3 R19, R25, R29, RZ ;  /* 0x0000001d1913c210 */ /* 0x001fe20007ffe0ff */
[----:B------:R-:W-:Y:S01]  /*0980*/  @!P5 IMAD.WIDE.U32 R26, R9, c[0x0][0x1c0], R26 ;  /* 0x00007000091ada25 */ /* 0x000fe200078e001a */
[----:B------:R-:W-:-:S04]  /*0990*/  @!P4 LEA R18, P6, R24, c[0x0][0x170], 0x2 ;  /* 0x00005c001812ca11 */ /* 0x000fc800078c10ff */
[----:B------:R-:W-:Y:S02]  /*09a0*/  @!P4 LEA.HI.X R19, R24, c[0x0][0x174], R19, 0x2, P6 ;  /* 0x00005d001813ca11 */ /* 0x000fe400030f1413 */
[----:B------:R-:W-:Y:S02]  /*09b0*/  @!P5 IADD3 R25, R27, R31, RZ ;  /* 0x0000001f1b19d210 */ /* 0x000fe40007ffe0ff */
[----:B-1----:R-:W-:Y:S01]  /*09c0*/  @!P5 LEA R20, P6, R26, c[0x0][0x170], 0x2 ;  /* 0x00005c001a14da11 */ /* 0x002fe200078c10ff */
[----:B------:R-:W-:-:S03]  /*09d0*/  CS2R R42, SRZ ;  /* 0x00000000002a7805 */ /* 0x000fc6000001ff00 */
[----:B------:R-:W-:Y:S01]  /*09e0*/  @!P5 LEA.HI.X R21, R26, c[0x0][0x174], R25, 0x2, P6 ;  /* 0x00005d001a15da11 */ /* 0x000fe200030f1419 */
[----:B------:R-:W-:Y:S01]  /*09f0*/  @!P1 IMAD R25, R58, c[0x0][0x1c0], RZ ;  /* 0x000070003a199a24 */ /* 0x000fe200078e02ff */
[----:B------:R-:W-:Y:S01]  /*0a00*/  CS2R R44, SRZ ;  /* 0x00000000002c7805 */ /* 0x000fe2000001ff00 */
[----:B------:R0:W5:Y:S01]  /*0a10*/  @!P2 LDG.E.64 R42, [R22.64] ;  /* 0x00000006162aa981 */ /* 0x000162000c1e1b00 */
[----:B------:R-:W-:Y:S01]  /*0a20*/  @!P1 MOV R24, R68 ;  /* 0x0000004400189202 */ /* 0x000fe20000000f00 */
[C---:B------:R-:W-:Y:S01]  /*0a30*/  @!P1 IMAD R27, R10.reuse, c[0x0][0x1c4], R25 ;  /* 0x000071000a1b9a24 */ /* 0x040fe200078e0219 */
[----:B------:R-:W-:Y:S01]  /*0a40*/  @!P1 MOV R25, R67 ;  /* 0x0000004300199202 */ /* 0x000fe20000000f00 */
[----:B------:R-:W-:Y:S01]  /*0a50*/  CS2R R46, SRZ ;  /* 0x00000000002e7805 */ /* 0x000fe2000001ff00 */
[----:B------:R4:W5:Y:S03]  /*0a60*/  @!P3 LDG.E.64 R44, [R16.64] ;  /* 0x00000006102cb981 */ /* 0x000966000c1e1b00 */
[----:B------:R-:W-:Y:S01]  /*0a70*/  @!P1 IMAD.WIDE.U32 R24, R10, c[0x0][0x1c0], R24 ;  /* 0x000070000a189a25 */ /* 0x000fe200078e0018 */
[----:B------:R-:W-:Y:S01]  /*0a80*/  CS2R R48, SRZ ;  /* 0x0000000000307805 */ /* 0x000fe2000001ff00 */
[----:B------:R1:W5:Y:S03]  /*0a90*/  @!P4 LDG.E.64 R46, [R18.64] ;  /* 0x00000006122ec981 */ /* 0x000366000c1e1b00 */
[----:B0-----:R-:W-:-:S02]  /*0aa0*/  @!P1 IADD3 R23, R25, R27, RZ ;  /* 0x0000001b19179210 */ /* 0x001fc40007ffe0ff */
[C---:B------:R-:W-:Y:S01]  /*0ab0*/  @!P1 LEA R22, P2, R24.reuse, c[0x0][0x170], 0x2 ;  /* 0x00005c0018169a11 */ /* 0x040fe200078410ff */
[----:B------:R-:W-:Y:S01]  /*0ac0*/  CS2R R50, SRZ ;  /* 0x0000000000327805 */ /* 0x000fe2000001ff00 */
[----:B------:R3:W5:Y:S02]  /*0ad0*/  @!P5 LDG.E.64 R48, [R20.64] ;  /* 0x000000061430d981 */ /* 0x000764000c1e1b00 */
[----:B------:R-:W-:-:S05]  /*0ae0*/  @!P1 LEA.HI.X R23, R24, c[0x0][0x174], R23, 0x2, P2 ;  /* 0x00005d0018179a11 */ /* 0x000fca00010f1417 */
[----:B------:R-:W5:Y:S01]  /*0af0*/  @!P1 LDG.E.64 R50, [R22.64] ;  /* 0x0000000616329981 */ /* 0x000f62000c1e1b00 */
[C---:B------:R-:W-:Y:S02]  /*0b00*/  ISETP.GT.AND P1, PT, R4.reuse, 0x1e, PT ;  /* 0x0000001e0400780c */ /* 0x040fe40003f24270 */
[----:B------:R-:W-:Y:S01]  /*0b10*/  ISETP.NE.AND P2, PT, R4, RZ, PT ;  /* 0x000000ff0400720c */ /* 0x000fe20003f45270 */
[----:B--2---:R-:W-:Y:S02]  /*0b20*/  FMUL.FTZ R25, R13, R13 ;  /* 0x0000000d0d197220 */ /* 0x004fe40000410000 */
[C---:B-1----:R-:W-:Y:S02]  /*0b30*/  FADD.FTZ R19, R12.reuse, R13 ;  /* 0x0000000d0c137221 */ /* 0x042fe40000010000 */
[----:B------:R-:W-:Y:S02]  /*0b40*/  FFMA.FTZ R18, R12, R12, R25 ;  /* 0x0000000c0c127223 */ /* 0x000fe40000010019 */
[----:B---3--:R-:W-:-:S02]  /*0b50*/  FMUL.FTZ R21, R15, R15 ;  /* 0x0000000f0f157220 */ /* 0x008fc40000410000 */
[----:B----4-:R-:W-:Y:S02]  /*0b60*/  FMUL.FTZ R17, R41, R41 ;  /* 0x0000002929117220 */ /* 0x010fe40000410000 */
[C---:B------:R-:W-:Y:S02]  /*0b70*/  FADD.FTZ R16, R40.reuse, R41 ;  /* 0x0000002928107221 */ /* 0x040fe40000010000 */
[----:B------:R-:W-:Y:S02]  /*0b80*/  FFMA.FTZ R17, R40, R40, R17 ;  /* 0x0000002828117223 */ /* 0x000fe40000010011 */
[----:B------:R-:W-:Y:S02]  /*0b90*/  FADD.FTZ R16, RZ, R16 ;  /* 0x00000010ff107221 */ /* 0x000fe40000010000 */
[----:B------:R-:W-:Y:S02]  /*0ba0*/  FADD.FTZ R17, RZ, R17 ;  /* 0x00000011ff117221 */ /* 0x000fe40000010000 */
[----:B------:R-:W-:-:S02]  /*0bb0*/  FADD.FTZ R16, R16, R19 ;  /* 0x0000001310107221 */ /* 0x000fc40000010000 */
[----:B------:R-:W-:Y:S02]  /*0bc0*/  FADD.FTZ R17, R17, R18 ;  /* 0x0000001211117221 */ /* 0x000fe40000010000 */
[C---:B------:R-:W-:Y:S02]  /*0bd0*/  FADD.FTZ R19, R14.reuse, R15 ;  /* 0x0000000f0e137221 */ /* 0x040fe40000010000 */
[----:B------:R-:W-:Y:S02]  /*0be0*/  FFMA.FTZ R18, R14, R14, R21 ;  /* 0x0000000e0e127223 */ /* 0x000fe40000010015 */
[----:B-----5:R-:W-:Y:S02]  /*0bf0*/  FMUL.FTZ R21, R43, R43 ;  /* 0x0000002b2b157220 */ /* 0x020fe40000410000 */
[----:B------:R-:W-:Y:S02]  /*0c00*/  FADD.FTZ R16, R16, R19 ;  /* 0x0000001310107221 */ /* 0x000fe40000010000 */
[----:B------:R-:W-:-:S02]  /*0c10*/  FADD.FTZ R17, R17, R18 ;  /* 0x0000001211117221 */ /* 0x000fc40000010000 */
[C---:B------:R-:W-:Y:S02]  /*0c20*/  FADD.FTZ R19, R42.reuse, R43 ;  /* 0x0000002b2a137221 */ /* 0x040fe40000010000 */
[----:B------:R-:W-:Y:S02]  /*0c30*/  FFMA.FTZ R18, R42, R42, R21 ;  /* 0x0000002a2a127223 */ /* 0x000fe40000010015 */
[----:B------:R-:W-:Y:S02]  /*0c40*/  FMUL.FTZ R21, R45, R45 ;  /* 0x0000002d2d157220 */ /* 0x000fe40000410000 */
[----:B------:R-:W-:Y:S02]  /*0c50*/  FADD.FTZ R16, R16, R19 ;  /* 0x0000001310107221 */ /* 0x000fe40000010000 */
[----:B------:R-:W-:Y:S02]  /*0c60*/  FADD.FTZ R17, R17, R18 ;  /* 0x0000001211117221 */ /* 0x000fe40000010000 */
[----:B------:R-:W-:-:S02]  /*0c70*/  FADD.FTZ R19, R44, R45 ;  /* 0x0000002d2c137221 */ /* 0x000fc40000010000 */
[----:B------:R-:W-:Y:S02]  /*0c80*/  FFMA.FTZ R18, R44, R44, R21 ;  /* 0x0000002c2c127223 */ /* 0x000fe40000010015 */
[----:B------:R-:W-:Y:S02]  /*0c90*/  FMUL.FTZ R21, R47, R47 ;  /* 0x0000002f2f157220 */ /* 0x000fe40000410000 */
[----:B------:R-:W-:Y:S02]  /*0ca0*/  FADD.FTZ R16, R16, R19 ;  /* 0x0000001310107221 */ /* 0x000fe40000010000 */
[----:B------:R-:W-:Y:S02]  /*0cb0*/  FADD.FTZ R17, R17, R18 ;  /* 0x0000001211117221 */ /* 0x000fe40000010000 */
[C---:B------:R-:W-:Y:S02]  /*0cc0*/  FADD.FTZ R19, R46.reuse, R47 ;  /* 0x0000002f2e137221 */ /* 0x040fe40000010000 */
[----:B------:R-:W-:-:S02]  /*0cd0*/  FFMA.FTZ R18, R46, R46, R21 ;  /* 0x0000002e2e127223 */ /* 0x000fc40000010015 */
[----:B------:R-:W-:Y:S02]  /*0ce0*/  FMUL.FTZ R21, R49, R49 ;  /* 0x0000003131157220 */ /* 0x000fe40000410000 */
[----:B------:R-:W-:Y:S02]  /*0cf0*/  FADD.FTZ R16, R16, R19 ;  /* 0x0000001310107221 */ /* 0x000fe40000010000 */
[----:B------:R-:W-:Y:S02]  /*0d00*/  FADD.FTZ R17, R17, R18 ;  /* 0x0000001211117221 */ /* 0x000fe40000010000 */
[C---:B------:R-:W-:Y:S02]  /*0d10*/  FADD.FTZ R19, R48.reuse, R49 ;  /* 0x0000003130137221 */ /* 0x040fe40000010000 */
[----:B------:R-:W-:Y:S02]  /*0d20*/  FFMA.FTZ R18, R48, R48, R21 ;  /* 0x0000003030127223 */ /* 0x000fe40000010015 */
[----:B------:R-:W-:-:S02]  /*0d30*/  FMUL.FTZ R21, R51, R51 ;  /* 0x0000003333157220 */ /* 0x000fc40000410000 */
[----:B------:R-:W-:Y:S02]  /*0d40*/  FADD.FTZ R16, R16, R19 ;  /* 0x0000001310107221 */ /* 0x000fe40000010000 */
[----:B------:R-:W-:Y:S02]  /*0d50*/  FADD.FTZ R17, R17, R18 ;  /* 0x0000001211117221 */ /* 0x000fe40000010000 */
        /* <DEDUP_REMOVED lines=25> */
[----:B------:R-:W-:Y:S02]  /*0ef0*/  ISETP.GT.AND P1, PT, R4, 0xf, PT ;  /* 0x0000000f0400780c */ /* 0x000fe40003f24270 */
[----:B------:R-:W-:Y:S01]  /*0f00*/  ISETP.NE.AND P3, PT, R6, RZ, PT ;  /* 0x000000ff0600720c */ /* 0x000fe20003f65270 */
[----:B------:R-:W-:Y:S01]  /*0f10*/  BSSY B0, `(.L_x_4489) ;  /* 0x000003c000007945 */ /* 0x000fe20003800000 */
[----:B------:R-:W-:-:S09]  /*0f20*/  MOV R59, c[0x0][0xc] ;  /* 0x00000300003b7a02 */ /* 0x000fd20000000f00 */
[----:B0-----:R-:W-:Y:S02]  /*0f30*/  @!P1 FADD.FTZ R16, R16, R19 ;  /* 0x0000001310109221 */ /* 0x001fe40000010000 */
[----:B-1----:R-:W-:-:S03]  /*0f40*/  @!P1 FADD.FTZ R17, R17, R18 ;  /* 0x0000001211119221 */ /* 0x002fc60000010000 */
[----:B------:R-:W-:Y:S02]  /*0f50*/  MOV R32, R16 ;  /* 0x0000001000207202 */ /* 0x000fe40000000f00 */
[----:B------:R-:W-:-:S05]  /*0f60*/  MOV R33, R17 ;  /* 0x0000001100217202 */ /* 0x000fca0000000f00 */
[----:B------:R0:W-:Y:S04]  /*0f70*/  @!P2 STS.64 [R0.X8+0x18], R32 ;  /* 0x000018200000a388 */ /* 0x0001e80000008a00 */
[----:B------:R-:W-:Y:S01]  /*0f80*/  BAR.SYNC.DEFER_BLOCKING 0x0 ;  /* 0x0000000000007b1d */ /* 0x000fe20000010000 */
[----:B------:R-:W-:-:S05]  /*0f90*/  ISETP.GE.U32.AND P1, PT, R59, 0x2, PT ;  /* 0x000000023b00780c */ /* 0x000fca0003f26070 */
[----:B------:R-:W-:Y:S05]  /*0fa0*/  @P3 BRA `(.L_x_4490) ;  /* 0x0000032000003947 */ /* 0x000fea0003800000 */
[----:B------:R-:W1:Y:S04]  /*0fb0*/  LDS.128 R16, [0x20] ;  /* 0x00002000ff107984 */ /* 0x000e680000000c00 */
[----:B------:R-:W2:Y:S04]  /*0fc0*/  LDS.128 R36, [0x30] ;  /* 0x00003000ff247984 */ /* 0x000ea80000000c00 */
[----:B------:R-:W3:Y:S04]  /*0fd0*/  LDS.128 R20, [0x40] ;  /* 0x00004000ff147984 */ /* 0x000ee80000000c00 */
[----:B------:R-:W4:Y:S04]  /*0fe0*/  LDS.128 R24, [0x50] ;  /* 0x00005000ff187984 */ /* 0x000f280000000c00 */
[----:B------:R-:W5:Y:S01]  /*0ff0*/  LDS.128 R28, [0x60] ;  /* 0x00006000ff1c7984 */ /* 0x000f620000000c00 */
[----:B-1----:R-:W-:-:S02]  /*1000*/  FADD.FTZ R71, R32, R16 ;  /* 0x0000001020477221 */ /* 0x002fc40000010000 */
[----:B------:R-:W-:Y:S02]  /*1010*/  FADD.FTZ R16, R33, R17 ;  /* 0x0000001121107221 */ /* 0x000fe40000010000 */
[----:B0-----:R-:W0:Y:S01]  /*1020*/  LDS.128 R32, [0x70] ;  /* 0x00007000ff207984 */ /* 0x001e220000000c00 */
[----:B------:R-:W-:Y:S02]  /*1030*/  FADD.FTZ R71, R71, R18 ;  /* 0x0000001247477221 */ /* 0x000fe40000010000 */
[----:B------:R-:W-:Y:S02]  /*1040*/  FADD.FTZ R16, R16, R19 ;  /* 0x0000001310107221 */ /* 0x000fe40000010000 */
[----:B--2---:R-:W-:Y:S02]  /*1050*/  FADD.FTZ R71, R71, R36 ;  /* 0x0000002447477221 */ /* 0x004fe40000010000 */
[----:B------:R-:W-:Y:S02]  /*1060*/  FADD.FTZ R36, R16, R37 ;  /* 0x0000002510247221 */ /* 0x000fe40000010000 */
[----:B------:R-:W1:Y:S01]  /*1070*/  LDS.128 R16, [0x80] ;  /* 0x00008000ff107984 */ /* 0x000e620000000c00 */
[----:B------:R-:W-:-:S02]  /*1080*/  FADD.FTZ R71, R71, R38 ;  /* 0x0000002647477221 */ /* 0x000fc40000010000 */
[----:B------:R-:W-:Y:S02]  /*1090*/  FADD.FTZ R36, R36, R39 ;  /* 0x0000002724247221 */ /* 0x000fe40000010000 */
[----:B---3--:R-:W-:Y:S02]  /*10a0*/  FADD.FTZ R71, R71, R20 ;  /* 0x0000001447477221 */ /* 0x008fe40000010000 */
[----:B------:R-:W-:Y:S02]  /*10b0*/  FADD.FTZ R20, R36, R21 ;  /* 0x0000001524147221 */ /* 0x000fe40000010000 */
[----:B------:R-:W2:Y:S01]  /*10c0*/  LDS.128 R36, [0x90] ;  /* 0x00009000ff247984 */ /* 0x000ea20000000c00 */
[----:B------:R-:W-:Y:S02]  /*10d0*/  FADD.FTZ R71, R71, R22 ;  /* 0x0000001647477221 */ /* 0x000fe40000010000 */
[----:B------:R-:W-:Y:S02]  /*10e0*/  FADD.FTZ R20, R20, R23 ;  /* 0x0000001714147221 */ /* 0x000fe40000010000 */
[----:B----4-:R-:W-:-:S02]  /*10f0*/  FADD.FTZ R71, R71, R24 ;  /* 0x0000001847477221 */ /* 0x010fc40000010000 */
[----:B------:R-:W-:Y:S02]  /*1100*/  FADD.FTZ R24, R20, R25 ;  /* 0x0000001914187221 */ /* 0x000fe40000010000 */
[----:B------:R-:W3:Y:S01]  /*1110*/  LDS.128 R20, [0xa0] ;  /* 0x0000a000ff147984 */ /* 0x000ee20000000c00 */
[----:B------:R-:W-:Y:S02]  /*1120*/  FADD.FTZ R71, R71, R26 ;  /* 0x0000001a47477221 */ /* 0x000fe40000010000 */
[----:B------:R-:W-:Y:S02]  /*1130*/  FADD.FTZ R24, R24, R27 ;  /* 0x0000001b18187221 */ /* 0x000fe40000010000 */
[----:B-----5:R-:W-:Y:S02]  /*1140*/  FADD.FTZ R71, R71, R28 ;  /* 0x0000001c47477221 */ /* 0x020fe40000010000 */
[----:B------:R-:W-:Y:S02]  /*1150*/  FADD.FTZ R28, R24, R29 ;  /* 0x0000001d181c7221 */ /* 0x000fe40000010000 */
[----:B------:R-:W4:Y:S01]  /*1160*/  LDS.128 R24, [0xb0] ;  /* 0x0000b000ff187984 */ /* 0x000f220000000c00 */
[----:B------:R-:W-:-:S02]  /*1170*/  FADD.FTZ R71, R71, R30 ;  /* 0x0000001e47477221 */ /* 0x000fc40000010000 */
[----:B------:R-:W-:Y:S02]  /*1180*/  FADD.FTZ R28, R28, R31 ;  /* 0x0000001f1c1c7221 */ /* 0x000fe40000010000 */
        /* <DEDUP_REMOVED lines=12> */
[----:B---3--:R-:W-:Y:S02]  /*1250*/  FADD.FTZ R71, R71, R20 ;  /* 0x0000001447477221 */ /* 0x008fe40000010000 */
[----:B------:R-:W-:Y:S02]  /*1260*/  FADD.FTZ R28, R28, R21 ;  /* 0x000000151c1c7221 */ /* 0x000fe40000010000 */
[----:B------:R-:W-:Y:S02]  /*1270*/  FADD.FTZ R71, R71, R22 ;  /* 0x0000001647477221 */ /* 0x000fe40000010000 */
[----:B------:R-:W-:Y:S02]  /*1280*/  FADD.FTZ R28, R28, R23 ;  /* 0x000000171c1c7221 */ /* 0x000fe40000010000 */
[----:B----4-:R-:W-:-:S02]  /*1290*/  FADD.FTZ R71, R71, R24 ;  /* 0x0000001847477221 */ /* 0x010fc40000010000 */
[----:B------:R-:W-:Y:S02]  /*12a0*/  FADD.FTZ R28, R28, R25 ;  /* 0x000000191c1c7221 */ /* 0x000fe40000010000 */
[----:B------:R-:W-:Y:S02]  /*12b0*/  FADD.FTZ R32, R71, R26 ;  /* 0x0000001a47207221 */ /* 0x000fe40000010000 */
[----:B------:R-:W-:Y:S02]  /*12c0*/  FADD.FTZ R33, R28, R27 ;  /* 0x0000001b1c217221 */ /* 0x000fe40000010000 */
.L_x_4490:
[----:B------:R-:W-:Y:S05]  /*12d0*/  BSYNC B0 ;  /* 0x0000000000007941 */ /* 0x000fea0003800000 */
.L_x_4489:
[----:B------:R-:W-:Y:S05]  /*12e0*/  @!P1 BRA `(.L_x_4491) ;  /* 0x0000095000009947 */ /* 0x000fea0003800000 */
[----:B------:R-:W-:Y:S05]  /*12f0*/  @P3 BRA `(.L_x_4492) ;  /* 0x000001c000003947 */ /* 0x000fea0003800000 */
[----:B------:R-:W1:Y:S01]  /*1300*/  S2R R27, SR_CTAID.Y ;  /* 0x00000000001b7919 */ /* 0x000e620000002600 */
[C---:B------:R-:W-:Y:S01]  /*1310*/  LOP3.LUT R22, R2.reuse, 0x1, RZ, 0xc0, !PT ;  /* 0x0000000102167812 */ /* 0x040fe200078ec0ff */
[----:B------:R-:W-:Y:S01]  /*1320*/  HFMA2.MMA R21, -RZ, RZ, 0, 2.384185791015625e-07 ;  /* 0x00000004ff157435 */ /* 0x000fe200000001ff */
[----:B------:R-:W-:Y:S02]  /*1330*/  LOP3.LUT P1, RZ, R2, 0x2, RZ, 0xc0, !PT ;  /* 0x0000000202ff7812 */ /* 0x000fe4000782c0ff */
[----:B------:R-:W-:Y:S01]  /*1340*/  MOV R20, 0x1 ;  /* 0x0000000100147802 */ /* 0x000fe20000000f00 */
[----:B------:R-:W-:-:S03]  /*1350*/  IMAD R18, R22, c[0x0][0x10], RZ ;  /* 0x0000040016127a24 */ /* 0x000fc600078e02ff */
[----:B------:R-:W-:Y:S01]  /*1360*/  SEL R23, R20, 0xffffffff, !P1 ;  /* 0xffffffff14177807 */ /* 0x000fe20004800000 */
[----:B------:R-:W-:-:S05]  /*1370*/  IMAD R16, R18, c[0x0][0xc], RZ ;  /* 0x0000030012107a24 */ /* 0x000fca00078e02ff */
[----:B------:R-:W-:-:S05]  /*1380*/  SHF.L.U32 R16, R16, 0x1, RZ ;  /* 0x0000000110107819 */ /* 0x000fca00000006ff */
[----:B------:R-:W-:-:S04]  /*1390*/  IMAD.WIDE R16, R16, R21, c[0x0][0x198] ;  /* 0x0000660010107625 */ /* 0x000fc800078e0215 */
[----:B-1----:R-:W-:Y:S01]  /*13a0*/  IMAD R19, R5, c[0x0][0x10], R27 ;  /* 0x0000040005137a24 */ /* 0x002fe200078e021b */
[----:B------:R-:W-:-:S03]  /*13b0*/  IADD3 R18, R18, R27, RZ ;  /* 0x0000001b12127210 */ /* 0x000fc60007ffe0ff */
[----:B------:R-:W-:-:S04]  /*13c0*/  IMAD.WIDE.U32 R16, R19, 0x8, R16 ;  /* 0x0000000813107825 */ /* 0x000fc800078e0010 */
[----:B------:R-:W-:Y:S01]  /*13d0*/  IMAD.WIDE.U32 R18, R18, R21, c[0x0][0x190] ;  /* 0x0000640012127625 */ /* 0x000fe200078e0015 */
[----:B------:R1:W-:Y:S01]  /*13e0*/  STG.E.64 [R16.64], R32 ;  /* 0x0000002010007986 */ /* 0x0003e2000c101b06 */
        /* <DEDUP_REMOVED lines=8> */
.L_x_4493:
[----:B------:R-:W2:Y:S01]  /*1470*/  LDG.E.STRONG.GPU R18, [R16.64] ;  /* 0x0000000610127981 */ /* 0x000ea2000c1ef900 */
[----:B------:R-:W-:Y:S01]  /*1480*/  YIELD ;  /* 0x0000000000007946 */ /* 0x000fe20003800000 */
[----:B--2---:R-:W-:Y:S01]  /*1490*/  ISETP.NE.AND P1, PT, R18, R25, PT ;  /* 0x000000191200720c */ /* 0x004fe20003f25270 */
[----:B------:R-:W-:-:S12]  /*14a0*/  CCTL.IVALL ;  /* 0x00000000ff00798f */ /* 0x000fd80002000000 */
[----:B------:R-:W-:Y:S05]  /*14b0*/  @P1 BRA `(.L_x_4493) ;  /* 0xffffffb000001947 */ /* 0x000fea000383ffff */
.L_x_4492:
[----:B--2---:R-:W-:Y:S01]  /*14c0*/  ISETP.NE.AND P1, PT, RZ, c[0x0][0xc], PT ;  /* 0x00000300ff007a0c */ /* 0x004fe20003f25270 */
[----:B------:R-:W-:Y:S01]  /*14d0*/  WARPSYNC 0xffffffff ;  /* 0xffffffff00007948 */ /* 0x000fe20003800000 */
[----:B------:R-:W-:Y:S11]  /*14e0*/  BAR.SYNC.DEFER_BLOCKING 0x0 ;  /* 0x0000000000007b1d */ /* 0x000ff60000010000 */
[----:B------:R-:W-:Y:S05]  /*14f0*/  @!P1 BRA `(.L_x_4491) ;  /* 0x0000074000009947 */ /* 0x000fea0003800000 */
[----:B-1----:R-:W-:Y:S01]  /*1500*/  IADD3 R16, R59, -0x1, RZ ;  /* 0xffffffff3b107810 */ /* 0x002fe20007ffe0ff */
[----:B------:R-:W-:Y:S01]  /*1510*/  HFMA2.MMA R26, -RZ, RZ, 0, 0 ;  /* 0x00000000ff1a7435 */ /* 0x000fe200000001ff */
[----:B------:R-:W-:-:S02]  /*1520*/  MOV R24, c[0x0][0xc] ;  /* 0x0000030000187a02 */ /* 0x000fc40000000f00 */
[----:B------:R-:W-:Y:S02]  /*1530*/  ISETP.GE.U32.AND P2, PT, R16, 0x3, PT ;  /* 0x000000031000780c */ /* 0x000fe40003f46070 */
[----:B------:R-:W-:-:S11]  /*1540*/  LOP3.LUT P1, R24, R24, 0x3, RZ, 0xc0, !PT ;  /* 0x0000000318187812 */ /* 0x000fd6000782c0ff */
[----:B------:R-:W-:Y:S05]  /*1550*/  @!P2 BRA `(.L_x_4494) ;  /* 0x000003e00000a947 */ /* 0x000fea0003800000 */
[----:B------:R-:W-:Y:S02]  /*1560*/  LOP3.LUT R25, R59, 0x3, RZ, 0xc0, !PT ;  /* 0x000000033b197812 */ /* 0x000fe400078ec0ff */
[----:B------:R-:W-:Y:S02]  /*1570*/  MOV R26, RZ ;  /* 0x000000ff001a7202 */ /* 0x000fe40000000f00 */
[----:B------:R-:W-:Y:S02]  /*1580*/  IADD3 R25, -R25, c[0x0][0xc], RZ ;  /* 0x0000030019197a10 */ /* 0x000fe40007ffe1ff */
.L_x_4495:
[C---:B------:R-:W-:Y:S02]  /*1590*/  IADD3 R16, R26.reuse, 0x1, RZ ;  /* 0x000000011a107810 */ /* 0x040fe40007ffe0ff */
[-C--:B------:R-:W-:Y:S02]  /*15a0*/  ISETP.EQ.OR P5, PT, R26, R5.reuse, P3 ;  /* 0x000000051a00720c */ /* 0x080fe40001fa2670 */
[----:B------:R-:W-:Y:S02]  /*15b0*/  ISETP.EQ.OR P6, PT, R16, R5, P3 ;  /* 0x000000051000720c */ /* 0x000fe40001fc2670 */
[----:B------:R-:W-:-:S02]  /*15c0*/  IADD3 R22, R26, 0x2, RZ ;  /* 0x000000021a167810 */ /* 0x000fc40007ffe0ff */
[----:B------:R-:W-:Y:S02]  /*15d0*/  IADD3 R28, R26, 0x3, RZ ;  /* 0x000000031a1c7810 */ /* 0x000fe40007ffe0ff */
[-C--:B------:R-:W-:Y:S02]  /*15e0*/  ISETP.EQ.OR P4, PT, R22, R5.reuse, P3 ;  /* 0x000000051600720c */ /* 0x080fe40001f82670 */
[----:B------:R-:W-:-:S03]  /*15f0*/  ISETP.EQ.OR P2, PT, R28, R5, P3 ;  /* 0x000000051c00720c */ /* 0x000fc60001f42670 */
[----:B------:R-:W1:Y:S01]  /*1600*/  @!P5 S2R R21, SR_CTAID.Y ;  /* 0x000000000015d919 */ /* 0x000e620000002600 */
[C---:B------:R-:W-:Y:S02]  /*1610*/  @!P5 LOP3.LUT R17, R2.reuse, 0x1, RZ, 0xc0, !PT ;  /* 0x000000010211d812 */ /* 0x040fe400078ec0ff */
[C---:B------:R-:W-:Y:S01]  /*1620*/  @!P6 LOP3.LUT R18, R2.reuse, 0x1, RZ, 0xc0, !PT ;  /* 0x000000010212e812 */ /* 0x040fe200078ec0ff */
[----:B------:R-:W2:Y:S04]  /*1630*/  @!P6 S2R R23, SR_CTAID.Y ;  /* 0x000000000017e919 */ /* 0x000ea80000002600 */
[----:B------:R-:W3:Y:S01]  /*1640*/  @!P4 S2R R29, SR_CTAID.Y ;  /* 0x00000000001dc919 */ /* 0x000ee20000002600 */
[----:B------:R-:W-:Y:S01]  /*1650*/  @!P4 LOP3.LUT R19, R2, 0x1, RZ, 0xc0, !PT ;  /* 0x000000010213c812 */ /* 0x000fe200078ec0ff */
[----:B------:R-:W-:Y:S01]  /*1660*/  @!P6 IMAD R18, R18, c[0x0][0x10], RZ ;  /* 0x000004001212ea24 */ /* 0x000fe200078e02ff */
[----:B------:R-:W-:Y:S01]  /*1670*/  @!P2 LOP3.LUT R30, R2, 0x1, RZ, 0xc0, !PT ;  /* 0x00000001021ea812 */ /* 0x000fe200078ec0ff */
[----:B------:R-:W4:Y:S01]  /*1680*/  @!P2 S2R R27, SR_CTAID.Y ;  /* 0x00000000001ba919 */ /* 0x000f220000002600 */
[----:B------:R-:W-:Y:S01]  /*1690*/  @!P4 MOV R31, 0x4 ;  /* 0x00000004001fc802 */ /* 0x000fe20000000f00 */
[----:B------:R-:W-:Y:S01]  /*16a0*/  @!P4 IMAD R20, R19, c[0x0][0x10], RZ ;  /* 0x000004001314ca24 */ /* 0x000fe200078e02ff */
[----:B------:R-:W-:Y:S01]  /*16b0*/  @!P6 MOV R19, 0x4 ;  /* 0x000000040013e802 */ /* 0x000fe20000000f00 */
[----:B------:R-:W-:Y:S01]  /*16c0*/  @!P6 IMAD R18, R18, c[0x0][0xc], RZ ;  /* 0x000003001212ea24 */ /* 0x000fe200078e02ff */
[----:B------:R-:W-:Y:S01]  /*16d0*/  @!P2 MOV R35, 0x4 ;  /* 0x000000040023a802 */ /* 0x000fe20000000f00 */
[----:B------:R-:W-:-:S02]  /*16e0*/  @!P2 IMAD R30, R30, c[0x0][0x10], RZ ;  /* 0x000004001e1eaa24 */ /* 0x000fc400078e02ff */
[----:B------:R-:W-:Y:S01]  /*16f0*/  @!P4 IMAD R20, R20, c[0x0][0xc], RZ ;  /* 0x000003001414ca24 */ /* 0x000fe200078e02ff */
[----:B------:R-:W-:Y:S01]  /*1700*/  @!P6 SHF.L.U32 R18, R18, 0x1, RZ ;  /* 0x000000011212e819 */ /* 0x000fe200000006ff */
[----:B------:R-:W-:Y:S02]  /*1710*/  @!P2 IMAD R30, R30, c[0x0][0xc], RZ ;  /* 0x000003001e1eaa24 */ /* 0x000fe400078e02ff */
[----:B-1----:R-:W-:Y:S01]  /*1720*/  @!P5 IMAD R21, R26, c[0x0][0x10], R21 ;  /* 0x000004001a15da24 */ /* 0x002fe200078e0215 */
[----:B------:R-:W-:Y:S01]  /*1730*/  @!P4 SHF.L.U32 R20, R20, 0x1, RZ ;  /* 0x000000011414c819 */ /* 0x000fe200000006ff */
[----:B------:R-:W-:Y:S01]  /*1740*/  @!P6 IMAD.WIDE R18, R18, R19, c[0x0][0x198] ;  /* 0x000066001212e625 */ /* 0x000fe200078e0213 */
[----:B------:R-:W-:-:S03]  /*1750*/  @!P2 SHF.L.U32 R30, R30, 0x1, RZ ;  /* 0x000000011e1ea819 */ /* 0x000fc600000006ff */
[----:B--2---:R-:W-:Y:S02]  /*1760*/  @!P6 IMAD R23, R16, c[0x0][0x10], R23 ;  /* 0x000004001017ea24 */ /* 0x004fe400078e0217 */
[----:B------:R-:W-:Y:S01]  /*1770*/  @!P5 IMAD R16, R17, c[0x0][0x10], RZ ;  /* 0x000004001110da24 */ /* 0x000fe200078e02ff */
[----:B------:R-:W-:Y:S01]  /*1780*/  @!P5 MOV R17, 0x4 ;  /* 0x000000040011d802 */ /* 0x000fe20000000f00 */
[----:B---3--:R-:W-:Y:S02]  /*1790*/  @!P4 IMAD R29, R22, c[0x0][0x10], R29 ;  /* 0x00000400161dca24 */ /* 0x008fe400078e021d */
[----:B------:R-:W-:Y:S02]  /*17a0*/  @!P5 IMAD R16, R16, c[0x0][0xc], RZ ;  /* 0x000003001010da24 */ /* 0x000fe400078e02ff */
[----:B------:R-:W-:-:S03]  /*17b0*/  @!P6 IMAD.WIDE.U32 R18, R23, 0x8, R18 ;  /* 0x000000081712e825 */ /* 0x000fc600078e0012 */
[----:B------:R-:W-:Y:S01]  /*17c0*/  @!P5 SHF.L.U32 R16, R16, 0x1, RZ ;  /* 0x000000011010d819 */ /* 0x000fe200000006ff */
[----:B------:R-:W-:Y:S02]  /*17d0*/  @!P2 IMAD.WIDE R22, R30, R35, c[0x0][0x198] ;  /* 0x000066001e16a625 */ /* 0x000fe400078e0223 */
[----:B------:R-:W2:Y:S02]  /*17e0*/  @!P6 LDG.E.64 R18, [R18.64] ;  /* 0x000000061212e981 */ /* 0x000ea4000c1e1b00 */
[----:B------:R-:W-:-:S06]  /*17f0*/  @!P5 IMAD.WIDE R16, R16, R17, c[0x0][0x198] ;  /* 0x000066001010d625 */ /* 0x000fcc00078e0211 */
[----:B------:R-:W-:-:S04]  /*1800*/  @!P5 IMAD.WIDE.U32 R16, R21, 0x8, R16 ;  /* 0x000000081510d825 */ /* 0x000fc800078e0010 */
[----:B------:R-:W-:Y:S02]  /*1810*/  @!P4 IMAD.WIDE R20, R20, R31, c[0x0][0x198] ;  /* 0x000066001414c625 */ /* 0x000fe400078e021f */
[----:B------:R-:W3:Y:S02]  /*1820*/  @!P5 LDG.E.64 R16, [R16.64] ;  /* 0x000000061010d981 */ /* 0x000ee4000c1e1b00 */
[----:B----4-:R-:W-:Y:S02]  /*1830*/  @!P2 IMAD R27, R28, c[0x0][0x10], R27 ;  /* 0x000004001c1baa24 */ /* 0x010fe400078e021b */
[----:B------:R-:W-:-:S04]  /*1840*/  @!P4 IMAD.WIDE.U32 R20, R29, 0x8, R20 ;  /* 0x000000081d14c825 */ /* 0x000fc800078e0014 */
[----:B------:R-:W-:Y:S02]  /*1850*/  @!P2 IMAD.WIDE.U32 R22, R27, 0x8, R22 ;  /* 0x000000081b16a825 */ /* 0x000fe400078e0016 */
[----:B------:R-:W4:Y:S04]  /*1860*/  @!P4 LDG.E.64 R20, [R20.64] ;  /* 0x000000061414c981 */ /* 0x000f28000c1e1b00 */
[----:B------:R-:W5:Y:S01]  /*1870*/  @!P2 LDG.E.64 R22, [R22.64] ;  /* 0x000000061616a981 */ /* 0x000f62000c1e1b00 */
[----:B------:R-:W-:Y:S02]  /*1880*/  IADD3 R25, R25, -0x4, RZ ;  /* 0xfffffffc19197810 */ /* 0x000fe40007ffe0ff */
[----:B------:R-:W-:Y:S01]  /*1890*/  IADD3 R26, R26, 0x4, RZ ;  /* 0x000000041a1a7810 */ /* 0x000fe20007ffe0ff */
[----:B0--3--:R-:W-:-:S02]  /*18a0*/  @!P5 FADD.FTZ R32, R32, R16 ;  /* 0x000000102020d221 */ /* 0x009fc40000010000 */
[----:B------:R-:W-:Y:S01]  /*18b0*/  @!P5 FADD.FTZ R33, R33, R17 ;  /* 0x000000112121d221 */ /* 0x000fe20000010000 */
[----:B------:R-:W-:Y:S01]  /*18c0*/  ISETP.NE.AND P5, PT, R25, RZ, PT ;  /* 0x000000ff1900720c */ /* 0x000fe20003fa5270 */
[----:B--2---:R-:W-:Y:S02]  /*18d0*/  @!P6 FADD.FTZ R32, R32, R18 ;  /* 0x000000122020e221 */ /* 0x004fe40000010000 */
[----:B------:R-:W-:Y:S02]  /*18e0*/  @!P6 FADD.FTZ R33, R33, R19 ;  /* 0x000000132121e221 */ /* 0x000fe40000010000 */
[----:B----4-:R-:W-:Y:S02]  /*18f0*/  @!P4 FADD.FTZ R32, R32, R20 ;  /* 0x000000142020c221 */ /* 0x010fe40000010000 */
[----:B------:R-:W-:Y:S02]  /*1900*/  @!P4 FADD.FTZ R33, R33, R21 ;  /* 0x000000152121c221 */ /* 0x000fe40000010000 */
[----:B-----5:R-:W-:-:S02]  /*1910*/  @!P2 FADD.FTZ R32, R32, R22 ;  /* 0x000000162020a221 */ /* 0x020fc40000010000 */
[----:B------:R-:W-:Y:S02]  /*1920*/  @!P2 FADD.FTZ R33, R33, R23 ;  /* 0x000000172121a221 */ /* 0x000fe40000010000 */
[----:B------:R-:W-:Y:S05]  /*1930*/  @P5 BRA `(.L_x_4495) ;  /* 0xfffffc5000005947 */ /* 0x000fea000383ffff */
.L_x_4494:
        /* <DEDUP_REMOVED lines=17> */
.L_x_4497:
[----:B------:R-:W-:Y:S05]  /*1a50*/  BSYNC B0 ;  /* 0x0000000000007941 */ /* 0x000fea0003800000 */
.L_x_4496:
        /* <DEDUP_REMOVED lines=11> */
[----:B------:R-:W-:Y:S01]  /*1b10*/  @!P2 IMAD R16, R16, c[0x0][0x10], RZ ;  /* 0x000004001010aa24 */ /* 0x000fe200078e02ff */
[----:B------:R-:W-:Y:S01]  /*1b20*/  @!P1 MOV R22, 0x4 ;  /* 0x0000000400169802 */ /* 0x000fe20000000f00 */
[----:B------:R-:W-:Y:S02]  /*1b30*/  @!P1 IMAD R17, R17, c[0x0][0x10], RZ ;  /* 0x0000040011119a24 */ /* 0x000fe400078e02ff */
        /* <DEDUP_REMOVED lines=16> */
.L_x_4491:
[----:B------:R-:W-:Y:S01]  /*1c40*/  LOP3.LUT P1, RZ, R5, R6, RZ, 0xfc, !PT ;  /* 0x0000000605ff7212 */ /* 0x000fe2000782fcff */
[----:B------:R-:W-:Y:S01]  /*1c50*/  @!P3 STS.64 [0xc8], R32 ;  /* 0x0000c820ff00b388 */ /* 0x000fe20000000a00 */
[----:B------:R-:W-:Y:S01]  /*1c60*/  ISETP.EQ.U32.AND P2, PT, RZ, c[0x0][0x168], PT ;  /* 0x00005a00ff007a0c */ /* 0x000fe20003f42070 */
[----:B------:R-:W-:Y:S01]  /*1c70*/  HFMA2.MMA R19, -RZ, RZ, 0, 2.384185791015625e-07 ;  /* 0x00000004ff137435 */ /* 0x000fe200000001ff */
[----:B------:R-:W-:Y:S02]  /*1c80*/  IADD3 R18, R65, R52, RZ ;  /* 0x0000003441127210 */ /* 0x000fe40007ffe0ff */
[----:B------:R-:W-:-:S07]  /*1c90*/  ISETP.EQ.OR.EX P1, PT, RZ, c[0x0][0x16c], P1, P2 ;  /* 0x00005b00ff007a0c */ /* 0x000fce0000f22720 */
[----:B-1----:R-:W-:-:S04]  /*1ca0*/  IMAD.WIDE R16, R18, R19, c[0x0][0x178] ;  /* 0x00005e0012107625 */ /* 0x002fc800078e0213 */
[----:B------:R-:W-:Y:S02]  /*1cb0*/  IMAD.WIDE R18, R18, R19, c[0x0][0x180] ;  /* 0x0000600012127625 */ /* 0x000fe400078e0213 */
[----:B------:R-:W-:Y:S02]  /*1cc0*/  @!P1 MOV R23, 0x8 ;  /* 0x0000000800179802 */ /* 0x000fe40000000f00 */
[----:B------:R-:W-:Y:S02]  /*1cd0*/  @!P1 FMUL.FTZ R21, R33, c[0x0][0x1f4] ;  /* 0x00007d0021159a20 */ /* 0x000fe40000410000 */
[----:B------:R-:W-:Y:S02]  /*1ce0*/  @!P1 FMUL.FTZ R20, R32, c[0x0][0x1f4] ;  /* 0x00007d0020149a20 */ /* 0x000fe40000410000 */
[----:B------:R-:W-:-:S05]  /*1cf0*/  @!P1 IMAD.WIDE R22, R64, R23, c[0x0][0x168] ;  /* 0x00005a0040169625 */ /* 0x000fca00078e0217 */
[----:B------:R-:W-:Y:S04]  /*1d00*/  @!P1 STG.E.64 [R22.64], R20 ;  /* 0x0000001416009986 */ /* 0x000fe8000c101b06 */
[----:B------:R-:W-:Y:S06]  /*1d10*/  BAR.SYNC.DEFER_BLOCKING 0x0 ;  /* 0x0000000000007b1d */ /* 0x000fec0000010000 */
[----:B------:R-:W2:Y:S04]  /*1d20*/  LDG.E.64 R16, [R16.64] ;  /* 0x0000000610107981 */ /* 0x000ea8000c1e1b00 */
[----:B------:R-:W2:Y:S01]  /*1d30*/  LDG.E.64 R18, [R18.64] ;  /* 0x0000000612127981 */ /* 0x000ea2000c1e1b00 */
[----:B------:R-:W-:-:S02]  /*1d40*/  MOV R28, 0x3f800000 ;  /* 0x3f800000001c7802 */ /* 0x000fc40000000f00 */
[----:B------:R-:W-:Y:S01]  /*1d50*/  ISETP.NE.AND P6, PT, RZ, UR5, PT ;  /* 0x00000005ff007c0c */ /* 0x000fe2000bfc5270 */
[----:B------:R-:W1:Y:S01]  /*1d60*/  LDS.64 R24, [0xc8] ;  /* 0x0000c800ff187984 */ /* 0x000e620000000a00 */
[----:B------:R-:W-:-:S04]  /*1d70*/  ISETP.GE.U32.AND P2, PT, R61, c[0x0][0x1c8], PT ;  /* 0x000072003d007a0c */ /* 0x000fc80003f46070 */
[----:B------:R-:W-:-:S04]  /*1d80*/  ISETP.GE.AND.EX P2, PT, R53, c[0x0][0x1cc], PT, P2 ;  /* 0x0000730035007a0c */ /* 0x000fc80003f46320 */
[----:B------:R-:W-:Y:S01]  /*1d90*/  ISETP.GT.U32.OR P2, PT, R6, 0x29f, P2 ;  /* 0x0000029f0600780c */ /* 0x000fe20001744470 */
[----:B-1----:R-:W-:-:S04]  /*1da0*/  FMUL.FTZ R24, R24, c[0x0][0x1f4] ;  /* 0x00007d0018187a20 */ /* 0x002fc80000410000 */
[C---:B------:R-:W-:Y:S02]  /*1db0*/  FMUL.FTZ R26, R24.reuse, R24 ;  /* 0x00000018181a7220 */ /* 0x040fe40000410000 */
[C---:B------:R-:W-:Y:S02]  /*1dc0*/  FADD.FTZ R21, -R24.reuse, R40 ;  /* 0x0000002818157221 */ /* 0x040fe40000010100 */
[----:B------:R-:W-:Y:S02]  /*1dd0*/  FFMA.FTZ R25, R25, c[0x0][0x1f4], -R26 ;  /* 0x00007d0019197a23 */ /* 0x000fe4000001081a */
[C---:B------:R-:W-:Y:S02]  /*1de0*/  FADD.FTZ R41, -R24.reuse, R41 ;  /* 0x0000002918297221 */ /* 0x040fe40000010100 */
[C---:B------:R-:W-:Y:S01]  /*1df0*/  FADD.FTZ R35, -R24.reuse, R12 ;  /* 0x0000000c18237221 */ /* 0x040fe20000010100 */
[----:B------:R-:W-:Y:S01]  /*1e00*/  FSETP.GTU.FTZ.AND P1, PT, R25, RZ, PT ;  /* 0x000000ff1900720b */ /* 0x000fe20003f3c000 */
[----:B------:R-:W-:-:S02]  /*1e10*/  FADD.FTZ R13, -R24, R13 ;  /* 0x0000000d180d7221 */ /* 0x000fc40000010100 */
[C---:B0-----:R-:W-:Y:S02]  /*1e20*/  FADD.FTZ R33, -R24.reuse, R14 ;  /* 0x0000000e18217221 */ /* 0x041fe40000010100 */
[C---:B------:R-:W-:Y:S02]  /*1e30*/  FADD.FTZ R15, -R24.reuse, R15 ;  /* 0x0000000f180f7221 */ /* 0x040fe40000010100 */
[C---:B------:R-:W-:Y:S02]  /*1e40*/  FADD.FTZ R31, -R24.reuse, R42 ;  /* 0x0000002a181f7221 */ /* 0x040fe40000010100 */
[C---:B------:R-:W-:Y:S02]  /*1e50*/  FADD.FTZ R43, -R24.reuse, R43 ;  /* 0x0000002b182b7221 */ /* 0x040fe40000010100 */
[----:B------:R-:W-:Y:S02]  /*1e60*/  FADD.FTZ R29, -R24, R44 ;  /* 0x0000002c181d7221 */ /* 0x000fe40000010100 */
[----:B------:R-:W-:-:S02]  /*1e70*/  @P1 FADD.FTZ R25, R25, c[0x0][0x188] ;  /* 0x0000620019191621 */ /* 0x000fc40000010000 */
[----:B------:R-:W-:Y:S02]  /*1e80*/  FADD.FTZ R45, -R24, R45 ;  /* 0x0000002d182d7221 */ /* 0x000fe40000010100 */
[----:B------:R0:W1:Y:S01]  /*1e90*/  @P1 MUFU.RSQ R28, R25 ;  /* 0x00000019001c1308 */ /* 0x0000620000001400 */
[----:B------:R-:W-:Y:S01]  /*1ea0*/  ISETP.GE.U32.AND P1, PT, R62, c[0x0][0x1c8], PT ;  /* 0x000072003e007a0c */ /* 0x000fe20003f26070 */
[C---:B------:R-:W-:Y:S02]  /*1eb0*/  FADD.FTZ R27, -R24.reuse, R46 ;  /* 0x0000002e181b7221 */ /* 0x040fe40000010100 */
[C---:B------:R-:W-:Y:S01]  /*1ec0*/  FADD.FTZ R47, -R24.reuse, R47 ;  /* 0x0000002f182f7221 */ /* 0x040fe20000010100 */
[----:B------:R-:W-:Y:S01]  /*1ed0*/  ISETP.GE.AND.EX P1, PT, R11, c[0x0][0x1cc], PT, P1 ;  /* 0x000073000b007a0c */ /* 0x000fe20003f26310 */
[C---:B------:R-:W-:Y:S02]  /*1ee0*/  FADD.FTZ R49, -R24.reuse, R49 ;  /* 0x0000003118317221 */ /* 0x040fe40000010100 */
[----:B------:R-:W-:Y:S01]  /*1ef0*/  FADD.FTZ R23, -R24, R50 ;  /* 0x0000003218177221 */ /* 0x000fe20000010100 */
[----:B------:R-:W-:Y:S01]  /*1f00*/  ISETP.GT.U32.OR P1, PT, R6, 0x29f, P1 ;  /* 0x0000029f0600780c */ /* 0x000fe20000f24470 */
[----:B0-----:R-:W-:-:S02]  /*1f10*/  FADD.FTZ R25, -R24, R48 ;  /* 0x0000003018197221 */ /* 0x001fc40000010100 */
[----:B------:R-:W-:Y:S02]  /*1f20*/  FADD.FTZ R51, -R24, R51 ;  /* 0x0000003318337221 */ /* 0x000fe40000010100 */
[-C--:B-1----:R-:W-:Y:S02]  /*1f30*/  FMUL.FTZ R21, R21, R28.reuse ;  /* 0x0000001c15157220 */ /* 0x082fe40000410000 */
[-C--:B------:R-:W-:Y:S02]  /*1f40*/  FMUL.FTZ R14, R41, R28.reuse ;  /* 0x0000001c290e7220 */ /* 0x080fe40000410000 */
[-C--:B------:R-:W-:Y:S02]  /*1f50*/  FMUL.FTZ R35, R35, R28.reuse ;  /* 0x0000001c23237220 */ /* 0x080fe40000410000 */
[-C--:B------:R-:W-:Y:S02]  /*1f60*/  FMUL.FTZ R26, R13, R28.reuse ;  /* 0x0000001c0d1a7220 */ /* 0x080fe40000410000 */
[----:B------:R-:W-:-:S02]  /*1f70*/  FMUL.FTZ R33, R33, R28 ;  /* 0x0000001c21217220 */ /* 0x000fc40000410000 */
[-C--:B------:R-:W-:Y:S02]  /*1f80*/  FMUL.FTZ R24, R15, R28.reuse ;  /* 0x0000001c0f187220 */ /* 0x080fe40000410000 */
[-C--:B------:R-:W-:Y:S02]  /*1f90*/  FMUL.FTZ R31, R31, R28.reuse ;  /* 0x0000001c1f1f7220 */ /* 0x080fe40000410000 */
        /* <DEDUP_REMOVED lines=8> */
[----:B------:R-:W-:Y:S02]  /*2020*/  FMUL.FTZ R28, R51, R28 ;  /* 0x0000001c331c7220 */ /* 0x000fe40000410000 */
[----:B--2---:R-:W-:-:S02]  /*2030*/  FFMA.FTZ R12, R16, R21, R18 ;  /* 0x00000015100c7223 */ /* 0x004fc40000010012 */
        /* <DEDUP_REMOVED lines=12> */
.L_x_4498:
        /* <DEDUP_REMOVED lines=11> */
.L_x_4500:
[----:B------:R-:W-:Y:S05]  /*21b0*/  BSYNC B0 ;  /* 0x0000000000007941 */ /* 0x000fea0003800000 */
.L_x_4499:
[----:B0-----:R-:W-:Y:S02]  /*21c0*/  FFMA.FTZ R12, R16, R35, R18 ;  /* 0x00000023100c7223 */ /* 0x001fe40000010012 */
        /* <DEDUP_REMOVED lines=12> */
.L_x_4501:
        /* <DEDUP_REMOVED lines=11> */
.L_x_4503:
[----:B------:R-:W-:Y:S05]  /*2340*/  BSYNC B0 ;  /* 0x0000000000007941 */ /* 0x000fea0003800000 */
.L_x_4502:
        /* <DEDUP_REMOVED lines=13> */
.L_x_4504:
        /* <DEDUP_REMOVED lines=11> */
.L_x_4506:
[----:B------:R-:W-:Y:S05]  /*24d0*/  BSYNC B0 ;  /* 0x0000000000007941 */ /* 0x000fea0003800000 */
.L_x_4505:
[----:B------:R-:W-:Y:S01]  /*24e0*/  ISETP.GE.U32.AND P5, PT, R60, c[0x0][0x1c8], PT ;  /* 0x000072003c007a0c */ /* 0x000fe20003fa6070 */
[C-C-:B0-----:R-:W-:Y:S01]  /*24f0*/  FFMA.FTZ R20, R16.reuse, R27, R18.reuse ;  /* 0x0000001b10147223 */ /* 0x141fe20000010012 */
        /* <DEDUP_REMOVED lines=34> */
.L_x_4507:
        /* <DEDUP_REMOVED lines=11> */
.L_x_4509:
[----:B------:R-:W-:Y:S05]  /*27d0*/  BSYNC B0 ;  /* 0x0000000000007941 */ /* 0x000fea0003800000 */
.L_x_4508:
        /* <DEDUP_REMOVED lines=11> */
.L_x_4510:
[----:B------:R-:W-:Y:S01]  /*2890*/  BSSY B0, `(.L_x_4511) ;  /* 0x000000b000007945 */ /* 0x000fe20003800000 */
[----:B------:R-:W-:Y:S05]  /*28a0*/  @P1 BRA `(.L_x_4512) ;  /* 0x0000009000001947 */ /* 0x000fea0003800000 */
        /* <DEDUP_REMOVED lines=8> */
[----:B------:R0:W-:Y:S04]  /*2930*/  STG.E.64 [R12.64], R14 ;  /* 0x0000000e0c007986 */ /* 0x0001e8000c101b06 */
.L_x_4512:
[----:B------:R-:W-:Y:S05]  /*2940*/  BSYNC B0 ;  /* 0x0000000000007941 */ /* 0x000fea0003800000 */
.L_x_4511:
        /* <DEDUP_REMOVED lines=11> */
.L_x_4513:
        /* <DEDUP_REMOVED lines=11> */
.L_x_4515:
[----:B------:R-:W-:Y:S05]  /*2ab0*/  BSYNC B0 ;  /* 0x0000000000007941 */ /* 0x000fea0003800000 */
.L_x_4514:
        /* <DEDUP_REMOVED lines=11> */
.L_x_4516:
        /* <DEDUP_REMOVED lines=11> */
.L_x_4518:
[----:B------:R-:W-:Y:S05]  /*2c20*/  BSYNC B0 ;  /* 0x0000000000007941 */ /* 0x000fea0003800000 */
.L_x_4517:
        /* <DEDUP_REMOVED lines=11> */
.L_x_4519:
[----:B------:R-:W-:Y:S01]  /*2ce0*/  BSSY B0, `(.L_x_4520) ;  /* 0x000000a000007945 */ /* 0x000fe20003800000 */
[----:B------:R-:W-:Y:S05]  /*2cf0*/  @P4 BRA `(.L_x_4521) ;  /* 0x0000008000004947 */ /* 0x000fea0003800000 */
[----:B------:R-:W-:Y:S01]  /*2d00*/  MOV R66, R68 ;  /* 0x0000004400427202 */ /* 0x000fe20000000f00 */
[----:B------:R-:W-:-:S04]  /*2d10*/  IMAD R11, R58, c[0x0][0x1c0], RZ ;  /* 0x000070003a0b7a24 */ /* 0x000fc800078e02ff */
[----:B------:R-:W-:-:S04]  /*2d20*/  IMAD.WIDE.U32 R66, R10, c[0x0][0x1c0], R66 ;  /* 0x000070000a427a25 */ /* 0x000fc800078e0042 */
[----:B------:R-:W-:Y:S01]  /*2d30*/  IMAD R11, R10, c[0x0][0x1c4], R11 ;  /* 0x000071000a0b7a24 */ /* 0x000fe200078e020b */
[----:B0-----:R-:W-:-:S04]  /*2d40*/  LEA R12, P1, R66, c[0x0][0x160], 0x2 ;  /* 0x00005800420c7a11 */ /* 0x001fc800078210ff */
[----:B------:R-:W-:-:S04]  /*2d50*/  IADD3 R11, R67, R11, RZ ;  /* 0x0000000b430b7210 */ /* 0x000fc80007ffe0ff */
[----:B------:R-:W-:-:S05]  /*2d60*/  LEA.HI.X R13, R66, c[0x0][0x164], R11, 0x2, P1 ;  /* 0x00005900420d7a11 */ /* 0x000fca00008f140b */
[----:B------:R0:W-:Y:S02]  /*2d70*/  STG.E.64 [R12.64], R26 ;  /* 0x0000001a0c007986 */ /* 0x0001e4000c101b06 */
.L_x_4521:
[----:B------:R-:W-:Y:S05]  /*2d80*/  BSYNC B0 ;  /* 0x0000000000007941 */ /* 0x000fea0003800000 */
.L_x_4520:
[----:B------:R-:W-:Y:S02]  /*2d90*/  IADD3 R64, R64, c[0x0][0x10], RZ ;  /* 0x0000040040407a10 */ /* 0x000fe40007ffe0ff */
[----:B------:R-:W-:Y:S02]  /*2da0*/  IADD3 R2, R2, 0x1, RZ ;  /* 0x0000000102027810 */ /* 0x000fe40007ffe0ff */
[----:B------:R-:W-:-:S13]  /*2db0*/  ISETP.GE.AND P1, PT, R64, UR4, PT ;  /* 0x0000000440007c0c */ /* 0x000fda000bf26270 */
[----:B------:R-:W-:Y:S01]  /*2dc0*/  @P1 CALL.REL.NOINC `(.L_x_4522) ;  /* 0x0000001000001944 */ /* 0x000fe20003c00000 */
[----:B------:R-:W-:Y:S05]  /*2dd0*/  BRA `(.L_x_4523) ;  /* 0xffffd43000007947 */ /* 0x000fea000383ffff */
.L_x_4522:
[----:B------:R-:W-:Y:S05]  /*2de0*/  EXIT ;  /* 0x000000000000794d */ /* 0x000fea0003800000 */
.L_x_4524:
        /* <DEDUP_REMOVED lines=9> */
.L_x_5211:


//--------------------- .text._Z35group_norm_nhwc_fwd_one_pass_kernelI11Fp32IOFp32WLi256ELi84ELi672EEv26Group_norm_nhwc_fwd_params --------------------------
	.section	.text._Z35group_norm_nhwc_fwd_one_pass_kernelI11Fp32IOFp32WLi256ELi84ELi672EEv26Group_norm_nhwc_fwd_params,"ax",@progbits
	.sectioninfo	@"SHI_REGISTERS=80"
	.align	128
        .global         _Z35group_norm_nhwc_fwd_one_pass_kernelI11Fp32IOFp32WLi256ELi84ELi672EEv26Group_norm_nhwc_fwd_params
        .type           _Z35group_norm_nhwc_fwd_one_pass_kernelI11Fp32IOFp32WLi256ELi84ELi672EEv26Group_norm_nhwc_fwd_params,@function
        .size           _Z35group_norm_nhwc_fwd_one_pass_kernelI11Fp32IOFp32WLi256ELi84ELi672EEv26Group_norm_nhwc_fwd_params,(.L_x_5212 - _Z35group_norm_nhwc_fwd_one_pass_kernelI11Fp32IOFp32WLi256ELi84ELi672EEv26Group_norm_nhwc_fwd_params)
        .other          _Z35group_norm_nhwc_fwd_one_pass_kernelI11Fp32IOFp32WLi256ELi84ELi672EEv26Group_norm_nhwc_fwd_params,@"STO_CUDA_ENTRY STV_DEFAULT"
_Z35group_norm_nhwc_fwd_one_pass_kernelI11Fp32IOFp32WLi256ELi84ELi672EEv26Group_norm_nhwc_fwd_params:
.text._Z35group_norm_nhwc_fwd_one_pass_kernelI11Fp32IOFp32WLi256ELi84ELi672EEv26Group_norm_nhwc_fwd_params:
        /* <DEDUP_REMOVED lines=40> */
[----:B------:R-:W-:Y:S02]  /*0280*/  IADD3 R45, R0, 0xf0, RZ ;  /* 0x000000f0002d7810 */ /* 0x000fe40007ffe0ff */
.L_x_4583:
[----:B------:R-:W-:Y:S01]  /*0290*/  IABS R5, c[0x0][0x1d8] ;  /* 0x0000760000057a13 */ /* 0x000fe20000000000 */
[----:B0-----:R-:W0:Y:S01]  /*02a0*/  S2R R61, SR_TID.X ;  /* 0x00000000003d7919 */ /* 0x001e220000002100 */
[----:B------:R-:W-:Y:S02]  /*02b0*/  SHF.R.S32.HI R8, RZ, 0x1f, R0 ;  /* 0x0000001fff087819 */ /* 0x000fe40000011400 */
[----:B-1----:R-:W1:Y:S01]  /*02c0*/  I2F.RP R4, R5 ;  /* 0x0000000500047306 */ /* 0x002e620000209400 */
[----:B------:R-:W-:Y:S02]  /*02d0*/  SHF.R.S32.HI R64, RZ, 0x1f, R63 ;  /* 0x0000001fff407819 */ /* 0x000fe4000001143f */
[----:B------:R-:W-:Y:S02]  /*02e0*/  ISETP.GE.U32.AND P4, PT, R56, c[0x0][0x1c8], PT ;  /* 0x0000720038007a0c */ /* 0x000fe40003f86070 */
[----:B------:R-:W-:-:S02]  /*02f0*/  SHF.R.S32.HI R65, RZ, 0x1f, R62 ;  /* 0x0000001fff417819 */ /* 0x000fc4000001143e */
[----:B------:R-:W-:Y:S02]  /*0300*/  SHF.R.S32.HI R68, RZ, 0x1f, R57 ;  /* 0x0000001fff447819 */ /* 0x000fe40000011439 */
[----:B------:R-:W-:-:S04]  /*0310*/  SHF.R.S32.HI R70, RZ, 0x1f, R56 ;  /* 0x0000001fff467819 */ /* 0x000fc80000011438 */
[----:B------:R-:W-:Y:S01]  /*0320*/  ISETP.GE.AND.EX P4, PT, R70, c[0x0][0x1cc], PT, P4 ;  /* 0x0000730046007a0c */ /* 0x000fe20003f86340 */
[----:B-1----:R-:W1:Y:S03]  /*0330*/  MUFU.RCP R4, R4 ;  /* 0x0000000400047308 */ /* 0x002e660000001000 */
[----:B0-----:R-:W-:Y:S02]  /*0340*/  ISETP.GT.U32.OR P4, PT, R61, 0x29f, P4 ;  /* 0x0000029f3d00780c */ /* 0x001fe40002784470 */
[----:B-1----:R-:W-:-:S04]  /*0350*/  IADD3 R2, R4, 0xffffffe, RZ ;  /* 0x0ffffffe04027810 */ /* 0x002fc80007ffe0ff */
[----:B------:R0:W1:Y:S02]  /*0360*/  F2I.FTZ.U32.TRUNC.NTZ R3, R2 ;  /* 0x0000000200037305 */ /* 0x000064000021f000 */
[----:B0-----:R-:W-:Y:S01]  /*0370*/  HFMA2.MMA R2, -RZ, RZ, 0, 0 ;  /* 0x00000000ff027435 */ /* 0x001fe200000001ff */
        /* <DEDUP_REMOVED lines=13> */
[----:B------:R-:W-:Y:S02]  /*0450*/  ISETP.NE.AND P2, PT, RZ, c[0x0][0x1d8], PT ;  /* 0x00007600ff007a0c */ /* 0x000fe40003f45270 */
[----:B------:R-:W-:-:S09]  /*0460*/  SHF.R.S32.HI R4, RZ, 0x1f, R44 ;  /* 0x0000001fff047819 */ /* 0x000fd2000001142c */
[----:B------:R-:W-:-:S04]  /*0470*/  @P1 IADD3 R3, R3, 0x1, RZ ;  /* 0x0000000103031810 */ /* 0x000fc80007ffe0ff */
[----:B------:R-:W-:-:S04]  /*0480*/  MOV R5, R3 ;  /* 0x0000000300057202 */ /* 0x000fc80000000f00 */
[----:B------:R-:W-:Y:S02]  /*0490*/  @!P3 IADD3 R5, -R5, RZ, RZ ;  /* 0x000000ff0505b210 */ /* 0x000fe40007ffe1ff */
[----:B------:R-:W-:Y:S02]  /*04a0*/  @!P2 LOP3.LUT R5, RZ, c[0x0][0x1d8], RZ, 0x33, !PT ;  /* 0x00007600ff05aa12 */ /* 0x000fe400078e33ff */
[----:B------:R-:W-:Y:S02]  /*04b0*/  ISETP.GE.U32.AND P3, PT, R62, c[0x0][0x1c8], PT ;  /* 0x000072003e007a0c */ /* 0x000fe40003f66070 */
[----:B------:R-:W-:Y:S02]  /*04c0*/  IADD3 R43, -R5, RZ, RZ ;  /* 0x000000ff052b7210 */ /* 0x000fe40007ffe1ff */
[----:B------:R-:W-:Y:S02]  /*04d0*/  SHF.R.S32.HI R3, RZ, 0x1f, R5 ;  /* 0x0000001fff037819 */ /* 0x000fe40000011405 */
[----:B------:R-:W-:Y:S01]  /*04e0*/  ISETP.GE.U32.AND P2, PT, R57, c[0x0][0x1c8], PT ;  /* 0x0000720039007a0c */ /* 0x000fe20003f46070 */
[----:B------:R-:W-:Y:S01]  /*04f0*/  IMAD R43, R43, c[0x0][0x1d8], R42 ;  /* 0x000076002b2b7a24 */ /* 0x000fe200078e022a */
[----:B------:R-:W-:Y:S01]  /*0500*/  ISETP.GE.AND.EX P3, PT, R65, c[0x0][0x1cc], PT, P3 ;  /* 0x0000730041007a0c */ /* 0x000fe20003f66330 */
[----:B------:R-:W-:Y:S01]  /*0510*/  IMAD R6, R3, c[0x0][0x1d0], RZ ;  /* 0x0000740003067a24 */ /* 0x000fe200078e02ff */
[----:B------:R-:W-:Y:S01]  /*0520*/  ISETP.GE.AND.EX P2, PT, R68, c[0x0][0x1cc], PT, P2 ;  /* 0x0000730044007a0c */ /* 0x000fe20003f46320 */
[----:B------:R-:W-:Y:S01]  /*0530*/  IMAD R43, R43, 0x54, RZ ;  /* 0x000000542b2b7824 */ /* 0x000fe200078e02ff */
[----:B------:R-:W-:Y:S01]  /*0540*/  ISETP.GT.U32.OR P3, PT, R61, 0x29f, P3 ;  /* 0x0000029f3d00780c */ /* 0x000fe20001f64470 */
[----:B------:R-:W-:Y:S01]  /*0550*/  IMAD R7, R5, c[0x0][0x1d4], R6 ;  /* 0x0000750005077a24 */ /* 0x000fe200078e0206 */
[----:B------:R-:W-:-:S02]  /*0560*/  ISETP.GT.U32.OR P2, PT, R61, 0x29f, P2 ;  /* 0x0000029f3d00780c */ /* 0x000fc40001744470 */
[----:B------:R-:W-:-:S04]  /*0570*/  IADD3 R2, P1, R44, R43, RZ ;  /* 0x0000002b2c027210 */ /* 0x000fc80007f3e0ff */
[----:B------:R-:W-:Y:S02]  /*0580*/  LEA.HI.X.SX32 R3, R43, R4, 0x1, P1 ;  /* 0x000000042b037211 */ /* 0x000fe400008f0eff */
[----:B------:R-:W-:-:S03]  /*0590*/  ISETP.GE.U32.AND P1, PT, R63, c[0x0][0x1c8], PT ;  /* 0x000072003f007a0c */ /* 0x000fc60003f26070 */
[----:B------:R-:W-:Y:S01]  /*05a0*/  IMAD.WIDE.U32 R2, R5, c[0x0][0x1d0], R2 ;  /* 0x0000740005027a25 */ /* 0x000fe200078e0002 */
[----:B------:R-:W-:-:S03]  /*05b0*/  ISETP.GE.AND.EX P1, PT, R64, c[0x0][0x1cc], PT, P1 ;  /* 0x0000730040007a0c */ /* 0x000fc60003f26310 */
[----:B------:R-:W-:Y:S01]  /*05c0*/  @P0 IMAD R5, R8, c[0x0][0x1c0], RZ ;  /* 0x0000700008050a24 */ /* 0x000fe200078e02ff */
[-C--:B------:R-:W-:Y:S01]  /*05d0*/  @P0 MOV R4, R2.reuse ;  /* 0x0000000200040202 */ /* 0x080fe20000000f00 */
[----:B------:R-:W-:Y:S01]  /*05e0*/  @!P2 IMAD R8, R68, c[0x0][0x1c0], RZ ;  /* 0x000070004408aa24 */ /* 0x000fe200078e02ff */
[----:B------:R-:W-:Y:S01]  /*05f0*/  ISETP.GT.U32.OR P1, PT, R61, 0x29f, P1 ;  /* 0x0000029f3d00780c */ /* 0x000fe20000f24470 */
[C---:B------:R-:W-:Y:S01]  /*0600*/  @P0 IMAD R9, R0.reuse, c[0x0][0x1c4], R5 ;  /* 0x0000710000090a24 */ /* 0x040fe200078e0205 */
[----:B------:R-:W-:Y:S01]  /*0610*/  IADD3 R5, R3, R7, RZ ;  /* 0x0000000703057210 */ /* 0x000fe20007ffe0ff */
[----:B------:R-:W-:Y:S01]  /*0620*/  @!P2 IMAD R23, R57, c[0x0][0x1c4], R8 ;  /* 0x000071003917aa24 */ /* 0x000fe200078e0208 */
[-C--:B------:R-:W-:Y:S02]  /*0630*/  @!P3 MOV R14, R2.reuse ;  /* 0x00000002000eb202 */ /* 0x080fe40000000f00 */
[----:B------:R-:W-:Y:S01]  /*0640*/  @!P3 MOV R15, R5 ;  /* 0x00000005000fb202 */ /* 0x000fe20000000f00 */
[----:B------:R-:W-:Y:S01]  /*0650*/  @P0 IMAD.WIDE.U32 R6, R0, c[0x0][0x1c0], R4 ;  /* 0x0000700000060a25 */ /* 0x000fe200078e0004 */
[----:B------:R-:W-:-:S03]  /*0660*/  @!P4 MOV R8, R2 ;  /* 0x000000020008c202 */ /* 0x000fc60000000f00 */
[----:B------:R-:W-:Y:S01]  /*0670*/  @!P3 IMAD.WIDE.U32 R14, R62, c[0x0][0x1c0], R14 ;  /* 0x000070003e0eba25 */ /* 0x000fe200078e000e */
[----:B------:R-:W-:Y:S02]  /*0680*/  @P0 IADD3 R7, R7, R9, RZ ;  /* 0x0000000907070210 */ /* 0x000fe40007ffe0ff */
[----:B------:R-:W-:Y:S01]  /*0690*/  @P0 LEA R18, P5, R6, c[0x0][0x170], 0x2 ;  /* 0x00005c0006120a11 */ /* 0x000fe200078a10ff */
[----:B------:R-:W-:Y:S01]  /*06a0*/  @!P4 IMAD R9, R70, c[0x0][0x1c0], RZ ;  /* 0x000070004609ca24 */ /* 0x000fe200078e02ff */
[-C--:B------:R-:W-:Y:S02]  /*06b0*/  @!P1 MOV R10, R2.reuse ;  /* 0x00000002000a9202 */ /* 0x080fe40000000f00 */
[----:B------:R-:W-:Y:S01]  /*06c0*/  @P0 LEA.HI.X R19, R6, c[0x0][0x174], R7, 0x2, P5 ;  /* 0x00005d0006130a11 */ /* 0x000fe200028f1407 */
[----:B------:R-:W-:Y:S01]  /*06d0*/  @!P1 IMAD R6, R64, c[0x0][0x1c0], RZ ;  /* 0x0000700040069a24 */ /* 0x000fe200078e02ff */
[-C--:B------:R-:W-:Y:S01]  /*06e0*/  @!P1 MOV R11, R5.reuse ;  /* 0x00000005000b9202 */ /* 0x080fe20000000f00 */
[----:B------:R-:W-:Y:S01]  /*06f0*/  @!P3 IMAD R7, R65, c[0x0][0x1c0], RZ ;  /* 0x000070004107ba24 */ /* 0x000fe200078e02ff */
[----:B------:R-:W-:Y:S01]  /*0700*/  @!P3 LEA R16, P5, R14, c[0x0][0x170], 0x2 ;  /* 0x00005c000e10ba11 */ /* 0x000fe200078a10ff */
[C---:B------:R-:W-:Y:S01]  /*0710*/  @!P1 IMAD R13, R63.reuse, c[0x0][0x1c4], R6 ;  /* 0x000071003f0d9a24 */ /* 0x040fe200078e0206 */
[----:B------:R-:W-:Y:S01]  /*0720*/  @!P2 MOV R6, R2 ;  /* 0x000000020006a202 */ /* 0x000fe20000000f00 */
[----:B------:R-:W-:Y:S01]  /*0730*/  @!P4 IMAD R25, R56, c[0x0][0x1c4], R9 ;  /* 0x000071003819ca24 */ /* 0x000fe200078e0209 */
[----:B------:R-:W-:Y:S01]  /*0740*/  @!P4 MOV R9, R5 ;  /* 0x000000050009c202 */ /* 0x000fe20000000f00 */
[----:B------:R-:W-:-:S04]  /*0750*/  @!P1 IMAD.WIDE.U32 R10, R63, c[0x0][0x1c0], R10 ;  /* 0x000070003f0a9a25 */ /* 0x000fc800078e000a */
[----:B------:R-:W-:Y:S01]  /*0760*/  @!P3 IMAD R17, R62, c[0x0][0x1c4], R7 ;  /* 0x000071003e11ba24 */ /* 0x000fe200078e0207 */
[----:B------:R-:W-:Y:S01]  /*0770*/  @!P1 IADD3 R13, R11, R13, RZ ;  /* 0x0000000d0b0d9210 */ /* 0x000fe20007ffe0ff */
[----:B------:R-:W-:Y:S01]  /*0780*/  @!P4 IMAD.WIDE.U32 R8, R56, c[0x0][0x1c0], R8 ;  /* 0x000070003808ca25 */ /* 0x000fe200078e0008 */
[----:B------:R-:W-:Y:S02]  /*0790*/  @!P2 MOV R7, R5 ;  /* 0x000000050007a202 */ /* 0x000fe40000000f00 */
[----:B------:R-:W-:Y:S02]  /*07a0*/  @!P3 IADD3 R11, R15, R17, RZ ;  /* 0x000000110f0bb210 */ /* 0x000fe40007ffe0ff */
[----:B------:R-:W-:Y:S01]  /*07b0*/  @!P4 IADD3 R9, R9, R25, RZ ;  /* 0x000000190909c210 */ /* 0x000fe20007ffe0ff */
[----:B------:R-:W-:Y:S01]  /*07c0*/  @!P2 IMAD.WIDE.U32 R6, R57, c[0x0][0x1c0], R6 ;  /* 0x000070003906aa25 */ /* 0x000fe200078e0006 */
[----:B------:R-:W-:Y:S02]  /*07d0*/  @!P3 LEA.HI.X R17, R14, c[0x0][0x174], R11, 0x2, P5 ;  /* 0x00005d000e11ba11 */ /* 0x000fe400028f140b */
[----:B------:R-:W-:-:S02]  /*07e0*/  @!P4 LEA R14, P5, R8, c[0x0][0x170], 0x2 ;  /* 0x00005c00080eca11 */ /* 0x000fc400078a10ff */
[----:B------:R-:W-:Y:S02]  /*07f0*/  @!P1 LEA R20, P6, R10, c[0x0][0x170], 0x2 ;  /* 0x00005c000a149a11 */ /* 0x000fe400078c10ff */
[----:B------:R-:W-:Y:S02]  /*0800*/  @!P4 LEA.HI.X R15, R8, c[0x0][0x174], R9, 0x2, P5 ;  /* 0x00005d00080fca11 */ /* 0x000fe400028f1409 */
[----:B------:R-:W-:Y:S01]  /*0810*/  CS2R R8, SRZ ;  /* 0x0000000000087805 */ /* 0x000fe2000001ff00 */
[----:B------:R-:W-:Y:S02]  /*0820*/  SHF.R.S32.HI R72, RZ, 0x1f, R55 ;  /* 0x0000001fff487819 */ /* 0x000fe40000011437 */
[----:B------:R-:W-:Y:S02]  /*0830*/  @!P1 LEA.HI.X R21, R10, c[0x0][0x174], R13, 0x2, P6 ;  /* 0x00005d000a159a11 */ /* 0x000fe400030f140d */
[----:B------:R-:W-:Y:S01]  /*0840*/  @!P2 IADD3 R7, R7, R23, RZ ;  /* 0x000000170707a210 */ /* 0x000fe20007ffe0ff */
[----:B------:R0:W2:Y:S01]  /*0850*/  @!P3 LDG.E.64 R8, [R16.64] ;  /* 0x0000000c1008b981 */ /* 0x0000a2000c1e1b00 */
[----:B------:R-:W-:-:S02]  /*0860*/  ISETP.GE.U32.AND P3, PT, R55, c[0x0][0x1c8], PT ;  /* 0x0000720037007a0c */ /* 0x000fc40003f66070 */
[----:B------:R-:W-:Y:S01]  /*0870*/  @!P2 LEA R12, P6, R6, c[0x0][0x170], 0x2 ;  /* 0x00005c00060caa11 */ /* 0x000fe200078c10ff */
[----:B------:R-:W-:Y:S01]  /*0880*/  CS2R R10, SRZ ;  /* 0x00000000000a7805 */ /* 0x000fe2000001ff00 */
[----:B------:R-:W-:Y:S02]  /*0890*/  ISETP.GE.AND.EX P3, PT, R72, c[0x0][0x1cc], PT, P3 ;  /* 0x0000730048007a0c */ /* 0x000fe40003f66330 */
[----:B------:R-:W-:Y:S02]  /*08a0*/  @!P2 LEA.HI.X R13, R6, c[0x0][0x174], R7, 0x2, P6 ;  /* 0x00005d00060daa11 */ /* 0x000fe400030f1407 */
[----:B------:R-:W-:Y:S01]  /*08b0*/  ISETP.GT.U32.OR P3, PT, R61, 0x29f, P3 ;  /* 0x0000029f3d00780c */ /* 0x000fe20001f64470 */
[----:B------:R-:W-:Y:S01]  /*08c0*/  CS2R R6, SRZ ;  /* 0x0000000000067805 */ /* 0x000fe2000001ff00 */
[----:B------:R-:W-:Y:S01]  /*08d0*/  SHF.R.S32.HI R75, RZ, 0x1f, R54 ;  /* 0x0000001fff4b7819 */ /* 0x000fe20000011436 */
[----:B------:R1:W3:Y:S01]  /*08e0*/  @!P2 LDG.E.64 R10, [R12.64] ;  /* 0x0000000c0c0aa981 */ /* 0x0002e2000c1e1b00 */
[----:B------:R-:W-:-:S02]  /*08f0*/  ISETP.GE.U32.AND P2, PT, R54, c[0x0][0x1c8], PT ;  /* 0x0000720036007a0c */ /* 0x000fc40003f46070 */
[----:B------:R-:W-:Y:S01]  /*0900*/  SHF.R.S32.HI R76, RZ, 0x1f, R53 ;  /* 0x0000001fff4c7819 */ /* 0x000fe20000011435 */
[----:B------:R4:W5:Y:S01]  /*0910*/  @!P1 LDG.E.64 R6, [R20.64] ;  /* 0x0000000c14069981 */ /* 0x000962000c1e1b00 */
[----:B------:R-:W-:Y:S02]  /*0920*/  ISETP.GE.AND.EX P2, PT, R75, c[0x0][0x1cc], PT, P2 ;  /* 0x000073004b007a0c */ /* 0x000fe40003f46320 */
[----:B------:R-:W-:Y:S02]  /*0930*/  ISETP.GE.U32.AND P1, PT, R53, c[0x0][0x1c8], PT ;  /* 0x0000720035007a0c */ /* 0x000fe40003f26070 */
[----:B------:R-:W-:Y:S01]  /*0940*/  ISETP.GT.U32.OR P2, PT, R61, 0x29f, P2 ;  /* 0x0000029f3d00780c */ /* 0x000fe20001744470 */
[----:B0-----:R-:W-:Y:S01]  /*0950*/  @!P3 IMAD R16, R72, c[0x0][0x1c0], RZ ;  /* 0x000070004810ba24 */ /* 0x001fe200078e02ff */
[----:B------:R-:W-:Y:S01]  /*0960*/  ISETP.GE.AND.EX P1, PT, R76, c[0x0][0x1cc], PT, P1 ;  /* 0x000073004c007a0c */ /* 0x000fe20003f26310 */
[----:B-1----:R-:W-:Y:S01]  /*0970*/  CS2R R12, SRZ ;  /* 0x00000000000c7805 */ /* 0x002fe2000001ff00 */
[----:B------:R-:W-:Y:S01]  /*0980*/  @!P3 MOV R17, R5 ;  /* 0x000000050011b202 */ /* 0x000fe20000000f00 */
[----:B----4-:R-:W-:Y:S01]  /*0990*/  @!P3 IMAD R21, R55, c[0x0][0x1c4], R16 ;  /* 0x000071003715ba24 */ /* 0x010fe200078e0210 */
[----:B------:R-:W-:-:S02]  /*09a0*/  @!P3 MOV R16, R2 ;  /* 0x000000020010b202 */ /* 0x000fc40000000f00 */
[----:B------:R-:W-:Y:S01]  /*09b0*/  ISETP.GE.U32.AND P5, PT, R52, c[0x0][0x1c8], PT ;  /* 0x0000720034007a0c */ /* 0x000fe20003fa6070 */
[----:B------:R0:W4:Y:S01]  /*09c0*/  @!P4 LDG.E.64 R12, [R14.64] ;  /* 0x0000000c0e0cc981 */ /* 0x000122000c1e1b00 */
[----:B------:R-:W-:Y:S02]  /*09d0*/  SHF.R.S32.HI R26, RZ, 0x1f, R52 ;  /* 0x0000001fff1a7819 */ /* 0x000fe40000011434 */
[----:B------:R-:W-:Y:S01]  /*09e0*/  ISETP.GT.U32.OR P1, PT, R61, 0x29f, P1 ;  /* 0x0000029f3d00780c */ /* 0x000fe20000f24470 */
[----:B------:R-:W-:Y:S01]  /*09f0*/  @!P3 IMAD.WIDE.U32 R16, R55, c[0x0][0x1c0], R16 ;  /* 0x000070003710ba25 */ /* 0x000fe200078e0010 */
[----:B------:R-:W-:Y:S02]  /*0a00*/  ISETP.GE.U32.AND P6, PT, R51, c[0x0][0x1c8], PT ;  /* 0x0000720033007a0c */ /* 0x000fe40003fc6070 */
[----:B------:R-:W-:Y:S02]  /*0a10*/  SHF.R.S32.HI R77, RZ, 0x1f, R51 ;  /* 0x0000001fff4d7819 */ /* 0x000fe40000011433 */
[----:B------:R-:W-:Y:S01]  /*0a20*/  ISETP.GE.AND.EX P5, PT, R26, c[0x0][0x1cc], PT, P5 ;  /* 0x000073001a007a0c */ /* 0x000fe20003fa6350 */
[----:B------:R-:W-:Y:S01]  /*0a30*/  @!P2 IMAD R23, R75, c[0x0][0x1c0], RZ ;  /* 0x000070004b17aa24 */ /* 0x000fe200078e02ff */
[----:B0-----:R-:W-:-:S02]  /*0a40*/  @!P2 MOV R14, R2 ;  /* 0x00000002000ea202 */ /* 0x001fc40000000f00 */
[----:B------:R-:W-:Y:S02]  /*0a50*/  @!P2 MOV R15, R5 ;  /* 0x00000005000fa202 */ /* 0x000fe40000000f00 */
[----:B------:R-:W-:Y:S02]  /*0a60*/  ISETP.GE.AND.EX P4, PT, R77, c[0x0][0x1cc], PT, P6 ;  /* 0x000073004d007a0c */ /* 0x000fe40003f86360 */
[----:B------:R-:W-:Y:S02]  /*0a70*/  ISETP.GT.U32.OR P5, PT, R61, 0x29f, P5 ;  /* 0x0000029f3d00780c */ /* 0x000fe40002fa4470 */
[----:B------:R-:W-:Y:S02]  /*0a80*/  @!P3 IADD3 R17, R17, R21, RZ ;  /* 0x000000151111b210 */ /* 0x000fe40007ffe0ff */
[----:B------:R-:W-:Y:S01]  /*0a90*/  @!P3 LEA R20, P6, R16, c[0x0][0x170], 0x2 ;  /* 0x00005c001014ba11 */ /* 0x000fe200078c10ff */
[C---:B------:R-:W-:Y:S02]  /*0aa0*/  @!P2 IMAD R23, R54.reuse, c[0x0][0x1c4], R23 ;  /* 0x000071003617aa24 */ /* 0x040fe400078e0217 */
[----:B------:R-:W-:Y:S01]  /*0ab0*/  @!P2 IMAD.WIDE.U32 R14, R54, c[0x0][0x1c0], R14 ;  /* 0x00007000360eaa25 */ /* 0x000fe200078e000e */
[----:B------:R-:W-:-:S02]  /*0ac0*/  @!P3 LEA.HI.X R21, R16, c[0x0][0x174], R17, 0x2, P6 ;  /* 0x00005d001015ba11 */ /* 0x000fc400030f1411 */
[----:B------:R-:W-:Y:S01]  /*0ad0*/  @!P1 MOV R16, R2 ;  /* 0x0000000200109202 */ /* 0x000fe20000000f00 */
[----:B------:R-:W-:Y:S01]  /*0ae0*/  @!P1 IMAD R22, R76, c[0x0][0x1c0], RZ ;  /* 0x000070004c169a24 */ /* 0x000fe200078e02ff */
[----:B------:R-:W-:Y:S02]  /*0af0*/  @!P1 MOV R17, R5 ;  /* 0x0000000500119202 */ /* 0x000fe40000000f00 */
[----:B------:R-:W-:Y:S02]  /*0b00*/  @!P2 IADD3 R15, R15, R23, RZ ;  /* 0x000000170f0fa210 */ /* 0x000fe40007ffe0ff */
[C---:B------:R-:W-:Y:S01]  /*0b10*/  @!P2 LEA R24, P6, R14.reuse, c[0x0][0x170], 0x2 ;  /* 0x00005c000e18aa11 */ /* 0x040fe200078c10ff */
[----:B------:R-:W-:Y:S01]  /*0b20*/  @!P1 IMAD R27, R53, c[0x0][0x1c4], R22 ;  /* 0x00007100351b9a24 */ /* 0x000fe200078e0216 */
[----:B------:R-:W-:Y:S01]  /*0b30*/  ISETP.GT.U32.OR P4, PT, R61, 0x29f, P4 ;  /* 0x0000029f3d00780c */ /* 0x000fe20002784470 */
[----:B------:R-:W-:Y:S01]  /*0b40*/  @!P1 IMAD.WIDE.U32 R16, R53, c[0x0][0x1c0], R16 ;  /* 0x0000700035109a25 */ /* 0x000fe200078e0010 */
[----:B------:R-:W-:-:S03]  /*0b50*/  @!P2 LEA.HI.X R25, R14, c[0x0][0x174], R15, 0x2, P6 ;  /* 0x00005d000e19aa11 */ /* 0x000fc600030f140f */
[----:B------:R-:W-:Y:S01]  /*0b60*/  @!P5 IMAD R15, R26, c[0x0][0x1c0], RZ ;  /* 0x000070001a0fda24 */ /* 0x000fe200078e02ff */
[----:B------:R-:W-:Y:S02]  /*0b70*/  @!P1 IADD3 R17, R17, R27, RZ ;  /* 0x0000001b11119210 */ /* 0x000fe40007ffe0ff */
[----:B------:R-:W-:Y:S01]  /*0b80*/  @!P1 LEA R22, P6, R16, c[0x0][0x170], 0x2 ;  /* 0x00005c0010169a11 */ /* 0x000fe200078c10ff */
[----:B------:R-:W-:Y:S01]  /*0b90*/  @!P5 IMAD R27, R52, c[0x0][0x1c4], R15 ;  /* 0x00007100341bda24 */ /* 0x000fe200078e020f */
[-C--:B------:R-:W-:Y:S02]  /*0ba0*/  @!P5 MOV R14, R2.reuse ;  /* 0x00000002000ed202 */ /* 0x080fe40000000f00 */
[-C--:B------:R-:W-:Y:S01]  /*0bb0*/  @!P5 MOV R15, R5.reuse ;  /* 0x00000005000fd202 */ /* 0x080fe20000000f00 */
[----:B------:R-:W-:Y:S01]  /*0bc0*/  @!P4 IMAD R26, R77, c[0x0][0x1c0], RZ ;  /* 0x000070004d1aca24 */ /* 0x000fe200078e02ff */
[----:B------:R-:W-:Y:S02]  /*0bd0*/  @!P1 LEA.HI.X R23, R16, c[0x0][0x174], R17, 0x2, P6 ;  /* 0x00005d0010179a11 */ /* 0x000fe400030f1411 */
[----:B------:R-:W-:Y:S01]  /*0be0*/  @!P4 MOV R16, R2 ;  /* 0x000000020010c202 */ /* 0x000fe20000000f00 */
[----:B------:R-:W-:Y:S01]  /*0bf0*/  @!P5 IMAD.WIDE.U32 R14, R52, c[0x0][0x1c0], R14 ;  /* 0x00007000340eda25 */ /* 0x000fe200078e000e */
[----:B------:R-:W-:-:S03]  /*0c00*/  @!P4 MOV R17, R5 ;  /* 0x000000050011c202 */ /* 0x000fc60000000f00 */
[----:B------:R-:W-:Y:S01]  /*0c10*/  @!P4 IMAD R29, R51, c[0x0][0x1c4], R26 ;  /* 0x00007100331dca24 */ /* 0x000fe200078e021a */
[----:B------:R-:W-:Y:S01]  /*0c20*/  @!P5 IADD3 R15, R15, R27, RZ ;  /* 0x0000001b0f0fd210 */ /* 0x000fe20007ffe0ff */
[----:B------:R-:W-:Y:S01]  /*0c30*/  @!P4 IMAD.WIDE.U32 R16, R51, c[0x0][0x1c0], R16 ;  /* 0x000070003310ca25 */ /* 0x000fe200078e0010 */
[----:B------:R-:W-:-:S04]  /*0c40*/  @!P5 LEA R26, P6, R14, c[0x0][0x170], 0x2 ;  /* 0x00005c000e1ada11 */ /* 0x000fc800078c10ff */
[----:B------:R-:W-:Y:S02]  /*0c50*/  @!P5 LEA.HI.X R27, R14, c[0x0][0x174], R15, 0x2, P6 ;  /* 0x00005d000e1bda11 */ /* 0x000fe400030f140f */
[----:B------:R-:W-:Y:S01]  /*0c60*/  @!P4 IADD3 R17, R17, R29, RZ ;  /* 0x0000001d1111c210 */ /* 0x000fe20007ffe0ff */
[----:B------:R-:W-:Y:S01]  /*0c70*/  CS2R R14, SRZ ;  /* 0x00000000000e7805 */ /* 0x000fe2000001ff00 */
[----:B------:R-:W-:-:S04]  /*0c80*/  @!P4 LEA R28, P6, R16, c[0x0][0x170], 0x2 ;  /* 0x00005c00101cca11 */ /* 0x000fc800078c10ff */
[----:B------:R-:W-:Y:S01]  /*0c90*/  @!P4 LEA.HI.X R29, R16, c[0x0][0x174], R17, 0x2, P6 ;  /* 0x00005d00101dca11 */ /* 0x000fe200030f1411 */
[----:B------:R0:W3:Y:S01]  /*0ca0*/  @P0 LDG.E.64 R14, [R18.64] ;  /* 0x0000000c120e0981 */ /* 0x0000e2000c1e1b00 */
[----:B------:R-:W-:Y:S01]  /*0cb0*/  CS2R R16, SRZ ;  /* 0x0000000000107805 */ /* 0x000fe2000001ff00 */
[----:B------:R-:W-:-:S05]  /*0cc0*/  SHF.R.S32.HI R74, RZ, 0x1f, R50 ;  /* 0x0000001fff4a7819 */ /* 0x000fca0000011432 */
[----:B------:R1:W4:Y:S01]  /*0cd0*/  @!P3 LDG.E.64 R16, [R20.64] ;  /* 0x0000000c1410b981 */ /* 0x000322000c1e1b00 */
[----:B0-----:R-:W-:-:S06]  /*0ce0*/  CS2R R18, SRZ ;  /* 0x0000000000127805 */ /* 0x001fcc000001ff00 */
[----:B------:R0:W4:Y:S01]  /*0cf0*/  @!P2 LDG.E.64 R18, [R24.64] ;  /* 0x0000000c1812a981 */ /* 0x000122000c1e1b00 */
[----:B-1----:R-:W-:Y:S01]  /*0d00*/  CS2R R20, SRZ ;  /* 0x0000000000147805 */ /* 0x002fe2000001ff00 */
[----:B------:R-:W-:-:S05]  /*0d10*/  ISETP.GE.U32.AND P2, PT, R50, c[0x0][0x1c8], PT ;  /* 0x0000720032007a0c */ /* 0x000fca0003f46070 */
[----:B------:R1:W4:Y:S01]  /*0d20*/  @!P1 LDG.E.64 R20, [R22.64] ;  /* 0x0000000c16149981 */ /* 0x000322000c1e1b00 */
[----:B------:R-:W-:-:S04]  /*0d30*/  ISETP.GE.AND.EX P1, PT, R74, c[0x0][0x1cc], PT, P2 ;  /* 0x000073004a007a0c */ /* 0x000fc80003f26320 */
[----:B------:R-:W-:Y:S02]  /*0d40*/  ISETP.GT.U32.OR P1, PT, R61, 0x29f, P1 ;  /* 0x0000029f3d00780c */ /* 0x000fe40000f24470 */
[----:B------:R-:W-:Y:S02]  /*0d50*/  ISETP.GE.U32.AND P3, PT, R49, c[0x0][0x1c8], PT ;  /* 0x0000720031007a0c */ /* 0x000fe40003f66070 */
[----:B------:R-:W-:Y:S02]  /*0d60*/  SHF.R.S32.HI R73, RZ, 0x1f, R49 ;  /* 0x0000001fff497819 */ /* 0x000fe40000011431 */
[----:B------:R-:W-:Y:S02]  /*0d70*/  ISETP.GE.U32.AND P2, PT, R48, c[0x0][0x1c8], PT ;  /* 0x0000720030007a0c */ /* 0x000fe40003f46070 */
[----:B------:R-:W-:Y:S02]  /*0d80*/  SHF.R.S32.HI R71, RZ, 0x1f, R48 ;  /* 0x0000001fff477819 */ /* 0x000fe40000011430 */
[----:B------:R-:W-:-:S02]  /*0d90*/  ISETP.GE.AND.EX P3, PT, R73, c[0x0][0x1cc], PT, P3 ;  /* 0x0000730049007a0c */ /* 0x000fc40003f66330 */
[----:B------:R-:W-:Y:S01]  /*0da0*/  ISETP.GE.AND.EX P6, PT, R71, c[0x0][0x1cc], PT, P2 ;  /* 0x0000730047007a0c */ /* 0x000fe20003fc6320 */
[----:B------:R-:W-:Y:S01]  /*0db0*/  @!P1 IMAD R31, R74, c[0x0][0x1c0], RZ ;  /* 0x000070004a1f9a24 */ /* 0x000fe200078e02ff */
[C---:B------:R-:W-:Y:S01]  /*0dc0*/  ISETP.GT.U32.OR P2, PT, R61.reuse, 0x29f, P3 ;  /* 0x0000029f3d00780c */ /* 0x040fe20001f44470 */
[----:B-1----:R-:W-:Y:S01]  /*0dd0*/  CS2R R22, SRZ ;  /* 0x0000000000167805 */ /* 0x002fe2000001ff00 */
[----:B------:R-:W-:Y:S01]  /*0de0*/  @!P1 MOV R30, R2 ;  /* 0x00000002001e9202 */ /* 0x000fe20000000f00 */
[C---:B------:R-:W-:Y:S01]  /*0df0*/  @!P1 IMAD R33, R50.reuse, c[0x0][0x1c4], R31 ;  /* 0x0000710032219a24 */ /* 0x040fe200078e021f */
[-C--:B------:R-:W-:Y:S01]  /*0e00*/  @!P1 MOV R31, R5.reuse ;  /* 0x00000005001f9202 */ /* 0x080fe20000000f00 */
[----:B0-----:R-:W-:Y:S02]  /*0e10*/  CS2R R24, SRZ ;  /* 0x0000000000187805 */ /* 0x001fe4000001ff00 */
[----:B------:R0:W4:Y:S02]  /*0e20*/  @!P5 LDG.E.64 R22, [R26.64] ;  /* 0x0000000c1a16d981 */ /* 0x000124000c1e1b00 */
[----:B------:R-:W-:Y:S01]  /*0e30*/  @!P1 IMAD.WIDE.U32 R30, R50, c[0x0][0x1c0], R30 ;  /* 0x00007000321e9a25 */ /* 0x000fe200078e001e */
[----:B------:R-:W-:Y:S01]  /*0e40*/  ISETP.GT.U32.OR P3, PT, R61, 0x29f, P6 ;  /* 0x0000029f3d00780c */ /* 0x000fe20003764470 */
[----:B------:R1:W4:Y:S02]  /*0e50*/  @!P4 LDG.E.64 R24, [R28.64] ;  /* 0x0000000c1c18c981 */ /* 0x000324000c1e1b00 */
[----:B0-----:R-:W-:Y:S01]  /*0e60*/  @!P2 IMAD R26, R73, c[0x0][0x1c0], RZ ;  /* 0x00007000491aaa24 */ /* 0x001fe200078e02ff */
[----:B------:R-:W-:-:S02]  /*0e70*/  @!P2 MOV R27, R5 ;  /* 0x00000005001ba202 */ /* 0x000fc40000000f00 */
[----:B-1----:R-:W-:Y:S01]  /*0e80*/  @!P1 IADD3 R29, R31, R33, RZ ;  /* 0x000000211f1d9210 */ /* 0x002fe20007ffe0ff */
[----:B------:R-:W-:Y:S01]  /*0e90*/  @!P2 IMAD R31, R49, c[0x0][0x1c4], R26 ;  /* 0x00007100311faa24 */ /* 0x000fe200078e021a */
[----:B------:R-:W-:Y:S02]  /*0ea0*/  @!P2 MOV R26, R2 ;  /* 0x00000002001aa202 */ /* 0x000fe40000000f00 */
[----:B------:R-:W-:Y:S02]  /*0eb0*/  ISETP.GE.U32.AND P4, PT, R47, c[0x0][0x1c8], PT ;  /* 0x000072002f007a0c */ /* 0x000fe40003f86070 */
[----:B------:R-:W-:Y:S01]  /*0ec0*/  ISETP.GE.U32.AND P5, PT, R46, c[0x0][0x1c8], PT ;  /* 0x000072002e007a0c */ /* 0x000fe20003fa6070 */
[----:B------:R-:W-:Y:S01]  /*0ed0*/  @!P2 IMAD.WIDE.U32 R26, R49, c[0x0][0x1c0], R26 ;  /* 0x00007000311aaa25 */ /* 0x000fe200078e001a */
[----:B------:R-:W-:Y:S02]  /*0ee0*/  SHF.R.S32.HI R69, RZ, 0x1f, R47 ;  /* 0x0000001fff457819 */ /* 0x000fe4000001142f */
[----:B------:R-:W-:-:S02]  /*0ef0*/  SHF.R.S32.HI R67, RZ, 0x1f, R46 ;  /* 0x0000001fff437819 */ /* 0x000fc4000001142e */
[C---:B------:R-:W-:Y:S02]  /*0f00*/  @!P1 LEA R28, P6, R30.reuse, c[0x0][0x170], 0x2 ;  /* 0x00005c001e1c9a11 */ /* 0x040fe400078c10ff */
[----:B------:R-:W-:Y:S02]  /*0f10*/  ISETP.GE.AND.EX P4, PT, R69, c[0x0][0x1cc], PT, P4 ;  /* 0x0000730045007a0c */ /* 0x000fe40003f86340 */
[----:B------:R-:W-:Y:S02]  /*0f20*/  ISETP.GE.AND.EX P5, PT, R67, c[0x0][0x1cc], PT, P5 ;  /* 0x0000730043007a0c */ /* 0x000fe40003fa6350 */
[----:B------:R-:W-:Y:S02]  /*0f30*/  @!P1 LEA.HI.X R29, R30, c[0x0][0x174], R29, 0x2, P6 ;  /* 0x00005d001e1d9a11 */ /* 0x000fe400030f141d */
[----:B------:R-:W-:Y:S01]  /*0f40*/  @!P2 IADD3 R27, R27, R31, RZ ;  /* 0x0000001f1b1ba210 */ /* 0x000fe20007ffe0ff */
[----:B------:R-:W-:Y:S01]  /*0f50*/  @!P3 IMAD R35, R71, c[0x0][0x1c0], RZ ;  /* 0x000070004723ba24 */ /* 0x000fe200078e02ff */
[----:B------:R-:W-:-:S02]  /*0f60*/  @!P3 MOV R30, R2 ;  /* 0x00000002001eb202 */ /* 0x000fc40000000f00 */
[----:B------:R-:W-:Y:S02]  /*0f70*/  @!P3 MOV R31, R5 ;  /* 0x00000005001fb202 */ /* 0x000fe40000000f00 */
[----:B------:R-:W-:Y:S02]  /*0f80*/  @!P2 LEA R36, P6, R26, c[0x0][0x170], 0x2 ;  /* 0x00005c001a24aa11 */ /* 0x000fe400078c10ff */
[C---:B------:R-:W-:Y:S02]  /*0f90*/  ISETP.GT.U32.OR P4, PT, R61.reuse, 0x29f, P4 ;  /* 0x0000029f3d00780c */ /* 0x040fe40002784470 */
[----:B------:R-:W-:Y:S01]  /*0fa0*/  ISETP.GT.U32.OR P5, PT, R61, 0x29f, P5 ;  /* 0x0000029f3d00780c */ /* 0x000fe20002fa4470 */
[----:B------:R-:W-:Y:S01]  /*0fb0*/  @!P3 IMAD R35, R48, c[0x0][0x1c4], R35 ;  /* 0x000071003023ba24 */ /* 0x000fe200078e0223 */
[----:B------:R-:W-:Y:S01]  /*0fc0*/  @!P2 LEA.HI.X R37, R26, c[0x0][0x174], R27, 0x2, P6 ;  /* 0x00005d001a25aa11 */ /* 0x000fe200030f141b */
[----:B------:R-:W-:Y:S01]  /*0fd0*/  @!P3 IMAD.WIDE.U32 R30, R48, c[0x0][0x1c0], R30 ;  /* 0x00007000301eba25 */ /* 0x000fe200078e001e */
[----:B------:R-:W-:Y:S01]  /*0fe0*/  CS2R R26, SRZ ;  /* 0x00000000001a7805 */ /* 0x000fe2000001ff00 */
[----:B------:R-:W-:-:S03]  /*0ff0*/  SHF.R.S32.HI R66, RZ, 0x1f, R45 ;  /* 0x0000001fff427819 */ /* 0x000fc6000001142d */
[----:B------:R-:W-:Y:S02]  /*1000*/  @!P3 IADD3 R31, R31, R35, RZ ;  /* 0x000000231f1fb210 */ /* 0x000fe40007ffe0ff */
[C---:B------:R-:W-:Y:S01]  /*1010*/  @!P3 LEA R32, P6, R30.reuse, c[0x0][0x170], 0x2 ;  /* 0x00005c001e20ba11 */ /* 0x040fe200078c10ff */
[----:B------:R0:W4:Y:S01]  /*1020*/  @!P1 LDG.E.64 R26, [R28.64] ;  /* 0x0000000c1c1a9981 */ /* 0x000122000c1e1b00 */
[----:B------:R-:W-:Y:S02]  /*1030*/  ISETP.GE.U32.AND P1, PT, R45, c[0x0][0x1c8], PT ;  /* 0x000072002d007a0c */ /* 0x000fe40003f26070 */
[----:B------:R-:W-:Y:S01]  /*1040*/  @!P3 LEA.HI.X R33, R30, c[0x0][0x174], R31, 0x2, P6 ;  /* 0x00005d001e21ba11 */ /* 0x000fe200030f141f */
[----:B------:R-:W-:Y:S01]  /*1050*/  @!P5 IMAD R31, R67, c[0x0][0x1c0], RZ ;  /* 0x00007000431fda24 */ /* 0x000fe200078e02ff */
[----:B------:R-:W-:Y:S01]  /*1060*/  ISETP.GE.AND.EX P1, PT, R66, c[0x0][0x1cc], PT, P1 ;  /* 0x0000730042007a0c */ /* 0x000fe20003f26310 */
[----:B------:R-:W-:Y:S01]  /*1070*/  @!P4 IMAD R34, R69, c[0x0][0x1c0], RZ ;  /* 0x000070004522ca24 */ /* 0x000fe200078e02ff */
[----:B0-----:R-:W-:-:S02]  /*1080*/  @!P4 MOV R28, R2 ;  /* 0x00000002001cc202 */ /* 0x001fc40000000f00 */
[-C--:B------:R-:W-:Y:S01]  /*1090*/  @!P4 MOV R29, R5.reuse ;  /* 0x00000005001dc202 */ /* 0x080fe20000000f00 */
[----:B------:R-:W-:Y:S01]  /*10a0*/  @!P5 IMAD R38, R46, c[0x0][0x1c4], R31 ;  /* 0x000071002e26da24 */ /* 0x000fe200078e021f */
[----:B------:R-:W-:Y:S01]  /*10b0*/  @!P5 MOV R30, R2 ;  /* 0x00000002001ed202 */ /* 0x000fe20000000f00 */
[C---:B------:R-:W-:Y:S01]  /*10c0*/  @!P4 IMAD R34, R47.reuse, c[0x0][0x1c4], R34 ;  /* 0x000071002f22ca24 */ /* 0x040fe200078e0222 */
[----:B------:R-:W-:Y:S01]  /*10d0*/  @!P5 MOV R31, R5 ;  /* 0x00000005001fd202 */ /* 0x000fe20000000f00 */
[----:B------:R-:W-:Y:S01]  /*10e0*/  @!P4 IMAD.WIDE.U32 R28, R47, c[0x0][0x1c0], R28 ;  /* 0x000070002f1cca25 */ /* 0x000fe200078e001c */
[----:B------:R-:W-:-:S03]  /*10f0*/  ISETP.GT.U32.OR P1, PT, R61, 0x29f, P1 ;  /* 0x0000029f3d00780c */ /* 0x000fc60000f24470 */
[----:B------:R-:W-:Y:S01]  /*1100*/  @!P5 IMAD.WIDE.U32 R30, R46, c[0x0][0x1c0], R30 ;  /* 0x000070002e1eda25 */ /* 0x000fe200078e001e */
[----:B------:R-:W-:Y:S02]  /*1110*/  @!P4 IADD3 R29, R29, R34, RZ ;  /* 0x000000221d1dc210 */ /* 0x000fe40007ffe0ff */
[C---:B------:R-:W-:Y:S02]  /*1120*/  @!P4 LEA R34, P6, R28.reuse, c[0x0][0x170], 0x2 ;  /* 0x00005c001c22ca11 */ /* 0x040fe400078c10ff */
[----:B------:R-:W-:Y:S02]  /*1130*/  @!P5 IADD3 R31, R31, R38, RZ ;  /* 0x000000261f1fd210 */ /* 0x000fe40007ffe0ff */
[----:B------:R-:W-:Y:S02]  /*1140*/  @!P4 LEA.HI.X R35, R28, c[0x0][0x174], R29, 0x2, P6 ;  /* 0x00005d001c23ca11 */ /* 0x000fe400030f141d */
[----:B------:R-:W-:Y:S01]  /*1150*/  @!P5 LEA R38, P6, R30, c[0x0][0x170], 0x2 ;  /* 0x00005c001e26da11 */ /* 0x000fe200078c10ff */
[----:B------:R-:W-:Y:S01]  /*1160*/  CS2R R28, SRZ ;  /* 0x00000000001c7805 */ /* 0x000fe2000001ff00 */
[----:B------:R-:W-:-:S02]  /*1170*/  @!P1 IMAD R40, R66, c[0x0][0x1c0], RZ ;  /* 0x0000700042289a24 */ /* 0x000fc400078e02ff */
[----:B------:R-:W-:Y:S02]  /*1180*/  @!P5 LEA.HI.X R39, R30, c[0x0][0x174], R31, 0x2, P6 ;  /* 0x00005d001e27da11 */ /* 0x000fe400030f141f */
[----:B------:R-:W-:Y:S01]  /*1190*/  CS2R R30, SRZ ;  /* 0x00000000001e7805 */ /* 0x000fe2000001ff00 */
[----:B------:R0:W4:Y:S01]  /*11a0*/  @!P2 LDG.E.64 R28, [R36.64] ;  /* 0x0000000c241ca981 */ /* 0x000122000c1e1b00 */
[----:B------:R-:W-:-:S04]  /*11b0*/  @!P1 MOV R41, R5 ;  /* 0x0000000500299202 */ /* 0x000fc80000000f00 */
[----:B------:R1:W4:Y:S01]  /*11c0*/  @!P3 LDG.E.64 R30, [R32.64] ;  /* 0x0000000c201eb981 */ /* 0x000322000c1e1b00 */
[----:B0-----:R-:W-:Y:S01]  /*11d0*/  @!P1 IMAD R36, R45, c[0x0][0x1c4], R40 ;  /* 0x000071002d249a24 */ /* 0x001fe200078e0228 */
[----:B------:R-:W-:Y:S01]  /*11e0*/  @!P1 MOV R40, R2 ;  /* 0x0000000200289202 */ /* 0x000fe20000000f00 */
[----:B-1----:R-:W-:-:S04]  /*11f0*/  CS2R R32, SRZ ;  /* 0x0000000000207805 */ /* 0x002fc8000001ff00 */
[----:B------:R-:W-:Y:S02]  /*1200*/  @!P1 IMAD.WIDE.U32 R40, R45, c[0x0][0x1c0], R40 ;  /* 0x000070002d289a25 */ /* 0x000fe400078e0028 */
[----:B------:R0:W4:Y:S03]  /*1210*/  @!P4 LDG.E.64 R32, [R34.64] ;  /* 0x0000000c2220c981 */ /* 0x000126000c1e1b00 */
[----:B------:R-:W-:Y:S02]  /*1220*/  @!P1 IADD3 R37, R41, R36, RZ ;  /* 0x0000002429259210 */ /* 0x000fe40007ffe0ff */
[----:B------:R-:W-:Y:S01]  /*1230*/  @!P1 LEA R36, P2, R40, c[0x0][0x170], 0x2 ;  /* 0x00005c0028249a11 */ /* 0x000fe200078410ff */
[----:B0-----:R-:W-:-:S03]  /*1240*/  CS2R R34, SRZ ;  /* 0x0000000000227805 */ /* 0x001fc6000001ff00 */
[----:B------:R-:W-:Y:S02]  /*1250*/  @!P1 LEA.HI.X R37, R40, c[0x0][0x174], R37, 0x2, P2 ;  /* 0x00005d0028259a11 */ /* 0x000fe400010f1425 */
[----:B------:R-:W-:Y:S01]  /*1260*/  CS2R R40, SRZ ;  /* 0x0000000000287805 */ /* 0x000fe2000001ff00 */
[----:B------:R0:W4:Y:S05]  /*1270*/  @!P5 LDG.E.64 R34, [R38.64] ;  /* 0x0000000c2622d981 */ /* 0x00012a000c1e1b00 */
[----:B------:R2:W4:Y:S02]  /*1280*/  @!P1 LDG.E.64 R40, [R36.64] ;  /* 0x0000000c24289981 */ /* 0x000524000c1e1b00 */
[----:B--2---:R-:W-:-:S04]  /*1290*/  FMUL.FTZ R36, R9, R9 ;  /* 0x0000000909247220 */ /* 0x004fc80000410000 */
[----:B------:R-:W-:Y:S02]  /*12a0*/  FFMA.FTZ R36, R8, R8, R36 ;  /* 0x0000000808247223 */ /* 0x000fe40000010024 */
[----:B-----5:R-:W-:Y:S02]  /*12b0*/  FMUL.FTZ R37, R7, R7 ;  /* 0x0000000707257220 */ /* 0x020fe40000410000 */
[C---:B0-----:R-:W-:Y:S02]  /*12c0*/  FADD.FTZ R39, R6.reuse, R7 ;  /* 0x0000000706277221 */ /* 0x041fe40000010000 */
[----:B------:R-:W-:Y:S01]  /*12d0*/  FFMA.FTZ R37, R6, R6, R37 ;  /* 0x0000000606257223 */ /* 0x000fe20000010025 */
[----:B------:R-:W0:Y:S01]  /*12e0*/  S2R R60, SR_LANEID ;  /* 0x00000000003c7919 */ /* 0x000e220000000000 */
[----:B---3--:R-:W-:Y:S02]  /*12f0*/  FMUL.FTZ R59, R15, R15 ;  /* 0x0000000f0f3b7220 */ /* 0x008fe40000410000 */
[----:B------:R-:W-:-:S02]  /*1300*/  FADD.FTZ R58, R14, R15 ;  /* 0x0000000f0e3a7221 */ /* 0x000fc40000010000 */
[----:B------:R-:W-:Y:S02]  /*1310*/  FFMA.FTZ R38, R14, R14, R59 ;  /* 0x0000000e0e267223 */ /* 0x000fe4000001003b */
[----:B------:R-:W-:Y:S02]  /*1320*/  FADD.FTZ R58, RZ, R58 ;  /* 0x0000003aff3a7221 */ /* 0x000fe40000010000 */
[----:B------:R-:W-:Y:S02]  /*1330*/  FADD.FTZ R38, RZ, R38 ;  /* 0x00000026ff267221 */ /* 0x000fe40000010000 */
[----:B------:R-:W-:Y:S02]  /*1340*/  FADD.FTZ R39, R58, R39 ;  /* 0x000000273a277221 */ /* 0x000fe40000010000 */
[----:B------:R-:W-:Y:S02]  /*1350*/  FADD.FTZ R58, R8, R9 ;  /* 0x00000009083a7221 */ /* 0x000fe40000010000 */
[----:B------:R-:W-:-:S02]  /*1360*/  FADD.FTZ R37, R38, R37 ;  /* 0x0000002526257221 */ /* 0x000fc40000010000 */
[----:B------:R-:W-:Y:S02]  /*1370*/  FMUL.FTZ R38, R11, R11 ;  /* 0x0000000b0b267220 */ /* 0x000fe40000410000 */
[----:B------:R-:W-:Y:S02]  /*1380*/  FADD.FTZ R39, R39, R58 ;  /* 0x0000003a27277221 */ /* 0x000fe40000010000 */
[C---:B------:R-:W-:Y:S02]  /*1390*/  FADD.FTZ R58, R10.reuse, R11 ;  /* 0x0000000b0a3a7221 */ /* 0x040fe40000010000 */
[----:B------:R-:W-:Y:S02]  /*13a0*/  FADD.FTZ R37, R37, R36 ;  /* 0x0000002425257221 */ /* 0x000fe40000010000 */
[----:B------:R-:W-:Y:S02]  /*13b0*/  FFMA.FTZ R38, R10, R10, R38 ;  /* 0x0000000a0a267223 */ /* 0x000fe40000010026 */
[----:B----4-:R-:W-:-:S02]  /*13c0*/  FMUL.FTZ R36, R13, R13 ;  /* 0x0000000d0d247220 */ /* 0x010fc40000410000 */
[----:B------:R-:W-:Y:S02]  /*13d0*/  FADD.FTZ R39, R39, R58 ;  /* 0x0000003a27277221 */ /* 0x000fe40000010000 */
[C---:B------:R-:W-:Y:S02]  /*13e0*/  FADD.FTZ R58, R12.reuse, R13 ;  /* 0x0000000d0c3a7221 */ /* 0x040fe40000010000 */
[----:B------:R-:W-:Y:S02]  /*13f0*/  FADD.FTZ R37, R37, R38 ;  /* 0x0000002625257221 */ /* 0x000fe40000010000 */
[----:B------:R-:W-:Y:S02]  /*1400*/  FFMA.FTZ R36, R12, R12, R36 ;  /* 0x0000000c0c247223 */ /* 0x000fe40000010024 */
[----:B------:R-:W-:Y:S02]  /*1410*/  FMUL.FTZ R38, R17, R17 ;  /* 0x0000001111267220 */ /* 0x000fe40000410000 */
[----:B------:R-:W-:-:S02]  /*1420*/  FADD.FTZ R39, R39, R58 ;  /* 0x0000003a27277221 */ /* 0x000fc40000010000 */
[C---:B------:R-:W-:Y:S02]  /*1430*/  FADD.FTZ R58, R16.reuse, R17 ;  /* 0x00000011103a7221 */ /* 0x040fe40000010000 */
[----:B------:R-:W-:Y:S02]  /*1440*/  FADD.FTZ R37, R37, R36 ;  /* 0x0000002425257221 */ /* 0x000fe40000010000 */
[----:B------:R-:W-:Y:S02]  /*1450*/  FFMA.FTZ R38, R16, R16, R38 ;  /* 0x0000001010267223 */ /* 0x000fe40000010026 */
[----:B------:R-:W-:Y:S02]  /*1460*/  FMUL.FTZ R36, R19, R19 ;  /* 0x0000001313247220 */ /* 0x000fe40000410000 */
[----:B------:R-:W-:Y:S02]  /*1470*/  FADD.FTZ R39, R39, R58 ;  /* 0x0000003a27277221 */ /* 0x000fe40000010000 */
[----:B------:R-:W-:-:S02]  /*1480*/  FADD.FTZ R58, R18, R19 ;  /* 0x00000013123a7221 */ /* 0x000fc40000010000 */
[----:B------:R-:W-:Y:S02]  /*1490*/  FADD.FTZ R37, R37, R38 ;  /* 0x0000002625257221 */ /* 0x000fe40000010000 */
        /* <DEDUP_REMOVED lines=9> */
[C---:B------:R-:W-:Y:S02]  /*1530*/  FFMA.FTZ R58, R22.reuse, R22, R36 ;  /* 0x00000016163a7223 */ /* 0x040fe40000010024 */
[----:B------:R-:W-:-:S02]  /*1540*/  FADD.FTZ R37, R22, R23 ;  /* 0x0000001716257221 */ /* 0x000fc40000010000 */
[----:B------:R-:W-:Y:S02]  /*1550*/  FADD.FTZ R58, R38, R58 ;  /* 0x0000003a263a7221 */ /* 0x000fe40000010000 */
[----:B------:R-:W-:Y:S02]  /*1560*/  FMUL.FTZ R36, R25, R25 ;  /* 0x0000001919247220 */ /* 0x000fe40000410000 */
[----:B------:R-:W-:Y:S02]  /*1570*/  FADD.FTZ R37, R39, R37 ;  /* 0x0000002527257221 */ /* 0x000fe40000010000 */
[C---:B------:R-:W-:Y:S02]  /*1580*/  FADD.FTZ R38, R24.reuse, R25 ;  /* 0x0000001918267221 */ /* 0x040fe40000010000 */
[----:B------:R-:W-:Y:S02]  /*1590*/  FFMA.FTZ R39, R24, R24, R36 ;  /* 0x0000001818277223 */ /* 0x000fe40000010024 */
[----:B------:R-:W-:-:S02]  /*15a0*/  FADD.FTZ R37, R37, R38 ;  /* 0x0000002625257221 */ /* 0x000fc40000010000 */
[----:B------:R-:W-:Y:S02]  /*15b0*/  FADD.FTZ R39, R58, R39 ;  /* 0x000000273a277221 */ /* 0x000fe40000010000 */
[----:B------:R-:W-:Y:S02]  /*15c0*/  FMUL.FTZ R36, R27, R27 ;  /* 0x0000001b1b247220 */ /* 0x000fe40000410000 */
[C---:B------:R-:W-:Y:S02]  /*15d0*/  FADD.FTZ R38, R26.reuse, R27 ;  /* 0x0000001b1a267221 */ /* 0x040fe40000010000 */
[----:B------:R-:W-:Y:S02]  /*15e0*/  FFMA.FTZ R58, R26, R26, R36 ;  /* 0x0000001a1a3a7223 */ /* 0x000fe40000010024 */
[----:B------:R-:W-:Y:S02]  /*15f0*/  FADD.FTZ R37, R37, R38 ;  /* 0x0000002625257221 */ /* 0x000fe40000010000 */
[----:B------:R-:W-:-:S02]  /*1600*/  FADD.FTZ R39, R39, R58 ;  /* 0x0000003a27277221 */ /* 0x000fc40000010000 */
[----:B------:R-:W-:Y:S02]  /*1610*/  FMUL.FTZ R36, R29, R29 ;  /* 0x0000001d1d247220 */ /* 0x000fe40000410000 */
[C---:B------:R-:W-:Y:S02]  /*1620*/  FADD.FTZ R38, R28.reuse, R29 ;  /* 0x0000001d1c267221 */ /* 0x040fe40000010000 */
[----:B------:R-:W-:Y:S02]  /*1630*/  FFMA.FTZ R58, R28, R28, R36 ;  /* 0x0000001c1c3a7223 */ /* 0x000fe40000010024 */
[----:B------:R-:W-:Y:S02]  /*1640*/  FADD.FTZ R37, R37, R38 ;  /* 0x0000002625257221 */ /* 0x000fe40000010000 */
[----:B------:R-:W-:Y:S02]  /*1650*/  FMUL.FTZ R36, R31, R31 ;  /* 0x0000001f1f247220 */ /* 0x000fe40000410000 */
[----:B------:R-:W-:-:S02]  /*1660*/  FADD.FTZ R38, R30, R31 ;  /* 0x0000001f1e267221 */ /* 0x000fc40000010000 */
[----:B------:R-:W-:Y:S02]  /*1670*/  FADD.FTZ R39, R39, R58 ;  /* 0x0000003a27277221 */ /* 0x000fe40000010000 */
[----:B------:R-:W-:Y:S02]  /*1680*/  FFMA.FTZ R58, R30, R30, R36 ;  /* 0x0000001e1e3a7223 */ /* 0x000fe40000010024 */
[----:B------:R-:W-:Y:S02]  /*1690*/  FADD.FTZ R37, R37, R38 ;  /* 0x0000002625257221 */ /* 0x000fe40000010000 */
[----:B------:R-:W-:Y:S02]  /*16a0*/  FADD.FTZ R39, R39, R58 ;  /* 0x0000003a27277221 */ /* 0x000fe40000010000 */
[----:B------:R-:W-:Y:S02]  /*16b0*/  FMUL.FTZ R36, R33, R33 ;  /* 0x0000002121247220 */ /* 0x000fe40000410000 */
[----:B------:R-:W-:-:S02]  /*16c0*/  FADD.FTZ R38, R32, R33 ;  /* 0x0000002120267221 */ /* 0x000fc40000010000 */
[----:B------:R-:W-:Y:S02]  /*16d0*/  FFMA.FTZ R58, R32, R32, R36 ;  /* 0x00000020203a7223 */ /* 0x000fe40000010024 */
[----:B------:R-:W-:Y:S02]  /*16e0*/  FADD.FTZ R37, R37, R38 ;  /* 0x0000002625257221 */ /* 0x000fe40000010000 */
[----:B------:R-:W-:Y:S02]  /*16f0*/  FADD.FTZ R39, R39, R58 ;  /* 0x0000003a27277221 */ /* 0x000fe40000010000 */
[----:B------:R-:W-:Y:S02]  /*1700*/  FMUL.FTZ R36, R35, R35 ;  /* 0x0000002323247220 */ /* 0x000fe40000410000 */
[C---:B------:R-:W-:Y:S02]  /*1710*/  FADD.FTZ R38, R34.reuse, R35 ;  /* 0x0000002322267221 */ /* 0x040fe40000010000 */
[----:B------:R-:W-:-:S02]  /*1720*/  FFMA.FTZ R36, R34, R34, R36 ;  /* 0x0000002222247223 */ /* 0x000fc40000010024 */
[----:B------:R-:W-:Y:S02]  /*1730*/  FADD.FTZ R37, R37, R38 ;  /* 0x0000002625257221 */ /* 0x000fe40000010000 */
[----:B------:R-:W-:Y:S02]  /*1740*/  FMUL.FTZ R58, R41, R41 ;  /* 0x00000029293a7220 */ /* 0x000fe40000410000 */
[C---:B------:R-:W-:Y:S02]  /*1750*/  FADD.FTZ R38, R40.reuse, R41 ;  /* 0x0000002928267221 */ /* 0x040fe40000010000 */
[----:B------:R-:W-:Y:S02]  /*1760*/  FADD.FTZ R36, R39, R36 ;  /* 0x0000002427247221 */ /* 0x000fe40000010000 */
[----:B------:R-:W-:Y:S02]  /*1770*/  FFMA.FTZ R58, R40, R40, R58 ;  /* 0x00000028283a7223 */ /* 0x000fe4000001003a */
[----:B------:R-:W-:-:S02]  /*1780*/  FADD.FTZ R37, R37, R38 ;  /* 0x0000002625257221 */ /* 0x000fc40000010000 */
        /* <DEDUP_REMOVED lines=86> */
.L_x_4526:
[----:B------:R-:W-:Y:S05]  /*1cf0*/  BSYNC B0 ;  /* 0x0000000000007941 */ /* 0x000fea0003800000 */
.L_x_4525:
        /* <DEDUP_REMOVED lines=34> */
.L_x_4529:
[----:B------:R-:W2:Y:S01]  /*1f20*/  LDG.E.STRONG.GPU R39, [R36.64] ;  /* 0x0000000c24277981 */ /* 0x000ea2000c1ef900 */
[----:B------:R-:W-:Y:S01]  /*1f30*/  YIELD ;  /* 0x0000000000007946 */ /* 0x000fe20003800000 */
[----:B--2---:R-:W-:Y:S01]  /*1f40*/  ISETP.NE.AND P1, PT, R39, R38, PT ;  /* 0x000000262700720c */ /* 0x004fe20003f25270 */
[----:B------:R-:W-:-:S12]  /*1f50*/  CCTL.IVALL ;  /* 0x00000000ff00798f */ /* 0x000fd80002000000 */
[----:B------:R-:W-:Y:S05]  /*1f60*/  @P1 BRA `(.L_x_4529) ;  /* 0xffffffb000001947 */ /* 0x000fea000383ffff */
.L_x_4528:
        /* <DEDUP_REMOVED lines=11> */
.L_x_4531:
        /* <DEDUP_REMOVED lines=71> */
.L_x_4530:
        /* <DEDUP_REMOVED lines=25> */
.L_x_4533:
[----:B------:R-:W-:Y:S05]  /*2620*/  BSYNC B0 ;  /* 0x0000000000007941 */ /* 0x000fea0003800000 */
.L_x_4532:
        /* <DEDUP_REMOVED lines=35> */
.L_x_4527:
[----:B------:R-:W0:Y:S01]  /*2860*/  S2R R36, SR_TID.X ;  /* 0x0000000000247919 */ /* 0x000e220000002100 */
[----:B------:R-:W-:-:S03]  /*2870*/  ISETP.EQ.U32.AND P2, PT, RZ, c[0x0][0x168], PT ;  /* 0x00005a00ff007a0c */ /* 0x000fc60003f42070 */
[----:B------:R1:W-:Y:S01]  /*2880*/  @!P3 STS.64 [0xc8], R58 ;  /* 0x0000c83aff00b388 */ /* 0x0003e20000000a00 */
[----:B0-----:R-:W-:-:S04]  /*2890*/  LOP3.LUT P1, RZ, R36, UR15, RZ, 0xfc, !PT ;  /* 0x0000000f24ff7c12 */ /* 0x001fc8000f82fcff */
[----:B------:R-:W-:-:S13]  /*28a0*/  ISETP.EQ.OR.EX P1, PT, RZ, c[0x0][0x16c], P1, P2 ;  /* 0x00005b00ff007a0c */ /* 0x000fda0000f22720 */
[----:B------:R-:W-:Y:S01]  /*28b0*/  @!P1 MOV R36, 0x8 ;  /* 0x0000000800249802 */ /* 0x000fe20000000f00 */
[----:B-1----:R-:W-:Y:S02]  /*28c0*/  @!P1 FMUL.FTZ R59, R59, c[0x0][0x1f4] ;  /* 0x00007d003b3b9a20 */ /* 0x002fe40000410000 */
[----:B------:R-:W-:Y:S02]  /*28d0*/  @!P1 FMUL.FTZ R58, R58, c[0x0][0x1f4] ;  /* 0x00007d003a3a9a20 */ /* 0x000fe40000410000 */
[----:B------:R-:W-:-:S05]  /*28e0*/  @!P1 IMAD.WIDE R36, R42, R36, c[0x0][0x168] ;  /* 0x00005a002a249625 */ /* 0x000fca00078e0224 */
[----:B------:R-:W-:Y:S04]  /*28f0*/  @!P1 STG.E.64 [R36.64], R58 ;  /* 0x0000003a24009986 */ /* 0x000fe8000c101b0c */
[----:B------:R-:W-:Y:S06]  /*2900*/  BAR.SYNC.DEFER_BLOCKING 0x0 ;  /* 0x0000000000007b1d */ /* 0x000fec0000010000 */
[----:B------:R-:W0:Y:S02]  /*2910*/  LDS.64 R36, [0xc8] ;  /* 0x0000c800ff247984 */ /* 0x000e240000000a00 */
[----:B0-----:R-:W-:-:S04]  /*2920*/  FMUL.FTZ R39, R36, c[0x0][0x1f4] ;  /* 0x00007d0024277a20 */ /* 0x001fc80000410000 */
[----:B------:R0:W1:Y:S02]  /*2930*/  R2UR UR5, R39 ;  /* 0x00000000270573c2 */ /* 0x00006400000e0000 */
[----:B0-----:R-:W-:Y:S01]  /*2940*/  HFMA2.MMA R39, -RZ, RZ, 0, 2.384185791015625e-07 ;  /* 0x00000004ff277435 */ /* 0x001fe200000001ff */
[----:B-1----:R-:W-:-:S05]  /*2950*/  MOV R38, UR5 ;  /* 0x0000000500267c02 */ /* 0x002fca0008000f00 */
[----:B------:R-:W-:-:S04]  /*2960*/  FMUL.FTZ R38, R38, UR5 ;  /* 0x0000000526267c20 */ /* 0x000fc80008410000 */
[----:B------:R-:W-:-:S05]  /*2970*/  FFMA.FTZ R38, R37, c[0x0][0x1f4], -R38 ;  /* 0x00007d0025267a23 */ /* 0x000fca0000010826 */
[----:B------:R-:W-:-:S13]  /*2980*/  FSETP.GTU.FTZ.AND P1, PT, R38, RZ, PT ;  /* 0x000000ff2600720b */ /* 0x000fda0003f3c000 */
[----:B------:R-:W-:Y:S01]  /*2990*/  VOTEU.ANY UP0, P1 ;  /* 0x00000000003f7886 */ /* 0x000fe20000800100 */
[----:B------:R-:W-:-:S13]  /*29a0*/  PLOP3.LUT P1, PT, PT, PT, UP0, 0x80, 0x0 ;  /* 0x000000000000781c */ /* 0x000fda0003f2f008 */
[----:B------:R-:W-:Y:S01]  /*29b0*/  @P1 FADD.FTZ R58, R38, c[0x0][0x188] ;  /* 0x00006200263a1621 */ /* 0x000fe20000010000 */
[----:B------:R-:W-:-:S05]  /*29c0*/  IADD3 R38, R44, R43, RZ ;  /* 0x0000002b2c267210 */ /* 0x000fca0007ffe0ff */
[CC--:B------:R-:W-:Y:S01]  /*29d0*/  IMAD.WIDE R36, R38.reuse, R39.reuse, c[0x0][0x178] ;  /* 0x00005e0026247625 */ /* 0x0c0fe200078e0227 */
[----:B------:R-:W0:Y:S03]  /*29e0*/  @P1 MUFU.RSQ R58, R58 ;  /* 0x0000003a003a1308 */ /* 0x000e260000001400 */
[----:B------:R-:W-:Y:S02]  /*29f0*/  IMAD.WIDE R38, R38, R39, c[0x0][0x180] ;  /* 0x0000600026267625 */ /* 0x000fe400078e0227 */
[----:B------:R-:W2:Y:S04]  /*2a00*/  LDG.E.64 R36, [R36.64] ;  /* 0x0000000c24247981 */ /* 0x000ea8000c1e1b00 */
[----:B------:R-:W2:Y:S01]  /*2a10*/  LDG.E.64 R38, [R38.64] ;  /* 0x0000000c26267981 */ /* 0x000ea2000c1e1b00 */
[----:B0-----:R-:W0:Y:S01]  /*2a20*/  @P1 R2UR UR7, R58 ;  /* 0x000000003a0713c2 */ /* 0x001e2200000e0000 */
[----:B------:R-:W-:Y:S01]  /*2a30*/  ISETP.NE.AND P5, PT, RZ, UR16, PT ;  /* 0x00000010ff007c0c */ /* 0x000fe2000bfa5270 */
[----:B------:R-:W-:Y:S01]  /*2a40*/  FADD.FTZ R14, R14, -UR5 ;  /* 0x800000050e0e7e21 */ /* 0x000fe20008010000 */
[----:B------:R-:W-:Y:S01]  /*2a50*/  UMOV UR6, 0x3f800000 ;  /* 0x3f80000000067882 */ /* 0x000fe20000000000 */
[----:B------:R-:W-:Y:S01]  /*2a60*/  FADD.FTZ R15, R15, -UR5 ;  /* 0x800000050f0f7e21 */ /* 0x000fe20008010000 */
[----:B0-----:R-:W-:-:S02]  /*2a70*/  @UP0 UMOV UR6, UR7 ;  /* 0x0000000700060c82 */ /* 0x001fc40008000000 */
        /* <DEDUP_REMOVED lines=15> */
.L_x_4534:
[----:B------:R-:W-:Y:S01]  /*2b70*/  BSSY B0, `(.L_x_4535) ;  /* 0x000000c000007945 */ /* 0x000fe20003800000 */
[----:B------:R-:W-:Y:S05]  /*2b80*/  @!P0 BRA `(.L_x_4536) ;  /* 0x000000a000008947 */ /* 0x000fea0003800000 */
[----:B------:R-:W-:Y:S02]  /*2b90*/  SHF.R.S32.HI R43, RZ, 0x1f, R0 ;  /* 0x0000001fff2b7819 */ /* 0x000fe40000011400 */
[----:B------:R-:W-:Y:S02]  /*2ba0*/  MOV R58, R2 ;  /* 0x00000002003a7202 */ /* 0x000fe40000000f00 */
        /* <DEDUP_REMOVED lines=8> */
.L_x_4536:
[----:B------:R-:W-:Y:S05]  /*2c30*/  BSYNC B0 ;  /* 0x0000000000007941 */ /* 0x000fea0003800000 */
.L_x_4535:
[----:B0-----:R-:W0:Y:S01]  /*2c40*/  S2R R60, SR_TID.X ;  /* 0x00000000003c7919 */ /* 0x001e220000002100 */
[----:B------:R-:W-:Y:S01]  /*2c50*/  FADD.FTZ R6, R6, -UR5 ;  /* 0x8000000506067e21 */ /* 0x000fe20008010000 */
[----:B------:R-:W-:Y:S01]  /*2c60*/  ISETP.GE.U32.AND P1, PT, R63, c[0x0][0x1c8], PT ;  /* 0x000072003f007a0c */ /* 0x000fe20003f26070 */
[----:B------:R-:W-:Y:S02]  /*2c70*/  FADD.FTZ R14, R7, -UR5 ;  /* 0x80000005070e7e21 */ /* 0x000fe40008010000 */
[----:B------:R-:W-:Y:S01]  /*2c80*/  FMUL.FTZ R7, R6, UR6 ;  /* 0x0000000606077c20 */ /* 0x000fe20008410000 */
[----:B------:R-:W-:Y:S01]  /*2c90*/  ISETP.GE.AND.EX P1, PT, R64, c[0x0][0x1cc], PT, P1 ;  /* 0x0000730040007a0c */ /* 0x000fe20003f26310 */
[----:B------:R-:W-:Y:S02]  /*2ca0*/  FMUL.FTZ R14, R14, UR6 ;  /* 0x000000060e0e7c20 */ /* 0x000fe40008410000 */
[----:B------:R-:W-:Y:S02]  /*2cb0*/  FFMA.FTZ R6, R36, R7, R38 ;  /* 0x0000000724067223 */ /* 0x000fe40000010026 */
[----:B------:R-:W-:Y:S01]  /*2cc0*/  FFMA.FTZ R7, R37, R14, R39 ;  /* 0x0000000e25077223 */ /* 0x000fe20000010027 */
[----:B0-----:R-:W-:Y:S01]  /*2cd0*/  ISETP.GT.U32.OR P1, PT, R60, 0x29f, P1 ;  /* 0x0000029f3c00780c */ /* 0x001fe20000f24470 */
[----:B------:R-:W-:Y:S11]  /*2ce0*/  @!P5 BRA `(.L_x_4537) ;  /* 0x000000a00000d947 */ /* 0x000ff60003800000 */
        /* <DEDUP_REMOVED lines=10> */
.L_x_4537:
        /* <DEDUP_REMOVED lines=11> */
.L_x_4539:
[----:B------:R-:W-:Y:S05]  /*2e40*/  BSYNC B0 ;  /* 0x0000000000007941 */ /* 0x000fea0003800000 */
.L_x_4538:
[----:B------:R-:W-:Y:S01]  /*2e50*/  FADD.FTZ R8, R8, -UR5 ;  /* 0x8000000508087e21 */ /* 0x000fe20008010000 */
[----:B------:R-:W-:Y:S01]  /*2e60*/  ISETP.GE.U32.AND P1, PT, R62, c[0x0][0x1c8], PT ;  /* 0x000072003e007a0c */ /* 0x000fe20003f26070 */
[----:B------:R-:W-:Y:S02]  /*2e70*/  FADD.FTZ R9, R9, -UR5 ;  /* 0x8000000509097e21 */ /* 0x000fe40008010000 */
[----:B0-----:R-:W-:Y:S01]  /*2e80*/  FMUL.FTZ R7, R8, UR6 ;  /* 0x0000000608077c20 */ /* 0x001fe20008410000 */
[----:B------:R-:W-:Y:S01]  /*2e90*/  ISETP.GE.AND.EX P1, PT, R65, c[0x0][0x1cc], PT, P1 ;  /* 0x0000730041007a0c */ /* 0x000fe20003f26310 */
[----:B------:R-:W-:Y:S02]  /*2ea0*/  FMUL.FTZ R8, R9, UR6 ;  /* 0x0000000609087c20 */ /* 0x000fe40008410000 */
[----:B------:R-:W-:Y:S01]  /*2eb0*/  FFMA.FTZ R6, R36, R7, R38 ;  /* 0x0000000724067223 */ /* 0x000fe20000010026 */
[----:B------:R-:W-:Y:S01]  /*2ec0*/  ISETP.GT.U32.OR P1, PT, R60, 0x29f, P1 ;  /* 0x0000029f3c00780c */ /* 0x000fe20000f24470 */
[----:B------:R-:W-:Y:S01]  /*2ed0*/  FFMA.FTZ R7, R37, R8, R39 ;  /* 0x0000000825077223 */ /* 0x000fe20000010027 */
[----:B------:R-:W-:Y:S10]  /*2ee0*/  @!P5 BRA `(.L_x_4540) ;  /* 0x000000a00000d947 */ /* 0x000ff40003800000 */
        /* <DEDUP_REMOVED lines=10> */
.L_x_4540:
        /* <DEDUP_REMOVED lines=11> */
.L_x_4542:
[----:B------:R-:W-:Y:S05]  /*3040*/  BSYNC B0 ;  /* 0x0000000000007941 */ /* 0x000fea0003800000 */
.L_x_4541:
[----:B------:R-:W-:Y:S01]  /*3050*/  FADD.FTZ R10, R10, -UR5 ;  /* 0x800000050a0a7e21 */ /* 0x000fe20008010000 */
[----:B------:R-:W-:Y:S01]  /*3060*/  ISETP.GE.U32.AND P1, PT, R57, c[0x0][0x1c8], PT ;  /* 0x0000720039007a0c */ /* 0x000fe20003f26070 */
[----:B------:R-:W-:Y:S01]  /*3070*/  FADD.FTZ R11, R11, -UR5 ;  /* 0x800000050b0b7e21 */ /* 0x000fe20008010000 */
[----:B------:R-:W-:Y:S01]  /*3080*/  ISETP.GE.U32.AND P2, PT, R56, c[0x0][0x1c8], PT ;  /* 0x0000720038007a0c */ /* 0x000fe20003f46070 */
[----:B0-----:R-:W-:Y:S01]  /*3090*/  FMUL.FTZ R7, R10, UR6 ;  /* 0x000000060a077c20 */ /* 0x001fe20008410000 */
[----:B------:R-:W-:Y:S01]  /*30a0*/  ISETP.GE.U32.AND P3, PT, R55, c[0x0][0x1c8], PT ;  /* 0x0000720037007a0c */ /* 0x000fe20003f66070 */
[----:B------:R-:W-:Y:S01]  /*30b0*/  FMUL.FTZ R8, R11, UR6 ;  /* 0x000000060b087c20 */ /* 0x000fe20008410000 */
[----:B------:R-:W-:Y:S01]  /*30c0*/  ISETP.GE.AND.EX P1, PT, R68, c[0x0][0x1cc], PT, P1 ;  /* 0x0000730044007a0c */ /* 0x000fe20003f26310 */
[----:B------:R-:W-:Y:S01]  /*30d0*/  FFMA.FTZ R6, R36, R7, R38 ;  /* 0x0000000724067223 */ /* 0x000fe20000010026 */
[----:B------:R-:W-:Y:S01]  /*30e0*/  ISETP.GE.AND.EX P2, PT, R70, c[0x0][0x1cc], PT, P2 ;  /* 0x0000730046007a0c */ /* 0x000fe20003f46320 */
[----:B------:R-:W-:Y:S01]  /*30f0*/  FADD.FTZ R12, R12, -UR5 ;  /* 0x800000050c0c7e21 */ /* 0x000fe20008010000 */
[----:B------:R-:W-:Y:S01]  /*3100*/  ISETP.GE.AND.EX P3, PT, R72, c[0x0][0x1cc], PT, P3 ;  /* 0x0000730048007a0c */ /* 0x000fe20003f66330 */
[----:B------:R-:W-:Y:S01]  /*3110*/  FADD.FTZ R13, R13, -UR5 ;  /* 0x800000050d0d7e21 */ /* 0x000fe20008010000 */
[C---:B------:R-:W-:Y:S01]  /*3120*/  ISETP.GT.U32.OR P1, PT, R60.reuse, 0x29f, P1 ;  /* 0x0000029f3c00780c */ /* 0x040fe20000f24470 */
[----:B------:R-:W-:Y:S01]  /*3130*/  FFMA.FTZ R7, R37, R8, R39 ;  /* 0x0000000825077223 */ /* 0x000fe20000010027 */
[----:B------:R-:W-:-:S02]  /*3140*/  ISETP.GT.U32.OR P2, PT, R60, 0x29f, P2 ;  /* 0x0000029f3c00780c */ /* 0x000fc40001744470 */
        /* <DEDUP_REMOVED lines=12> */
.L_x_4543:
        /* <DEDUP_REMOVED lines=11> */
.L_x_4545:
[----:B------:R-:W-:Y:S05]  /*32c0*/  BSYNC B0 ;  /* 0x0000000000007941 */ /* 0x000fea0003800000 */
.L_x_4544:
[----:B0-----:R-:W-:Y:S02]  /*32d0*/  FMUL.FTZ R7, R12, UR6 ;  /* 0x000000060c077c20 */ /* 0x001fe40008410000 */
[----:B------:R-:W-:Y:S02]  /*32e0*/  FMUL.FTZ R8, R13, UR6 ;  /* 0x000000060d087c20 */ /* 0x000fe40008410000 */
[----:B------:R-:W-:Y:S02]  /*32f0*/  FFMA.FTZ R6, R36, R7, R38 ;  /* 0x0000000724067223 */ /* 0x000fe40000010026 */
[----:B------:R-:W-:Y:S02]  /*3300*/  FADD.FTZ R16, R16, -UR5 ;  /* 0x8000000510107e21 */ /* 0x000fe40008010000 */
        /* <DEDUP_REMOVED lines=13> */
.L_x_4546:
        /* <DEDUP_REMOVED lines=11> */
.L_x_4548:
[----:B------:R-:W-:Y:S05]  /*3490*/  BSYNC B0 ;  /* 0x0000000000007941 */ /* 0x000fea0003800000 */
.L_x_4547:
        /* <DEDUP_REMOVED lines=17> */
.L_x_4549:
        /* <DEDUP_REMOVED lines=11> */
.L_x_4551:
[----:B------:R-:W-:Y:S05]  /*3660*/  BSYNC B0 ;  /* 0x0000000000007941 */ /* 0x000fea0003800000 */
.L_x_4550:
[----:B------:R-:W-:Y:S01]  /*3670*/  ISETP.GE.U32.AND P6, PT, R54, c[0x0][0x1c8], PT ;  /* 0x0000720036007a0c */ /* 0x000fe20003fc6070 */
[----:B0-----:R-:W-:Y:S01]  /*3680*/  FMUL.FTZ R7, R18, UR6 ;  /* 0x0000000612077c20 */ /* 0x001fe20008410000 */
[----:B------:R-:W-:Y:S01]  /*3690*/  ISETP.GE.U32.AND P1, PT, R53, c[0x0][0x1c8], PT ;  /* 0x0000720035007a0c */ /* 0x000fe20003f26070 */
[----:B------:R-:W-:Y:S01]  /*36a0*/  FMUL.FTZ R8, R19, UR6 ;  /* 0x0000000613087c20 */ /* 0x000fe20008410000 */
[----:B------:R-:W-:Y:S01]  /*36b0*/  ISETP.GE.U32.AND P2, PT, R52, c[0x0][0x1c8], PT ;  /* 0x0000720034007a0c */ /* 0x000fe20003f46070 */
[----:B------:R-:W-:Y:S01]  /*36c0*/  FFMA.FTZ R6, R36, R7, R38 ;  /* 0x0000000724067223 */ /* 0x000fe20000010026 */
[----:B------:R-:W-:Y:S01]  /*36d0*/  ISETP.GE.U32.AND P3, PT, R51, c[0x0][0x1c8], PT ;  /* 0x0000720033007a0c */ /* 0x000fe20003f66070 */
[----:B------:R-:W-:Y:S01]  /*36e0*/  FADD.FTZ R20, R20, -UR5 ;  /* 0x8000000514147e21 */ /* 0x000fe20008010000 */
[----:B------:R-:W-:Y:S01]  /*36f0*/  SHF.R.S32.HI R13, RZ, 0x1f, R52 ;  /* 0x0000001fff0d7819 */ /* 0x000fe20000011434 */
[----:B------:R-:W-:Y:S01]  /*3700*/  FADD.FTZ R21, R21, -UR5 ;  /* 0x8000000515157e21 */ /* 0x000fe20008010000 */
[----:B------:R-:W-:Y:S01]  /*3710*/  ISETP.GE.U32.AND P4, PT, R50, c[0x0][0x1c8], PT ;  /* 0x0000720032007a0c */ /* 0x000fe20003f86070 */
[----:B------:R-:W-:Y:S01]  /*3720*/  FFMA.FTZ R7, R37, R8, R39 ;  /* 0x0000000825077223 */ /* 0x000fe20000010027 */
[----:B------:R-:W-:-:S02]  /*3730*/  ISETP.GE.AND.EX P6, PT, R75, c[0x0][0x1cc], PT, P6 ;  /* 0x000073004b007a0c */ /* 0x000fc40003fc6360 */
[----:B------:R-:W-:Y:S02]  /*3740*/  ISETP.GE.AND.EX P1, PT, R76, c[0x0][0x1cc], PT, P1 ;  /* 0x000073004c007a0c */ /* 0x000fe40003f26310 */
[----:B------:R-:W-:Y:S02]  /*3750*/  ISETP.GE.AND.EX P2, PT, R13, c[0x0][0x1cc], PT, P2 ;  /* 0x000073000d007a0c */ /* 0x000fe40003f46320 */
[----:B------:R-:W-:Y:S02]  /*3760*/  ISETP.GE.AND.EX P3, PT, R77, c[0x0][0x1cc], PT, P3 ;  /* 0x000073004d007a0c */ /* 0x000fe40003f66330 */
[----:B------:R-:W-:Y:S02]  /*3770*/  ISETP.GE.AND.EX P4, PT, R74, c[0x0][0x1cc], PT, P4 ;  /* 0x000073004a007a0c */ /* 0x000fe40003f86340 */
[C---:B------:R-:W-:Y:S02]  /*3780*/  ISETP.GT.U32.OR P6, PT, R60.reuse, 0x29f, P6 ;  /* 0x0000029f3c00780c */ /* 0x040fe400037c4470 */
[----:B------:R-:W-:-:S02]  /*3790*/  ISETP.GT.U32.OR P1, PT, R60, 0x29f, P1 ;  /* 0x0000029f3c00780c */ /* 0x000fc40000f24470 */
        /* <DEDUP_REMOVED lines=14> */
.L_x_4552:
        /* <DEDUP_REMOVED lines=11> */
.L_x_4554:
[----:B------:R-:W-:Y:S05]  /*3930*/  BSYNC B0 ;  /* 0x0000000000007941 */ /* 0x000fea0003800000 */
.L_x_4553:
        /* <DEDUP_REMOVED lines=17> */
.L_x_4555:
        /* <DEDUP_REMOVED lines=11> */
.L_x_4557:
[----:B------:R-:W-:Y:S05]  /*3b00*/  BSYNC B0 ;  /* 0x0000000000007941 */ /* 0x000fea0003800000 */
.L_x_4556:
        /* <DEDUP_REMOVED lines=17> */
.L_x_4558:
        /* <DEDUP_REMOVED lines=11> */
.L_x_4560:
[----:B------:R-:W-:Y:S05]  /*3cd0*/  BSYNC B0 ;  /* 0x0000000000007941 */ /* 0x000fea0003800000 */
.L_x_4559:
        /* <DEDUP_REMOVED lines=17> */
.L_x_4561:
        /* <DEDUP_REMOVED lines=11> */
.L_x_4563:
[----:B------:R-:W-:Y:S05]  /*3ea0*/  BSYNC B0 ;  /* 0x0000000000007941 */ /* 0x000fea0003800000 */
.L_x_4562:
        /* <DEDUP_REMOVED lines=17> */
.L_x_4564:
        /* <DEDUP_REMOVED lines=11> */
.L_x_4566:
[----:B------:R-:W-:Y:S05]  /*4070*/  BSYNC B0 ;  /* 0x0000000000007941 */ /* 0x000fea0003800000 */
.L_x_4565:
[----:B------:R-:W-:Y:S01]  /*4080*/  FADD.FTZ R30, R30, -UR5 ;  /* 0x800000051e1e7e21 */ /* 0x000fe20008010000 */
[----:B------:R-:W-:Y:S01]  /*4090*/  ISETP.GE.U32.AND P6, PT, R49, c[0x0][0x1c8], PT ;  /* 0x0000720031007a0c */ /* 0x000fe20003fc6070 */
        /* <DEDUP_REMOVED lines=9> */
[----:B------:R-:W-:Y:S01]  /*4130*/  ISETP.GE.AND.EX P6, PT, R73, c[0x0][0x1cc], PT, P6 ;  /* 0x0000730049007a0c */ /* 0x000fe20003fc6360 */
[----:B------:R-:W-:Y:S01]  /*4140*/  FADD.FTZ R35, R35, -UR5 ;  /* 0x8000000523237e21 */ /* 0x000fe20008010000 */
[----:B------:R-:W-:Y:S01]  /*4150*/  ISETP.GE.AND.EX P1, PT, R71, c[0x0][0x1cc], PT, P1 ;  /* 0x0000730047007a0c */ /* 0x000fe20003f26310 */
[----:B------:R-:W-:Y:S01]  /*4160*/  FADD.FTZ R41, R41, -UR5 ;  /* 0x8000000529297e21 */ /* 0x000fe20008010000 */
[----:B------:R-:W-:Y:S01]  /*4170*/  ISETP.GE.AND.EX P2, PT, R69, c[0x0][0x1cc], PT, P2 ;  /* 0x0000730045007a0c */ /* 0x000fe20003f46320 */
[----:B0-----:R-:W-:Y:S01]  /*4180*/  FMUL.FTZ R7, R28, UR6 ;  /* 0x000000061c077c20 */ /* 0x001fe20008410000 */
[----:B------:R-:W-:Y:S01]  /*4190*/  ISETP.GE.AND.EX P3, PT, R67, c[0x0][0x1cc], PT, P3 ;  /* 0x0000730043007a0c */ /* 0x000fe20003f66330 */
[----:B------:R-:W-:Y:S01]  /*41a0*/  FMUL.FTZ R9, R30, UR6 ;  /* 0x000000061e097c20 */ /* 0x000fe20008410000 */
[----:B------:R-:W-:Y:S01]  /*41b0*/  ISETP.GE.AND.EX P4, PT, R66, c[0x0][0x1cc], PT, P4 ;  /* 0x0000730042007a0c */ /* 0x000fe20003f86340 */
[----:B------:R-:W-:Y:S01]  /*41c0*/  FMUL.FTZ R11, R32, UR6 ;  /* 0x00000006200b7c20 */ /* 0x000fe20008410000 */
[----:B------:R-:W-:Y:S01]  /*41d0*/  ISETP.GT.U32.OR P6, PT, R60, 0x29f, P6 ;  /* 0x0000029f3c00780c */ /* 0x000fe200037c4470 */
[----:B------:R-:W-:Y:S01]  /*41e0*/  FMUL.FTZ R13, R34, UR6 ;  /* 0x00000006220d7c20 */ /* 0x000fe20008410000 */
[----:B------:R-:W-:Y:S01]  /*41f0*/  ISETP.GT.U32.OR P1, PT, R60, 0x29f, P1 ;  /* 0x0000029f3c00780c */ /* 0x000fe20000f24470 */
[----:B------:R-:W-:Y:S01]  /*4200*/  FMUL.FTZ R15, R40, UR6 ;  /* 0x00000006280f7c20 */ /* 0x000fe20008410000 */
[C---:B------:R-:W-:Y:S01]  /*4210*/  ISETP.GT.U32.OR P2, PT, R60.reuse, 0x29f, P2 ;  /* 0x0000029f3c00780c */ /* 0x040fe20001744470 */
[----:B------:R-:W-:Y:S01]  /*4220*/  FMUL.FTZ R16, R29, UR6 ;  /* 0x000000061d107c20 */ /* 0x000fe20008410000 */
[C---:B------:R-:W-:Y:S01]  /*4230*/  ISETP.GT.U32.OR P3, PT, R60.reuse, 0x29f, P3 ;  /* 0x0000029f3c00780c */ /* 0x040fe20001f64470 */
[----:B------:R-:W-:Y:S01]  /*4240*/  FMUL.FTZ R18, R31, UR6 ;  /* 0x000000061f127c20 */ /* 0x000fe20008410000 */
[----:B------:R-:W-:Y:S01]  /*4250*/  ISETP.GT.U32.OR P4, PT, R60, 0x29f, P4 ;  /* 0x0000029f3c00780c */ /* 0x000fe20002784470 */
[----:B------:R-:W-:-:S02]  /*4260*/  FMUL.FTZ R20, R33, UR6 ;  /* 0x0000000621147c20 */ /* 0x000fc40008410000 */
[----:B------:R-:W-:Y:S02]  /*4270*/  FMUL.FTZ R22, R35, UR6 ;  /* 0x0000000623167c20 */ /* 0x000fe40008410000 */
[----:B------:R-:W-:Y:S02]  /*4280*/  FMUL.FTZ R24, R41, UR6 ;  /* 0x0000000629187c20 */ /* 0x000fe40008410000 */
[C-C-:B------:R-:W-:Y:S02]  /*4290*/  FFMA.FTZ R14, R36.reuse, R7, R38.reuse ;  /* 0x00000007240e7223 */ /* 0x140fe40000010026 */
[C-C-:B------:R-:W-:Y:S02]  /*42a0*/  FFMA.FTZ R12, R36.reuse, R9, R38.reuse ;  /* 0x00000009240c7223 */ /* 0x140fe40000010026 */
[C-C-:B------:R-:W-:Y:S02]  /*42b0*/  FFMA.FTZ R6, R36.reuse, R11, R38.reuse ;  /* 0x0000000b24067223 */ /* 0x140fe40000010026 */
[----:B------:R-:W-:-:S02]  /*42c0*/  FFMA.FTZ R8, R36, R13, R38 ;  /* 0x0000000d24087223 */ /* 0x000fc40000010026 */
[----:B------:R-:W-:Y:S02]  /*42d0*/  FFMA.FTZ R10, R36, R15, R38 ;  /* 0x0000000f240a7223 */ /* 0x000fe40000010026 */
[C-C-:B------:R-:W-:Y:S02]  /*42e0*/  FFMA.FTZ R13, R37.reuse, R18, R39.reuse ;  /* 0x00000012250d7223 */ /* 0x140fe40000010027 */
        /* <DEDUP_REMOVED lines=15> */
.L_x_4567:
[----:B------:R-:W-:Y:S01]  /*43e0*/  BSSY B0, `(.L_x_4568) ;  /* 0x000000b000007945 */ /* 0x000fe20003800000 */
[----:B------:R-:W-:Y:S05]  /*43f0*/  @P6 BRA `(.L_x_4569) ;  /* 0x0000009000006947 */ /* 0x000fea0003800000 */
        /* <DEDUP_REMOVED lines=9> */
.L_x_4569:
[----:B------:R-:W-:Y:S05]  /*4490*/  BSYNC B0 ;  /* 0x0000000000007941 */ /* 0x000fea0003800000 */
.L_x_4568:
        /* <DEDUP_REMOVED lines=11> */
.L_x_4570:
        /* <DEDUP_REMOVED lines=11> */
.L_x_4572:
[----:B------:R-:W-:Y:S05]  /*4600*/  BSYNC B0 ;  /* 0x0000000000007941 */ /* 0x000fea0003800000 */
.L_x_4571:
        /* <DEDUP_REMOVED lines=11> */
.L_x_4573:
        /* <DEDUP_REMOVED lines=11> */
.L_x_4575:
[----:B------:R-:W-:Y:S05]  /*4770*/  BSYNC B0 ;  /* 0x0000000000007941 */ /* 0x000fea0003800000 */
.L_x_4574:
        /* <DEDUP_REMOVED lines=11> */
.L_x_4576:
        /* <DEDUP_REMOVED lines=11> */
.L_x_4578:
[----:B------:R-:W-:Y:S05]  /*48e0*/  BSYNC B0 ;  /* 0x0000000000007941 */ /* 0x000fea0003800000 */
.L_x_4577:
        /* <DEDUP_REMOVED lines=11> */
.L_x_4579:
        /* <DEDUP_REMOVED lines=10> */
.L_x_4581:
[----:B------:R-:W-:Y:S05]  /*4a40*/  BSYNC B0 ;  /* 0x0000000000007941 */ /* 0x000fea0003800000 */
.L_x_4580:
[----:B------:R-:W-:Y:S01]  /*4a50*/  IADD3 R42, R42, c[0x0][0x10], RZ ;  /* 0x000004002a2a7a10 */ /* 0x000fe20007ffe0ff */
[----:B------:R-:W-:-:S03]  /*4a60*/  UIADD3 UR4, UR4, 0x1, URZ ;  /* 0x0000000104047890 */ /* 0x000fc6000fffe03f */
[----:B------:R-:W-:-:S13]  /*4a70*/  ISETP.GE.AND P1, PT, R42, UR8, PT ;  /* 0x000000082a007c0c */ /* 0x000fda000bf26270 */
[----:B------:R-:W-:Y:S01]  /*4a80*/  @P1 CALL.REL.NOINC `(.L_x_4582) ;  /* 0x0000001000001944 */ /* 0x000fe20003c00000 */
[----:B------:R-:W-:Y:S05]  /*4a90*/  BRA `(.L_x_4583) ;  /* 0xffffb7f000007947 */ /* 0x000fea000383ffff */
.L_x_4582:
[----:B------:R-:W-:Y:S05]  /*4aa0*/  EXIT ;  /* 0x000000000000794d */ /* 0x000fea0003800000 */
.L_x_4584:
        /* <DEDUP_REMOVED lines=13> */
.L_x_5212:


//--------------------- .text._Z35group_norm_nhwc_fwd_one_pass_kernelI11Fp32IOFp32WLi512ELi84ELi672EEv26Group_norm_nhwc_fwd_params --------------------------
	.section	.text._Z35group_norm_nhwc_fwd_one_pass_kernelI11Fp32IOFp32WLi512ELi84ELi672EEv26Group_norm_nhwc_fwd_params,"ax",@progbits
	.sectioninfo	@"SHI_REGISTERS=80"
	.align	128
        .global         _Z35group_norm_nhwc_fwd_one_pass_kernelI11Fp32IOFp32WLi512ELi84ELi672EEv26Group_norm_nhwc_fwd_params
        .type           _Z35group_norm_nhwc_fwd_one_pass_kernelI11Fp32IOFp32WLi512ELi84ELi672EEv26Group_norm_nhwc_fwd_params,@function
        .size           _Z35group_norm_nhwc_fwd_one_pass_kernelI11Fp32IOFp32WLi512ELi84ELi672EEv26Group_norm_nhwc_fwd_params,(.L_x_5213 - _Z35group_norm_nhwc_fwd_one_pass_kernelI11Fp32IOFp32WLi512ELi84ELi672EEv26Group_norm_nhwc_fwd_params)
        .other          _Z35group_norm_nhwc_fwd_one_pass_kernelI11Fp32IOFp32WLi512ELi84ELi672EEv26Group_norm_nhwc_fwd_params,@"STO_CUDA_ENTRY STV_DEFAULT"
_Z35group_norm_nhwc_fwd_one_pass_kernelI11Fp32IOFp32WLi512ELi84ELi672EEv26Group_norm_nhwc_fwd_params:
.text._Z35group_norm_nhwc_fwd_one_pass_kernelI11Fp32IOFp32WLi512ELi84ELi672EEv26Group_norm_nhwc_fwd_params:
[----:B------:R-:W-:Y:S02]  /*0000*/  MOV R1, c[0x0][0x28] ;  /* 0x00000a0000017a02 */ /* 0x000fe40000000f00 */
[----:B------:R-:W0:Y:S01]  /*0010*/  S2UR UR9, SR_CTAID.Y ;  /* 0x00000000000979c3 */ /* 0x000e220000002600 */
[----:B------:R-:W-:Y:S01]  /*0020*/  ULDC UR8, c[0x0][0x1d8] ;  /* 0x0000760000087ab9 */ /* 0x000fe20000000800 */
[----:B------:R-:W-:Y:S01]  /*0030*/  IADD3 R1, R1, -0x28, RZ ;  /* 0xffffffd801017810 */ /* 0x000fe20007ffe0ff */
        /* <DEDUP_REMOVED lines=11> */
[----:B------:R-:W-:Y:S02]  /*00f0*/  SHF.R.S32.HI R0, RZ, 0x1f, R6 ;  /* 0x0000001fff007819 */ /* 0x000fe40000011406 */
[----:B-1----:R-:W-:Y:S01]  /*0100*/  MOV R5, UR16 ;  /* 0x0000001000057c02 */ /* 0x002fe20008000f00 */
[----:B------:R-:W-:-:S05]  /*0110*/  IMAD.WIDE.U32 R2, R2, 0x30c30c31, RZ ;  /* 0x30c30c3102027825 */ /* 0x000fca00078e00ff */
[----:B------:R-:W-:Y:S02]  /*0120*/  SHF.R.U32.HI R4, RZ, 0x2, R3 ;  /* 0x00000002ff047819 */ /* 0x000fe40000011603 */
[----:B------:R-:W-:-:S03]  /*0130*/  LEA.HI R3, R0, R6, RZ, 0x5 ;  /* 0x0000000600037211 */ /* 0x000fc600078f28ff */
[----:B------:R-:W-:Y:S01]  /*0140*/  IMAD R2, R4, -0x2a, R6 ;  /* 0xffffffd604027824 */ /* 0x000fe200078e0206 */
[----:B------:R-:W-:Y:S01]  /*0150*/  SHF.R.S32.HI R3, RZ, 0x5, R3 ;  /* 0x00000005ff037819 */ /* 0x000fe20000011403 */
[----:B------:R-:W-:-:S03]  /*0160*/  IMAD R0, R5, c[0x0][0x1e4], R4 ;  /* 0x0000790005007a24 */ /* 0x000fc600078e0204 */
[----:B------:R-:W-:Y:S02]  /*0170*/  SHF.L.U32 R2, R2, 0x1, RZ ;  /* 0x0000000102027819 */ /* 0x000fe400000006ff */
[C---:B------:R-:W-:Y:S02]  /*0180*/  IADD3 R4, R0.reuse, 0x30, RZ ;  /* 0x0000003000047810 */ /* 0x040fe40007ffe0ff */
[C---:B------:R-:W-:Y:S01]  /*0190*/  ISETP.GE.U32.AND P0, PT, R0.reuse, c[0x0][0x1c8], PT ;  /* 0x0000720000007a0c */ /* 0x040fe20003f06070 */
[----:B------:R0:W-:Y:S01]  /*01a0*/  STL [R1+0x10], R2 ;  /* 0x0000100201007387 */ /* 0x0001e20000100800 */
[----:B------:R-:W-:Y:S02]  /*01b0*/  SHF.R.S32.HI R3, RZ, 0x1f, R0 ;  /* 0x0000001fff037819 */ /* 0x000fe40000011400 */
[C---:B------:R-:W-:Y:S02]  /*01c0*/  IADD3 R4, R0.reuse, 0x60, RZ ;  /* 0x0000006000047810 */ /* 0x040fe40007ffe0ff */
[----:B------:R-:W-:-:S02]  /*01d0*/  IADD3 R4, R0, 0x90, RZ ;  /* 0x0000009000047810 */ /* 0x000fc40007ffe0ff */
[C---:B------:R-:W-:Y:S02]  /*01e0*/  IADD3 R5, R0.reuse, 0x10, RZ ;  /* 0x0000001000057810 */ /* 0x040fe40007ffe0ff */
[C---:B------:R-:W-:Y:S02]  /*01f0*/  IADD3 R4, R0.reuse, 0xc0, RZ ;  /* 0x000000c000047810 */ /* 0x040fe40007ffe0ff */
[C---:B0-----:R-:W-:Y:S02]  /*0200*/  IADD3 R2, R0.reuse, 0x20, RZ ;  /* 0x0000002000027810 */ /* 0x041fe40007ffe0ff */
        /* <DEDUP_REMOVED lines=27> */
.L_x_4691:
[----:B------:R-:W2:Y:S01]  /*03c0*/  LDL R6, [R1+0x10] ;  /* 0x0000100001067983 */ /* 0x000ea20000100800 */
[----:B0-----:R-:W-:Y:S01]  /*03d0*/  IABS R4, c[0x0][0x1d8] ;  /* 0x0000760000047a13 */ /* 0x001fe20000000000 */
[----:B------:R-:W-:Y:S01]  /*03e0*/  UMOV UR6, URZ ;  /* 0x0000003f00067c82 */ /* 0x000fe20008000000 */
[----:B------:R-:W-:Y:S01]  /*03f0*/  IABS R5, UR9 ;  /* 0x0000000900057c13 */ /* 0x000fe20008000000 */
[----:B------:R-:W0:Y:S01]  /*0400*/  S2R R72, SR_TID.X ;  /* 0x0000000000487919 */ /* 0x000e220000002100 */
[----:B------:R-:W1:Y:S01]  /*0410*/  R2UR UR11, R4 ;  /* 0x00000000040b73c2 */ /* 0x000e6200000e0000 */
[----:B------:R-:W-:-:S02]  /*0420*/  IADD3 R16, R0, 0x30, RZ ;  /* 0x0000003000107810 */ /* 0x000fc40007ffe0ff */
[C---:B------:R-:W-:Y:S02]  /*0430*/  IADD3 R20, R0.reuse, 0x10, RZ ;  /* 0x0000001000147810 */ /* 0x040fe40007ffe0ff */
[----:B------:R-:W-:Y:S02]  /*0440*/  IADD3 R18, R0, 0x20, RZ ;  /* 0x0000002000127810 */ /* 0x000fe40007ffe0ff */
[----:B------:R-:W-:Y:S01]  /*0450*/  ISETP.GE.U32.AND P4, PT, R16, c[0x0][0x1c8], PT ;  /* 0x0000720010007a0c */ /* 0x000fe20003f86070 */
[----:B------:R-:W3:Y:S01]  /*0460*/  R2UR UR10, R5 ;  /* 0x00000000050a73c2 */ /* 0x000ee200000e0000 */
[----:B------:R-:W-:Y:S02]  /*0470*/  SHF.R.S32.HI R8, RZ, 0x1f, R16 ;  /* 0x0000001fff087819 */ /* 0x000fe40000011410 */
[----:B------:R-:W-:Y:S02]  /*0480*/  ISETP.GE.U32.AND P2, PT, R20, c[0x0][0x1c8], PT ;  /* 0x0000720014007a0c */ /* 0x000fe40003f46070 */
[----:B------:R-:W-:-:S02]  /*0490*/  ISETP.GE.U32.AND P1, PT, R18, c[0x0][0x1c8], PT ;  /* 0x0000720012007a0c */ /* 0x000fc40003f26070 */
[----:B------:R-:W-:Y:S02]  /*04a0*/  SHF.R.S32.HI R10, RZ, 0x1f, R20 ;  /* 0x0000001fff0a7819 */ /* 0x000fe40000011414 */
[----:B------:R-:W-:Y:S02]  /*04b0*/  SHF.R.S32.HI R9, RZ, 0x1f, R18 ;  /* 0x0000001fff097819 */ /* 0x000fe40000011412 */
[----:B------:R-:W-:Y:S02]  /*04c0*/  ISETP.GE.AND.EX P4, PT, R8, c[0x0][0x1cc], PT, P4 ;  /* 0x0000730008007a0c */ /* 0x000fe40003f86340 */
[----:B------:R-:W-:Y:S02]  /*04d0*/  ISETP.GE.AND.EX P2, PT, R10, c[0x0][0x1cc], PT, P2 ;  /* 0x000073000a007a0c */ /* 0x000fe40003f46320 */
[----:B------:R-:W-:Y:S01]  /*04e0*/  ISETP.GE.AND.EX P1, PT, R9, c[0x0][0x1cc], PT, P1 ;  /* 0x0000730009007a0c */ /* 0x000fe20003f26310 */
[----:B-1----:R-:W1:Y:S01]  /*04f0*/  I2F.RP R2, UR11 ;  /* 0x0000000b00027d06 */ /* 0x002e620008209400 */
[----:B0-----:R-:W-:-:S02]  /*0500*/  ISETP.GT.U32.OR P4, PT, R72, 0x29f, P4 ;  /* 0x0000029f4800780c */ /* 0x001fc40002784470 */
[C---:B------:R-:W-:Y:S02]  /*0510*/  ISETP.GT.U32.OR P2, PT, R72.reuse, 0x29f, P2 ;  /* 0x0000029f4800780c */ /* 0x040fe40001744470 */
[----:B------:R-:W-:Y:S02]  /*0520*/  ISETP.GT.U32.OR P1, PT, R72, 0x29f, P1 ;  /* 0x0000029f4800780c */ /* 0x000fe40000f24470 */
[----:B------:R-:W-:-:S07]  /*0530*/  SHF.R.S32.HI R11, RZ, 0x1f, R0 ;  /* 0x0000001fff0b7819 */ /* 0x000fce0000011400 */
[----:B------:R-:W-:Y:S01]  /*0540*/  @!P4 IMAD R8, R8, c[0x0][0x1c0], RZ ;  /* 0x000070000808ca24 */ /* 0x000fe200078e02ff */
[----:B-1----:R-:W0:Y:S03]  /*0550*/  MUFU.RCP R2, R2 ;  /* 0x0000000200027308 */ /* 0x002e260000001000 */
[----:B------:R-:W-:Y:S02]  /*0560*/  @!P1 IMAD R4, R9, c[0x0][0x1c0], RZ ;  /* 0x0000700009049a24 */ /* 0x000fe400078e02ff */
[----:B------:R-:W-:Y:S02]  /*0570*/  @!P4 IMAD R21, R16, c[0x0][0x1c4], R8 ;  /* 0x000071001015ca24 */ /* 0x000fe400078e0208 */
[----:B------:R-:W-:Y:S01]  /*0580*/  @!P1 IMAD R19, R18, c[0x0][0x1c4], R4 ;  /* 0x0000710012139a24 */ /* 0x000fe200078e0204 */
[----:B0-----:R-:W-:-:S06]  /*0590*/  IADD3 R3, R2, 0xffffffe, RZ ;  /* 0x0ffffffe02037810 */ /* 0x001fcc0007ffe0ff */
[----:B------:R-:W0:Y:S02]  /*05a0*/  F2I.FTZ.U32.TRUNC.NTZ R3, R3 ;  /* 0x0000000300037305 */ /* 0x000e24000021f000 */
[----:B0-----:R-:W0:Y:S02]  /*05b0*/  R2UR UR7, R3 ;  /* 0x00000000030773c2 */ /* 0x001e2400000e0000 */
[----:B0-----:R-:W-:-:S04]  /*05c0*/  UIADD3 UR5, URZ, -UR7, URZ ;  /* 0x800000073f057290 */ /* 0x001fc8000fffe03f */
[----:B------:R-:W-:-:S04]  /*05d0*/  UIMAD UR5, UR5, UR11, URZ ;  /* 0x0000000b050572a4 */ /* 0x000fc8000f8e023f */
[----:B------:R-:W-:-:S04]  /*05e0*/  UIMAD.WIDE.U32 UR6, UR7, UR5, UR6 ;  /* 0x00000005070672a5 */ /* 0x000fc8000f8e0006 */
[----:B---3--:R-:W-:-:S04]  /*05f0*/  UIMAD.WIDE.U32 UR6, UR7, UR10, URZ ;  /* 0x0000000a070672a5 */ /* 0x008fc8000f8e003f */
        /* <DEDUP_REMOVED lines=19> */
[----:B------:R-:W-:-:S04]  /*0730*/  UIMAD UR5, UR5, UR10, URZ ;  /* 0x0000000a050572a4 */ /* 0x000fc8000f8e023f */
[----:B------:R-:W-:Y:S01]  /*0740*/  UIMAD UR5, UR7, UR11, UR5 ;  /* 0x0000000b070572a4 */ /* 0x000fe2000f8e0205 */
[C---:B------:R-:W-:Y:S02]  /*0750*/  IADD3 R22, R0.reuse, 0x50, RZ ;  /* 0x0000005000167810 */ /* 0x040fe40007ffe0ff */
[C---:B------:R-:W-:Y:S02]  /*0760*/  IADD3 R28, R0.reuse, 0x60, RZ ;  /* 0x00000060001c7810 */ /* 0x040fe40007ffe0ff */
[C---:B------:R-:W-:Y:S02]  /*0770*/  IADD3 R25, R0.reuse, 0x70, RZ ;  /* 0x0000007000197810 */ /* 0x040fe40007ffe0ff */
[----:B------:R-:W-:Y:S02]  /*0780*/  IADD3 R24, R0, 0x80, RZ ;  /* 0x0000008000187810 */ /* 0x000fe40007ffe0ff */
[----:B------:R-:W-:Y:S02]  /*0790*/  SHF.R.S32.HI R27, RZ, 0x1f, R25 ;  /* 0x0000001fff1b7819 */ /* 0x000fe40000011419 */
[----:B------:R-:W-:-:S02]  /*07a0*/  ISETP.GE.U32.AND P6, PT, R24, c[0x0][0x1c8], PT ;  /* 0x0000720018007a0c */ /* 0x000fc40003fc6070 */
[----:B------:R-:W-:Y:S02]  /*07b0*/  SHF.R.S32.HI R26, RZ, 0x1f, R24 ;  /* 0x0000001fff1a7819 */ /* 0x000fe40000011418 */
[----:B--2---:R-:W-:Y:S02]  /*07c0*/  SHF.R.S32.HI R2, RZ, 0x1f, R6 ;  /* 0x0000001fff027819 */ /* 0x004fe40000011406 */
[----:B------:R-:W-:-:S04]  /*07d0*/  IADD3 R6, P3, R6, UR14, RZ ;  /* 0x0000000e06067c10 */ /* 0x000fc8000ff7e0ff */
[----:B------:R-:W-:Y:S01]  /*07e0*/  LEA.HI.X.SX32 R7, R3, R2, 0x1, P3 ;  /* 0x0000000203077211 */ /* 0x000fe200018f0eff */
[----:B------:R-:W-:Y:S01]  /*07f0*/  @!P2 IMAD R2, R10, c[0x0][0x1c0], RZ ;  /* 0x000070000a02aa24 */ /* 0x000fe200078e02ff */
[----:B------:R-:W-:-:S03]  /*0800*/  MOV R3, UR7 ;  /* 0x0000000700037c02 */ /* 0x000fc60008000f00 */
[----:B------:R-:W-:Y:S02]  /*0810*/  @!P2 IMAD R17, R20, c[0x0][0x1c4], R2 ;  /* 0x000071001411aa24 */ /* 0x000fe400078e0202 */
[----:B------:R-:W-:-:S04]  /*0820*/  IMAD.WIDE.U32 R6, R3, c[0x0][0x1d0], R6 ;  /* 0x0000740003067a25 */ /* 0x000fc800078e0006 */
[----:B------:R-:W-:Y:S01]  /*0830*/  @P0 IMAD R3, R11, c[0x0][0x1c0], RZ ;  /* 0x000070000b030a24 */ /* 0x000fe200078e02ff */
[----:B------:R-:W-:Y:S02]  /*0840*/  IADD3 R9, R7, UR5, RZ ;  /* 0x0000000507097c10 */ /* 0x000fe4000fffe0ff */
[-C--:B------:R-:W-:Y:S01]  /*0850*/  @P0 MOV R8, R6.reuse ;  /* 0x0000000600080202 */ /* 0x080fe20000000f00 */
[C---:B------:R-:W-:Y:S01]  /*0860*/  @P0 IMAD R5, R0.reuse, c[0x0][0x1c4], R3 ;  /* 0x0000710000050a24 */ /* 0x040fe200078e0203 */
[-C--:B------:R-:W-:Y:S02]  /*0870*/  @!P2 MOV R2, R6.reuse ;  /* 0x000000060002a202 */ /* 0x080fe40000000f00 */
[-C--:B------:R-:W-:Y:S01]  /*0880*/  @!P2 MOV R3, R9.reuse ;  /* 0x000000090003a202 */ /* 0x080fe20000000f00 */
[----:B------:R-:W-:Y:S01]  /*0890*/  @P0 IMAD.WIDE.U32 R14, R0, c[0x0][0x1c0], R8 ;  /* 0x00007000000e0a25 */ /* 0x000fe200078e0008 */
[-C--:B------:R-:W-:Y:S02]  /*08a0*/  @!P1 MOV R10, R6.reuse ;  /* 0x00000006000a9202 */ /* 0x080fe40000000f00 */
[----:B------:R-:W-:Y:S01]  /*08b0*/  @!P1 MOV R11, R9 ;  /* 0x00000009000b9202 */ /* 0x000fe20000000f00 */
[----:B------:R-:W-:Y:S01]  /*08c0*/  @!P2 IMAD.WIDE.U32 R2, R20, c[0x0][0x1c0], R2 ;  /* 0x000070001402aa25 */ /* 0x000fe200078e0002 */
[----:B------:R-:W-:-:S02]  /*08d0*/  @!P4 MOV R12, R6 ;  /* 0x00000006000cc202 */ /* 0x000fc40000000f00 */
[----:B------:R-:W-:Y:S01]  /*08e0*/  @!P4 MOV R13, R9 ;  /* 0x00000009000dc202 */ /* 0x000fe20000000f00 */
[----:B------:R-:W-:Y:S01]  /*08f0*/  @!P1 IMAD.WIDE.U32 R10, R18, c[0x0][0x1c0], R10 ;  /* 0x00007000120a9a25 */ /* 0x000fe200078e000a */
[----:B------:R-:W-:Y:S02]  /*0900*/  @P0 IADD3 R5, R15, R5, RZ ;  /* 0x000000050f050210 */ /* 0x000fe40007ffe0ff */
[----:B------:R-:W-:Y:S01]  /*0910*/  @P0 LEA R30, P3, R14, c[0x0][0x170], 0x2 ;  /* 0x00005c000e1e0a11 */ /* 0x000fe200078610ff */
[----:B------:R-:W-:Y:S01]  /*0920*/  @!P4 IMAD.WIDE.U32 R12, R16, c[0x0][0x1c0], R12 ;  /* 0x00007000100cca25 */ /* 0x000fe200078e000c */
[----:B------:R-:W-:Y:S02]  /*0930*/  @!P2 IADD3 R3, R3, R17, RZ ;  /* 0x000000110303a210 */ /* 0x000fe40007ffe0ff */
[----:B------:R-:W-:Y:S02]  /*0940*/  @!P2 LEA R4, P5, R2, c[0x0][0x170], 0x2 ;  /* 0x00005c000204aa11 */ /* 0x000fe400078a10ff */
[----:B------:R-:W-:-:S02]  /*0950*/  @P0 LEA.HI.X R31, R14, c[0x0][0x174], R5, 0x2, P3 ;  /* 0x00005d000e1f0a11 */ /* 0x000fc400018f1405 */
[----:B------:R-:W-:Y:S02]  /*0960*/  @!P1 IADD3 R11, R11, R19, RZ ;  /* 0x000000130b0b9210 */ /* 0x000fe40007ffe0ff */
[----:B------:R-:W-:Y:S02]  /*0970*/  @!P1 LEA R14, P3, R10, c[0x0][0x170], 0x2 ;  /* 0x00005c000a0e9a11 */ /* 0x000fe400078610ff */
[----:B------:R-:W-:Y:S02]  /*0980*/  @!P2 LEA.HI.X R5, R2, c[0x0][0x174], R3, 0x2, P5 ;  /* 0x00005d000205aa11 */ /* 0x000fe400028f1403 */
[----:B------:R-:W-:Y:S02]  /*0990*/  @!P4 IADD3 R3, R13, R21, RZ ;  /* 0x000000150d03c210 */ /* 0x000fe40007ffe0ff */
[----:B------:R-:W-:Y:S02]  /*09a0*/  @!P4 LEA R2, P5, R12, c[0x0][0x170], 0x2 ;  /* 0x00005c000c02ca11 */ /* 0x000fe400078a10ff */
[----:B------:R-:W-:-:S02]  /*09b0*/  @!P1 LEA.HI.X R15, R10, c[0x0][0x174], R11, 0x2, P3 ;  /* 0x00005d000a0f9a11 */ /* 0x000fc400018f140b */
[----:B------:R-:W-:Y:S01]  /*09c0*/  CS2R R10, SRZ ;  /* 0x00000000000a7805 */ /* 0x000fe2000001ff00 */
[----:B------:R-:W-:Y:S02]  /*09d0*/  @!P4 LEA.HI.X R3, R12, c[0x0][0x174], R3, 0x2, P5 ;  /* 0x00005d000c03ca11 */ /* 0x000fe400028f1403 */
[----:B------:R-:W-:Y:S01]  /*09e0*/  IADD3 R20, R0, 0x40, RZ ;  /* 0x0000004000147810 */ /* 0x000fe20007ffe0ff */
[----:B------:R-:W-:Y:S02]  /*09f0*/  CS2R R12, SRZ ;  /* 0x00000000000c7805 */ /* 0x000fe4000001ff00 */
[----:B------:R0:W2:Y:S01]  /*0a00*/  @!P2 LDG.E.64 R10, [R4.64] ;  /* 0x0000000c040aa981 */ /* 0x0000a2000c1e1b00 */
[----:B------:R-:W-:Y:S02]  /*0a10*/  ISETP.GE.U32.AND P2, PT, R20, c[0x0][0x1c8], PT ;  /* 0x0000720014007a0c */ /* 0x000fe40003f46070 */
[----:B------:R-:W-:Y:S01]  /*0a20*/  SHF.R.S32.HI R23, RZ, 0x1f, R20 ;  /* 0x0000001fff177819 */ /* 0x000fe20000011414 */
[----:B------:R1:W3:Y:S01]  /*0a30*/  @!P1 LDG.E.64 R12, [R14.64] ;  /* 0x0000000c0e0c9981 */ /* 0x0002e2000c1e1b00 */
[----:B------:R-:W-:-:S02]  /*0a40*/  ISETP.GE.U32.AND P5, PT, R22, c[0x0][0x1c8], PT ;  /* 0x0000720016007a0c */ /* 0x000fc40003fa6070 */
[----:B------:R-:W-:Y:S02]  /*0a50*/  ISETP.GE.AND.EX P1, PT, R23, c[0x0][0x1cc], PT, P2 ;  /* 0x0000730017007a0c */ /* 0x000fe40003f26320 */
[----:B------:R-:W-:Y:S02]  /*0a60*/  SHF.R.S32.HI R16, RZ, 0x1f, R22 ;  /* 0x0000001fff107819 */ /* 0x000fe40000011416 */
[----:B------:R-:W-:Y:S02]  /*0a70*/  ISETP.GT.U32.OR P1, PT, R72, 0x29f, P1 ;  /* 0x0000029f4800780c */ /* 0x000fe40000f24470 */
[----:B------:R-:W-:Y:S01]  /*0a80*/  ISETP.GE.AND.EX P2, PT, R16, c[0x0][0x1cc], PT, P5 ;  /* 0x0000730010007a0c */ /* 0x000fe20003f46350 */
[----:B-1----:R-:W-:Y:S01]  /*0a90*/  CS2R R14, SRZ ;  /* 0x00000000000e7805 */ /* 0x002fe2000001ff00 */
[----:B------:R-:W-:Y:S02]  /*0aa0*/  ISETP.GE.U32.AND P3, PT, R28, c[0x0][0x1c8], PT ;  /* 0x000072001c007a0c */ /* 0x000fe40003f66070 */
[----:B------:R-:W-:-:S02]  /*0ab0*/  SHF.R.S32.HI R18, RZ, 0x1f, R28 ;  /* 0x0000001fff127819 */ /* 0x000fc4000001141c */
[----:B------:R-:W-:Y:S01]  /*0ac0*/  ISETP.GT.U32.OR P2, PT, R72, 0x29f, P2 ;  /* 0x0000029f4800780c */ /* 0x000fe20001744470 */
[----:B------:R1:W4:Y:S01]  /*0ad0*/  @!P4 LDG.E.64 R14, [R2.64] ;  /* 0x0000000c020ec981 */ /* 0x000322000c1e1b00 */
[----:B------:R-:W-:Y:S02]  /*0ae0*/  ISETP.GE.AND.EX P3, PT, R18, c[0x0][0x1cc], PT, P3 ;  /* 0x0000730012007a0c */ /* 0x000fe40003f66330 */
[----:B------:R-:W-:Y:S01]  /*0af0*/  ISETP.GE.U32.AND P5, PT, R25, c[0x0][0x1c8], PT ;  /* 0x0000720019007a0c */ /* 0x000fe20003fa6070 */
[----:B0-----:R-:W-:Y:S01]  /*0b00*/  @!P1 IMAD R4, R23, c[0x0][0x1c0], RZ ;  /* 0x0000700017049a24 */ /* 0x001fe200078e02ff */
[----:B------:R-:W-:Y:S02]  /*0b10*/  ISETP.GT.U32.OR P3, PT, R72, 0x29f, P3 ;  /* 0x0000029f4800780c */ /* 0x000fe40001f64470 */
[----:B------:R-:W-:Y:S01]  /*0b20*/  @!P1 MOV R5, R9 ;  /* 0x0000000900059202 */ /* 0x000fe20000000f00 */
[----:B------:R-:W-:Y:S01]  /*0b30*/  @!P1 IMAD R17, R20, c[0x0][0x1c4], R4 ;  /* 0x0000710014119a24 */ /* 0x000fe200078e0204 */
[----:B------:R-:W-:-:S02]  /*0b40*/  @!P1 MOV R4, R6 ;  /* 0x0000000600049202 */ /* 0x000fc40000000f00 */
[----:B------:R-:W-:Y:S01]  /*0b50*/  ISETP.GE.AND.EX P5, PT, R27, c[0x0][0x1cc], PT, P5 ;  /* 0x000073001b007a0c */ /* 0x000fe20003fa6350 */
[----:B------:R-:W-:Y:S01]  /*0b60*/  @!P2 IMAD R16, R16, c[0x0][0x1c0], RZ ;  /* 0x000070001010aa24 */ /* 0x000fe200078e02ff */
[----:B------:R-:W-:Y:S01]  /*0b70*/  ISETP.GE.AND.EX P4, PT, R26, c[0x0][0x1cc], PT, P6 ;  /* 0x000073001a007a0c */ /* 0x000fe20003f86360 */
[----:B------:R-:W-:Y:S01]  /*0b80*/  @!P1 IMAD.WIDE.U32 R4, R20, c[0x0][0x1c0], R4 ;  /* 0x0000700014049a25 */ /* 0x000fe200078e0004 */
[----:B------:R-:W-:Y:S02]  /*0b90*/  ISETP.GT.U32.OR P5, PT, R72, 0x29f, P5 ;  /* 0x0000029f4800780c */ /* 0x000fe40002fa4470 */
[----:B-1----:R-:W-:Y:S02]  /*0ba0*/  @!P2 MOV R2, R6 ;  /* 0x000000060002a202 */ /* 0x002fe40000000f00 */
[----:B------:R-:W-:Y:S01]  /*0bb0*/  @!P2 MOV R3, R9 ;  /* 0x000000090003a202 */ /* 0x000fe20000000f00 */
[----:B------:R-:W-:Y:S01]  /*0bc0*/  @!P2 IMAD R19, R22, c[0x0][0x1c4], R16 ;  /* 0x000071001613aa24 */ /* 0x000fe200078e0210 */
[----:B------:R-:W-:-:S02]  /*0bd0*/  ISETP.GT.U32.OR P4, PT, R72, 0x29f, P4 ;  /* 0x0000029f4800780c */ /* 0x000fc40002784470 */
[----:B------:R-:W-:Y:S01]  /*0be0*/  @!P1 IADD3 R5, R5, R17, RZ ;  /* 0x0000001105059210 */ /* 0x000fe20007ffe0ff */
[----:B------:R-:W-:Y:S01]  /*0bf0*/  @!P2 IMAD.WIDE.U32 R2, R22, c[0x0][0x1c0], R2 ;  /* 0x000070001602aa25 */ /* 0x000fe200078e0002 */
[----:B------:R-:W-:Y:S02]  /*0c00*/  @!P1 LEA R20, P6, R4, c[0x0][0x170], 0x2 ;  /* 0x00005c0004149a11 */ /* 0x000fe400078c10ff */
[----:B------:R-:W-:Y:S01]  /*0c10*/  @!P3 MOV R16, R6 ;  /* 0x000000060010b202 */ /* 0x000fe20000000f00 */
[----:B------:R-:W-:Y:S01]  /*0c20*/  @!P3 IMAD R18, R18, c[0x0][0x1c0], RZ ;  /* 0x000070001212ba24 */ /* 0x000fe200078e02ff */
[----:B------:R-:W-:Y:S02]  /*0c30*/  @!P3 MOV R17, R9 ;  /* 0x000000090011b202 */ /* 0x000fe40000000f00 */
[----:B------:R-:W-:Y:S01]  /*0c40*/  @!P1 LEA.HI.X R21, R4, c[0x0][0x174], R5, 0x2, P6 ;  /* 0x00005d0004159a11 */ /* 0x000fe200030f1405 */
[C---:B------:R-:W-:Y:S01]  /*0c50*/  @!P3 IMAD R5, R28.reuse, c[0x0][0x1c4], R18 ;  /* 0x000071001c05ba24 */ /* 0x040fe200078e0212 */
[----:B------:R-:W-:Y:S01]  /*0c60*/  @!P2 IADD3 R3, R3, R19, RZ ;  /* 0x000000130303a210 */ /* 0x000fe20007ffe0ff */
[----:B------:R-:W-:Y:S01]  /*0c70*/  @!P3 IMAD.WIDE.U32 R16, R28, c[0x0][0x1c0], R16 ;  /* 0x000070001c10ba25 */ /* 0x000fe200078e0010 */
[----:B------:R-:W-:-:S03]  /*0c80*/  @!P2 LEA R22, P6, R2, c[0x0][0x170], 0x2 ;  /* 0x00005c000216aa11 */ /* 0x000fc600078c10ff */
[----:B------:R-:W-:Y:S01]  /*0c90*/  @!P5 IMAD R4, R27, c[0x0][0x1c0], RZ ;  /* 0x000070001b04da24 */ /* 0x000fe200078e02ff */
[----:B------:R-:W-:Y:S01]  /*0ca0*/  @!P2 LEA.HI.X R23, R2, c[0x0][0x174], R3, 0x2, P6 ;  /* 0x00005d000217aa11 */ /* 0x000fe200030f1403 */
[----:B------:R-:W-:Y:S01]  /*0cb0*/  @!P4 IMAD R18, R26, c[0x0][0x1c0], RZ ;  /* 0x000070001a12ca24 */ /* 0x000fe200078e02ff */
[----:B------:R-:W-:Y:S01]  /*0cc0*/  @!P3 IADD3 R3, R17, R5, RZ ;  /* 0x000000051103b210 */ /* 0x000fe20007ffe0ff */
[C---:B------:R-:W-:Y:S01]  /*0cd0*/  @!P5 IMAD R17, R25.reuse, c[0x0][0x1c4], R4 ;  /* 0x000071001911da24 */ /* 0x040fe200078e0204 */
[-C--:B------:R-:W-:Y:S02]  /*0ce0*/  @!P5 MOV R4, R6.reuse ;  /* 0x000000060004d202 */ /* 0x080fe40000000f00 */
[-C--:B------:R-:W-:Y:S01]  /*0cf0*/  @!P5 MOV R5, R9.reuse ;  /* 0x000000090005d202 */ /* 0x080fe20000000f00 */
[----:B------:R-:W-:Y:S01]  /*0d00*/  @!P4 IMAD R27, R24, c[0x0][0x1c4], R18 ;  /* 0x00007100181bca24 */ /* 0x000fe200078e0212 */
[----:B------:R-:W-:Y:S02]  /*0d10*/  @!P4 MOV R18, R6 ;  /* 0x000000060012c202 */ /* 0x000fe40000000f00 */
[----:B------:R-:W-:Y:S01]  /*0d20*/  @!P4 MOV R19, R9 ;  /* 0x000000090013c202 */ /* 0x000fe20000000f00 */
[----:B------:R-:W-:Y:S01]  /*0d30*/  @!P5 IMAD.WIDE.U32 R4, R25, c[0x0][0x1c0], R4 ;  /* 0x000070001904da25 */ /* 0x000fe200078e0004 */
[----:B------:R-:W-:-:S03]  /*0d40*/  @!P3 LEA R2, P6, R16, c[0x0][0x170], 0x2 ;  /* 0x00005c001002ba11 */ /* 0x000fc600078c10ff */
[----:B------:R-:W-:Y:S01]  /*0d50*/  @!P4 IMAD.WIDE.U32 R18, R24, c[0x0][0x1c0], R18 ;  /* 0x000070001812ca25 */ /* 0x000fe200078e0012 */
[----:B------:R-:W-:Y:S02]  /*0d60*/  @!P3 LEA.HI.X R3, R16, c[0x0][0x174], R3, 0x2, P6 ;  /* 0x00005d001003ba11 */ /* 0x000fe400030f1403 */
[----:B------:R-:W-:Y:S02]  /*0d70*/  @!P5 IADD3 R5, R5, R17, RZ ;  /* 0x000000110505d210 */ /* 0x000fe40007ffe0ff */
[----:B------:R-:W-:Y:S02]  /*0d80*/  @!P5 LEA R24, P6, R4, c[0x0][0x170], 0x2 ;  /* 0x00005c000418da11 */ /* 0x000fe400078c10ff */
[----:B------:R-:W-:Y:S02]  /*0d90*/  IADD3 R29, R0, 0x90, RZ ;  /* 0x00000090001d7810 */ /* 0x000fe40007ffe0ff */
[----:B------:R-:W-:Y:S02]  /*0da0*/  @!P5 LEA.HI.X R25, R4, c[0x0][0x174], R5, 0x2, P6 ;  /* 0x00005d000419da11 */ /* 0x000fe400030f1405 */
[----:B------:R-:W-:-:S02]  /*0db0*/  @!P4 IADD3 R5, R19, R27, RZ ;  /* 0x0000001b1305c210 */ /* 0x000fc40007ffe0ff */
[C---:B------:R-:W-:Y:S02]  /*0dc0*/  @!P4 LEA R4, P6, R18.reuse, c[0x0][0x170], 0x2 ;  /* 0x00005c001204ca11 */ /* 0x040fe400078c10ff */
[----:B------:R-:W-:Y:S02]  /*0dd0*/  SHF.R.S32.HI R26, RZ, 0x1f, R29 ;  /* 0x0000001fff1a7819 */ /* 0x000fe4000001141d */
[----:B------:R-:W-:Y:S02]  /*0de0*/  @!P4 LEA.HI.X R5, R18, c[0x0][0x174], R5, 0x2, P6 ;  /* 0x00005d001205ca11 */ /* 0x000fe400030f1405 */
[----:B------:R-:W-:-:S04]  /*0df0*/  ISETP.GE.U32.AND P6, PT, R29, c[0x0][0x1c8], PT ;  /* 0x000072001d007a0c */ /* 0x000fc80003fc6070 */
[----:B------:R-:W-:Y:S01]  /*0e00*/  ISETP.GE.AND.EX P6, PT, R26, c[0x0][0x1cc], PT, P6 ;  /* 0x000073001a007a0c */ /* 0x000fe20003fc6360 */
[----:B------:R-:W-:-:S03]  /*0e10*/  CS2R R16, SRZ ;  /* 0x0000000000107805 */ /* 0x000fc6000001ff00 */
[----:B------:R-:W-:Y:S02]  /*0e20*/  ISETP.GT.U32.OR P6, PT, R72, 0x29f, P6 ;  /* 0x0000029f4800780c */ /* 0x000fe400037c4470 */
[----:B------:R-:W-:Y:S01]  /*0e30*/  IADD3 R33, R0, 0xa0, RZ ;  /* 0x000000a000217810 */ /* 0x000fe20007ffe0ff */
[----:B------:R0:W5:Y:S03]  /*0e40*/  @!P1 LDG.E.64 R16, [R20.64] ;  /* 0x0000000c14109981 */ /* 0x000166000c1e1b00 */
[----:B------:R-:W-:Y:S02]  /*0e50*/  ISETP.GE.U32.AND P1, PT, R33, c[0x0][0x1c8], PT ;  /* 0x0000720021007a0c */ /* 0x000fe40003f26070 */
[----:B------:R-:W-:Y:S01]  /*0e60*/  SHF.R.S32.HI R28, RZ, 0x1f, R33 ;  /* 0x0000001fff1c7819 */ /* 0x000fe20000011421 */
[----:B0-----:R-:W-:-:S03]  /*0e70*/  CS2R R20, SRZ ;  /* 0x0000000000147805 */ /* 0x001fc6000001ff00 */
[----:B------:R-:W-:Y:S01]  /*0e80*/  ISETP.GE.AND.EX P1, PT, R28, c[0x0][0x1cc], PT, P1 ;  /* 0x000073001c007a0c */ /* 0x000fe20003f26310 */
[----:B------:R-:W-:Y:S01]  /*0e90*/  @!P6 IMAD R26, R26, c[0x0][0x1c0], RZ ;  /* 0x000070001a1aea24 */ /* 0x000fe200078e02ff */
[----:B------:R-:W-:Y:S01]  /*0ea0*/  CS2R R18, SRZ ;  /* 0x0000000000127805 */ /* 0x000fe2000001ff00 */
[----:B------:R0:W2:Y:S01]  /*0eb0*/  @!P3 LDG.E.64 R20, [R2.64] ;  /* 0x0000000c0214b981 */ /* 0x0000a2000c1e1b00 */
[----:B------:R-:W-:Y:S02]  /*0ec0*/  ISETP.GT.U32.OR P3, PT, R72, 0x29f, P1 ;  /* 0x0000029f4800780c */ /* 0x000fe40000f64470 */
[----:B------:R-:W-:Y:S02]  /*0ed0*/  @!P6 MOV R27, R9 ;  /* 0x00000009001be202 */ /* 0x000fe40000000f00 */
[----:B------:R1:W2:Y:S01]  /*0ee0*/  @!P2 LDG.E.64 R18, [R22.64] ;  /* 0x0000000c1612a981 */ /* 0x0002a2000c1e1b00 */
[----:B------:R-:W-:Y:S01]  /*0ef0*/  IADD3 R38, R0, 0xb0, RZ ;  /* 0x000000b000267810 */ /* 0x000fe20007ffe0ff */
[----:B0-----:R-:W-:Y:S01]  /*0f00*/  @!P6 IMAD R2, R29, c[0x0][0x1c4], R26 ;  /* 0x000071001d02ea24 */ /* 0x001fe200078e021a */
[----:B------:R-:W-:-:S02]  /*0f10*/  @!P6 MOV R26, R6 ;  /* 0x00000006001ae202 */ /* 0x000fc40000000f00 */
[----:B------:R-:W-:Y:S01]  /*0f20*/  ISETP.GE.U32.AND P2, PT, R38, c[0x0][0x1c8], PT ;  /* 0x0000720026007a0c */ /* 0x000fe20003f46070 */
[----:B-1----:R-:W-:Y:S01]  /*0f30*/  CS2R R22, SRZ ;  /* 0x0000000000167805 */ /* 0x002fe2000001ff00 */
[----:B------:R-:W-:Y:S01]  /*0f40*/  SHF.R.S32.HI R39, RZ, 0x1f, R38 ;  /* 0x0000001fff277819 */ /* 0x000fe20000011426 */
[----:B------:R-:W-:Y:S01]  /*0f50*/  @!P6 IMAD.WIDE.U32 R26, R29, c[0x0][0x1c0], R26 ;  /* 0x000070001d1aea25 */ /* 0x000fe200078e001a */
[----:B------:R-:W-:Y:S02]  /*0f60*/  IADD3 R36, R0, 0xc0, RZ ;  /* 0x000000c000247810 */ /* 0x000fe40007ffe0ff */
[----:B------:R-:W-:Y:S01]  /*0f70*/  ISETP.GE.AND.EX P2, PT, R39, c[0x0][0x1cc], PT, P2 ;  /* 0x0000730027007a0c */ /* 0x000fe20003f46320 */
[----:B------:R0:W2:Y:S01]  /*0f80*/  @!P5 LDG.E.64 R22, [R24.64] ;  /* 0x0000000c1816d981 */ /* 0x0000a2000c1e1b00 */
[----:B------:R-:W-:Y:S01]  /*0f90*/  @!P6 IADD3 R27, R27, R2, RZ ;  /* 0x000000021b1be210 */ /* 0x000fe20007ffe0ff */
[----:B------:R-:W-:Y:S01]  /*0fa0*/  @!P3 IMAD R32, R28, c[0x0][0x1c0], RZ ;  /* 0x000070001c20ba24 */ /* 0x000fe200078e02ff */
[----:B------:R-:W-:-:S02]  /*0fb0*/  @!P3 MOV R2, R6 ;  /* 0x000000060002b202 */ /* 0x000fc40000000f00 */
[----:B------:R-:W-:Y:S02]  /*0fc0*/  @!P3 MOV R3, R9 ;  /* 0x000000090003b202 */ /* 0x000fe40000000f00 */
[----:B------:R-:W-:Y:S02]  /*0fd0*/  ISETP.GE.U32.AND P5, PT, R36, c[0x0][0x1c8], PT ;  /* 0x0000720024007a0c */ /* 0x000fe40003fa6070 */
[----:B------:R-:W-:Y:S01]  /*0fe0*/  SHF.R.S32.HI R34, RZ, 0x1f, R36 ;  /* 0x0000001fff227819 */ /* 0x000fe20000011424 */
[----:B0-----:R-:W-:Y:S01]  /*0ff0*/  CS2R R24, SRZ ;  /* 0x0000000000187805 */ /* 0x001fe2000001ff00 */
[----:B------:R-:W-:Y:S01]  /*1000*/  ISETP.GT.U32.OR P2, PT, R72, 0x29f, P2 ;  /* 0x0000029f4800780c */ /* 0x000fe20001744470 */
[C---:B------:R-:W-:Y:S01]  /*1010*/  @!P3 IMAD R32, R33.reuse, c[0x0][0x1c4], R32 ;  /* 0x000071002120ba24 */ /* 0x040fe200078e0220 */
[----:B------:R-:W-:Y:S01]  /*1020*/  ISETP.GE.AND.EX P5, PT, R34, c[0x0][0x1cc], PT, P5 ;  /* 0x0000730022007a0c */ /* 0x000fe20003fa6350 */
[----:B------:R-:W-:Y:S02]  /*1030*/  @!P3 IMAD.WIDE.U32 R2, R33, c[0x0][0x1c0], R2 ;  /* 0x000070002102ba25 */ /* 0x000fe400078e0002 */
[----:B------:R0:W2:Y:S01]  /*1040*/  @!P4 LDG.E.64 R24, [R4.64] ;  /* 0x0000000c0418c981 */ /* 0x0000a2000c1e1b00 */
[----:B------:R-:W-:-:S02]  /*1050*/  ISETP.GT.U32.OR P5, PT, R72, 0x29f, P5 ;  /* 0x0000029f4800780c */ /* 0x000fc40002fa4470 */
[----:B------:R-:W-:Y:S02]  /*1060*/  @!P6 LEA R28, P1, R26, c[0x0][0x170], 0x2 ;  /* 0x00005c001a1cea11 */ /* 0x000fe400078210ff */
[----:B0-----:R-:W-:Y:S02]  /*1070*/  @!P3 IADD3 R4, R3, R32, RZ ;  /* 0x000000200304b210 */ /* 0x001fe40007ffe0ff */
[C---:B------:R-:W-:Y:S01]  /*1080*/  @!P3 LEA R32, P4, R2.reuse, c[0x0][0x170], 0x2 ;  /* 0x00005c000220ba11 */ /* 0x040fe200078810ff */
[----:B------:R-:W-:Y:S01]  /*1090*/  @!P2 IMAD R3, R39, c[0x0][0x1c0], RZ ;  /* 0x000070002703aa24 */ /* 0x000fe200078e02ff */
[-C--:B------:R-:W-:Y:S02]  /*10a0*/  @!P2 MOV R5, R9.reuse ;  /* 0x000000090005a202 */ /* 0x080fe40000000f00 */
[----:B------:R-:W-:Y:S02]  /*10b0*/  @!P3 LEA.HI.X R33, R2, c[0x0][0x174], R4, 0x2, P4 ;  /* 0x00005d000221ba11 */ /* 0x000fe400020f1404 */
[-C--:B------:R-:W-:Y:S01]  /*10c0*/  @!P2 MOV R4, R6.reuse ;  /* 0x000000060004a202 */ /* 0x080fe20000000f00 */
[----:B------:R-:W-:Y:S01]  /*10d0*/  @!P2 IMAD R2, R38, c[0x0][0x1c4], R3 ;  /* 0x000071002602aa24 */ /* 0x000fe200078e0203 */
[----:B------:R-:W-:Y:S01]  /*10e0*/  @!P6 LEA.HI.X R29, R26, c[0x0][0x174], R27, 0x2, P1 ;  /* 0x00005d001a1dea11 */ /* 0x000fe200008f141b */
[----:B------:R-:W-:Y:S01]  /*10f0*/  @!P5 IMAD R34, R34, c[0x0][0x1c0], RZ ;  /* 0x000070002222da24 */ /* 0x000fe200078e02ff */
[----:B------:R-:W-:Y:S01]  /*1100*/  @!P5 MOV R26, R6 ;  /* 0x00000006001ad202 */ /* 0x000fe20000000f00 */
[----:B------:R-:W-:Y:S01]  /*1110*/  @!P2 IMAD.WIDE.U32 R4, R38, c[0x0][0x1c0], R4 ;  /* 0x000070002604aa25 */ /* 0x000fe200078e0004 */
[----:B------:R-:W-:Y:S01]  /*1120*/  @!P5 MOV R27, R9 ;  /* 0x00000009001bd202 */ /* 0x000fe20000000f00 */
[----:B------:R-:W-:-:S02]  /*1130*/  CS2R R76, SRZ ;  /* 0x00000000004c7805 */ /* 0x000fc4000001ff00 */
[C---:B------:R-:W-:Y:S01]  /*1140*/  @!P5 IMAD R34, R36.reuse, c[0x0][0x1c4], R34 ;  /* 0x000071002422da24 */ /* 0x040fe200078e0222 */
[----:B------:R-:W-:Y:S01]  /*1150*/  @!P2 IADD3 R3, R5, R2, RZ ;  /* 0x000000020503a210 */ /* 0x000fe20007ffe0ff */
[----:B------:R-:W-:Y:S01]  /*1160*/  @!P5 IMAD.WIDE.U32 R26, R36, c[0x0][0x1c0], R26 ;  /* 0x00007000241ada25 */ /* 0x000fe200078e001a */
[C---:B------:R-:W-:Y:S01]  /*1170*/  @!P2 LEA R2, P4, R4.reuse, c[0x0][0x170], 0x2 ;  /* 0x00005c000402aa11 */ /* 0x040fe200078810ff */
[----:B------:R0:W2:Y:S03]  /*1180*/  @P0 LDG.E.64 R76, [R30.64] ;  /* 0x0000000c1e4c0981 */ /* 0x0000a6000c1e1b00 */
[----:B------:R-:W-:Y:S02]  /*1190*/  @!P2 LEA.HI.X R3, R4, c[0x0][0x174], R3, 0x2, P4 ;  /* 0x00005d000403aa11 */ /* 0x000fe400020f1403 */
[----:B------:R-:W-:Y:S02]  /*11a0*/  @!P5 IADD3 R34, R27, R34, RZ ;  /* 0x000000221b22d210 */ /* 0x000fe40007ffe0ff */
[----:B------:R-:W-:-:S02]  /*11b0*/  @!P5 LEA R4, P4, R26, c[0x0][0x170], 0x2 ;  /* 0x00005c001a04da11 */ /* 0x000fc400078810ff */
[----:B------:R-:W-:Y:S02]  /*11c0*/  IADD3 R37, R0, 0xd0, RZ ;  /* 0x000000d000257810 */ /* 0x000fe40007ffe0ff */
[----:B------:R-:W-:Y:S02]  /*11d0*/  @!P5 LEA.HI.X R5, R26, c[0x0][0x174], R34, 0x2, P4 ;  /* 0x00005d001a05da11 */ /* 0x000fe400020f1422 */
[----:B------:R-:W-:Y:S01]  /*11e0*/  CS2R R26, SRZ ;  /* 0x00000000001a7805 */ /* 0x000fe2000001ff00 */
[----:B------:R-:W-:Y:S02]  /*11f0*/  ISETP.GE.U32.AND P1, PT, R37, c[0x0][0x1c8], PT ;  /* 0x0000720025007a0c */ /* 0x000fe40003f26070 */
[----:B------:R-:W-:Y:S02]  /*1200*/  SHF.R.S32.HI R35, RZ, 0x1f, R37 ;  /* 0x0000001fff237819 */ /* 0x000fe40000011425 */
[----:B------:R-:W-:Y:S01]  /*1210*/  IADD3 R39, R0, 0xe0, RZ ;  /* 0x000000e000277810 */ /* 0x000fe20007ffe0ff */
[----:B------:R1:W2:Y:S01]  /*1220*/  @!P6 LDG.E.64 R26, [R28.64] ;  /* 0x0000000c1c1ae981 */ /* 0x0002a2000c1e1b00 */
[----:B------:R-:W-:-:S02]  /*1230*/  ISETP.GE.AND.EX P1, PT, R35, c[0x0][0x1cc], PT, P1 ;  /* 0x0000730023007a0c */ /* 0x000fc40003f26310 */
[----:B------:R-:W-:Y:S02]  /*1240*/  ISETP.GE.U32.AND P4, PT, R39, c[0x0][0x1c8], PT ;  /* 0x0000720027007a0c */ /* 0x000fe40003f86070 */
[----:B------:R-:W-:Y:S02]  /*1250*/  SHF.R.S32.HI R41, RZ, 0x1f, R39 ;  /* 0x0000001fff297819 */ /* 0x000fe40000011427 */
[----:B------:R-:W-:Y:S01]  /*1260*/  ISETP.GT.U32.OR P1, PT, R72, 0x29f, P1 ;  /* 0x0000029f4800780c */ /* 0x000fe20000f24470 */
[----:B-1----:R-:W-:Y:S01]  /*1270*/  CS2R R28, SRZ ;  /* 0x00000000001c7805 */ /* 0x002fe2000001ff00 */
[----:B------:R-:W-:Y:S02]  /*1280*/  ISETP.GE.AND.EX P4, PT, R41, c[0x0][0x1cc], PT, P4 ;  /* 0x0000730029007a0c */ /* 0x000fe40003f86340 */
[----:B------:R-:W-:-:S03]  /*1290*/  IADD3 R43, R0, 0xf0, RZ ;  /* 0x000000f0002b7810 */ /* 0x000fc60007ffe0ff */
[----:B------:R1:W2:Y:S01]  /*12a0*/  @!P3 LDG.E.64 R28, [R32.64] ;  /* 0x0000000c201cb981 */ /* 0x0002a2000c1e1b00 */
[----:B------:R-:W-:Y:S02]  /*12b0*/  ISETP.GT.U32.OR P3, PT, R72, 0x29f, P4 ;  /* 0x0000029f4800780c */ /* 0x000fe40002764470 */
[----:B------:R-:W-:Y:S02]  /*12c0*/  ISETP.GE.U32.AND P4, PT, R43, c[0x0][0x1c8], PT ;  /* 0x000072002b007a0c */ /* 0x000fe40003f86070 */
[----:B------:R-:W-:Y:S01]  /*12d0*/  SHF.R.S32.HI R38, RZ, 0x1f, R43 ;  /* 0x0000001fff267819 */ /* 0x000fe2000001142b */
[----:B0-----:R-:W-:Y:S01]  /*12e0*/  CS2R R30, SRZ ;  /* 0x00000000001e7805 */ /* 0x001fe2000001ff00 */
[----:B------:R-:W-:Y:S01]  /*12f0*/  @!P1 IMAD R36, R35, c[0x0][0x1c0], RZ ;  /* 0x0000700023249a24 */ /* 0x000fe200078e02ff */
[----:B------:R-:W-:Y:S02]  /*1300*/  @!P1 MOV R34, R6 ;  /* 0x0000000600229202 */ /* 0x000fe40000000f00 */
[----:B------:R-:W-:Y:S01]  /*1310*/  ISETP.GE.AND.EX P4, PT, R38, c[0x0][0x1cc], PT, P4 ;  /* 0x0000730026007a0c */ /* 0x000fe20003f86340 */
[----:B-1----:R-:W-:Y:S01]  /*1320*/  CS2R R32, SRZ ;  /* 0x0000000000207805 */ /* 0x002fe2000001ff00 */
[----:B------:R-:W-:Y:S01]  /*1330*/  @!P1 MOV R35, R9 ;  /* 0x0000000900239202 */ /* 0x000fe20000000f00 */
[----:B------:R0:W2:Y:S01]  /*1340*/  @!P2 LDG.E.64 R30, [R2.64] ;  /* 0x0000000c021ea981 */ /* 0x0000a2000c1e1b00 */
[----:B------:R-:W-:Y:S01]  /*1350*/  ISETP.GT.U32.OR P4, PT, R72, 0x29f, P4 ;  /* 0x0000029f4800780c */ /* 0x000fe20002784470 */
[----:B------:R-:W-:-:S02]  /*1360*/  @!P1 IMAD R36, R37, c[0x0][0x1c4], R36 ;  /* 0x0000710025249a24 */ /* 0x000fc400078e0224 */
[----:B------:R-:W-:Y:S01]  /*1370*/  @!P1 IMAD.WIDE.U32 R34, R37, c[0x0][0x1c0], R34 ;  /* 0x0000700025229a25 */ /* 0x000fe200078e0022 */
[----:B------:R1:W2:Y:S03]  /*1380*/  @!P5 LDG.E.64 R32, [R4.64] ;  /* 0x0000000c0420d981 */ /* 0x0002a6000c1e1b00 */
[----:B0-----:R-:W-:Y:S01]  /*1390*/  @!P3 IMAD R2, R41, c[0x0][0x1c0], RZ ;  /* 0x000070002902ba24 */ /* 0x001fe200078e02ff */
[----:B------:R-:W-:Y:S02]  /*13a0*/  @!P3 MOV R3, R9 ;  /* 0x000000090003b202 */ /* 0x000fe40000000f00 */
[----:B------:R-:W-:Y:S01]  /*13b0*/  @!P1 IADD3 R35, R35, R36, RZ ;  /* 0x0000002423239210 */ /* 0x000fe20007ffe0ff */
[----:B-1----:R-:W-:Y:S01]  /*13c0*/  @!P3 IMAD R5, R39, c[0x0][0x1c4], R2 ;  /* 0x000071002705ba24 */ /* 0x002fe200078e0202 */
[----:B------:R-:W-:Y:S02]  /*13d0*/  @!P3 MOV R2, R6 ;  /* 0x000000060002b202 */ /* 0x000fe40000000f00 */
[----:B------:R-:W-:-:S02]  /*13e0*/  IADD3 R40, R0, 0x100, RZ ;  /* 0x0000010000287810 */ /* 0x000fc40007ffe0ff */
[----:B------:R-:W-:Y:S01]  /*13f0*/  @!P1 LEA R36, P6, R34, c[0x0][0x170], 0x2 ;  /* 0x00005c0022249a11 */ /* 0x000fe200078c10ff */
[----:B------:R-:W-:Y:S01]  /*1400*/  @!P3 IMAD.WIDE.U32 R2, R39, c[0x0][0x1c0], R2 ;  /* 0x000070002702ba25 */ /* 0x000fe200078e0002 */
[----:B------:R-:W-:Y:S02]  /*1410*/  ISETP.GE.U32.AND P5, PT, R40, c[0x0][0x1c8], PT ;  /* 0x0000720028007a0c */ /* 0x000fe40003fa6070 */
[----:B------:R-:W-:Y:S02]  /*1420*/  SHF.R.S32.HI R42, RZ, 0x1f, R40 ;  /* 0x0000001fff2a7819 */ /* 0x000fe40000011428 */
[----:B------:R-:W-:Y:S01]  /*1430*/  @!P1 LEA.HI.X R37, R34, c[0x0][0x174], R35, 0x2, P6 ;  /* 0x00005d0022259a11 */ /* 0x000fe200030f1423 */
[----:B------:R-:W-:Y:S01]  /*1440*/  @!P4 IMAD R34, R38, c[0x0][0x1c0], RZ ;  /* 0x000070002622ca24 */ /* 0x000fe200078e02ff */
[----:B------:R-:W-:Y:S02]  /*1450*/  IADD3 R47, R0, 0x110, RZ ;  /* 0x00000110002f7810 */ /* 0x000fe40007ffe0ff */
[----:B------:R-:W-:-:S02]  /*1460*/  ISETP.GE.AND.EX P5, PT, R42, c[0x0][0x1cc], PT, P5 ;  /* 0x000073002a007a0c */ /* 0x000fc40003fa6350 */
[----:B------:R-:W-:Y:S02]  /*1470*/  ISETP.GE.U32.AND P2, PT, R47, c[0x0][0x1c8], PT ;  /* 0x000072002f007a0c */ /* 0x000fe40003f46070 */
[----:B------:R-:W-:Y:S02]  /*1480*/  SHF.R.S32.HI R41, RZ, 0x1f, R47 ;  /* 0x0000001fff297819 */ /* 0x000fe4000001142f */
[----:B------:R-:W-:Y:S01]  /*1490*/  @!P3 IADD3 R5, R3, R5, RZ ;  /* 0x000000050305b210 */ /* 0x000fe20007ffe0ff */
[----:B------:R-:W-:Y:S01]  /*14a0*/  @!P4 IMAD R3, R43, c[0x0][0x1c4], R34 ;  /* 0x000071002b03ca24 */ /* 0x000fe200078e0222 */
[----:B------:R-:W-:Y:S01]  /*14b0*/  ISETP.GT.U32.OR P5, PT, R72, 0x29f, P5 ;  /* 0x0000029f4800780c */ /* 0x000fe20002fa4470 */
[----:B------:R-:W-:Y:S01]  /*14c0*/  CS2R R34, SRZ ;  /* 0x0000000000227805 */ /* 0x000fe2000001ff00 */
[----:B------:R-:W-:Y:S02]  /*14d0*/  ISETP.GE.AND.EX P2, PT, R41, c[0x0][0x1cc], PT, P2 ;  /* 0x0000730029007a0c */ /* 0x000fe40003f46320 */
[----:B------:R-:W-:-:S02]  /*14e0*/  @!P3 LEA R4, P6, R2, c[0x0][0x170], 0x2 ;  /* 0x00005c000204ba11 */ /* 0x000fc400078c10ff */
[----:B------:R-:W-:Y:S01]  /*14f0*/  @!P4 MOV R38, R6 ;  /* 0x000000060026c202 */ /* 0x000fe20000000f00 */
[----:B------:R0:W2:Y:S01]  /*1500*/  @!P1 LDG.E.64 R34, [R36.64] ;  /* 0x0000000c24229981 */ /* 0x0000a2000c1e1b00 */
[----:B------:R-:W-:Y:S02]  /*1510*/  @!P4 MOV R39, R9 ;  /* 0x000000090027c202 */ /* 0x000fe40000000f00 */
[----:B------:R-:W-:Y:S02]  /*1520*/  ISETP.GT.U32.OR P2, PT, R72, 0x29f, P2 ;  /* 0x0000029f4800780c */ /* 0x000fe40001744470 */
[----:B------:R-:W-:Y:S01]  /*1530*/  @!P3 LEA.HI.X R5, R2, c[0x0][0x174], R5, 0x2, P6 ;  /* 0x00005d000205ba11 */ /* 0x000fe200030f1405 */
[----:B------:R-:W-:Y:S01]  /*1540*/  @!P4 IMAD.WIDE.U32 R38, R43, c[0x0][0x1c0], R38 ;  /* 0x000070002b26ca25 */ /* 0x000fe200078e0026 */
[----:B------:R-:W-:Y:S01]  /*1550*/  IADD3 R43, R0, 0x120, RZ ;  /* 0x00000120002b7810 */ /* 0x000fe20007ffe0ff */
[----:B0-----:R-:W-:-:S03]  /*1560*/  CS2R R36, SRZ ;  /* 0x0000000000247805 */ /* 0x001fc6000001ff00 */
[----:B------:R-:W-:Y:S01]  /*1570*/  @!P4 IADD3 R3, R39, R3, RZ ;  /* 0x000000032703c210 */ /* 0x000fe20007ffe0ff */
[----:B------:R-:W-:Y:S01]  /*1580*/  @!P5 IMAD R39, R42, c[0x0][0x1c0], RZ ;  /* 0x000070002a27da24 */ /* 0x000fe200078e02ff */
[----:B------:R-:W-:Y:S02]  /*1590*/  @!P4 LEA R2, P6, R38, c[0x0][0x170], 0x2 ;  /* 0x00005c002602ca11 */ /* 0x000fe400078c10ff */
[----:B------:R-:W-:Y:S01]  /*15a0*/  ISETP.GE.U32.AND P1, PT, R43, c[0x0][0x1c8], PT ;  /* 0x000072002b007a0c */ /* 0x000fe20003f26070 */
[----:B------:R0:W2:Y:S01]  /*15b0*/  @!P3 LDG.E.64 R36, [R4.64] ;  /* 0x0000000c0424b981 */ /* 0x0000a2000c1e1b00 */
[----:B------:R-:W-:Y:S01]  /*15c0*/  SHF.R.S32.HI R46, RZ, 0x1f, R43 ;  /* 0x0000001fff2e7819 */ /* 0x000fe2000001142b */
[----:B------:R-:W-:Y:S01]  /*15d0*/  @!P5 IMAD R39, R40, c[0x0][0x1c4], R39 ;  /* 0x000071002827da24 */ /* 0x000fe200078e0227 */
[----:B------:R-:W-:Y:S01]  /*15e0*/  @!P4 LEA.HI.X R3, R38, c[0x0][0x174], R3, 0x2, P6 ;  /* 0x00005d002603ca11 */ /* 0x000fe200030f1403 */
[----:B------:R-:W-:Y:S01]  /*15f0*/  @!P2 IMAD R38, R41, c[0x0][0x1c0], RZ ;  /* 0x000070002926aa24 */ /* 0x000fe200078e02ff */
[----:B------:R-:W-:-:S02]  /*1600*/  ISETP.GE.AND.EX P3, PT, R46, c[0x0][0x1cc], PT, P1 ;  /* 0x000073002e007a0c */ /* 0x000fc40003f66310 */
[-C--:B0-----:R-:W-:Y:S02]  /*1610*/  @!P5 MOV R4, R6.reuse ;  /* 0x000000060004d202 */ /* 0x081fe40000000f00 */
[-C--:B------:R-:W-:Y:S02]  /*1620*/  @!P5 MOV R5, R9.reuse ;  /* 0x000000090005d202 */ /* 0x080fe40000000f00 */
[----:B------:R-:W-:Y:S02]  /*1630*/  IADD3 R48, R0, 0x130, RZ ;  /* 0x0000013000307810 */ /* 0x000fe40007ffe0ff */
[----:B------:R-:W-:Y:S01]  /*1640*/  @!P2 MOV R41, R9 ;  /* 0x000000090029a202 */ /* 0x000fe20000000f00 */
[----:B------:R-:W-:Y:S01]  /*1650*/  @!P5 IMAD.WIDE.U32 R4, R40, c[0x0][0x1c0], R4 ;  /* 0x000070002804da25 */ /* 0x000fe200078e0004 */
[----:B------:R-:W-:Y:S02]  /*1660*/  @!P2 MOV R40, R6 ;  /* 0x000000060028a202 */ /* 0x000fe40000000f00 */
[----:B------:R-:W-:-:S02]  /*1670*/  ISETP.GE.U32.AND P1, PT, R48, c[0x0][0x1c8], PT ;  /* 0x0000720030007a0c */ /* 0x000fc40003f26070 */
[----:B------:R-:W-:Y:S02]  /*1680*/  SHF.R.S32.HI R42, RZ, 0x1f, R48 ;  /* 0x0000001fff2a7819 */ /* 0x000fe40000011430 */
[----:B------:R-:W-:Y:S01]  /*1690*/  ISETP.GT.U32.OR P3, PT, R72, 0x29f, P3 ;  /* 0x0000029f4800780c */ /* 0x000fe20001f64470 */
[----:B------:R-:W-:Y:S01]  /*16a0*/  @!P2 IMAD R38, R47, c[0x0][0x1c4], R38 ;  /* 0x000071002f26aa24 */ /* 0x000fe200078e0226 */
[----:B------:R-:W-:Y:S01]  /*16b0*/  @!P5 IADD3 R5, R5, R39, RZ ;  /* 0x000000270505d210 */ /* 0x000fe20007ffe0ff */
[----:B------:R-:W-:Y:S01]  /*16c0*/  @!P2 IMAD.WIDE.U32 R40, R47, c[0x0][0x1c0], R40 ;  /* 0x000070002f28aa25 */ /* 0x000fe200078e0028 */
[----:B------:R-:W-:Y:S02]  /*16d0*/  @!P5 LEA R44, P6, R4, c[0x0][0x170], 0x2 ;  /* 0x00005c00042cda11 */ /* 0x000fe400078c10ff */
[----:B------:R-:W-:Y:S02]  /*16e0*/  ISETP.GE.AND.EX P1, PT, R42, c[0x0][0x1cc], PT, P1 ;  /* 0x000073002a007a0c */ /* 0x000fe40003f26310 */
[----:B------:R-:W-:-:S02]  /*16f0*/  @!P5 LEA.HI.X R45, R4, c[0x0][0x174], R5, 0x2, P6 ;  /* 0x00005d00042dda11 */ /* 0x000fc400030f1405 */
[----:B------:R-:W-:Y:S02]  /*1700*/  @!P2 IADD3 R5, R41, R38, RZ ;  /* 0x000000262905a210 */ /* 0x000fe40007ffe0ff */
[----:B------:R-:W-:Y:S02]  /*1710*/  @!P2 LEA R4, P6, R40, c[0x0][0x170], 0x2 ;  /* 0x00005c002804aa11 */ /* 0x000fe400078c10ff */
[----:B------:R-:W-:Y:S01]  /*1720*/  ISETP.GT.U32.OR P1, PT, R72, 0x29f, P1 ;  /* 0x0000029f4800780c */ /* 0x000fe20000f24470 */
[----:B------:R-:W-:Y:S01]  /*1730*/  CS2R R38, SRZ ;  /* 0x0000000000267805 */ /* 0x000fe2000001ff00 */
[----:B------:R-:W-:Y:S01]  /*1740*/  @!P2 LEA.HI.X R5, R40, c[0x0][0x174], R5, 0x2, P6 ;  /* 0x00005d002805aa11 */ /* 0x000fe200030f1405 */
[----:B------:R-:W-:Y:S01]  /*1750*/  @!P3 IMAD R40, R46, c[0x0][0x1c0], RZ ;  /* 0x000070002e28ba24 */ /* 0x000fe200078e02ff */
[----:B------:R-:W-:Y:S02]  /*1760*/  @!P3 MOV R46, R6 ;  /* 0x00000006002eb202 */ /* 0x000fe40000000f00 */
[----:B------:R-:W-:Y:S01]  /*1770*/  @!P3 MOV R47, R9 ;  /* 0x00000009002fb202 */ /* 0x000fe20000000f00 */
[----:B------:R0:W2:Y:S01]  /*1780*/  @!P4 LDG.E.64 R38, [R2.64] ;  /* 0x0000000c0226c981 */ /* 0x0000a2000c1e1b00 */
[----:B------:R-:W-:-:S03]  /*1790*/  IADD3 R51, R0, 0x140, RZ ;  /* 0x0000014000337810 */ /* 0x000fc60007ffe0ff */
[----:B------:R-:W-:Y:S01]  /*17a0*/  @!P3 IMAD.WIDE.U32 R46, R43, c[0x0][0x1c0], R46 ;  /* 0x000070002b2eba25 */ /* 0x000fe200078e002e */
[----:B------:R-:W-:-:S03]  /*17b0*/  ISETP.GE.U32.AND P4, PT, R51, c[0x0][0x1c8], PT ;  /* 0x0000720033007a0c */ /* 0x000fc60003f86070 */
[----:B------:R-:W-:Y:S02]  /*17c0*/  @!P1 IMAD R42, R42, c[0x0][0x1c0], RZ ;  /* 0x000070002a2a9a24 */ /* 0x000fe400078e02ff */
[----:B0-----:R-:W-:Y:S01]  /*17d0*/  @!P3 IMAD R3, R43, c[0x0][0x1c4], R40 ;  /* 0x000071002b03ba24 */ /* 0x001fe200078e0228 */
[----:B------:R-:W-:Y:S01]  /*17e0*/  SHF.R.S32.HI R53, RZ, 0x1f, R51 ;  /* 0x0000001fff357819 */ /* 0x000fe20000011433 */
[----:B------:R-:W-:Y:S01]  /*17f0*/  CS2R R40, SRZ ;  /* 0x0000000000287805 */ /* 0x000fe2000001ff00 */
[----:B------:R-:W-:Y:S02]  /*1800*/  @!P1 MOV R43, R9 ;  /* 0x00000009002b9202 */ /* 0x000fe40000000f00 */
[----:B------:R-:W-:Y:S01]  /*1810*/  @!P3 IADD3 R3, R47, R3, RZ ;  /* 0x000000032f03b210 */ /* 0x000fe20007ffe0ff */
[----:B------:R-:W-:Y:S01]  /*1820*/  @!P1 IMAD R47, R48, c[0x0][0x1c4], R42 ;  /* 0x00007100302f9a24 */ /* 0x000fe200078e022a */
[----:B------:R-:W-:Y:S01]  /*1830*/  @!P1 MOV R42, R6 ;  /* 0x00000006002a9202 */ /* 0x000fe20000000f00 */
[----:B------:R0:W2:Y:S01]  /*1840*/  @!P5 LDG.E.64 R40, [R44.64] ;  /* 0x0000000c2c28d981 */ /* 0x0000a2000c1e1b00 */
[----:B------:R-:W-:-:S02]  /*1850*/  ISETP.GE.AND.EX P4, PT, R53, c[0x0][0x1cc], PT, P4 ;  /* 0x0000730035007a0c */ /* 0x000fc40003f86340 */
[----:B------:R-:W-:Y:S01]  /*1860*/  IADD3 R55, R0, 0x150, RZ ;  /* 0x0000015000377810 */ /* 0x000fe20007ffe0ff */
[----:B------:R-:W-:Y:S01]  /*1870*/  @!P1 IMAD.WIDE.U32 R42, R48, c[0x0][0x1c0], R42 ;  /* 0x00007000302a9a25 */ /* 0x000fe200078e002a */
[----:B------:R-:W-:Y:S02]  /*1880*/  @!P3 LEA R2, P6, R46, c[0x0][0x170], 0x2 ;  /* 0x00005c002e02ba11 */ /* 0x000fe400078c10ff */
[----:B------:R-:W-:Y:S02]  /*1890*/  ISETP.GT.U32.OR P5, PT, R72, 0x29f, P4 ;  /* 0x0000029f4800780c */ /* 0x000fe400027a4470 */
[----:B------:R-:W-:Y:S02]  /*18a0*/  ISETP.GE.U32.AND P4, PT, R55, c[0x0][0x1c8], PT ;  /* 0x0000720037007a0c */ /* 0x000fe40003f86070 */
[----:B------:R-:W-:Y:S02]  /*18b0*/  SHF.R.S32.HI R50, RZ, 0x1f, R55 ;  /* 0x0000001fff327819 */ /* 0x000fe40000011437 */
[----:B------:R-:W-:-:S02]  /*18c0*/  @!P3 LEA.HI.X R3, R46, c[0x0][0x174], R3, 0x2, P6 ;  /* 0x00005d002e03ba11 */ /* 0x000fc400030f1403 */
[----:B------:R-:W-:Y:S02]  /*18d0*/  @!P1 IADD3 R47, R43, R47, RZ ;  /* 0x0000002f2b2f9210 */ /* 0x000fe40007ffe0ff */
[----:B------:R-:W-:Y:S02]  /*18e0*/  @!P1 LEA R48, P6, R42, c[0x0][0x170], 0x2 ;  /* 0x00005c002a309a11 */ /* 0x000fe400078c10ff */
[----:B------:R-:W-:Y:S01]  /*18f0*/  ISETP.GE.AND.EX P4, PT, R50, c[0x0][0x1cc], PT, P4 ;  /* 0x0000730032007a0c */ /* 0x000fe20003f86340 */
[----:B0-----:R-:W-:Y:S01]  /*1900*/  CS2R R44, SRZ ;  /* 0x00000000002c7805 */ /* 0x001fe2000001ff00 */
[----:B------:R-:W-:Y:S02]  /*1910*/  @!P1 LEA.HI.X R49, R42, c[0x0][0x174], R47, 0x2, P6 ;  /* 0x00005d002a319a11 */ /* 0x000fe400030f142f */
[----:B------:R-:W-:Y:S01]  /*1920*/  CS2R R42, SRZ ;  /* 0x00000000002a7805 */ /* 0x000fe2000001ff00 */
[----:B------:R-:W-:Y:S02]  /*1930*/  ISETP.GT.U32.OR P4, PT, R72, 0x29f, P4 ;  /* 0x0000029f4800780c */ /* 0x000fe40002784470 */
[----:B------:R0:W2:Y:S01]  /*1940*/  @!P3 LDG.E.64 R44, [R2.64] ;  /* 0x0000000c022cb981 */ /* 0x0000a2000c1e1b00 */
[----:B------:R-:W-:-:S03]  /*1950*/  IADD3 R52, R0, 0x160, RZ ;  /* 0x0000016000347810 */ /* 0x000fc60007ffe0ff */
[----:B------:R1:W2:Y:S01]  /*1960*/  @!P2 LDG.E.64 R42, [R4.64] ;  /* 0x0000000c042aa981 */ /* 0x0002a2000c1e1b00 */
[----:B------:R-:W-:Y:S02]  /*1970*/  ISETP.GE.U32.AND P3, PT, R52, c[0x0][0x1c8], PT ;  /* 0x0000720034007a0c */ /* 0x000fe40003f66070 */
[----:B0-----:R-:W-:Y:S02]  /*1980*/  @!P5 MOV R2, R6 ;  /* 0x000000060002d202 */ /* 0x001fe40000000f00 */
[----:B------:R-:W-:Y:S01]  /*1990*/  @!P5 MOV R3, R9 ;  /* 0x000000090003d202 */ /* 0x000fe20000000f00 */
[----:B-1----:R-:W-:Y:S01]  /*19a0*/  @!P5 IMAD R5, R53, c[0x0][0x1c0], RZ ;  /* 0x000070003505da24 */ /* 0x002fe200078e02ff */
[----:B------:R-:W-:-:S03]  /*19b0*/  SHF.R.S32.HI R54, RZ, 0x1f, R52 ;  /* 0x0000001fff367819 */ /* 0x000fc60000011434 */
[----:B------:R-:W-:Y:S01]  /*19c0*/  @!P5 IMAD.WIDE.U32 R2, R51, c[0x0][0x1c0], R2 ;  /* 0x000070003302da25 */ /* 0x000fe200078e0002 */
[----:B------:R-:W-:-:S03]  /*19d0*/  IADD3 R59, R0, 0x170, RZ ;  /* 0x00000170003b7810 */ /* 0x000fc60007ffe0ff */
[----:B------:R-:W-:Y:S02]  /*19e0*/  @!P5 IMAD R5, R51, c[0x0][0x1c4], R5 ;  /* 0x000071003305da24 */ /* 0x000fe400078e0205 */
[----:B------:R-:W-:Y:S01]  /*19f0*/  @!P4 IMAD R46, R50, c[0x0][0x1c0], RZ ;  /* 0x00007000322eca24 */ /* 0x000fe200078e02ff */
[----:B------:R-:W-:Y:S02]  /*1a00*/  ISETP.GE.AND.EX P3, PT, R54, c[0x0][0x1cc], PT, P3 ;  /* 0x0000730036007a0c */ /* 0x000fe40003f66330 */
[----:B------:R-:W-:Y:S02]  /*1a10*/  ISETP.GE.U32.AND P2, PT, R59, c[0x0][0x1c8], PT ;  /* 0x000072003b007a0c */ /* 0x000fe40003f46070 */
[----:B------:R-:W-:Y:S02]  /*1a20*/  SHF.R.S32.HI R53, RZ, 0x1f, R59 ;  /* 0x0000001fff357819 */ /* 0x000fe4000001143b */
[----:B------:R-:W-:Y:S01]  /*1a30*/  @!P5 IADD3 R5, R3, R5, RZ ;  /* 0x000000050305d210 */ /* 0x000fe20007ffe0ff */
[----:B------:R-:W-:Y:S01]  /*1a40*/  @!P4 IMAD R3, R55, c[0x0][0x1c4], R46 ;  /* 0x000071003703ca24 */ /* 0x000fe200078e022e */
[----:B------:R-:W-:Y:S01]  /*1a50*/  ISETP.GT.U32.OR P3, PT, R72, 0x29f, P3 ;  /* 0x0000029f4800780c */ /* 0x000fe20001f64470 */
[----:B------:R-:W-:Y:S01]  /*1a60*/  CS2R R46, SRZ ;  /* 0x00000000002e7805 */ /* 0x000fe2000001ff00 */
[----:B------:R-:W-:-:S02]  /*1a70*/  ISETP.GE.AND.EX P2, PT, R53, c[0x0][0x1cc], PT, P2 ;  /* 0x0000730035007a0c */ /* 0x000fc40003f46320 */
[----:B------:R-:W-:Y:S02]  /*1a80*/  @!P5 LEA R4, P6, R2, c[0x0][0x170], 0x2 ;  /* 0x00005c000204da11 */ /* 0x000fe400078c10ff */
[----:B------:R-:W-:Y:S01]  /*1a90*/  @!P4 MOV R50, R6 ;  /* 0x000000060032c202 */ /* 0x000fe20000000f00 */
[----:B------:R0:W4:Y:S01]  /*1aa0*/  @!P1 LDG.E.64 R46, [R48.64] ;  /* 0x0000000c302e9981 */ /* 0x000122000c1e1b00 */
        /* <DEDUP_REMOVED lines=10> */
[----:B------:R0:W5:Y:S01]  /*1b50*/  @!P5 LDG.E.64 R48, [R4.64] ;  /* 0x0000000c0430d981 */ /* 0x000162000c1e1b00 */
        /* <DEDUP_REMOVED lines=28> */
[----:B------:R0:W5:Y:S04]  /*1d20*/  @!P4 LDG.E.64 R50, [R2.64] ;  /* 0x0000000c0232c981 */ /* 0x000168000c1e1b00 */
[----:B------:R-:W-:Y:S01]  /*1d30*/  @!P5 IMAD.WIDE.U32 R58, R55, c[0x0][0x1c0], R58 ;  /* 0x00007000373ada25 */ /* 0x000fe200078e003a */
[----:B------:R-:W-:-:S03]  /*1d40*/  IADD3 R63, R0, 0x1a0, RZ ;  /* 0x000001a0003f7810 */ /* 0x000fc60007ffe0ff */
[----:B------:R-:W-:Y:S02]  /*1d50*/  @!P1 IMAD R54, R54, c[0x0][0x1c0], RZ ;  /* 0x0000700036369a24 */ /* 0x000fe400078e02ff */
[----:B0-----:R-:W-:Y:S01]  /*1d60*/  @!P5 IMAD R3, R55, c[0x0][0x1c4], R52 ;  /* 0x000071003703da24 */ /* 0x001fe200078e0234 */
[----:B------:R-:W-:Y:S01]  /*1d70*/  @!P1 MOV R55, R9 ;  /* 0x0000000900379202 */ /* 0x000fe20000000f00 */
[----:B------:R-:W-:-:S03]  /*1d80*/  CS2R R52, SRZ ;  /* 0x0000000000347805 */ /* 0x000fc6000001ff00 */
[----:B------:R-:W-:Y:S01]  /*1d90*/  @!P5 IADD3 R3, R59, R3, RZ ;  /* 0x000000033b03d210 */ /* 0x000fe20007ffe0ff */
[----:B------:R-:W-:Y:S01]  /*1da0*/  @!P1 IMAD R59, R60, c[0x0][0x1c4], R54 ;  /* 0x000071003c3b9a24 */ /* 0x000fe200078e0236 */
[----:B------:R-:W-:Y:S01]  /*1db0*/  @!P1 MOV R54, R6 ;  /* 0x0000000600369202 */ /* 0x000fe20000000f00 */
[----:B------:R0:W5:Y:S01]  /*1dc0*/  @!P3 LDG.E.64 R52, [R56.64] ;  /* 0x0000000c3834b981 */ /* 0x000162000c1e1b00 */
[----:B------:R-:W-:Y:S02]  /*1dd0*/  ISETP.GE.U32.AND P4, PT, R63, c[0x0][0x1c8], PT ;  /* 0x000072003f007a0c */ /* 0x000fe40003f86070 */
[----:B------:R-:W-:Y:S02]  /*1de0*/  SHF.R.S32.HI R64, RZ, 0x1f, R63 ;  /* 0x0000001fff407819 */ /* 0x000fe4000001143f */
[----:B------:R-:W-:Y:S01]  /*1df0*/  IADD3 R67, R0, 0x1b0, RZ ;  /* 0x000001b000437810 */ /* 0x000fe20007ffe0ff */
[----:B------:R-:W-:Y:S01]  /*1e00*/  @!P1 IMAD.WIDE.U32 R54, R60, c[0x0][0x1c0], R54 ;  /* 0x000070003c369a25 */ /* 0x000fe200078e0036 */
[----:B------:R-:W-:-:S02]  /*1e10*/  ISETP.GE.AND.EX P4, PT, R64, c[0x0][0x1cc], PT, P4 ;  /* 0x0000730040007a0c */ /* 0x000fc40003f86340 */
[C---:B------:R-:W-:Y:S02]  /*1e20*/  @!P5 LEA R2, P6, R58.reuse, c[0x0][0x170], 0x2 ;  /* 0x00005c003a02da11 */ /* 0x040fe400078c10ff */
[----:B------:R-:W-:Y:S02]  /*1e30*/  ISETP.GE.U32.AND P3, PT, R67, c[0x0][0x1c8], PT ;  /* 0x0000720043007a0c */ /* 0x000fe40003f66070 */
[----:B------:R-:W-:Y:S02]  /*1e40*/  SHF.R.S32.HI R62, RZ, 0x1f, R67 ;  /* 0x0000001fff3e7819 */ /* 0x000fe40000011443 */
[----:B------:R-:W-:Y:S02]  /*1e50*/  @!P5 LEA.HI.X R3, R58, c[0x0][0x174], R3, 0x2, P6 ;  /* 0x00005d003a03da11 */ /* 0x000fe400030f1403 */
[----:B------:R-:W-:Y:S02]  /*1e60*/  ISETP.GT.U32.OR P4, PT, R72, 0x29f, P4 ;  /* 0x0000029f4800780c */ /* 0x000fe40002784470 */
[----:B------:R-:W-:-:S02]  /*1e70*/  @!P1 IADD3 R59, R55, R59, RZ ;  /* 0x0000003b373b9210 */ /* 0x000fc40007ffe0ff */
[----:B------:R-:W-:Y:S02]  /*1e80*/  @!P1 LEA R60, P6, R54, c[0x0][0x170], 0x2 ;  /* 0x00005c00363c9a11 */ /* 0x000fe400078c10ff */
[----:B------:R-:W-:Y:S02]  /*1e90*/  ISETP.GE.AND.EX P3, PT, R62, c[0x0][0x1cc], PT, P3 ;  /* 0x000073003e007a0c */ /* 0x000fe40003f66330 */
[----:B------:R-:W-:Y:S01]  /*1ea0*/  @!P1 LEA.HI.X R61, R54, c[0x0][0x174], R59, 0x2, P6 ;  /* 0x00005d00363d9a11 */ /* 0x000fe200030f143b */
[----:B0-----:R-:W-:Y:S01]  /*1eb0*/  CS2R R56, SRZ ;  /* 0x0000000000387805 */ /* 0x001fe2000001ff00 */
[----:B------:R-:W-:Y:S01]  /*1ec0*/  CS2R R54, SRZ ;  /* 0x0000000000367805 */ /* 0x000fe2000001ff00 */
[----:B------:R-:W-:Y:S02]  /*1ed0*/  ISETP.GT.U32.OR P3, PT, R72, 0x29f, P3 ;  /* 0x0000029f4800780c */ /* 0x000fe40001f64470 */
[C---:B------:R-:W-:Y:S02]  /*1ee0*/  IADD3 R66, R0.reuse, 0x1c0, RZ ;  /* 0x000001c000427810 */ /* 0x040fe40007ffe0ff */
[----:B------:R-:W-:Y:S01]  /*1ef0*/  IADD3 R71, R0, 0x1d0, RZ ;  /* 0x000001d000477810 */ /* 0x000fe20007ffe0ff */
[----:B------:R0:W5:Y:S01]  /*1f00*/  @!P2 LDG.E.64 R54, [R4.64] ;  /* 0x0000000c0436a981 */ /* 0x000162000c1e1b00 */
[----:B------:R-:W-:-:S02]  /*1f10*/  ISETP.GE.U32.AND P2, PT, R66, c[0x0][0x1c8], PT ;  /* 0x0000720042007a0c */ /* 0x000fc40003f46070 */
[----:B------:R-:W-:Y:S01]  /*1f20*/  SHF.R.S32.HI R65, RZ, 0x1f, R66 ;  /* 0x0000001fff417819 */ /* 0x000fe20000011442 */
[----:B------:R1:W5:Y:S01]  /*1f30*/  @!P5 LDG.E.64 R56, [R2.64] ;  /* 0x0000000c0238d981 */ /* 0x000362000c1e1b00 */
[----:B------:R-:W-:Y:S01]  /*1f40*/  ISETP.GE.U32.AND P5, PT, R71, c[0x0][0x1c8], PT ;  /* 0x0000720047007a0c */ /* 0x000fe20003fa6070 */
[----:B0-----:R-:W-:Y:S01]  /*1f50*/  @!P4 IMAD R5, R64, c[0x0][0x1c0], RZ ;  /* 0x000070004005ca24 */ /* 0x001fe200078e02ff */
[----:B------:R-:W-:Y:S02]  /*1f60*/  SHF.R.S32.HI R64, RZ, 0x1f, R71 ;  /* 0x0000001fff407819 */ /* 0x000fe40000011447 */
[-C--:B-1----:R-:W-:Y:S02]  /*1f70*/  @!P4 MOV R2, R6.reuse ;  /* 0x000000060002c202 */ /* 0x082fe40000000f00 */
[----:B------:R-:W-:Y:S01]  /*1f80*/  @!P4 MOV R3, R9 ;  /* 0x000000090003c202 */ /* 0x000fe20000000f00 */
[----:B------:R-:W-:Y:S01]  /*1f90*/  @!P4 IMAD R5, R63, c[0x0][0x1c4], R5 ;  /* 0x000071003f05ca24 */ /* 0x000fe200078e0205 */
[----:B------:R-:W-:Y:S01]  /*1fa0*/  ISETP.GE.AND.EX P2, PT, R65, c[0x0][0x1cc], PT, P2 ;  /* 0x0000730041007a0c */ /* 0x000fe20003f46320 */
[----:B------:R-:W-:Y:S01]  /*1fb0*/  @!P3 IMAD R58, R62, c[0x0][0x1c0], RZ ;  /* 0x000070003e3aba24 */ /* 0x000fe200078e02ff */
[----:B------:R-:W-:Y:S01]  /*1fc0*/  ISETP.GE.AND.EX P5, PT, R64, c[0x0][0x1cc], PT, P5 ;  /* 0x0000730040007a0c */ /* 0x000fe20003fa6350 */
[----:B------:R-:W-:Y:S01]  /*1fd0*/  @!P4 IMAD.WIDE.U32 R2, R63, c[0x0][0x1c0], R2 ;  /* 0x000070003f02ca25 */ /* 0x000fe200078e0002 */
[----:B------:R-:W-:-:S02]  /*1fe0*/  @!P3 MOV R62, R6 ;  /* 0x00000006003eb202 */ /* 0x000fc40000000f00 */
[----:B------:R-:W-:Y:S02]  /*1ff0*/  @!P3 MOV R63, R9 ;  /* 0x00000009003fb202 */ /* 0x000fe40000000f00 */
[C---:B------:R-:W-:Y:S02]  /*2000*/  ISETP.GT.U32.OR P2, PT, R72.reuse, 0x29f, P2 ;  /* 0x0000029f4800780c */ /* 0x040fe40001744470 */
[----:B------:R-:W-:Y:S01]  /*2010*/  ISETP.GT.U32.OR P5, PT, R72, 0x29f, P5 ;  /* 0x0000029f4800780c */ /* 0x000fe20002fa4470 */
[----:B------:R-:W-:Y:S01]  /*2020*/  @!P3 IMAD.WIDE.U32 R62, R67, c[0x0][0x1c0], R62 ;  /* 0x00007000433eba25 */ /* 0x000fe200078e003e */
[----:B------:R-:W-:Y:S02]  /*2030*/  @!P4 IADD3 R5, R3, R5, RZ ;  /* 0x000000050305c210 */ /* 0x000fe40007ffe0ff */
[C---:B------:R-:W-:Y:S01]  /*2040*/  @!P4 LEA R4, P6, R2.reuse, c[0x0][0x170], 0x2 ;  /* 0x00005c000204ca11 */ /* 0x040fe200078c10ff */
[----:B------:R-:W-:Y:S02]  /*2050*/  @!P3 IMAD R3, R67, c[0x0][0x1c4], R58 ;  /* 0x000071004303ba24 */ /* 0x000fe400078e023a */
[----:B------:R-:W-:Y:S01]  /*2060*/  CS2R R58, SRZ ;  /* 0x00000000003a7805 */ /* 0x000fe2000001ff00 */
[----:B------:R-:W-:-:S02]  /*2070*/  @!P4 LEA.HI.X R5, R2, c[0x0][0x174], R5, 0x2, P6 ;  /* 0x00005d000205ca11 */ /* 0x000fc400030f1405 */
[----:B------:R-:W-:Y:S02]  /*2080*/  @!P3 IADD3 R3, R63, R3, RZ ;  /* 0x000000033f03b210 */ /* 0x000fe40007ffe0ff */
[----:B------:R-:W-:Y:S01]  /*2090*/  @!P3 LEA R2, P6, R62, c[0x0][0x170], 0x2 ;  /* 0x00005c003e02ba11 */ /* 0x000fe200078c10ff */
[----:B------:R0:W5:Y:S01]  /*20a0*/  @!P1 LDG.E.64 R58, [R60.64] ;  /* 0x0000000c3c3a9981 */ /* 0x000162000c1e1b00 */
[----:B------:R-:W-:Y:S01]  /*20b0*/  IADD3 R69, R0, 0x1e0, RZ ;  /* 0x000001e000457810 */ /* 0x000fe20007ffe0ff */
[----:B------:R-:W-:Y:S01]  /*20c0*/  @!P5 IMAD R68, R64, c[0x0][0x1c0], RZ ;  /* 0x000070004044da24 */ /* 0x000fe200078e02ff */
[----:B------:R-:W-:Y:S01]  /*20d0*/  @!P3 LEA.HI.X R3, R62, c[0x0][0x174], R3, 0x2, P6 ;  /* 0x00005d003e03ba11 */ /* 0x000fe200030f1403 */
[----:B------:R-:W-:Y:S01]  /*20e0*/  @!P2 IMAD R62, R65, c[0x0][0x1c0], RZ ;  /* 0x00007000413eaa24 */ /* 0x000fe200078e02ff */
[----:B------:R-:W-:Y:S02]  /*20f0*/  @!P2 MOV R64, R6 ;  /* 0x000000060040a202 */ /* 0x000fe40000000f00 */
[----:B------:R-:W-:Y:S01]  /*2100*/  @!P2 MOV R65, R9 ;  /* 0x000000090041a202 */ /* 0x000fe20000000f00 */
[----:B0-----:R-:W-:Y:S01]  /*2110*/  CS2R R60, SRZ ;  /* 0x00000000003c7805 */ /* 0x001fe2000001ff00 */
[----:B------:R-:W-:-:S02]  /*2120*/  ISETP.GE.U32.AND P1, PT, R69, c[0x0][0x1c8], PT ;  /* 0x0000720045007a0c */ /* 0x000fc40003f26070 */
[----:B------:R-:W-:Y:S01]  /*2130*/  SHF.R.S32.HI R70, RZ, 0x1f, R69 ;  /* 0x0000001fff467819 */ /* 0x000fe20000011445 */
[----:B------:R-:W-:Y:S02]  /*2140*/  @!P2 IMAD.WIDE.U32 R64, R66, c[0x0][0x1c0], R64 ;  /* 0x000070004240aa25 */ /* 0x000fe400078e0040 */
[----:B------:R0:W5:Y:S01]  /*2150*/  @!P4 LDG.E.64 R60, [R4.64] ;  /* 0x0000000c043cc981 */ /* 0x000162000c1e1b00 */
[----:B------:R-:W-:Y:S02]  /*2160*/  ISETP.GE.AND.EX P1, PT, R70, c[0x0][0x1cc], PT, P1 ;  /* 0x0000730046007a0c */ /* 0x000fe40003f26310 */
[----:B------:R-:W-:Y:S02]  /*2170*/  @!P5 MOV R67, R9 ;  /* 0x000000090043d202 */ /* 0x000fe40000000f00 */
[----:B------:R-:W-:Y:S01]  /*2180*/  ISETP.GT.U32.OR P1, PT, R72, 0x29f, P1 ;  /* 0x0000029f4800780c */ /* 0x000fe20000f24470 */
[----:B0-----:R-:W-:Y:S01]  /*2190*/  @!P2 IMAD R5, R66, c[0x0][0x1c4], R62 ;  /* 0x000071004205aa24 */ /* 0x001fe200078e023e */
[----:B------:R-:W-:Y:S01]  /*21a0*/  @!P5 MOV R66, R6 ;  /* 0x000000060042d202 */ /* 0x000fe20000000f00 */
[----:B------:R-:W-:Y:S01]  /*21b0*/  CS2R R62, SRZ ;  /* 0x00000000003e7805 */ /* 0x000fe2000001ff00 */
[----:B------:R-:W-:-:S02]  /*21c0*/  @!P2 LEA R4, P4, R64, c[0x0][0x170], 0x2 ;  /* 0x00005c004004aa11 */ /* 0x000fc400078810ff */
[----:B------:R-:W-:Y:S01]  /*21d0*/  @!P2 IADD3 R5, R65, R5, RZ ;  /* 0x000000054105a210 */ /* 0x000fe20007ffe0ff */
[C---:B------:R-:W-:Y:S02]  /*21e0*/  @!P5 IMAD R68, R71.reuse, c[0x0][0x1c4], R68 ;  /* 0x000071004744da24 */ /* 0x040fe400078e0244 */
[----:B------:R-:W-:Y:S01]  /*21f0*/  @!P5 IMAD.WIDE.U32 R66, R71, c[0x0][0x1c0], R66 ;  /* 0x000070004742da25 */ /* 0x000fe200078e0042 */
[----:B------:R-:W-:Y:S01]  /*2200*/  @!P2 LEA.HI.X R5, R64, c[0x0][0x174], R5, 0x2, P4 ;  /* 0x00005d004005aa11 */ /* 0x000fe200020f1405 */
[----:B------:R0:W5:Y:S01]  /*2210*/  @!P3 LDG.E.64 R62, [R2.64] ;  /* 0x0000000c023eb981 */ /* 0x000162000c1e1b00 */
[----:B------:R-:W-:Y:S02]  /*2220*/  CS2R R64, SRZ ;  /* 0x0000000000407805 */ /* 0x000fe4000001ff00 */
[----:B------:R-:W-:-:S04]  /*2230*/  @!P5 IADD3 R68, R67, R68, RZ ;  /* 0x000000444344d210 */ /* 0x000fc80007ffe0ff */
[----:B------:R1:W5:Y:S01]  /*2240*/  @!P2 LDG.E.64 R64, [R4.64] ;  /* 0x0000000c0440a981 */ /* 0x000362000c1e1b00 */
[----:B0-----:R-:W-:-:S04]  /*2250*/  @!P5 LEA R2, P3, R66, c[0x0][0x170], 0x2 ;  /* 0x00005c004202da11 */ /* 0x001fc800078610ff */
[----:B------:R-:W-:Y:S01]  /*2260*/  @!P5 LEA.HI.X R3, R66, c[0x0][0x174], R68, 0x2, P3 ;  /* 0x00005d004203da11 */ /* 0x000fe200018f1444 */
[----:B------:R-:W-:Y:S01]  /*2270*/  @!P1 IMAD R68, R70, c[0x0][0x1c0], RZ ;  /* 0x0000700046449a24 */ /* 0x000fe200078e02ff */
[----:B-1----:R-:W-:Y:S02]  /*2280*/  @!P1 MOV R4, R6 ;  /* 0x0000000600049202 */ /* 0x002fe40000000f00 */
[----:B------:R-:W-:Y:S01]  /*2290*/  @!P1 MOV R5, R9 ;  /* 0x0000000900059202 */ /* 0x000fe20000000f00 */
[----:B------:R-:W-:Y:S01]  /*22a0*/  CS2R R66, SRZ ;  /* 0x0000000000427805 */ /* 0x000fe2000001ff00 */
[----:B------:R-:W-:-:S03]  /*22b0*/  @!P1 IMAD R68, R69, c[0x0][0x1c4], R68 ;  /* 0x0000710045449a24 */ /* 0x000fc600078e0244 */
[----:B------:R-:W-:Y:S01]  /*22c0*/  @!P1 IMAD.WIDE.U32 R4, R69, c[0x0][0x1c0], R4 ;  /* 0x0000700045049a25 */ /* 0x000fe200078e0004 */
[----:B------:R-:W-:Y:S01]  /*22d0*/  IADD3 R70, R0, 0x1f0, RZ ;  /* 0x000001f000467810 */ /* 0x000fe20007ffe0ff */
[----:B------:R0:W5:Y:S03]  /*22e0*/  @!P5 LDG.E.64 R66, [R2.64] ;  /* 0x0000000c0242d981 */ /* 0x000166000c1e1b00 */
[----:B------:R-:W-:Y:S02]  /*22f0*/  @!P1 IADD3 R68, R5, R68, RZ ;  /* 0x0000004405449210 */ /* 0x000fe40007ffe0ff */
[----:B------:R-:W-:Y:S02]  /*2300*/  ISETP.GE.U32.AND P2, PT, R70, c[0x0][0x1c8], PT ;  /* 0x0000720046007a0c */ /* 0x000fe40003f46070 */
[----:B0-----:R-:W-:Y:S02]  /*2310*/  @!P1 LEA R2, P3, R4, c[0x0][0x170], 0x2 ;  /* 0x00005c0004029a11 */ /* 0x001fe400078610ff */
[----:B------:R-:W-:-:S02]  /*2320*/  SHF.R.S32.HI R71, RZ, 0x1f, R70 ;  /* 0x0000001fff477819 */ /* 0x000fc40000011446 */
[----:B------:R-:W-:Y:S02]  /*2330*/  @!P1 LEA.HI.X R3, R4, c[0x0][0x174], R68, 0x2, P3 ;  /* 0x00005d0004039a11 */ /* 0x000fe400018f1444 */
[----:B------:R-:W-:Y:S01]  /*2340*/  CS2R R68, SRZ ;  /* 0x0000000000447805 */ /* 0x000fe2000001ff00 */
[----:B------:R-:W-:-:S04]  /*2350*/  ISETP.GE.AND.EX P2, PT, R71, c[0x0][0x1cc], PT, P2 ;  /* 0x0000730047007a0c */ /* 0x000fc80003f46320 */
[----:B------:R-:W-:Y:S01]  /*2360*/  ISETP.GT.U32.OR P2, PT, R72, 0x29f, P2 ;  /* 0x0000029f4800780c */ /* 0x000fe20001744470 */
[----:B------:R0:W5:-:S12]  /*2370*/  @!P1 LDG.E.64 R68, [R2.64] ;  /* 0x0000000c02449981 */ /* 0x000158000c1e1b00 */
[----:B------:R-:W-:Y:S01]  /*2380*/  @!P2 MOV R4, R6 ;  /* 0x000000060004a202 */ /* 0x000fe20000000f00 */
[----:B0-----:R-:W-:Y:S01]  /*2390*/  @!P2 IMAD R2, R71, c[0x0][0x1c0], RZ ;  /* 0x000070004702aa24 */ /* 0x001fe200078e02ff */
[----:B------:R-:W-:-:S03]  /*23a0*/  @!P2 MOV R5, R9 ;  /* 0x000000090005a202 */ /* 0x000fc60000000f00 */
[C---:B------:R-:W-:Y:S02]  /*23b0*/  @!P2 IMAD R2, R70.reuse, c[0x0][0x1c4], R2 ;  /* 0x000071004602aa24 */ /* 0x040fe400078e0202 */
[----:B------:R-:W-:-:S05]  /*23c0*/  @!P2 IMAD.WIDE.U32 R4, R70, c[0x0][0x1c0], R4 ;  /* 0x000070004604aa25 */ /* 0x000fca00078e0004 */
[----:B------:R-:W-:Y:S02]  /*23d0*/  @!P2 IADD3 R3, R5, R2, RZ ;  /* 0x000000020503a210 */ /* 0x000fe40007ffe0ff */
[----:B------:R-:W-:Y:S01]  /*23e0*/  @!P2 LEA R2, P1, R4, c[0x0][0x170], 0x2 ;  /* 0x00005c000402aa11 */ /* 0x000fe200078210ff */
[----:B------:R-:W-:-:S03]  /*23f0*/  CS2R R70, SRZ ;  /* 0x0000000000467805 */ /* 0x000fc6000001ff00 */
[----:B------:R-:W-:-:S05]  /*2400*/  @!P2 LEA.HI.X R3, R4, c[0x0][0x174], R3, 0x2, P1 ;  /* 0x00005d000403aa11 */ /* 0x000fca00008f1403 */
[----:B------:R2:W5:Y:S02]  /*2410*/  @!P2 LDG.E.64 R70, [R2.64] ;  /* 0x0000000c0246a981 */ /* 0x000564000c1e1b00 */
[----:B--2---:R-:W-:Y:S02]  /*2420*/  FMUL.FTZ R2, R77, R77 ;  /* 0x0000004d4d027220 */ /* 0x004fe40000410000 */
[----:B------:R-:W-:Y:S02]  /*2430*/  FMUL.FTZ R3, R11, R11 ;  /* 0x0000000b0b037220 */ /* 0x000fe40000410000 */
[----:B------:R-:W-:Y:S02]  /*2440*/  FFMA.FTZ R2, R76, R76, R2 ;  /* 0x0000004c4c027223 */ /* 0x000fe40000010002 */
[----:B------:R-:W-:Y:S02]  /*2450*/  FFMA.FTZ R3, R10, R10, R3 ;  /* 0x0000000a0a037223 */ /* 0x000fe40000010003 */
[----:B------:R-:W-:-:S04]  /*2460*/  FADD.FTZ R2, RZ, R2 ;  /* 0x00000002ff027221 */ /* 0x000fc80000010000 */
[----:B------:R-:W-:Y:S02]  /*2470*/  FADD.FTZ R2, R2, R3 ;  /* 0x0000000302027221 */ /* 0x000fe40000010000 */
[----:B---3--:R-:W-:-:S04]  /*2480*/  FMUL.FTZ R3, R13, R13 ;  /* 0x0000000d0d037220 */ /* 0x008fc80000410000 */
[----:B------:R-:W-:-:S04]  /*2490*/  FFMA.FTZ R3, R12, R12, R3 ;  /* 0x0000000c0c037223 */ /* 0x000fc80000010003 */
[----:B------:R-:W-:Y:S02]  /*24a0*/  FADD.FTZ R2, R2, R3 ;  /* 0x0000000302027221 */ /* 0x000fe40000010000 */
[----:B----4-:R-:W-:-:S04]  /*24b0*/  FMUL.FTZ R3, R15, R15 ;  /* 0x0000000f0f037220 */ /* 0x010fc80000410000 */
[----:B------:R-:W-:-:S04]  /*24c0*/  FFMA.FTZ R3, R14, R14, R3 ;  /* 0x0000000e0e037223 */ /* 0x000fc80000010003 */
[----:B------:R-:W-:Y:S02]  /*24d0*/  FADD.FTZ R2, R2, R3 ;  /* 0x0000000302027221 */ /* 0x000fe40000010000 */
[----:B-----5:R-:W-:-:S04]  /*24e0*/  FMUL.FTZ R3, R17, R17 ;  /* 0x0000001111037220 */ /* 0x020fc80000410000 */
[----:B------:R-:W-:-:S04]  /*24f0*/  FFMA.FTZ R3, R16, R16, R3 ;  /* 0x0000001010037223 */ /* 0x000fc80000010003 */
[----:B------:R-:W-:Y:S02]  /*2500*/  FADD.FTZ R2, R2, R3 ;  /* 0x0000000302027221 */ /* 0x000fe40000010000 */
[----:B------:R-:W-:-:S04]  /*2510*/  FMUL.FTZ R3, R19, R19 ;  /* 0x0000001313037220 */ /* 0x000fc80000410000 */
        /* <DEDUP_REMOVED lines=77> */
[----:B------:R-:W-:Y:S02]  /*29f0*/  FADD.FTZ R3, R76, R77 ;  /* 0x0000004d4c037221 */ /* 0x000fe40000010000 */
[----:B------:R-:W-:Y:S02]  /*2a00*/  FADD.FTZ R4, R10, R11 ;  /* 0x0000000b0a047221 */ /* 0x000fe40000010000 */
[----:B------:R-:W-:-:S04]  /*2a10*/  FADD.FTZ R3, RZ, R3 ;  /* 0x00000003ff037221 */ /* 0x000fc80000010000 */
[----:B------:R-:W-:Y:S02]  /*2a20*/  FADD.FTZ R3, R3, R4 ;  /* 0x0000000403037221 */ /* 0x000fe40000010000 */
[----:B------:R-:W-:-:S04]  /*2a30*/  FADD.FTZ R4, R12, R13 ;  /* 0x0000000d0c047221 */ /* 0x000fc80000010000 */
        /* <DEDUP_REMOVED lines=55> */
[----:B------:R-:W-:Y:S01]  /*2db0*/  FADD.FTZ R3, R68, R69 ;  /* 0x0000004544037221 */ /* 0x000fe20000010000 */
[----:B------:R-:W0:Y:S03]  /*2dc0*/  S2R R73, SR_LANEID ;  /* 0x0000000000497919 */ /* 0x000e260000000000 */
[----:B------:R-:W-:Y:S02]  /*2dd0*/  FADD.FTZ R4, R4, R3 ;  /* 0x0000000304047221 */ /* 0x000fe40000010000 */
[----:B------:R-:W-:Y:S02]  /*2de0*/  FMUL.FTZ R3, R71, R71 ;  /* 0x0000004747037220 */ /* 0x000fe40000410000 */
[----:B------:R-:W-:-:S02]  /*2df0*/  FADD.FTZ R5, R70, R71 ;  /* 0x0000004746057221 */ /* 0x000fc40000010000 */
        /* <DEDUP_REMOVED lines=39> */
[----:B------:R-:W-:Y:S04]  /*3070*/  STL.64 [R1+0x20], R10 ;  /* 0x0000200a01007387 */ /* 0x000fe80000100a00 */
[----:B------:R-:W-:Y:S04]  /*3080*/  STL.64 [R1+0x18], R8 ;  /* 0x0000180801007387 */ /* 0x000fe80000100a00 */
[----:B------:R-:W1:Y:S04]  /*3090*/  LDS.128 R8, [0x20] ;  /* 0x00002000ff087984 */ /* 0x000e680000000c00 */
[----:B-1----:R-:W-:Y:S04]  /*30a0*/  STL.64 [R1], R8 ;  /* 0x0000000801007387 */ /* 0x002fe80000100a00 */
[----:B------:R1:W-:Y:S04]  /*30b0*/  STL.64 [R1+0x8], R10 ;  /* 0x0000080a01007387 */ /* 0x0003e80000100a00 */
[----:B-1----:R1:W5:Y:S04]  /*30c0*/  LDL.LU.64 R10, [R1+0x20] ;  /* 0x00002000010a7983 */ /* 0x0023680000300a00 */
[----:B------:R1:W5:Y:S04]  /*30d0*/  LDL.LU.64 R8, [R1+0x18] ;  /* 0x0000180001087983 */ /* 0x0003680000300a00 */
[----:B------:R-:W2:Y:S04]  /*30e0*/  LDL.LU R2, [R1] ;  /* 0x0000000001027983 */ /* 0x000ea80000300800 */
[----:B------:R-:W3:Y:S04]  /*30f0*/  LDL.LU R3, [R1+0x4] ;  /* 0x0000040001037983 */ /* 0x000ee80000300800 */
[----:B------:R-:W4:Y:S04]  /*3100*/  LDL.LU R5, [R1+0x8] ;  /* 0x0000080001057983 */ /* 0x000f280000300800 */
[----:B------:R-:W4:Y:S01]  /*3110*/  LDL.LU R4, [R1+0xc] ;  /* 0x00000c0001047983 */ /* 0x000f220000300800 */
[----:B--2---:R-:W-:-:S02]  /*3120*/  FADD.FTZ R2, R72, R2 ;  /* 0x0000000248027221 */ /* 0x004fc40000010000 */
[----:B---3--:R-:W-:Y:S02]  /*3130*/  FADD.FTZ R3, R73, R3 ;  /* 0x0000000349037221 */ /* 0x008fe40000010000 */
[----:B0-----:R-:W0:Y:S01]  /*3140*/  LDS.128 R72, [0x30] ;  /* 0x00003000ff487984 */ /* 0x001e220000000c00 */
[----:B----4-:R-:W-:Y:S02]  /*3150*/  FADD.FTZ R2, R2, R5 ;  /* 0x0000000502027221 */ /* 0x010fe40000010000 */
[----:B------:R-:W-:Y:S02]  /*3160*/  FADD.FTZ R3, R3, R4 ;  /* 0x0000000403037221 */ /* 0x000fe40000010000 */
        /* <DEDUP_REMOVED lines=44> */
.L_x_4586:
[----:B-1----:R-:W-:Y:S05]  /*3430*/  BSYNC B0 ;  /* 0x0000000000007941 */ /* 0x002fea0003800000 */
.L_x_4585:
        /* <DEDUP_REMOVED lines=34> */
.L_x_4589:
[----:B------:R-:W2:Y:S01]  /*3660*/  LDG.E.STRONG.GPU R5, [R2.64] ;  /* 0x0000000c02057981 */ /* 0x000ea2000c1ef900 */
[----:B------:R-:W-:Y:S01]  /*3670*/  YIELD ;  /* 0x0000000000007946 */ /* 0x000fe20003800000 */
[----:B--2---:R-:W-:Y:S01]  /*3680*/  ISETP.NE.AND P1, PT, R5, R4, PT ;  /* 0x000000040500720c */ /* 0x004fe20003f25270 */
[----:B------:R-:W-:-:S12]  /*3690*/  CCTL.IVALL ;  /* 0x00000000ff00798f */ /* 0x000fd80002000000 */
[----:B------:R-:W-:Y:S05]  /*36a0*/  @P1 BRA `(.L_x_4589) ;  /* 0xffffffb000001947 */ /* 0x000fea000383ffff */
.L_x_4588:
        /* <DEDUP_REMOVED lines=11> */
.L_x_4591:
        /* <DEDUP_REMOVED lines=9> */
[----:B------:R-:W-:Y:S01]  /*37f0*/  @!P1 SHF.L.U32 R4, R4, 0x1, RZ ;  /* 0x0000000104049819 */ /* 0x000fe200000006ff */
[----:B------:R-:W-:-:S04]  /*3800*/  UIADD3 UR6, UR5, 0x1, URZ ;  /* 0x0000000105067890 */ /* 0x000fc8000fffe03f */
[----:B------:R-:W-:-:S04]  /*3810*/  @!P1 IMAD.WIDE R4, R4, R5, c[0x0][0x198] ;  /* 0x0000660004049625 */ /* 0x000fc800078e0205 */
[----:B0-----:R-:W-:-:S04]  /*3820*/  @!P1 IMAD R3, R74, c[0x0][0x10], R3 ;  /* 0x000004004a039a24 */ /* 0x001fc800078e0203 */
[----:B------:R-:W-:Y:S01]  /*3830*/  @!P1 IMAD.WIDE.U32 R4, R3, 0x8, R4 ;  /* 0x0000000803049825 */ /* 0x000fe200078e0004 */
[----:B------:R-:W-:-:S04]  /*3840*/  MOV R3, UR6 ;  /* 0x0000000600037c02 */ /* 0x000fc80008000f00 */
[----:B------:R-:W-:Y:S01]  /*3850*/  ISETP.EQ.OR P2, PT, R3, UR16, P3 ;  /* 0x0000001003007c0c */ /* 0x000fe20009f42670 */
[----:B------:R0:W2:Y:S02]  /*3860*/  @!P1 LDG.E.64 R74, [R4.64] ;  /* 0x0000000c044a9981 */ /* 0x0000a4000c1e1b00 */
[----:B0-----:R-:W-:-:S10]  /*3870*/  MOV R4, UR4 ;  /* 0x0000000400047c02 */ /* 0x001fd40008000f00 */
[----:B------:R-:W0:Y:S01]  /*3880*/  @!P2 S2R R3, SR_CTAID.Y ;  /* 0x000000000003a919 */ /* 0x000e220000002600 */
[----:B------:R-:W-:Y:S02]  /*3890*/  MOV R5, UR6 ;  /* 0x0000000600057c02 */ /* 0x000fe40008000f00 */
        /* <DEDUP_REMOVED lines=8> */
[----:B------:R-:W3:Y:S01]  /*3920*/  @!P2 LDG.E.64 R4, [R4.64] ;  /* 0x0000000c0404a981 */ /* 0x000ee2000c1e1b00 */
[----:B------:R-:W-:-:S06]  /*3930*/  UIADD3 UR6, UR5, 0x2, URZ ;  /* 0x0000000205067890 */ /* 0x000fcc000fffe03f */
[----:B------:R-:W-:-:S04]  /*3940*/  MOV R3, UR6 ;  /* 0x0000000600037c02 */ /* 0x000fc80008000f00 */
[----:B------:R-:W-:-:S13]  /*3950*/  ISETP.EQ.OR P4, PT, R3, UR16, P3 ;  /* 0x0000001003007c0c */ /* 0x000fda0009f82670 */
[----:B------:R-:W0:Y:S01]  /*3960*/  @!P4 S2R R3, SR_CTAID.Y ;  /* 0x000000000003c919 */ /* 0x000e220000002600 */
[----:B--2---:R-:W-:Y:S01]  /*3970*/  @!P1 FADD.FTZ R72, R72, R74 ;  /* 0x0000004a48489221 */ /* 0x004fe20000010000 */
[----:B------:R-:W-:-:S04]  /*3980*/  MOV R74, UR4 ;  /* 0x00000004004a7c02 */ /* 0x000fc80008000f00 */
[----:B------:R-:W-:-:S05]  /*3990*/  @!P4 LOP3.LUT R74, R74, 0x1, RZ, 0xc0, !PT ;  /* 0x000000014a4ac812 */ /* 0x000fca00078ec0ff */
[----:B------:R-:W-:Y:S02]  /*39a0*/  @!P4 IMAD R74, R74, c[0x0][0x10], RZ ;  /* 0x000004004a4aca24 */ /* 0x000fe400078e02ff */
[----:B------:R-:W-:Y:S02]  /*39b0*/  @!P1 FADD.FTZ R73, R73, R75 ;  /* 0x0000004b49499221 */ /* 0x000fe40000010000 */
[----:B---3--:R-:W-:Y:S02]  /*39c0*/  @!P2 FADD.FTZ R72, R72, R4 ;  /* 0x000000044848a221 */ /* 0x008fe40000010000 */
[----:B------:R-:W-:Y:S01]  /*39d0*/  @!P4 IMAD R4, R74, c[0x0][0xc], RZ ;  /* 0x000003004a04ca24 */ /* 0x000fe200078e02ff */
[----:B------:R-:W-:-:S04]  /*39e0*/  MOV R74, UR6 ;  /* 0x00000006004a7c02 */ /* 0x000fc80008000f00 */
[----:B------:R-:W-:Y:S01]  /*39f0*/  @!P4 SHF.L.U32 R4, R4, 0x1, RZ ;  /* 0x000000010404c819 */ /* 0x000fe200000006ff */
[----:B0-----:R-:W-:Y:S01]  /*3a00*/  @!P4 IMAD R3, R74, c[0x0][0x10], R3 ;  /* 0x000004004a03ca24 */ /* 0x001fe200078e0203 */
[----:B------:R-:W-:Y:S01]  /*3a10*/  @!P4 MOV R74, 0x4 ;  /* 0x00000004004ac802 */ /* 0x000fe20000000f00 */
[----:B------:R-:W-:-:S04]  /*3a20*/  UIADD3 UR6, UR5, 0x3, URZ ;  /* 0x0000000305067890 */ /* 0x000fc8000fffe03f */
[----:B------:R-:W-:-:S06]  /*3a30*/  @!P4 IMAD.WIDE R74, R4, R74, c[0x0][0x198] ;  /* 0x00006600044ac625 */ /* 0x000fcc00078e024a */
[----:B------:R-:W-:Y:S01]  /*3a40*/  @!P4 IMAD.WIDE.U32 R74, R3, 0x8, R74 ;  /* 0x00000008034ac825 */ /* 0x000fe200078e004a */
[----:B------:R-:W-:-:S04]  /*3a50*/  MOV R3, UR6 ;  /* 0x0000000600037c02 */ /* 0x000fc80008000f00 */
[----:B------:R-:W-:Y:S01]  /*3a60*/  ISETP.EQ.OR P1, PT, R3, UR16, P3 ;  /* 0x0000001003007c0c */ /* 0x000fe20009f22670 */
[----:B------:R-:W-:Y:S01]  /*3a70*/  @!P2 FADD.FTZ R73, R73, R5 ;  /* 0x000000054949a221 */ /* 0x000fe20000010000 */
[----:B------:R-:W-:Y:S01]  /*3a80*/  MOV R4, UR4 ;  /* 0x0000000400047c02 */ /* 0x000fe20008000f00 */
[----:B------:R-:W2:Y:S10]  /*3a90*/  @!P4 LDG.E.64 R74, [R74.64] ;  /* 0x0000000c4a4ac981 */ /* 0x000eb4000c1e1b00 */
[----:B------:R-:W0:Y:S01]  /*3aa0*/  @!P1 S2R R3, SR_CTAID.Y ;  /* 0x0000000000039919 */ /* 0x000e220000002600 */
[----:B------:R-:W-:-:S02]  /*3ab0*/  @!P1 LOP3.LUT R4, R4, 0x1, RZ, 0xc0, !PT ;  /* 0x0000000104049812 */ /* 0x000fc400078ec0ff */
[----:B------:R-:W-:-:S03]  /*3ac0*/  MOV R5, UR6 ;  /* 0x0000000600057c02 */ /* 0x000fc60008000f00 */
        /* <DEDUP_REMOVED lines=8> */
[----:B------:R-:W-:-:S04]  /*3b50*/  IADD3 R2, R2, -0x4, RZ ;  /* 0xfffffffc02027810 */ /* 0x000fc80007ffe0ff */
[----:B------:R-:W-:Y:S01]  /*3b60*/  ISETP.NE.AND P2, PT, R2, RZ, PT ;  /* 0x000000ff0200720c */ /* 0x000fe20003f45270 */
[----:B------:R-:W-:Y:S01]  /*3b70*/  UIADD3 UR5, UR5, 0x4, URZ ;  /* 0x0000000405057890 */ /* 0x000fe2000fffe03f */
[----:B--2---:R-:W-:Y:S02]  /*3b80*/  @!P4 FADD.FTZ R72, R72, R74 ;  /* 0x0000004a4848c221 */ /* 0x004fe40000010000 */
[----:B------:R-:W-:Y:S02]  /*3b90*/  @!P4 FADD.FTZ R73, R73, R75 ;  /* 0x0000004b4949c221 */ /* 0x000fe40000010000 */
[----:B---3--:R-:W-:Y:S02]  /*3ba0*/  @!P1 FADD.FTZ R72, R72, R4 ;  /* 0x0000000448489221 */ /* 0x008fe40000010000 */
[----:B------:R-:W-:-:S05]  /*3bb0*/  @!P1 FADD.FTZ R73, R73, R5 ;  /* 0x0000000549499221 */ /* 0x000fca0000010000 */
[----:B------:R-:W-:Y:S05]  /*3bc0*/  @P2 BRA `(.L_x_4591) ;  /* 0xfffffb9000002947 */ /* 0x000fea000383ffff */
.L_x_4590:
        /* <DEDUP_REMOVED lines=25> */
.L_x_4593:
[----:B------:R-:W-:Y:S05]  /*3d60*/  BSYNC B0 ;  /* 0x0000000000007941 */ /* 0x000fea0003800000 */
.L_x_4592:
[----:B------:R-:W-:Y:S05]  /*3d70*/  @!P2 BRA `(.L_x_4587) ;  /* 0x000002200000a947 */ /* 0x000fea0003800000 */
[----:B------:R-:W-:-:S06]  /*3d80*/  UIADD3 UR6, UR5, 0x1, URZ ;  /* 0x0000000105067890 */ /* 0x000fcc000fffe03f */
[----:B------:R-:W-:Y:S02]  /*3d90*/  MOV R3, UR6 ;  /* 0x0000000600037c02 */ /* 0x000fe40008000f00 */
[----:B------:R-:W-:Y:S02]  /*3da0*/  MOV R4, UR6 ;  /* 0x0000000600047c02 */ /* 0x000fe40008000f00 */
        /* <DEDUP_REMOVED lines=12> */
[----:B------:R-:W-:-:S06]  /*3e70*/  UIADD3 UR5, UR5, 0x2, URZ ;  /* 0x0000000205057890 */ /* 0x000fcc000fffe03f */
[----:B------:R-:W-:-:S04]  /*3e80*/  MOV R3, UR5 ;  /* 0x0000000500037c02 */ /* 0x000fc80008000f00 */
[----:B------:R-:W-:-:S04]  /*3e90*/  ISETP.EQ.OR P1, PT, R3, UR16, P3 ;  /* 0x0000001003007c0c */ /* 0x000fc80009f22670 */
[----:B------:R-:W-:Y:S02]  /*3ea0*/  ISETP.EQ.OR P1, PT, R2, 0x2, P1 ;  /* 0x000000020200780c */ /* 0x000fe40000f22670 */
[----:B------:R-:W-:-:S11]  /*3eb0*/  MOV R2, UR4 ;  /* 0x0000000400027c02 */ /* 0x000fd60008000f00 */
[----:B------:R-:W-:-:S05]  /*3ec0*/  @!P1 LOP3.LUT R2, R2, 0x1, RZ, 0xc0, !PT ;  /* 0x0000000102029812 */ /* 0x000fca00078ec0ff */
[----:B------:R-:W-:-:S04]  /*3ed0*/  @!P1 IMAD R2, R2, c[0x0][0x10], RZ ;  /* 0x0000040002029a24 */ /* 0x000fc800078e02ff */
[----:B------:R-:W-:-:S05]  /*3ee0*/  @!P1 IMAD R2, R2, c[0x0][0xc], RZ ;  /* 0x0000030002029a24 */ /* 0x000fca00078e02ff */
[----:B------:R-:W-:Y:S01]  /*3ef0*/  @!P1 SHF.L.U32 R2, R2, 0x1, RZ ;  /* 0x0000000102029819 */ /* 0x000fe200000006ff */
[----:B--2---:R-:W-:Y:S02]  /*3f00*/  @!P2 FADD.FTZ R72, R72, R4 ;  /* 0x000000044848a221 */ /* 0x004fe40000010000 */
[----:B------:R-:W0:Y:S01]  /*3f10*/  @!P1 S2R R4, SR_CTAID.Y ;  /* 0x0000000000049919 */ /* 0x000e220000002600 */
[----:B------:R-:W-:Y:S02]  /*3f20*/  @!P2 FADD.FTZ R73, R73, R5 ;  /* 0x000000054949a221 */ /* 0x000fe40000010000 */
[----:B0-----:R-:W-:Y:S01]  /*3f30*/  @!P1 IMAD R4, R3, c[0x0][0x10], R4 ;  /* 0x0000040003049a24 */ /* 0x001fe200078e0204 */
[----:B------:R-:W-:-:S05]  /*3f40*/  @!P1 MOV R3, 0x4 ;  /* 0x0000000400039802 */ /* 0x000fca0000000f00 */
[----:B------:R-:W-:-:S06]  /*3f50*/  @!P1 IMAD.WIDE R2, R2, R3, c[0x0][0x198] ;  /* 0x0000660002029625 */ /* 0x000fcc00078e0203 */
[----:B------:R-:W-:-:S06]  /*3f60*/  @!P1 IMAD.WIDE.U32 R2, R4, 0x8, R2 ;  /* 0x0000000804029825 */ /* 0x000fcc00078e0002 */
[----:B------:R-:W2:Y:S02]  /*3f70*/  @!P1 LDG.E.64 R2, [R2.64] ;  /* 0x0000000c02029981 */ /* 0x000ea4000c1e1b00 */
[----:B--2---:R-:W-:Y:S02]  /*3f80*/  @!P1 FADD.FTZ R72, R72, R2 ;  /* 0x0000000248489221 */ /* 0x004fe40000010000 */
[----:B------:R-:W-:Y:S02]  /*3f90*/  @!P1 FADD.FTZ R73, R73, R3 ;  /* 0x0000000349499221 */ /* 0x000fe40000010000 */
.L_x_4587:
[----:B------:R-:W2:Y:S04]  /*3fa0*/  LDL R4, [R1+0x10] ;  /* 0x0000100001047983 */ /* 0x000ea80000100800 */
[----:B------:R-:W0:Y:S01]  /*3fb0*/  S2R R2, SR_TID.X ;  /* 0x0000000000027919 */ /* 0x000e220000002100 */
[----:B------:R-:W-:Y:S02]  /*3fc0*/  ISETP.EQ.U32.AND P2, PT, RZ, c[0x0][0x168], PT ;  /* 0x00005a00ff007a0c */ /* 0x000fe40003f42070 */
[----:B0-----:R-:W-:-:S04]  /*3fd0*/  LOP3.LUT P1, RZ, R2, UR16, RZ, 0xfc, !PT ;  /* 0x0000001002ff7c12 */ /* 0x001fc8000f82fcff */
[----:B------:R-:W-:Y:S02]  /*3fe0*/  ISETP.EQ.OR.EX P1, PT, RZ, c[0x0][0x16c], P1, P2 ;  /* 0x00005b00ff007a0c */ /* 0x000fe40000f22720 */
[----:B------:R-:W-:Y:S01]  /*3ff0*/  MOV R2, UR9 ;  /* 0x0000000900027c02 */ /* 0x000fe20008000f00 */
[----:B------:R0:W-:Y:S10]  /*4000*/  @!P3 STS.64 [0xc8], R72 ;  /* 0x0000c848ff00b388 */ /* 0x0001f40000000a00 */
[----:B------:R-:W-:Y:S01]  /*4010*/  @!P1 MOV R3, 0x8 ;  /* 0x0000000800039802 */ /* 0x000fe20000000f00 */
[----:B0-----:R-:W-:-:S02]  /*4020*/  @!P1 FMUL.FTZ R73, R73, c[0x0][0x1f4] ;  /* 0x00007d0049499a20 */ /* 0x001fc40000410000 */
        /* <DEDUP_REMOVED lines=14> */
[----:B------:R-:W0:Y:S01]  /*4110*/  @P1 MUFU.RSQ R2, R2 ;  /* 0x0000000200021308 */ /* 0x000e220000001400 */
[----:B------:R-:W-:Y:S01]  /*4120*/  HFMA2.MMA R5, -RZ, RZ, 0, 2.384185791015625e-07 ;  /* 0x00000004ff057435 */ /* 0x000fe200000001ff */
[----:B0-----:R0:W1:Y:S01]  /*4130*/  @P1 R2UR UR7, R2 ;  /* 0x00000000020713c2 */ /* 0x00106200000e0000 */
[----:B--2---:R-:W-:-:S08]  /*4140*/  IADD3 R4, R4, UR14, RZ ;  /* 0x0000000e04047c10 */ /* 0x004fd0000fffe0ff */
[----:B0-----:R-:W-:-:S04]  /*4150*/  IMAD.WIDE R2, R4, R5, c[0x0][0x178] ;  /* 0x00005e0004027625 */ /* 0x001fc800078e0205 */
[----:B------:R-:W-:Y:S02]  /*4160*/  IMAD.WIDE R4, R4, R5, c[0x0][0x180] ;  /* 0x0000600004047625 */ /* 0x000fe400078e0205 */
[----:B------:R-:W2:Y:S04]  /*4170*/  LDG.E.64 R2, [R2.64] ;  /* 0x0000000c02027981 */ /* 0x000ea8000c1e1b00 */
[----:B------:R-:W2:Y:S01]  /*4180*/  LDG.E.64 R4, [R4.64] ;  /* 0x0000000c04047981 */ /* 0x000ea2000c1e1b00 */
[----:B------:R-:W-:Y:S01]  /*4190*/  ISETP.NE.AND P5, PT, RZ, UR17, PT ;  /* 0x00000011ff007c0c */ /* 0x000fe2000bfa5270 */
[----:B------:R-:W-:Y:S01]  /*41a0*/  FADD.FTZ R76, R76, -UR5 ;  /* 0x800000054c4c7e21 */ /* 0x000fe20008010000 */
[----:B------:R-:W-:Y:S01]  /*41b0*/  UMOV UR6, 0x3f800000 ;  /* 0x3f80000000067882 */ /* 0x000fe20000000000 */
[----:B------:R-:W-:Y:S01]  /*41c0*/  FADD.FTZ R77, R77, -UR5 ;  /* 0x800000054d4d7e21 */ /* 0x000fe20008010000 */
[----:B-1----:R-:W-:-:S02]  /*41d0*/  @UP0 UMOV UR6, UR7 ;  /* 0x0000000700060c82 */ /* 0x002fc40008000000 */
        /* <DEDUP_REMOVED lines=15> */
.L_x_4594:
[----:B------:R-:W-:Y:S01]  /*42d0*/  BSSY B0, `(.L_x_4595) ;  /* 0x000000c000007945 */ /* 0x000fe20003800000 */
[----:B------:R-:W-:Y:S05]  /*42e0*/  @!P0 BRA `(.L_x_4596) ;  /* 0x000000a000008947 */ /* 0x000fea0003800000 */
[----:B------:R-:W-:Y:S02]  /*42f0*/  SHF.R.S32.HI R74, RZ, 0x1f, R0 ;  /* 0x0000001fff4a7819 */ /* 0x000fe40000011400 */
[----:B-----5:R-:W-:-:S03]  /*4300*/  MOV R75, R9 ;  /* 0x00000009004b7202 */ /* 0x020fc60000000f00 */
        /* <DEDUP_REMOVED lines=8> */
.L_x_4596:
[----:B------:R-:W-:Y:S05]  /*4390*/  BSYNC B0 ;  /* 0x0000000000007941 */ /* 0x000fea0003800000 */
.L_x_4595:
[----:B0-----:R-:W0:Y:S01]  /*43a0*/  S2R R76, SR_TID.X ;  /* 0x00000000004c7919 */ /* 0x001e220000002100 */
[----:B------:R-:W-:Y:S01]  /*43b0*/  IADD3 R73, R0, 0x10, RZ ;  /* 0x0000001000497810 */ /* 0x000fe20007ffe0ff */
[----:B-----5:R-:W-:Y:S01]  /*43c0*/  FADD.FTZ R10, R10, -UR5 ;  /* 0x800000050a0a7e21 */ /* 0x020fe20008010000 */
[----:B------:R-:W-:Y:S01]  /*43d0*/  IADD3 R75, R0, 0x10, RZ ;  /* 0x00000010004b7810 */ /* 0x000fe20007ffe0ff */
[----:B------:R-:W-:Y:S01]  /*43e0*/  FADD.FTZ R11, R11, -UR5 ;  /* 0x800000050b0b7e21 */ /* 0x000fe20008010000 */
[----:B------:R-:W-:Y:S01]  /*43f0*/  SHF.R.S32.HI R73, RZ, 0x1f, R73 ;  /* 0x0000001fff497819 */ /* 0x000fe20000011449 */
[----:B------:R-:W-:Y:S01]  /*4400*/  FMUL.FTZ R10, R10, UR6 ;  /* 0x000000060a0a7c20 */ /* 0x000fe20008410000 */
[----:B------:R-:W-:Y:S01]  /*4410*/  ISETP.GE.U32.AND P1, PT, R75, c[0x0][0x1c8], PT ;  /* 0x000072004b007a0c */ /* 0x000fe20003f26070 */
[----:B------:R-:W-:Y:S02]  /*4420*/  FMUL.FTZ R11, R11, UR6 ;  /* 0x000000060b0b7c20 */ /* 0x000fe40008410000 */
[----:B------:R-:W-:Y:S01]  /*4430*/  FFMA.FTZ R10, R2, R10, R4 ;  /* 0x0000000a020a7223 */ /* 0x000fe20000010004 */
[----:B------:R-:W-:Y:S01]  /*4440*/  ISETP.GE.AND.EX P1, PT, R73, c[0x0][0x1cc], PT, P1 ;  /* 0x0000730049007a0c */ /* 0x000fe20003f26310 */
[----:B------:R-:W-:-:S03]  /*4450*/  FFMA.FTZ R11, R3, R11, R5 ;  /* 0x0000000b030b7223 */ /* 0x000fc60000010005 */
[----:B0-----:R-:W-:Y:S01]  /*4460*/  ISETP.GT.U32.OR P1, PT, R76, 0x29f, P1 ;  /* 0x0000029f4c00780c */ /* 0x001fe20000f24470 */
        /* <DEDUP_REMOVED lines=11> */
.L_x_4597:
        /* <DEDUP_REMOVED lines=11> */
.L_x_4599:
[----:B------:R-:W-:Y:S05]  /*45d0*/  BSYNC B0 ;  /* 0x0000000000007941 */ /* 0x000fea0003800000 */
.L_x_4598:
[----:B------:R-:W-:Y:S01]  /*45e0*/  IADD3 R72, R0, 0x20, RZ ;  /* 0x0000002000487810 */ /* 0x000fe20007ffe0ff */
[----:B------:R-:W-:Y:S01]  /*45f0*/  FADD.FTZ R12, R12, -UR5 ;  /* 0x800000050c0c7e21 */ /* 0x000fe20008010000 */
[----:B------:R-:W-:Y:S01]  /*4600*/  IADD3 R73, R0, 0x20, RZ ;  /* 0x0000002000497810 */ /* 0x000fe20007ffe0ff */
[----:B------:R-:W-:Y:S01]  /*4610*/  FADD.FTZ R13, R13, -UR5 ;  /* 0x800000050d0d7e21 */ /* 0x000fe20008010000 */
[----:B------:R-:W-:Y:S01]  /*4620*/  SHF.R.S32.HI R72, RZ, 0x1f, R72 ;  /* 0x0000001fff487819 */ /* 0x000fe20000011448 */
[----:B------:R-:W-:Y:S01]  /*4630*/  FMUL.FTZ R12, R12, UR6 ;  /* 0x000000060c0c7c20 */ /* 0x000fe20008410000 */
[----:B------:R-:W-:Y:S01]  /*4640*/  ISETP.GE.U32.AND P1, PT, R73, c[0x0][0x1c8], PT ;  /* 0x0000720049007a0c */ /* 0x000fe20003f26070 */
[----:B------:R-:W-:Y:S02]  /*4650*/  FMUL.FTZ R13, R13, UR6 ;  /* 0x000000060d0d7c20 */ /* 0x000fe40008410000 */
[----:B0-----:R-:W-:Y:S01]  /*4660*/  FFMA.FTZ R10, R2, R12, R4 ;  /* 0x0000000c020a7223 */ /* 0x001fe20000010004 */
        /* <DEDUP_REMOVED lines=14> */
.L_x_4600:
        /* <DEDUP_REMOVED lines=11> */
.L_x_4602:
[----:B------:R-:W-:Y:S05]  /*4800*/  BSYNC B0 ;  /* 0x0000000000007941 */ /* 0x000fea0003800000 */
.L_x_4601:
[----:B------:R-:W-:Y:S01]  /*4810*/  IADD3 R13, R0, 0x30, RZ ;  /* 0x00000030000d7810 */ /* 0x000fe20007ffe0ff */
[----:B------:R-:W-:Y:S01]  /*4820*/  FADD.FTZ R14, R14, -UR5 ;  /* 0x800000050e0e7e21 */ /* 0x000fe20008010000 */
[----:B0-----:R-:W-:Y:S01]  /*4830*/  IADD3 R72, R0, 0x30, RZ ;  /* 0x0000003000487810 */ /* 0x001fe20007ffe0ff */
        /* <DEDUP_REMOVED lines=20> */
.L_x_4603:
        /* <DEDUP_REMOVED lines=11> */
.L_x_4605:
[----:B------:R-:W-:Y:S05]  /*4a30*/  BSYNC B0 ;  /* 0x0000000000007941 */ /* 0x000fea0003800000 */
.L_x_4604:
[----:B0-----:R-:W-:Y:S01]  /*4a40*/  IADD3 R15, R0, 0x40, RZ ;  /* 0x00000040000f7810 */ /* 0x001fe20007ffe0ff */
[----:B------:R-:W-:Y:S01]  /*4a50*/  FADD.FTZ R10, R16, -UR5 ;  /* 0x80000005100a7e21 */ /* 0x000fe20008010000 */
[C---:B------:R-:W-:Y:S01]  /*4a60*/  IADD3 R74, R0.reuse, 0x50, RZ ;  /* 0x00000050004a7810 */ /* 0x040fe20007ffe0ff */
[----:B------:R-:W-:Y:S01]  /*4a70*/  FADD.FTZ R11, R17, -UR5 ;  /* 0x80000005110b7e21 */ /* 0x000fe20008010000 */
[----:B------:R-:W-:Y:S01]  /*4a80*/  IADD3 R72, R0, 0x60, RZ ;  /* 0x0000006000487810 */ /* 0x000fe20007ffe0ff */
[----:B------:R-:W-:Y:S01]  /*4a90*/  FMUL.FTZ R10, R10, UR6 ;  /* 0x000000060a0a7c20 */ /* 0x000fe20008410000 */
[C---:B------:R-:W-:Y:S01]  /*4aa0*/  IADD3 R73, R0.reuse, 0x60, RZ ;  /* 0x0000006000497810 */ /* 0x040fe20007ffe0ff */
[----:B------:R-:W-:Y:S01]  /*4ab0*/  FMUL.FTZ R11, R11, UR6 ;  /* 0x000000060b0b7c20 */ /* 0x000fe20008410000 */
[----:B------:R-:W-:Y:S01]  /*4ac0*/  IADD3 R75, R0, 0x50, RZ ;  /* 0x00000050004b7810 */ /* 0x000fe20007ffe0ff */
[----:B------:R-:W-:Y:S01]  /*4ad0*/  FADD.FTZ R18, R18, -UR5 ;  /* 0x8000000512127e21 */ /* 0x000fe20008010000 */
[----:B------:R-:W-:Y:S01]  /*4ae0*/  IADD3 R13, R0, 0x40, RZ ;  /* 0x00000040000d7810 */ /* 0x000fe20007ffe0ff */
[----:B------:R-:W-:Y:S01]  /*4af0*/  FADD.FTZ R19, R19, -UR5 ;  /* 0x8000000513137e21 */ /* 0x000fe20008010000 */
[----:B------:R-:W-:Y:S01]  /*4b00*/  ISETP.GE.U32.AND P1, PT, R15, c[0x0][0x1c8], PT ;  /* 0x000072000f007a0c */ /* 0x000fe20003f26070 */
[----:B------:R-:W-:Y:S01]  /*4b10*/  FFMA.FTZ R10, R2, R10, R4 ;  /* 0x0000000a020a7223 */ /* 0x000fe20000010004 */
[----:B------:R-:W-:Y:S01]  /*4b20*/  ISETP.GE.U32.AND P2, PT, R74, c[0x0][0x1c8], PT ;  /* 0x000072004a007a0c */ /* 0x000fe20003f46070 */
[----:B------:R-:W-:Y:S01]  /*4b30*/  FFMA.FTZ R11, R3, R11, R5 ;  /* 0x0000000b030b7223 */ /* 0x000fe20000010005 */
[----:B------:R-:W-:-:S02]  /*4b40*/  SHF.R.S32.HI R13, RZ, 0x1f, R13 ;  /* 0x0000001fff0d7819 */ /* 0x000fc4000001140d */
[----:B------:R-:W-:Y:S02]  /*4b50*/  SHF.R.S32.HI R75, RZ, 0x1f, R75 ;  /* 0x0000001fff4b7819 */ /* 0x000fe4000001144b */
[----:B------:R-:W-:Y:S02]  /*4b60*/  SHF.R.S32.HI R73, RZ, 0x1f, R73 ;  /* 0x0000001fff497819 */ /* 0x000fe40000011449 */
[----:B------:R-:W-:Y:S02]  /*4b70*/  ISETP.GE.U32.AND P3, PT, R72, c[0x0][0x1c8], PT ;  /* 0x0000720048007a0c */ /* 0x000fe40003f66070 */
[----:B------:R-:W-:Y:S02]  /*4b80*/  ISETP.GE.AND.EX P1, PT, R13, c[0x0][0x1cc], PT, P1 ;  /* 0x000073000d007a0c */ /* 0x000fe40003f26310 */
[----:B------:R-:W-:Y:S02]  /*4b90*/  ISETP.GE.AND.EX P2, PT, R75, c[0x0][0x1cc], PT, P2 ;  /* 0x000073004b007a0c */ /* 0x000fe40003f46320 */
[----:B------:R-:W-:-:S02]  /*4ba0*/  ISETP.GE.AND.EX P3, PT, R73, c[0x0][0x1cc], PT, P3 ;  /* 0x0000730049007a0c */ /* 0x000fc40003f66330 */
        /* <DEDUP_REMOVED lines=14> */
.L_x_4606:
        /* <DEDUP_REMOVED lines=11> */
.L_x_4608:
[----:B------:R-:W-:Y:S05]  /*4d40*/  BSYNC B0 ;  /* 0x0000000000007941 */ /* 0x000fea0003800000 */
.L_x_4607:
[----:B------:R-:W-:Y:S02]  /*4d50*/  FMUL.FTZ R18, R18, UR6 ;  /* 0x0000000612127c20 */ /* 0x000fe40008410000 */
[----:B------:R-:W-:Y:S02]  /*4d60*/  FMUL.FTZ R19, R19, UR6 ;  /* 0x0000000613137c20 */ /* 0x000fe40008410000 */
[----:B------:R-:W-:Y:S02]  /*4d70*/  FADD.FTZ R20, R20, -UR5 ;  /* 0x8000000514147e21 */ /* 0x000fe40008010000 */
[----:B------:R-:W-:Y:S02]  /*4d80*/  FADD.FTZ R21, R21, -UR5 ;  /* 0x8000000515157e21 */ /* 0x000fe40008010000 */
[----:B0-----:R-:W-:Y:S02]  /*4d90*/  FFMA.FTZ R10, R2, R18, R4 ;  /* 0x00000012020a7223 */ /* 0x001fe40000010004 */
        /* <DEDUP_REMOVED lines=12> */
.L_x_4609:
        /* <DEDUP_REMOVED lines=11> */
.L_x_4611:
[----:B------:R-:W-:Y:S05]  /*4f10*/  BSYNC B0 ;  /* 0x0000000000007941 */ /* 0x000fea0003800000 */
.L_x_4610:
        /* <DEDUP_REMOVED lines=17> */
.L_x_4612:
        /* <DEDUP_REMOVED lines=11> */
.L_x_4614:
[----:B------:R-:W-:Y:S05]  /*50e0*/  BSYNC B0 ;  /* 0x0000000000007941 */ /* 0x000fea0003800000 */
.L_x_4613:
[----:B0-----:R-:W-:Y:S01]  /*50f0*/  IADD3 R15, R0, 0x70, RZ ;  /* 0x00000070000f7810 */ /* 0x001fe20007ffe0ff */
[----:B------:R-:W-:Y:S01]  /*5100*/  FMUL.FTZ R22, R22, UR6 ;  /* 0x0000000616167c20 */ /* 0x000fe20008410000 */
[C---:B------:R-:W-:Y:S01]  /*5110*/  IADD3 R72, R0.reuse, 0x80, RZ ;  /* 0x0000008000487810 */ /* 0x040fe20007ffe0ff */
[----:B------:R-:W-:Y:S01]  /*5120*/  FMUL.FTZ R23, R23, UR6 ;  /* 0x0000000617177c20 */ /* 0x000fe20008410000 */
[----:B------:R-:W-:Y:S01]  /*5130*/  IADD3 R20, R0, 0x90, RZ ;  /* 0x0000009000147810 */ /* 0x000fe20007ffe0ff */
[----:B------:R-:W-:Y:S01]  /*5140*/  FADD.FTZ R24, R24, -UR5 ;  /* 0x8000000518187e21 */ /* 0x000fe20008010000 */
[C---:B------:R-:W-:Y:S01]  /*5150*/  IADD3 R18, R0.reuse, 0xa0, RZ ;  /* 0x000000a000127810 */ /* 0x040fe20007ffe0ff */
[----:B------:R-:W-:Y:S01]  /*5160*/  FADD.FTZ R25, R25, -UR5 ;  /* 0x8000000519197e21 */ /* 0x000fe20008010000 */
[----:B------:R-:W-:Y:S01]  /*5170*/  IADD3 R16, R0, 0xb0, RZ ;  /* 0x000000b000107810 */ /* 0x000fe20007ffe0ff */
[----:B------:R-:W-:Y:S01]  /*5180*/  FFMA.FTZ R10, R2, R22, R4 ;  /* 0x00000016020a7223 */ /* 0x000fe20000010004 */
[C---:B------:R-:W-:Y:S01]  /*5190*/  IADD3 R13, R0.reuse, 0x70, RZ ;  /* 0x00000070000d7810 */ /* 0x040fe20007ffe0ff */
[----:B------:R-:W-:Y:S01]  /*51a0*/  FFMA.FTZ R11, R3, R23, R5 ;  /* 0x00000017030b7223 */ /* 0x000fe20000010005 */
[----:B------:R-:W-:-:S02]  /*51b0*/  IADD3 R17, R0, 0xb0, RZ ;  /* 0x000000b000117810 */ /* 0x000fc40007ffe0ff */
[C---:B------:R-:W-:Y:S02]  /*51c0*/  IADD3 R19, R0.reuse, 0xa0, RZ ;  /* 0x000000a000137810 */ /* 0x040fe40007ffe0ff */
[C---:B------:R-:W-:Y:S02]  /*51d0*/  IADD3 R21, R0.reuse, 0x90, RZ ;  /* 0x0000009000157810 */ /* 0x040fe40007ffe0ff */
[----:B------:R-:W-:Y:S02]  /*51e0*/  IADD3 R73, R0, 0x80, RZ ;  /* 0x0000008000497810 */ /* 0x000fe40007ffe0ff */
[----:B------:R-:W-:Y:S02]  /*51f0*/  ISETP.GE.U32.AND P6, PT, R15, c[0x0][0x1c8], PT ;  /* 0x000072000f007a0c */ /* 0x000fe40003fc6070 */
[----:B------:R-:W-:Y:S02]  /*5200*/  ISETP.GE.U32.AND P1, PT, R72, c[0x0][0x1c8], PT ;  /* 0x0000720048007a0c */ /* 0x000fe40003f26070 */
[----:B------:R-:W-:-:S02]  /*5210*/  SHF.R.S32.HI R13, RZ, 0x1f, R13 ;  /* 0x0000001fff0d7819 */ /* 0x000fc4000001140d */
[----:B------:R-:W-:Y:S02]  /*5220*/  ISETP.GE.U32.AND P2, PT, R20, c[0x0][0x1c8], PT ;  /* 0x0000720014007a0c */ /* 0x000fe40003f46070 */
[----:B------:R-:W-:Y:S02]  /*5230*/  ISETP.GE.U32.AND P3, PT, R18, c[0x0][0x1c8], PT ;  /* 0x0000720012007a0c */ /* 0x000fe40003f66070 */
[----:B------:R-:W-:Y:S02]  /*5240*/  ISETP.GE.U32.AND P4, PT, R16, c[0x0][0x1c8], PT ;  /* 0x0000720010007a0c */ /* 0x000fe40003f86070 */
[----:B------:R-:W-:Y:S02]  /*5250*/  SHF.R.S32.HI R73, RZ, 0x1f, R73 ;  /* 0x0000001fff497819 */ /* 0x000fe40000011449 */
[----:B------:R-:W-:Y:S02]  /*5260*/  SHF.R.S32.HI R21, RZ, 0x1f, R21 ;  /* 0x0000001fff157819 */ /* 0x000fe40000011415 */
[----:B------:R-:W-:-:S02]  /*5270*/  SHF.R.S32.HI R19, RZ, 0x1f, R19 ;  /* 0x0000001fff137819 */ /* 0x000fc40000011413 */
[----:B------:R-:W-:Y:S02]  /*5280*/  SHF.R.S32.HI R17, RZ, 0x1f, R17 ;  /* 0x0000001fff117819 */ /* 0x000fe40000011411 */
[----:B------:R-:W-:Y:S02]  /*5290*/  ISETP.GE.AND.EX P6, PT, R13, c[0x0][0x1cc], PT, P6 ;  /* 0x000073000d007a0c */ /* 0x000fe40003fc6360 */
[----:B------:R-:W-:Y:S02]  /*52a0*/  ISETP.GE.AND.EX P1, PT, R73, c[0x0][0x1cc], PT, P1 ;  /* 0x0000730049007a0c */ /* 0x000fe40003f26310 */
[----:B------:R-:W-:Y:S02]  /*52b0*/  ISETP.GE.AND.EX P2, PT, R21, c[0x0][0x1cc], PT, P2 ;  /* 0x0000730015007a0c */ /* 0x000fe40003f46320 */
[----:B------:R-:W-:Y:S02]  /*52c0*/  ISETP.GE.AND.EX P3, PT, R19, c[0x0][0x1cc], PT, P3 ;  /* 0x0000730013007a0c */ /* 0x000fe40003f66330 */
[----:B------:R-:W-:-:S02]  /*52d0*/  ISETP.GE.AND.EX P4, PT, R17, c[0x0][0x1cc], PT, P4 ;  /* 0x0000730011007a0c */ /* 0x000fc40003f86340 */
[C---:B------:R-:W-:Y:S02]  /*52e0*/  ISETP.GT.U32.OR P6, PT, R76.reuse, 0x29f, P6 ;  /* 0x0000029f4c00780c */ /* 0x040fe400037c4470 */
[C---:B------:R-:W-:Y:S02]  /*52f0*/  ISETP.GT.U32.OR P1, PT, R76.reuse, 0x29f, P1 ;  /* 0x0000029f4c00780c */ /* 0x040fe40000f24470 */
[C---:B------:R-:W-:Y:S02]  /*5300*/  ISETP.GT.U32.OR P2, PT, R76.reuse, 0x29f, P2 ;  /* 0x0000029f4c00780c */ /* 0x040fe40001744470 */
[C---:B------:R-:W-:Y:S02]  /*5310*/  ISETP.GT.U32.OR P3, PT, R76.reuse, 0x29f, P3 ;  /* 0x0000029f4c00780c */ /* 0x040fe40001f64470 */
[----:B------:R-:W-:Y:S01]  /*5320*/  ISETP.GT.U32.OR P4, PT, R76, 0x29f, P4 ;  /* 0x0000029f4c00780c */ /* 0x000fe20002784470 */
        /* <DEDUP_REMOVED lines=11> */
.L_x_4615:
        /* <DEDUP_REMOVED lines=11> */
.L_x_4617:
[----:B------:R-:W-:Y:S05]  /*5490*/  BSYNC B0 ;  /* 0x0000000000007941 */ /* 0x000fea0003800000 */
.L_x_4616:
        /* <DEDUP_REMOVED lines=17> */
.L_x_4618:
        /* <DEDUP_REMOVED lines=11> */
.L_x_4620:
[----:B------:R-:W-:Y:S05]  /*5660*/  BSYNC B0 ;  /* 0x0000000000007941 */ /* 0x000fea0003800000 */
.L_x_4619:
        /* <DEDUP_REMOVED lines=17> */
.L_x_4621:
        /* <DEDUP_REMOVED lines=11> */
.L_x_4623:
[----:B------:R-:W-:Y:S05]  /*5830*/  BSYNC B0 ;  /* 0x0000000000007941 */ /* 0x000fea0003800000 */
.L_x_4622:
        /* <DEDUP_REMOVED lines=17> */
.L_x_4624:
        /* <DEDUP_REMOVED lines=11> */
.L_x_4626:
[----:B------:R-:W-:Y:S05]  /*5a00*/  BSYNC B0 ;  /* 0x0000000000007941 */ /* 0x000fea0003800000 */
.L_x_4625:
        /* <DEDUP_REMOVED lines=17> */
.L_x_4627:
        /* <DEDUP_REMOVED lines=11> */
.L_x_4629:
[----:B------:R-:W-:Y:S05]  /*5bd0*/  BSYNC B0 ;  /* 0x0000000000007941 */ /* 0x000fea0003800000 */
.L_x_4628:
        /* <DEDUP_REMOVED lines=47> */
.L_x_4630:
        /* <DEDUP_REMOVED lines=11> */
.L_x_4632:
[----:B------:R-:W-:Y:S05]  /*5f80*/  BSYNC B0 ;  /* 0x0000000000007941 */ /* 0x000fea0003800000 */
.L_x_4631:
        /* <DEDUP_REMOVED lines=17> */
.L_x_4633:
        /* <DEDUP_REMOVED lines=11> */
.L_x_4635:
[----:B------:R-:W-:Y:S05]  /*6150*/  BSYNC B0 ;  /* 0x0000000000007941 */ /* 0x000fea0003800000 */
.L_x_4634:
        /* <DEDUP_REMOVED lines=17> */
.L_x_4636:
        /* <DEDUP_REMOVED lines=11> */
.L_x_4638:
[----:B------:R-:W-:Y:S05]  /*6320*/  BSYNC B0 ;  /* 0x0000000000007941 */ /* 0x000fea0003800000 */
.L_x_4637:
        /* <DEDUP_REMOVED lines=17> */
.L_x_4639:
        /* <DEDUP_REMOVED lines=11> */
.L_x_4641:
[----:B------:R-:W-:Y:S05]  /*64f0*/  BSYNC B0 ;  /* 0x0000000000007941 */ /* 0x000fea0003800000 */
.L_x_4640:
        /* <DEDUP_REMOVED lines=17> */
.L_x_4642:
        /* <DEDUP_REMOVED lines=11> */
.L_x_4644:
[----:B------:R-:W-:Y:S05]  /*66c0*/  BSYNC B0 ;  /* 0x0000000000007941 */ /* 0x000fea0003800000 */
.L_x_4643:
        /* <DEDUP_REMOVED lines=47> */
.L_x_4645:
        /* <DEDUP_REMOVED lines=11> */
.L_x_4647:
[----:B------:R-:W-:Y:S05]  /*6a70*/  BSYNC B0 ;  /* 0x0000000000007941 */ /* 0x000fea0003800000 */
.L_x_4646:
        /* <DEDUP_REMOVED lines=17> */
.L_x_4648:
        /* <DEDUP_REMOVED lines=11> */
.L_x_4650:
[----:B------:R-:W-:Y:S05]  /*6c40*/  BSYNC B0 ;  /* 0x0000000000007941 */ /* 0x000fea0003800000 */
.L_x_4649:
        /* <DEDUP_REMOVED lines=17> */
.L_x_4651:
        /* <DEDUP_REMOVED lines=11> */
.L_x_4653:
[----:B------:R-:W-:Y:S05]  /*6e10*/  BSYNC B0 ;  /* 0x0000000000007941 */ /* 0x000fea0003800000 */
.L_x_4652:
        /* <DEDUP_REMOVED lines=17> */
.L_x_4654:
        /* <DEDUP_REMOVED lines=11> */
.L_x_4656:
[----:B------:R-:W-:Y:S05]  /*6fe0*/  BSYNC B0 ;  /* 0x0000000000007941 */ /* 0x000fea0003800000 */
.L_x_4655:
        /* <DEDUP_REMOVED lines=17> */
.L_x_4657:
        /* <DEDUP_REMOVED lines=11> */
.L_x_4659:
[----:B------:R-:W-:Y:S05]  /*71b0*/  BSYNC B0 ;  /* 0x0000000000007941 */ /* 0x000fea0003800000 */
.L_x_4658:
[----:B------:R-:W-:Y:S01]  /*71c0*/  IADD3 R25, R0, 0x160, RZ ;  /* 0x0000016000197810 */ /* 0x000fe20007ffe0ff */
        /* <DEDUP_REMOVED lines=8> */
[----:B0-----:R-:W-:Y:S01]  /*7250*/  FFMA.FTZ R10, R2, R52, R4 ;  /* 0x00000034020a7223 */ /* 0x001fe20000010004 */
        /* <DEDUP_REMOVED lines=37> */
.L_x_4660:
        /* <DEDUP_REMOVED lines=11> */
.L_x_4662:
[----:B------:R-:W-:Y:S05]  /*7560*/  BSYNC B0 ;  /* 0x0000000000007941 */ /* 0x000fea0003800000 */
.L_x_4661:
        /* <DEDUP_REMOVED lines=17> */
.L_x_4663:
        /* <DEDUP_REMOVED lines=8> */
[----:B------:R-:W-:-:S04]  /*7700*/  LEA R14, P1, R12, c[0x0][0x160], 0x2 ;  /* 0x000058000c0e7a11 */ /* 0x000fc800078210ff */
[----:B------:R-:W-:-:S05]  /*7710*/  LEA.HI.X R15, R12, c[0x0][0x164], R15, 0x2, P1 ;  /* 0x000059000c0f7a11 */ /* 0x000fca00008f140f */
[----:B------:R0:W-:Y:S04]  /*7720*/  STG.E.64 [R14.64], R10 ;  /* 0x0000000a0e007986 */ /* 0x0001e8000c101b0c */
.L_x_4665:
[----:B------:R-:W-:Y:S05]  /*7730*/  BSYNC B0 ;  /* 0x0000000000007941 */ /* 0x000fea0003800000 */
.L_x_4664:
        /* <DEDUP_REMOVED lines=17> */
.L_x_4666:
        /* <DEDUP_REMOVED lines=11> */
.L_x_4668:
[----:B------:R-:W-:Y:S05]  /*7900*/  BSYNC B0 ;  /* 0x0000000000007941 */ /* 0x000fea0003800000 */
.L_x_4667:
        /* <DEDUP_REMOVED lines=17> */
.L_x_4669:
        /* <DEDUP_REMOVED lines=11> */
.L_x_4671:
[----:B------:R-:W-:Y:S05]  /*7ad0*/  BSYNC B0 ;  /* 0x0000000000007941 */ /* 0x000fea0003800000 */
.L_x_4670:
        /* <DEDUP_REMOVED lines=17> */
.L_x_4672:
        /* <DEDUP_REMOVED lines=11> */
.L_x_4674:
[----:B------:R-:W-:Y:S05]  /*7ca0*/  BSYNC B0 ;  /* 0x0000000000007941 */ /* 0x000fea0003800000 */
.L_x_4673:
[----:B------:R-:W-:Y:S01]  /*7cb0*/  FADD.FTZ R64, R64, -UR5 ;  /* 0x8000000540407e21 */ /* 0x000fe20008010000 */
[----:B------:R-:W-:Y:S01]  /*7cc0*/  IADD3 R31, R0, 0x1b0, RZ ;  /* 0x000001b0001f7810 */ /* 0x000fe20007ffe0ff */
[----:B------:R-:W-:Y:S01]  /*7cd0*/  FADD.FTZ R66, R66, -UR5 ;  /* 0x8000000542427e21 */ /* 0x000fe20008010000 */
[----:B------:R-:W-:Y:S01]  /*7ce0*/  IADD3 R29, R0, 0x1c0, RZ ;  /* 0x000001c0001d7810 */ /* 0x000fe20007ffe0ff */
[----:B------:R-:W-:Y:S01]  /*7cf0*/  FADD.FTZ R68, R68, -UR5 ;  /* 0x8000000544447e21 */ /* 0x000fe20008010000 */
[----:B------:R-:W-:Y:S01]  /*7d00*/  IADD3 R27, R0, 0x1d0, RZ ;  /* 0x000001d0001b7810 */ /* 0x000fe20007ffe0ff */
[----:B------:R-:W-:Y:S01]  /*7d10*/  FADD.FTZ R70, R70, -UR5 ;  /* 0x8000000546467e21 */ /* 0x000fe20008010000 */
[----:B------:R-:W-:Y:S01]  /*7d20*/  IADD3 R25, R0, 0x1e0, RZ ;  /* 0x000001e000197810 */ /* 0x000fe20007ffe0ff */
[----:B0-----:R-:W-:Y:S01]  /*7d30*/  FMUL.FTZ R11, R62, UR6 ;  /* 0x000000063e0b7c20 */ /* 0x001fe20008410000 */
[----:B------:R-:W-:Y:S01]  /*7d40*/  IADD3 R21, R0, 0x1f0, RZ ;  /* 0x000001f000157810 */ /* 0x000fe20007ffe0ff */
[----:B------:R-:W-:Y:S01]  /*7d50*/  FMUL.FTZ R13, R64, UR6 ;  /* 0x00000006400d7c20 */ /* 0x000fe20008410000 */
[----:B------:R-:W-:Y:S01]  /*7d60*/  IADD3 R32, R0, 0x1b0, RZ ;  /* 0x000001b000207810 */ /* 0x000fe20007ffe0ff */
[----:B------:R-:W-:Y:S01]  /*7d70*/  FMUL.FTZ R15, R66, UR6 ;  /* 0x00000006420f7c20 */ /* 0x000fe20008410000 */
[----:B------:R-:W-:Y:S01]  /*7d80*/  IADD3 R23, R0, 0x1f0, RZ ;  /* 0x000001f000177810 */ /* 0x000fe20007ffe0ff */
[----:B------:R-:W-:Y:S01]  /*7d90*/  FMUL.FTZ R17, R68, UR6 ;  /* 0x0000000644117c20 */ /* 0x000fe20008410000 */
[----:B------:R-:W-:Y:S01]  /*7da0*/  IADD3 R26, R0, 0x1e0, RZ ;  /* 0x000001e0001a7810 */ /* 0x000fe20007ffe0ff */
[----:B------:R-:W-:Y:S01]  /*7db0*/  FMUL.FTZ R19, R70, UR6 ;  /* 0x0000000646137c20 */ /* 0x000fe20008410000 */
[C---:B------:R-:W-:Y:S01]  /*7dc0*/  IADD3 R28, R0.reuse, 0x1d0, RZ ;  /* 0x000001d0001c7810 */ /* 0x040fe20007ffe0ff */
[----:B------:R-:W-:Y:S01]  /*7dd0*/  FADD.FTZ R65, R65, -UR5 ;  /* 0x8000000541417e21 */ /* 0x000fe20008010000 */
[----:B------:R-:W-:Y:S01]  /*7de0*/  IADD3 R30, R0, 0x1c0, RZ ;  /* 0x000001c0001e7810 */ /* 0x000fe20007ffe0ff */
[----:B------:R-:W-:Y:S01]  /*7df0*/  FADD.FTZ R67, R67, -UR5 ;  /* 0x8000000543437e21 */ /* 0x000fe20008010000 */
[----:B------:R-:W-:Y:S01]  /*7e00*/  ISETP.GE.U32.AND P6, PT, R31, c[0x0][0x1c8], PT ;  /* 0x000072001f007a0c */ /* 0x000fe20003fc6070 */
[----:B------:R-:W-:Y:S01]  /*7e10*/  FADD.FTZ R69, R69, -UR5 ;  /* 0x8000000545457e21 */ /* 0x000fe20008010000 */
[----:B------:R-:W-:Y:S01]  /*7e20*/  ISETP.GE.U32.AND P1, PT, R29, c[0x0][0x1c8], PT ;  /* 0x000072001d007a0c */ /* 0x000fe20003f26070 */
[----:B------:R-:W-:Y:S01]  /*7e30*/  FADD.FTZ R71, R71, -UR5 ;  /* 0x8000000547477e21 */ /* 0x000fe20008010000 */
[----:B------:R-:W-:Y:S01]  /*7e40*/  SHF.R.S32.HI R32, RZ, 0x1f, R32 ;  /* 0x0000001fff207819 */ /* 0x000fe20000011420 */
[C-C-:B------:R-:W-:Y:S01]  /*7e50*/  FFMA.FTZ R18, R2.reuse, R11, R4.reuse ;  /* 0x0000000b02127223 */ /* 0x140fe20000010004 */
[----:B------:R-:W-:Y:S01]  /*7e60*/  ISETP.GE.U32.AND P2, PT, R27, c[0x0][0x1c8], PT ;  /* 0x000072001b007a0c */ /* 0x000fe20003f46070 */
[C-C-:B------:R-:W-:Y:S01]  /*7e70*/  FFMA.FTZ R10, R2.reuse, R13, R4.reuse ;  /* 0x0000000d020a7223 */ /* 0x140fe20000010004 */
[----:B------:R-:W-:Y:S01]  /*7e80*/  ISETP.GE.U32.AND P3, PT, R25, c[0x0][0x1c8], PT ;  /* 0x0000720019007a0c */ /* 0x000fe20003f66070 */
[C-C-:B------:R-:W-:Y:S01]  /*7e90*/  FFMA.FTZ R12, R2.reuse, R15, R4.reuse ;  /* 0x0000000f020c7223 */ /* 0x140fe20000010004 */
[----:B------:R-:W-:Y:S01]  /*7ea0*/  ISETP.GE.U32.AND P4, PT, R21, c[0x0][0x1c8], PT ;  /* 0x0000720015007a0c */ /* 0x000fe20003f86070 */
[C---:B------:R-:W-:Y:S01]  /*7eb0*/  FFMA.FTZ R14, R2.reuse, R17, R4 ;  /* 0x00000011020e7223 */ /* 0x040fe20000010004 */
[----:B------:R-:W-:Y:S01]  /*7ec0*/  SHF.R.S32.HI R30, RZ, 0x1f, R30 ;  /* 0x0000001fff1e7819 */ /* 0x000fe2000001141e */
[----:B------:R-:W-:Y:S01]  /*7ed0*/  FFMA.FTZ R16, R2, R19, R4 ;  /* 0x0000001302107223 */ /* 0x000fe20000010004 */
        /* <DEDUP_REMOVED lines=11> */
[C-C-:B------:R-:W-:Y:S01]  /*7f90*/  FFMA.FTZ R11, R3.reuse, R4, R5.reuse ;  /* 0x00000004030b7223 */ /* 0x140fe20000010005 */
[----:B------:R-:W-:Y:S01]  /*7fa0*/  ISETP.GE.AND.EX P3, PT, R26, c[0x0][0x1cc], PT, P3 ;  /* 0x000073001a007a0c */ /* 0x000fe20003f66330 */
[--C-:B------:R-:W-:Y:S01]  /*7fb0*/  FFMA.FTZ R13, R3, R20, R5.reuse ;  /* 0x00000014030d7223 */ /* 0x100fe20000010005 */
[----:B------:R-:W-:Y:S01]  /*7fc0*/  ISETP.GE.AND.EX P4, PT, R23, c[0x0][0x1cc], PT, P4 ;  /* 0x0000730017007a0c */ /* 0x000fe20003f86340 */
[C-C-:B------:R-:W-:Y:S01]  /*7fd0*/  FFMA.FTZ R15, R3.reuse, R22, R5.reuse ;  /* 0x00000016030f7223 */ /* 0x140fe20000010005 */
[C---:B------:R-:W-:Y:S01]  /*7fe0*/  ISETP.GT.U32.OR P6, PT, R76.reuse, 0x29f, P6 ;  /* 0x0000029f4c00780c */ /* 0x040fe200037c4470 */
[C-C-:B------:R-:W-:Y:S01]  /*7ff0*/  FFMA.FTZ R17, R3.reuse, R24, R5.reuse ;  /* 0x0000001803117223 */ /* 0x140fe20000010005 */
[C---:B------:R-:W-:Y:S01]  /*8000*/  ISETP.GT.U32.OR P1, PT, R76.reuse, 0x29f, P1 ;  /* 0x0000029f4c00780c */ /* 0x040fe20000f24470 */
[----:B------:R-:W-:Y:S01]  /*8010*/  FFMA.FTZ R19, R3, R2, R5 ;  /* 0x0000000203137223 */ /* 0x000fe20000010005 */
[----:B------:R-:W-:-:S02]  /*8020*/  ISETP.GT.U32.OR P2, PT, R76, 0x29f, P2 ;  /* 0x0000029f4c00780c */ /* 0x000fc40001744470 */
        /* <DEDUP_REMOVED lines=13> */
.L_x_4675:
        /* <DEDUP_REMOVED lines=11> */
.L_x_4677:
[----:B------:R-:W-:Y:S05]  /*81b0*/  BSYNC B0 ;  /* 0x0000000000007941 */ /* 0x000fea0003800000 */
.L_x_4676:
        /* <DEDUP_REMOVED lines=11> */
.L_x_4678:
        /* <DEDUP_REMOVED lines=8> */
[----:B------:R-:W-:-:S04]  /*82f0*/  LEA R4, P1, R2, c[0x0][0x160], 0x2 ;  /* 0x0000580002047a11 */ /* 0x000fc800078210ff */
[----:B------:R-:W-:-:S05]  /*8300*/  LEA.HI.X R5, R2, c[0x0][0x164], R5, 0x2, P1 ;  /* 0x0000590002057a11 */ /* 0x000fca00008f1405 */
[----:B------:R0:W-:Y:S04]  /*8310*/  STG.E.64 [R4.64], R10 ;  /* 0x0000000a04007986 */ /* 0x0001e8000c101b0c */
.L_x_4680:
[----:B------:R-:W-:Y:S05]  /*8320*/  BSYNC B0 ;  /* 0x0000000000007941 */ /* 0x000fea0003800000 */
.L_x_4679:
        /* <DEDUP_REMOVED lines=11> */
.L_x_4681:
        /* <DEDUP_REMOVED lines=11> */
.L_x_4683:
[----:B------:R-:W-:Y:S05]  /*8490*/  BSYNC B0 ;  /* 0x0000000000007941 */ /* 0x000fea0003800000 */
.L_x_4682:
        /* <DEDUP_REMOVED lines=11> */
.L_x_4684:
        /* <DEDUP_REMOVED lines=11> */
.L_x_4686:
[----:B------:R-:W-:Y:S05]  /*8600*/  BSYNC B0 ;  /* 0x0000000000007941 */ /* 0x000fea0003800000 */
.L_x_4685:
        /* <DEDUP_REMOVED lines=11> */
.L_x_4687:
        /* <DEDUP_REMOVED lines=11> */
.L_x_4689:
[----:B------:R-:W-:Y:S05]  /*8770*/  BSYNC B0 ;  /* 0x0000000000007941 */ /* 0x000fea0003800000 */
.L_x_4688:
[----:B------:R-:W-:Y:S02]  /*8780*/  ULDC UR5, c[0x0][0x10] ;  /* 0x0000040000057ab9 */ /* 0x000fe40000000800 */
[----:B------:R-:W-:Y:S02]  /*8790*/  UIADD3 UR9, UR9, UR5, URZ ;  /* 0x0000000509097290 */ /* 0x000fe4000fffe03f */
[----:B------:R-:W-:Y:S02]  /*87a0*/  UIADD3 UR4, UR4, 0x1, URZ ;  /* 0x0000000104047890 */ /* 0x000fe4000fffe03f */
[----:B------:R-:W-:-:S06]  /*87b0*/  UISETP.GE.AND UP0, UPT, UR9, UR8, UPT ;  /* 0x000000080900728c */ /* 0x000fcc000bf06270 */
[----:B------:R-:W-:-:S13]  /*87c0*/  PLOP3.LUT P1, PT, PT, PT, UP0, 0x80, 0x0 ;  /* 0x000000000000781c */ /* 0x000fda0003f2f008 */
[----:B------:R-:W-:Y:S01]  /*87d0*/  @P1 CALL.REL.NOINC `(.L_x_4690) ;  /* 0x0000001000001944 */ /* 0x000fe20003c00000 */
[----:B------:R-:W-:Y:S05]  /*87e0*/  BRA `(.L_x_4691) ;  /* 0xffff7bd000007947 */ /* 0x000fea000383ffff */
.L_x_4690:
[----:B------:R-:W-:Y:S05]  /*87f0*/  EXIT ;  /* 0x000000000000794d */ /* 0x000fea0003800000 */
.L_x_4692:
        /* <DEDUP_REMOVED lines=16> */
.L_x_5213:


//--------------------- .text._Z35group_norm_nhwc_fwd_one_pass_kernelI11Fp32IOBf16WLi64ELi84ELi672EEv26Group_norm_nhwc_fwd_params --------------------------
	.section	.text._Z35group_norm_nhwc_fwd_one_pass_kernelI11Fp32IOBf16WLi64ELi84ELi672EEv26Group_norm_nhwc_fwd_params,"ax",@progbits
	.sectioninfo	@"SHI_REGISTERS=40"
	.align	128
        .global         _Z35group_norm_nhwc_fwd_one_pass_kernelI11Fp32IOBf16WLi64ELi84ELi672EEv26Group_norm_nhwc_fwd_params
        .type           _Z35group_norm_nhwc_fwd_one_pass_kernelI11Fp32IOBf16WLi64ELi84ELi672EEv26Group_norm_nhwc_fwd_params,@function
        .size           _Z35group_norm_nhwc_fwd_one_pass_kernelI11Fp32IOBf16WLi64ELi84ELi672EEv26Group_norm_nhwc_fwd_params,(.L_x_5214 - _Z35group_norm_nhwc_fwd_one_pass_kernelI11Fp32IOBf16WLi64ELi84ELi672EEv26Group_norm_nhwc_fwd_params)
        .other          _Z35group_norm_nhwc_fwd_one_pass_kernelI11Fp32IOBf16WLi64ELi84ELi672EEv26Group_norm_nhwc_fwd_params,@"STO_CUDA_ENTRY STV_DEFAULT"
_Z35group_norm_nhwc_fwd_one_pass_kernelI11Fp32IOBf16WLi64ELi84ELi672EEv26Group_norm_nhwc_fwd_params:
.text._Z35group_norm_nhwc_fwd_one_pass_kernelI11Fp32IOBf16WLi64ELi84ELi672EEv26Group_norm_nhwc_fwd_params:
        /* <DEDUP_REMOVED lines=29> */
.L_x_4715:
[----:B0-----:R-:W-:-:S04]  /*01d0*/  IABS R5, c[0x0][0x1d8] ;  /* 0x0000760000057a13 */ /* 0x001fc80000000000 */
[----:B------:R-:W0:Y:S08]  /*01e0*/  I2F.RP R0, R5 ;  /* 0x0000000500007306 */ /* 0x000e300000209400 */
[----:B0-----:R-:W0:Y:S02]  /*01f0*/  MUFU.RCP R0, R0 ;  /* 0x0000000000007308 */ /* 0x001e240000001000 */
[----:B01----:R-:W-:-:S06]  /*0200*/  IADD3 R2, R0, 0xffffffe, RZ ;  /* 0x0ffffffe00027810 */ /* 0x003fcc0007ffe0ff */
[----:B------:R0:W1:Y:S02]  /*0210*/  F2I.FTZ.U32.TRUNC.NTZ R3, R2 ;  /* 0x0000000200037305 */ /* 0x000064000021f000 */
[----:B0-----:R-:W-:Y:S02]  /*0220*/  MOV R2, RZ ;  /* 0x000000ff00027202 */ /* 0x001fe40000000f00 */
[----:B-1----:R-:W-:-:S05]  /*0230*/  IADD3 R4, RZ, -R3, RZ ;  /* 0x80000003ff047210 */ /* 0x002fca0007ffe0ff */
[----:B------:R-:W-:Y:S01]  /*0240*/  IMAD R7, R4, R5, RZ ;  /* 0x0000000504077224 */ /* 0x000fe200078e02ff */
[----:B------:R-:W-:-:S03]  /*0250*/  IABS R4, R30 ;  /* 0x0000001e00047213 */ /* 0x000fc60000000000 */
[----:B------:R-:W-:Y:S01]  /*0260*/  IMAD.HI.U32 R3, R3, R7, R2 ;  /* 0x0000000703037227 */ /* 0x000fe200078e0002 */
[----:B------:R-:W-:-:S05]  /*0270*/  SHF.R.S32.HI R7, RZ, 0x1f, R31 ;  /* 0x0000001fff077819 */ /* 0x000fca000001141f */
        /* <DEDUP_REMOVED lines=24> */
[----:B------:R-:W-:Y:S01]  /*0400*/  IMAD R32, R32, 0x54, RZ ;  /* 0x0000005420207824 */ /* 0x000fe200078e02ff */
[----:B------:R-:W-:Y:S01]  /*0410*/  ISETP.GE.AND.EX P1, PT, R3, c[0x0][0x1cc], PT, P1 ;  /* 0x0000730003007a0c */ /* 0x000fe20003f26310 */
[----:B------:R-:W-:Y:S01]  /*0420*/  IMAD R37, R5, c[0x0][0x1d4], R4 ;  /* 0x0000750005257a24 */ /* 0x000fe200078e0204 */
[----:B------:R-:W-:Y:S01]  /*0430*/  SHF.R.S32.HI R2, RZ, 0x1f, R26 ;  /* 0x0000001fff027819 */ /* 0x000fe2000001141a */
[----:B------:R-:W-:Y:S01]  /*0440*/  @P0 IMAD R4, R20, c[0x0][0x1c0], RZ ;  /* 0x0000700014040a24 */ /* 0x000fe200078e02ff */
[----:B------:R-:W-:-:S02]  /*0450*/  IADD3 R34, P3, R31, R32, RZ ;  /* 0x000000201f227210 */ /* 0x000fc40007f7e0ff */
[----:B------:R-:W-:Y:S01]  /*0460*/  ISETP.GT.U32.OR P1, PT, R23, 0x29f, P1 ;  /* 0x0000029f1700780c */ /* 0x000fe20000f24470 */
[----:B------:R-:W-:Y:S01]  /*0470*/  @P0 IMAD R9, R29, c[0x0][0x1c4], R4 ;  /* 0x000071001d090a24 */ /* 0x000fe200078e0204 */
[----:B------:R-:W-:Y:S02]  /*0480*/  LEA.HI.X.SX32 R35, R32, R7, 0x1, P3 ;  /* 0x0000000720237211 */ /* 0x000fe400018f0eff */
        /* <DEDUP_REMOVED lines=17> */
[C---:B------:R-:W-:Y:S01]  /*05a0*/  @P0 LEA R12, P4, R4.reuse, c[0x0][0x170], 0x2 ;  /* 0x00005c00040c0a11 */ /* 0x040fe200078810ff */
[----:B------:R-:W-:Y:S01]  /*05b0*/  @!P2 IMAD.WIDE.U32 R6, R27, c[0x0][0x1c0], R6 ;  /* 0x000070001b06aa25 */ /* 0x000fe200078e0006 */
[----:B------:R-:W-:Y:S02]  /*05c0*/  @!P1 IADD3 R9, R11, R15, RZ ;  /* 0x0000000f0b099210 */ /* 0x000fe40007ffe0ff */
[----:B------:R-:W-:Y:S01]  /*05d0*/  @P0 LEA.HI.X R13, R4, c[0x0][0x174], R5, 0x2, P4 ;  /* 0x00005d00040d0a11 */ /* 0x000fe200020f1405 */
[----:B------:R-:W-:Y:S01]  /*05e0*/  @!P3 IMAD R11, R2, c[0x0][0x1c0], RZ ;  /* 0x00007000020bba24 */ /* 0x000fe200078e02ff */
[----:B------:R-:W-:Y:S01]  /*05f0*/  @!P1 LEA R8, P4, R10, c[0x0][0x170], 0x2 ;  /* 0x00005c000a089a11 */ /* 0x000fe200078810ff */
[----:B------:R-:W-:Y:S01]  /*0600*/  CS2R R4, SRZ ;  /* 0x0000000000047805 */ /* 0x000fe2000001ff00 */
[----:B------:R-:W-:Y:S01]  /*0610*/  @!P2 IADD3 R7, R7, R17, RZ ;  /* 0x000000110707a210 */ /* 0x000fe20007ffe0ff */
[----:B------:R-:W-:Y:S01]  /*0620*/  @!P3 IMAD R17, R26, c[0x0][0x1c4], R11 ;  /* 0x000071001a11ba24 */ /* 0x000fe200078e020b */
[----:B------:R-:W-:-:S02]  /*0630*/  @!P2 LEA R14, P5, R6, c[0x0][0x170], 0x2 ;  /* 0x00005c00060eaa11 */ /* 0x000fc400078a10ff */
[----:B------:R-:W-:Y:S01]  /*0640*/  @!P1 LEA.HI.X R9, R10, c[0x0][0x174], R9, 0x2, P4 ;  /* 0x00005d000a099a11 */ /* 0x000fe200020f1409 */
[----:B------:R0:W2:Y:S01]  /*0650*/  @P0 LDG.E.64 R4, [R12.64] ;  /* 0x000000060c040981 */ /* 0x0000a2000c1e1b00 */
[----:B------:R-:W-:Y:S02]  /*0660*/  @!P3 MOV R10, R34 ;  /* 0x00000022000ab202 */ /* 0x000fe40000000f00 */
[----:B------:R-:W-:Y:S02]  /*0670*/  @!P3 MOV R11, R37 ;  /* 0x00000025000bb202 */ /* 0x000fe40000000f00 */
[----:B------:R-:W-:Y:S02]  /*0680*/  @!P2 LEA.HI.X R15, R6, c[0x0][0x174], R7, 0x2, P5 ;  /* 0x00005d00060faa11 */ /* 0x000fe400028f1407 */
[----:B------:R-:W-:Y:S01]  /*0690*/  CS2R R6, SRZ ;  /* 0x0000000000067805 */ /* 0x000fe2000001ff00 */
[----:B------:R-:W-:-:S05]  /*06a0*/  @!P3 IMAD.WIDE.U32 R10, R26, c[0x0][0x1c0], R10 ;  /* 0x000070001a0aba25 */ /* 0x000fca00078e000a */
[----:B------:R1:W3:Y:S01]  /*06b0*/  @!P1 LDG.E.64 R6, [R8.64] ;  /* 0x0000000608069981 */ /* 0x0002e2000c1e1b00 */
[----:B------:R-:W-:Y:S02]  /*06c0*/  @!P3 IADD3 R11, R11, R17, RZ ;  /* 0x000000110b0bb210 */ /* 0x000fe40007ffe0ff */
[----:B0-----:R-:W-:Y:S01]  /*06d0*/  @!P3 LEA R12, P1, R10, c[0x0][0x170], 0x2 ;  /* 0x00005c000a0cba11 */ /* 0x001fe200078210ff */
[----:B-1----:R-:W-:-:S03]  /*06e0*/  CS2R R8, SRZ ;  /* 0x0000000000087805 */ /* 0x002fc6000001ff00 */
[----:B------:R-:W-:Y:S02]  /*06f0*/  @!P3 LEA.HI.X R13, R10, c[0x0][0x174], R11, 0x2, P1 ;  /* 0x00005d000a0dba11 */ /* 0x000fe400008f140b */
[----:B------:R-:W-:Y:S01]  /*0700*/  CS2R R10, SRZ ;  /* 0x00000000000a7805 */ /* 0x000fe2000001ff00 */
[----:B------:R-:W4:Y:S05]  /*0710*/  @!P2 LDG.E.64 R8, [R14.64] ;  /* 0x000000060e08a981 */ /* 0x000f2a000c1e1b00 */
[----:B------:R0:W5:Y:S01]  /*0720*/  @!P3 LDG.E.64 R10, [R12.64] ;  /* 0x000000060c0ab981 */ /* 0x000162000c1e1b00 */
[C---:B------:R-:W-:Y:S02]  /*0730*/  ISETP.GT.AND P1, PT, R21.reuse, 0x1e, PT ;  /* 0x0000001e1500780c */ /* 0x040fe40003f24270 */
[----:B------:R-:W-:-:S02]  /*0740*/  ISETP.NE.AND P3, PT, R21, RZ, PT ;  /* 0x000000ff1500720c */ /* 0x000fc40003f65270 */
[----:B------:R-:W-:Y:S01]  /*0750*/  ISETP.NE.AND P2, PT, R23, RZ, PT ;  /* 0x000000ff1700720c */ /* 0x000fe20003f45270 */
[----:B------:R-:W-:Y:S01]  /*0760*/  BSSY B0, `(.L_x_4693) ;  /* 0x0000062000007945 */ /* 0x000fe20003800000 */
[----:B--2---:R-:W-:Y:S02]  /*0770*/  FMUL.FTZ R17, R5, R5 ;  /* 0x0000000505117220 */ /* 0x004fe40000410000 */
[C---:B------:R-:W-:Y:S02]  /*0780*/  FADD.FTZ R16, R4.reuse, R5 ;  /* 0x0000000504107221 */ /* 0x040fe40000010000 */
[----:B------:R-:W-:Y:S02]  /*0790*/  FFMA.FTZ R17, R4, R4, R17 ;  /* 0x0000000404117223 */ /* 0x000fe40000010011 */
[----:B------:R-:W-:Y:S02]  /*07a0*/  FADD.FTZ R16, RZ, R16 ;  /* 0x00000010ff107221 */ /* 0x000fe40000010000 */
[----:B------:R-:W-:-:S02]  /*07b0*/  FADD.FTZ R17, RZ, R17 ;  /* 0x00000011ff117221 */ /* 0x000fc40000010000 */
[----:B---3--:R-:W-:Y:S02]  /*07c0*/  FMUL.FTZ R33, R7, R7 ;  /* 0x0000000707217220 */ /* 0x008fe40000410000 */
[C---:B------:R-:W-:Y:S02]  /*07d0*/  FADD.FTZ R19, R6.reuse, R7 ;  /* 0x0000000706137221 */ /* 0x040fe40000010000 */
[----:B------:R-:W-:Y:S02]  /*07e0*/  FFMA.FTZ R18, R6, R6, R33 ;  /* 0x0000000606127223 */ /* 0x000fe40000010021 */
[----:B------:R-:W-:Y:S02]  /*07f0*/  FADD.FTZ R16, R16, R19 ;  /* 0x0000001310107221 */ /* 0x000fe40000010000 */
[----:B------:R-:W-:Y:S02]  /*0800*/  FADD.FTZ R17, R17, R18 ;  /* 0x0000001211117221 */ /* 0x000fe40000010000 */
[----:B----4-:R-:W-:-:S02]  /*0810*/  FMUL.FTZ R15, R9, R9 ;  /* 0x00000009090f7220 */ /* 0x010fc40000410000 */
[C---:B0-----:R-:W-:Y:S02]  /*0820*/  FADD.FTZ R13, R8.reuse, R9 ;  /* 0x00000009080d7221 */ /* 0x041fe40000010000 */
[----:B------:R-:W-:Y:S02]  /*0830*/  FFMA.FTZ R12, R8, R8, R15 ;  /* 0x00000008080c7223 */ /* 0x000fe4000001000f */
[----:B-----5:R-:W-:Y:S02]  /*0840*/  FMUL.FTZ R15, R11, R11 ;  /* 0x0000000b0b0f7220 */ /* 0x020fe40000410000 */
[----:B------:R-:W-:Y:S02]  /*0850*/  FADD.FTZ R13, R16, R13 ;  /* 0x0000000d100d7221 */ /* 0x000fe40000010000 */
[----:B------:R-:W-:Y:S02]  /*0860*/  FADD.FTZ R12, R17, R12 ;  /* 0x0000000c110c7221 */ /* 0x000fe40000010000 */
[----:B------:R-:W-:-:S02]  /*0870*/  FADD.FTZ R18, R10, R11 ;  /* 0x0000000b0a127221 */ /* 0x000fc40000010000 */
        /* <DEDUP_REMOVED lines=80> */
.L_x_4694:
[----:B------:R-:W-:Y:S05]  /*0d80*/  BSYNC B0 ;  /* 0x0000000000007941 */ /* 0x000fea0003800000 */
.L_x_4693:
[----:B------:R-:W-:-:S04]  /*0d90*/  MOV R15, c[0x0][0xc] ;  /* 0x00000300000f7a02 */ /* 0x000fc80000000f00 */
[----:B------:R-:W-:-:S13]  /*0da0*/  ISETP.GE.U32.AND P1, PT, R15, 0x2, PT ;  /* 0x000000020f00780c */ /* 0x000fda0003f26070 */
[----:B------:R-:W-:Y:S05]  /*0db0*/  @!P1 BRA `(.L_x_4695) ;  /* 0x0000093000009947 */ /* 0x000fea0003800000 */
[----:B------:R-:W-:Y:S05]  /*0dc0*/  @P2 BRA `(.L_x_4696) ;  /* 0x000001a000002947 */ /* 0x000fea0003800000 */
[----:B------:R-:W1:Y:S01]  /*0dd0*/  S2R R33, SR_CTAID.Y ;  /* 0x0000000000217919 */ /* 0x000e620000002600 */
[C---:B------:R-:W-:Y:S01]  /*0de0*/  LOP3.LUT R12, R24.reuse, 0x1, RZ, 0xc0, !PT ;  /* 0x00000001180c7812 */ /* 0x040fe200078ec0ff */
[----:B------:R-:W-:Y:S01]  /*0df0*/  HFMA2.MMA R14, -RZ, RZ, 0, 2.384185791015625e-07 ;  /* 0x00000004ff0e7435 */ /* 0x000fe200000001ff */
[----:B------:R-:W-:Y:S02]  /*0e00*/  LOP3.LUT P1, RZ, R24, 0x2, RZ, 0xc0, !PT ;  /* 0x0000000218ff7812 */ /* 0x000fe4000782c0ff */
[----:B------:R-:W-:Y:S01]  /*0e10*/  MOV R16, 0x1 ;  /* 0x0000000100107802 */ /* 0x000fe20000000f00 */
[----:B------:R-:W-:-:S04]  /*0e20*/  IMAD R12, R12, c[0x0][0x10], RZ ;  /* 0x000004000c0c7a24 */ /* 0x000fc800078e02ff */
[----:B------:R-:W-:-:S05]  /*0e30*/  IMAD R13, R12, c[0x0][0xc], RZ ;  /* 0x000003000c0d7a24 */ /* 0x000fca00078e02ff */
[----:B------:R-:W-:Y:S02]  /*0e40*/  SHF.L.U32 R13, R13, 0x1, RZ ;  /* 0x000000010d0d7819 */ /* 0x000fe400000006ff */
[----:B-1----:R-:W-:-:S03]  /*0e50*/  IADD3 R17, R12, R33, RZ ;  /* 0x000000210c117210 */ /* 0x002fc60007ffe0ff */
[----:B------:R-:W-:-:S04]  /*0e60*/  IMAD.WIDE R12, R13, R14, c[0x0][0x198] ;  /* 0x000066000d0c7625 */ /* 0x000fc800078e020e */
[----:B------:R-:W-:-:S04]  /*0e70*/  IMAD R33, R22, c[0x0][0x10], R33 ;  /* 0x0000040016217a24 */ /* 0x000fc800078e0221 */
[----:B------:R-:W-:Y:S01]  /*0e80*/  IMAD.WIDE.U32 R12, R33, 0x8, R12 ;  /* 0x00000008210c7825 */ /* 0x000fe200078e000c */
[----:B------:R-:W-:-:S04]  /*0e90*/  SEL R33, R16, 0xffffffff, !P1 ;  /* 0xffffffff10217807 */ /* 0x000fc80004800000 */
[----:B------:R1:W-:Y:S02]  /*0ea0*/  STG.E.64 [R12.64], R18 ;  /* 0x000000120c007986 */ /* 0x0003e4000c101b06 */
[----:B-1----:R-:W-:Y:S02]  /*0eb0*/  IMAD.WIDE.U32 R12, R17, R14, c[0x0][0x190] ;  /* 0x00006400110c7625 */ /* 0x002fe400078e000e */
[----:B------:R-:W-:Y:S06]  /*0ec0*/  MEMBAR.ALL.GPU ;  /* 0x0000000000007992 */ /* 0x000fec000000a000 */
[----:B------:R-:W-:Y:S01]  /*0ed0*/  SEL R17, RZ, c[0x0][0xc], P1 ;  /* 0x00000300ff117a07 */ /* 0x000fe20000800000 */
[----:B------:R-:W-:-:S00]  /*0ee0*/  ERRBAR ;  /* 0x00000000000079ab */ /* 0x000fc00000000000 */
[----:B------:R1:W-:Y:S02]  /*0ef0*/  RED.E.ADD.S32.STRONG.GPU [R12.64], R33 ;  /* 0x000000210c00798e */ /* 0x0003e4000c10e386 */
[----:B------:R-:W-:-:S13]  /*0f00*/  ISETP.NE.AND P1, PT, R17, -0x1, PT ;  /* 0xffffffff1100780c */ /* 0x000fda0003f25270 */
[----:B-1----:R-:W-:Y:S05]  /*0f10*/  @!P1 BRA `(.L_x_4696) ;  /* 0x0000005000009947 */ /* 0x002fea0003800000 */
.L_x_4697:
[----:B------:R-:W2:Y:S01]  /*0f20*/  LDG.E.STRONG.GPU R14, [R12.64] ;  /* 0x000000060c0e7981 */ /* 0x000ea2000c1ef900 */
[----:B------:R-:W-:Y:S01]  /*0f30*/  YIELD ;  /* 0x0000000000007946 */ /* 0x000fe20003800000 */
[----:B--2---:R-:W-:Y:S01]  /*0f40*/  ISETP.NE.AND P1, PT, R14, R17, PT ;  /* 0x000000110e00720c */ /* 0x004fe20003f25270 */
[----:B------:R-:W-:-:S12]  /*0f50*/  CCTL.IVALL ;  /* 0x00000000ff00798f */ /* 0x000fd80002000000 */
[----:B------:R-:W-:Y:S05]  /*0f60*/  @P1 BRA `(.L_x_4697) ;  /* 0xffffffb000001947 */ /* 0x000fea000383ffff */
.L_x_4696:
        /* <DEDUP_REMOVED lines=11> */
.L_x_4699:
        /* <DEDUP_REMOVED lines=59> */
.L_x_4698:
        /* <DEDUP_REMOVED lines=19> */
.L_x_4701:
[----:B------:R-:W-:Y:S05]  /*1500*/  BSYNC B0 ;  /* 0x0000000000007941 */ /* 0x000fea0003800000 */
.L_x_4700:
        /* <DEDUP_REMOVED lines=8> */
[----:B------:R-:W-:-:S04]  /*1590*/  @!P3 IMAD R14, R14, c[0x0][0x10], RZ ;  /* 0x000004000e0eba24 */ /* 0x000fc800078e02ff */
[----:B------:R-:W-:Y:S02]  /*15a0*/  @!P3 IMAD R14, R14, c[0x0][0xc], RZ ;  /* 0x000003000e0eba24 */ /* 0x000fe400078e02ff */
[----:B-1----:R-:W-:-:S03]  /*15b0*/  @!P3 IMAD R15, R13, c[0x0][0x10], R12 ;  /* 0x000004000d0fba24 */ /* 0x002fc600078e020c */
[----:B------:R-:W-:Y:S02]  /*15c0*/  @!P3 SHF.L.U32 R12, R14, 0x1, RZ ;  /* 0x000000010e0cb819 */ /* 0x000fe400000006ff */
[----:B------:R-:W-:Y:S01]  /*15d0*/  @!P3 MOV R13, 0x4 ;  /* 0x00000004000db802 */ /* 0x000fe20000000f00 */
[----:B------:R-:W1:Y:S04]  /*15e0*/  @!P1 S2R R14, SR_CTAID.Y ;  /* 0x00000000000e9919 */ /* 0x000e680000002600 */
[----:B------:R-:W-:-:S06]  /*15f0*/  @!P3 IMAD.WIDE R12, R12, R13, c[0x0][0x198] ;  /* 0x000066000c0cb625 */ /* 0x000fcc00078e020d */
[----:B------:R-:W-:Y:S01]  /*1600*/  @!P3 IMAD.WIDE.U32 R12, R15, 0x8, R12 ;  /* 0x000000080f0cb825 */ /* 0x000fe200078e000c */
[----:B------:R-:W-:-:S05]  /*1610*/  @!P1 LOP3.LUT R15, R24, 0x1, RZ, 0xc0, !PT ;  /* 0x00000001180f9812 */ /* 0x000fca00078ec0ff */
[----:B------:R-:W-:Y:S01]  /*1620*/  @!P1 IMAD R15, R15, c[0x0][0x10], RZ ;  /* 0x000004000f0f9a24 */ /* 0x000fe200078e02ff */
[----:B------:R-:W2:Y:S03]  /*1630*/  @!P3 LDG.E.64 R12, [R12.64] ;  /* 0x000000060c0cb981 */ /* 0x000ea6000c1e1b00 */
[----:B------:R-:W-:Y:S02]  /*1640*/  @!P1 IMAD R15, R15, c[0x0][0xc], RZ ;  /* 0x000003000f0f9a24 */ /* 0x000fe400078e02ff */
[----:B-1----:R-:W-:-:S03]  /*1650*/  @!P1 IMAD R17, R17, c[0x0][0x10], R14 ;  /* 0x0000040011119a24 */ /* 0x002fc600078e020e */
[----:B------:R-:W-:Y:S02]  /*1660*/  @!P1 SHF.L.U32 R15, R15, 0x1, RZ ;  /* 0x000000010f0f9819 */ /* 0x000fe400000006ff */
[----:B------:R-:W-:-:S05]  /*1670*/  @!P1 MOV R14, 0x4 ;  /* 0x00000004000e9802 */ /* 0x000fca0000000f00 */
[----:B------:R-:W-:-:S06]  /*1680*/  @!P1 IMAD.WIDE R14, R15, R14, c[0x0][0x198] ;  /* 0x000066000f0e9625 */ /* 0x000fcc00078e020e */
[----:B------:R-:W-:-:S06]  /*1690*/  @!P1 IMAD.WIDE.U32 R14, R17, 0x8, R14 ;  /* 0x00000008110e9825 */ /* 0x000fcc00078e000e */
[----:B------:R-:W3:Y:S01]  /*16a0*/  @!P1 LDG.E.64 R14, [R14.64] ;  /* 0x000000060e0e9981 */ /* 0x000ee2000c1e1b00 */
[----:B0-2---:R-:W-:Y:S02]  /*16b0*/  @!P3 FADD.FTZ R18, R18, R12 ;  /* 0x0000000c1212b221 */ /* 0x005fe40000010000 */
[----:B------:R-:W-:Y:S02]  /*16c0*/  @!P3 FADD.FTZ R19, R19, R13 ;  /* 0x0000000d1313b221 */ /* 0x000fe40000010000 */
[----:B---3--:R-:W-:Y:S02]  /*16d0*/  @!P1 FADD.FTZ R18, R18, R14 ;  /* 0x0000000e12129221 */ /* 0x008fe40000010000 */
[----:B------:R-:W-:-:S04]  /*16e0*/  @!P1 FADD.FTZ R19, R19, R15 ;  /* 0x0000000f13139221 */ /* 0x000fc80000010000 */
.L_x_4695:
[----:B------:R-:W-:Y:S01]  /*16f0*/  LOP3.LUT P1, RZ, R22, R23, RZ, 0xfc, !PT ;  /* 0x0000001716ff7212 */ /* 0x000fe2000782fcff */
[----:B------:R1:W-:Y:S01]  /*1700*/  @!P2 STS.64 [0xc8], R18 ;  /* 0x0000c812ff00a388 */ /* 0x0003e20000000a00 */
[----:B------:R-:W-:Y:S01]  /*1710*/  ISETP.EQ.U32.AND P3, PT, RZ, c[0x0][0x168], PT ;  /* 0x00005a00ff007a0c */ /* 0x000fe20003f62070 */
[----:B------:R-:W-:Y:S01]  /*1720*/  HFMA2.MMA R33, -RZ, RZ, 0, 1.1920928955078125e-07 ;  /* 0x00000002ff217435 */ /* 0x000fe200000001ff */
[----:B------:R-:W-:-:S02]  /*1730*/  IADD3 R32, R31, R32, RZ ;  /* 0x000000201f207210 */ /* 0x000fc40007ffe0ff */
[----:B------:R-:W-:-:S13]  /*1740*/  ISETP.EQ.OR.EX P1, PT, RZ, c[0x0][0x16c], P1, P3 ;  /* 0x00005b00ff007a0c */ /* 0x000fda0000f22730 */
[----:B------:R-:W-:Y:S01]  /*1750*/  @!P1 MOV R15, 0x8 ;  /* 0x00000008000f9802 */ /* 0x000fe20000000f00 */
[----:B------:R-:W-:Y:S02]  /*1760*/  @!P1 FMUL.FTZ R13, R19, c[0x0][0x1f4] ;  /* 0x00007d00130d9a20 */ /* 0x000fe40000410000 */
[----:B------:R-:W-:Y:S02]  /*1770*/  @!P1 FMUL.FTZ R12, R18, c[0x0][0x1f4] ;  /* 0x00007d00120c9a20 */ /* 0x000fe40000410000 */
[----:B------:R-:W-:-:S04]  /*1780*/  @!P1 IMAD.WIDE R14, R30, R15, c[0x0][0x168] ;  /* 0x00005a001e0e9625 */ /* 0x000fc800078e020f */
[CC--:B01----:R-:W-:Y:S01]  /*1790*/  IMAD.WIDE R18, R32.reuse, R33.reuse, c[0x0][0x178] ;  /* 0x00005e0020127625 */ /* 0x0c3fe200078e0221 */
[----:B------:R0:W-:Y:S03]  /*17a0*/  @!P1 STG.E.64 [R14.64], R12 ;  /* 0x0000000c0e009986 */ /* 0x0001e6000c101b06 */
[----:B------:R-:W-:Y:S01]  /*17b0*/  IMAD.WIDE R32, R32, R33, c[0x0][0x180] ;  /* 0x0000600020207625 */ /* 0x000fe200078e0221 */
[----:B------:R-:W-:Y:S06]  /*17c0*/  BAR.SYNC.DEFER_BLOCKING 0x0 ;  /* 0x0000000000007b1d */ /* 0x000fec0000010000 */
[----:B0-----:R0:W2:Y:S04]  /*17d0*/  LDG.E.U16 R14, [R18.64] ;  /* 0x00000006120e7981 */ /* 0x0010a8000c1e1500 */
[----:B------:R0:W3:Y:S04]  /*17e0*/  LDG.E.U16 R15, [R18.64+0x2] ;  /* 0x00000206120f7981 */ /* 0x0000e8000c1e1500 */
[----:B------:R1:W4:Y:S04]  /*17f0*/  LDG.E.U16 R16, [R32.64] ;  /* 0x0000000620107981 */ /* 0x000328000c1e1500 */
[----:B------:R1:W5:Y:S01]  /*1800*/  LDG.E.U16 R17, [R32.64+0x2] ;  /* 0x0000020620117981 */ /* 0x000362000c1e1500 */
[----:B------:R-:W-:-:S02]  /*1810*/  ISETP.NE.AND P4, PT, RZ, UR5, PT ;  /* 0x00000005ff007c0c */ /* 0x000fc4000bf85270 */
[----:B------:R-:W-:Y:S01]  /*1820*/  ISETP.GE.U32.AND P2, PT, R28, c[0x0][0x1c8], PT ;  /* 0x000072001c007a0c */ /* 0x000fe20003f46070 */
[----:B------:R-:W0:Y:S01]  /*1830*/  LDS.64 R12, [0xc8] ;  /* 0x0000c800ff0c7984 */ /* 0x000e220000000a00 */
[----:B------:R-:W-:Y:S02]  /*1840*/  ISETP.GE.U32.AND P3, PT, R27, c[0x0][0x1c8], PT ;  /* 0x000072001b007a0c */ /* 0x000fe40003f66070 */
[----:B------:R-:W-:Y:S02]  /*1850*/  ISETP.GE.AND.EX P2, PT, R3, c[0x0][0x1cc], PT, P2 ;  /* 0x0000730003007a0c */ /* 0x000fe40003f46320 */
[----:B------:R-:W-:Y:S02]  /*1860*/  ISETP.GE.AND.EX P3, PT, R0, c[0x0][0x1cc], PT, P3 ;  /* 0x0000730000007a0c */ /* 0x000fe40003f66330 */
[C---:B------:R-:W-:Y:S02]  /*1870*/  ISETP.GT.U32.OR P2, PT, R23.reuse, 0x29f, P2 ;  /* 0x0000029f1700780c */ /* 0x040fe40001744470 */
[----:B------:R-:W-:Y:S01]  /*1880*/  ISETP.GT.U32.OR P3, PT, R23, 0x29f, P3 ;  /* 0x0000029f1700780c */ /* 0x000fe20001f64470 */
[----:B0-----:R-:W-:-:S04]  /*1890*/  FMUL.FTZ R12, R12, c[0x0][0x1f4] ;  /* 0x00007d000c0c7a20 */ /* 0x001fc80000410000 */
[C---:B-1----:R-:W-:Y:S02]  /*18a0*/  FMUL.FTZ R32, R12.reuse, R12 ;  /* 0x0000000c0c207220 */ /* 0x042fe40000410000 */
[C---:B------:R-:W-:Y:S02]  /*18b0*/  FADD.FTZ R4, -R12.reuse, R4 ;  /* 0x000000040c047221 */ /* 0x040fe40000010100 */
[----:B------:R-:W-:Y:S02]  /*18c0*/  FFMA.FTZ R13, R13, c[0x0][0x1f4], -R32 ;  /* 0x00007d000d0d7a23 */ /* 0x000fe40000010820 */
[C---:B------:R-:W-:Y:S02]  /*18d0*/  FADD.FTZ R5, -R12.reuse, R5 ;  /* 0x000000050c057221 */ /* 0x040fe40000010100 */
[C---:B------:R-:W-:Y:S01]  /*18e0*/  FADD.FTZ R6, -R12.reuse, R6 ;  /* 0x000000060c067221 */ /* 0x040fe20000010100 */
[----:B------:R-:W-:Y:S01]  /*18f0*/  FSETP.GTU.FTZ.AND P1, PT, R13, RZ, PT ;  /* 0x000000ff0d00720b */ /* 0x000fe20003f3c000 */
[----:B------:R-:W-:-:S02]  /*1900*/  FADD.FTZ R7, -R12, R7 ;  /* 0x000000070c077221 */ /* 0x000fc40000010100 */
[C---:B------:R-:W-:Y:S02]  /*1910*/  FADD.FTZ R8, -R12.reuse, R8 ;  /* 0x000000080c087221 */ /* 0x040fe40000010100 */
[C---:B------:R-:W-:Y:S02]  /*1920*/  FADD.FTZ R9, -R12.reuse, R9 ;  /* 0x000000090c097221 */ /* 0x040fe40000010100 */
[C---:B------:R-:W-:Y:S02]  /*1930*/  FADD.FTZ R10, -R12.reuse, R10 ;  /* 0x0000000a0c0a7221 */ /* 0x040fe40000010100 */
[----:B------:R-:W-:-:S04]  /*1940*/  FADD.FTZ R11, -R12, R11 ;  /* 0x0000000b0c0b7221 */ /* 0x000fc80000010100 */
[----:B------:R-:W-:Y:S01]  /*1950*/  @P1 FADD.FTZ R18, R13, c[0x0][0x188] ;  /* 0x000062000d121621 */ /* 0x000fe20000010000 */
[----:B------:R-:W-:-:S06]  /*1960*/  MOV R13, 0x3f800000 ;  /* 0x3f800000000d7802 */ /* 0x000fcc0000000f00 */
[----:B------:R-:W0:Y:S01]  /*1970*/  @P1 MUFU.RSQ R13, R18 ;  /* 0x00000012000d1308 */ /* 0x000e220000001400 */
[----:B------:R-:W-:-:S04]  /*1980*/  ISETP.GE.U32.AND P1, PT, R26, c[0x0][0x1c8], PT ;  /* 0x000072001a007a0c */ /* 0x000fc80003f26070 */
[----:B------:R-:W-:-:S04]  /*1990*/  ISETP.GE.AND.EX P1, PT, R2, c[0x0][0x1cc], PT, P1 ;  /* 0x0000730002007a0c */ /* 0x000fc80003f26310 */
[----:B------:R-:W-:Y:S01]  /*19a0*/  ISETP.GT.U32.OR P1, PT, R23, 0x29f, P1 ;  /* 0x0000029f1700780c */ /* 0x000fe20000f24470 */
[-C--:B0-----:R-:W-:Y:S02]  /*19b0*/  FMUL.FTZ R4, R4, R13.reuse ;  /* 0x0000000d04047220 */ /* 0x081fe40000410000 */
        /* <DEDUP_REMOVED lines=24> */
.L_x_4702:
        /* <DEDUP_REMOVED lines=11> */
.L_x_4704:
[----:B------:R-:W-:Y:S05]  /*1bf0*/  BSYNC B0 ;  /* 0x0000000000007941 */ /* 0x000fea0003800000 */
.L_x_4703:
        /* <DEDUP_REMOVED lines=13> */
.L_x_4705:
        /* <DEDUP_REMOVED lines=11> */
.L_x_4707:
[----:B------:R-:W-:Y:S05]  /*1d80*/  BSYNC B0 ;  /* 0x0000000000007941 */ /* 0x000fea0003800000 */
.L_x_4706:
        /* <DEDUP_REMOVED lines=13> */
.L_x_4708:
        /* <DEDUP_REMOVED lines=11> */
.L_x_4710:
[----:B------:R-:W-:Y:S05]  /*1f10*/  BSYNC B0 ;  /* 0x0000000000007941 */ /* 0x000fea0003800000 */
.L_x_4709:
        /* <DEDUP_REMOVED lines=13> */
.L_x_4711:
        /* <DEDUP_REMOVED lines=10> */
.L_x_4713:
[----:B------:R-:W-:Y:S05]  /*2090*/  BSYNC B0 ;  /* 0x0000000000007941 */ /* 0x000fea0003800000 */
.L_x_4712:
[----:B------:R-:W-:Y:S02]  /*20a0*/  IADD3 R30, R30, c[0x0][0x10], RZ ;  /* 0x000004001e1e7a10 */ /* 0x000fe40007ffe0ff */
[----:B------:R-:W-:Y:S02]  /*20b0*/  IADD3 R24, R24, 0x1, RZ ;  /* 0x0000000118187810 */ /* 0x000fe40007ffe0ff */
[----:B------:R-:W-:-:S13]  /*20c0*/  ISETP.GE.AND P1, PT, R30, UR4, PT ;  /* 0x000000041e007c0c */ /* 0x000fda000bf26270 */
[----:B------:R-:W-:Y:S01]  /*20d0*/  @P1 CALL.REL.NOINC `(.L_x_4714) ;  /* 0x0000001000001944 */ /* 0x000fe20003c00000 */
[----:B------:R-:W-:Y:S05]  /*20e0*/  BRA `(.L_x_4715) ;  /* 0xffffe0e000007947 */ /* 0x000fea000383ffff */
.L_x_4714:
[----:B------:R-:W-:Y:S05]  /*20f0*/  EXIT ;  /* 0x000000000000794d */ /* 0x000fea0003800000 */
.L_x_4716:
        /* <DEDUP_REMOVED lines=16> */
.L_x_5214:


//--------------------- .text._Z35group_norm_nhwc_fwd_one_pass_kernelI11Fp32IOBf16WLi128ELi84ELi672EEv26Group_norm_nhwc_fwd_params --------------------------
	.section	.text._Z35group_norm_nhwc_fwd_one_pass_kernelI11Fp32IOBf16WLi128ELi84ELi672EEv26Group_norm_nhwc_fwd_params,"ax",@progbits
	.sectioninfo	@"SHI_REGISTERS=62"
	.align	128
        .global         _Z35group_norm_nhwc_fwd_one_pass_kernelI11Fp32IOBf16WLi128ELi84ELi672EEv26Group_norm_nhwc_fwd_params
        .type           _Z35group_norm_nhwc_fwd_one_pass_kernelI11Fp32IOBf16WLi128ELi84ELi672EEv26Group_norm_nhwc_fwd_params,@function
        .size           _Z35group_norm_nhwc_fwd_one_pass_kernelI11Fp32IOBf16WLi128ELi84ELi672EEv26Group_norm_nhwc_fwd_params,(.L_x_5215 - _Z35group_norm_nhwc_fwd_one_pass_kernelI11Fp32IOBf16WLi128ELi84ELi672EEv26Group_norm_nhwc_fwd_params)
        .other          _Z35group_norm_nhwc_fwd_one_pass_kernelI11Fp32IOBf16WLi128ELi84ELi672EEv26Group_norm_nhwc_fwd_params,@"STO_CUDA_ENTRY STV_DEFAULT"
_Z35group_norm_nhwc_fwd_one_pass_kernelI11Fp32IOBf16WLi128ELi84ELi672EEv26Group_norm_nhwc_fwd_params:
.text._Z35group_norm_nhwc_fwd_one_pass_kernelI11Fp32IOBf16WLi128ELi84ELi672EEv26Group_norm_nhwc_fwd_params:
        /* <DEDUP_REMOVED lines=13> */
[----:B------:R-:W-:Y:S01]  /*00d0*/  IMAD.WIDE.U32 R4, R4, 0x30c30c31, RZ ;  /* 0x30c30c3104047825 */ /* 0x000fe200078e00ff */
[----:B------:R-:W-:-:S04]  /*00e0*/  SHF.R.S32.HI R4, RZ, 0x1f, R3 ;  /* 0x0000001fff047819 */ /* 0x000fc80000011403 */
[----:B------:R-:W-:Y:S02]  /*00f0*/  SHF.R.U32.HI R5, RZ, 0x2, R5 ;  /* 0x00000002ff057819 */ /* 0x000fe40000011605 */
[----:B------:R-:W-:-:S03]  /*0100*/  LEA.HI R6, R4, R3, RZ, 0x5 ;  /* 0x0000000304067211 */ /* 0x000fc600078f28ff */
[----:B-1----:R-:W-:Y:S01]  /*0110*/  IMAD R46, R0, c[0x0][0x1e4], R5 ;  /* 0x00007900002e7a24 */ /* 0x002fe200078e0205 */
[----:B------:R-:W-:Y:S01]  /*0120*/  SHF.R.S32.HI R6, RZ, 0x5, R6 ;  /* 0x00000005ff067819 */ /* 0x000fe20000011406 */
[----:B------:R-:W-:Y:S01]  /*0130*/  IMAD R48, R5, -0x2a, R3 ;  /* 0xffffffd605307824 */ /* 0x000fe200078e0203 */
[----:B------:R-:W-:Y:S02]  /*0140*/  HFMA2.MMA R5, -RZ, RZ, 0, 0 ;  /* 0x00000000ff057435 */ /* 0x000fe400000001ff */
[----:B------:R-:W-:Y:S02]  /*0150*/  ISETP.GE.U32.AND P0, PT, R46, c[0x0][0x1c8], PT ;  /* 0x000072002e007a0c */ /* 0x000fe40003f06070 */
[----:B------:R-:W-:Y:S02]  /*0160*/  SHF.R.S32.HI R4, RZ, 0x1f, R46 ;  /* 0x0000001fff047819 */ /* 0x000fe4000001142e */
[----:B------:R-:W-:Y:S02]  /*0170*/  SHF.L.U32 R48, R48, 0x1, RZ ;  /* 0x0000000130307819 */ /* 0x000fe400000006ff */
[----:B------:R-:W-:-:S02]  /*0180*/  ISETP.GE.AND.EX P0, PT, R4, c[0x0][0x1cc], PT, P0 ;  /* 0x0000730004007a0c */ /* 0x000fc40003f06300 */
        /* <DEDUP_REMOVED lines=8> */
.L_x_4751:
[----:B0-----:R-:W-:Y:S02]  /*0210*/  IABS R15, c[0x0][0x1d8] ;  /* 0x00007600000f7a13 */ /* 0x001fe40000000000 */
[----:B------:R-:W-:Y:S02]  /*0220*/  ISETP.GE.U32.AND P4, PT, R7, c[0x0][0x1c8], PT ;  /* 0x0000720007007a0c */ /* 0x000fe40003f86070 */
[----:B------:R-:W0:Y:S01]  /*0230*/  I2F.RP R14, R15 ;  /* 0x0000000f000e7306 */ /* 0x000e220000209400 */
[----:B------:R-:W-:Y:S02]  /*0240*/  SHF.R.S32.HI R38, RZ, 0x1f, R7 ;  /* 0x0000001fff267819 */ /* 0x000fe40000011407 */
[----:B------:R-:W-:Y:S02]  /*0250*/  SHF.R.S32.HI R40, RZ, 0x1f, R8 ;  /* 0x0000001fff287819 */ /* 0x000fe40000011408 */
[----:B------:R-:W-:-:S02]  /*0260*/  ISETP.GE.AND.EX P4, PT, R38, c[0x0][0x1cc], PT, P4 ;  /* 0x0000730026007a0c */ /* 0x000fc40003f86340 */
[----:B------:R-:W-:Y:S02]  /*0270*/  SHF.R.S32.HI R41, RZ, 0x1f, R9 ;  /* 0x0000001fff297819 */ /* 0x000fe40000011409 */
[----:B------:R-:W-:Y:S02]  /*0280*/  ISETP.GT.U32.OR P4, PT, R3, 0x29f, P4 ;  /* 0x0000029f0300780c */ /* 0x000fe40002784470 */
        /* <DEDUP_REMOVED lines=21> */
[----:B------:R-:W-:Y:S02]  /*03e0*/  @!P3 IADD3 R13, -R13, RZ, RZ ;  /* 0x000000ff0d0db210 */ /* 0x000fe40007ffe1ff */
[----:B------:R-:W-:Y:S02]  /*03f0*/  @!P2 LOP3.LUT R13, RZ, c[0x0][0x1d8], RZ, 0x33, !PT ;  /* 0x00007600ff0daa12 */ /* 0x000fe400078e33ff */
[----:B------:R-:W-:Y:S02]  /*0400*/  ISETP.GE.U32.AND P3, PT, R8, c[0x0][0x1c8], PT ;  /* 0x0000720008007a0c */ /* 0x000fe40003f66070 */
[----:B------:R-:W-:Y:S02]  /*0410*/  IADD3 R12, -R13, RZ, RZ ;  /* 0x000000ff0d0c7210 */ /* 0x000fe40007ffe1ff */
[----:B------:R-:W-:Y:S02]  /*0420*/  ISETP.GE.AND.EX P3, PT, R40, c[0x0][0x1cc], PT, P3 ;  /* 0x0000730028007a0c */ /* 0x000fe40003f66330 */
[----:B------:R-:W-:Y:S01]  /*0430*/  ISETP.GE.U32.AND P2, PT, R9, c[0x0][0x1c8], PT ;  /* 0x0000720009007a0c */ /* 0x000fe20003f46070 */
[----:B------:R-:W-:Y:S01]  /*0440*/  IMAD R39, R12, c[0x0][0x1d8], R47 ;  /* 0x000076000c277a24 */ /* 0x000fe200078e022f */
[----:B------:R-:W-:-:S02]  /*0450*/  SHF.R.S32.HI R12, RZ, 0x1f, R13 ;  /* 0x0000001fff0c7819 */ /* 0x000fc4000001140d */
[----:B------:R-:W-:Y:S01]  /*0460*/  ISETP.GT.U32.OR P3, PT, R3, 0x29f, P3 ;  /* 0x0000029f0300780c */ /* 0x000fe20001f64470 */
[----:B------:R-:W-:Y:S01]  /*0470*/  IMAD R39, R39, 0x54, RZ ;  /* 0x0000005427277824 */ /* 0x000fe200078e02ff */
[----:B------:R-:W-:Y:S01]  /*0480*/  ISETP.GE.AND.EX P2, PT, R41, c[0x0][0x1cc], PT, P2 ;  /* 0x0000730029007a0c */ /* 0x000fe20003f46320 */
[----:B------:R-:W-:-:S03]  /*0490*/  IMAD R12, R12, c[0x0][0x1d0], RZ ;  /* 0x000074000c0c7a24 */ /* 0x000fc600078e02ff */
[----:B------:R-:W-:Y:S01]  /*04a0*/  IADD3 R50, P1, R48, R39, RZ ;  /* 0x0000002730327210 */ /* 0x000fe20007f3e0ff */
[----:B------:R-:W-:Y:S01]  /*04b0*/  IMAD R53, R13, c[0x0][0x1d4], R12 ;  /* 0x000075000d357a24 */ /* 0x000fe200078e020c */
[----:B------:R-:W-:Y:S01]  /*04c0*/  ISETP.GT.U32.OR P2, PT, R3, 0x29f, P2 ;  /* 0x0000029f0300780c */ /* 0x000fe20001744470 */
[----:B------:R-:W-:Y:S01]  /*04d0*/  @!P4 IMAD R12, R38, c[0x0][0x1c0], RZ ;  /* 0x00007000260cca24 */ /* 0x000fe200078e02ff */
[----:B------:R-:W-:Y:S02]  /*04e0*/  LEA.HI.X.SX32 R51, R39, R14, 0x1, P1 ;  /* 0x0000000e27337211 */ /* 0x000fe400008f0eff */
[----:B------:R-:W-:Y:S01]  /*04f0*/  ISETP.GE.U32.AND P1, PT, R10, c[0x0][0x1c8], PT ;  /* 0x000072000a007a0c */ /* 0x000fe20003f26070 */
[----:B------:R-:W-:Y:S02]  /*0500*/  @!P4 IMAD R19, R7, c[0x0][0x1c4], R12 ;  /* 0x000071000713ca24 */ /* 0x000fe400078e020c */
[----:B------:R-:W-:Y:S01]  /*0510*/  IMAD.WIDE.U32 R50, R13, c[0x0][0x1d0], R50 ;  /* 0x000074000d327a25 */ /* 0x000fe200078e0032 */
[----:B------:R-:W-:-:S03]  /*0520*/  ISETP.GE.AND.EX P1, PT, R42, c[0x0][0x1cc], PT, P1 ;  /* 0x000073002a007a0c */ /* 0x000fc60003f26310 */
[----:B------:R-:W-:Y:S01]  /*0530*/  @P0 IMAD R13, R4, c[0x0][0x1c0], RZ ;  /* 0x00007000040d0a24 */ /* 0x000fe200078e02ff */
[----:B------:R-:W-:Y:S01]  /*0540*/  IADD3 R53, R51, R53, RZ ;  /* 0x0000003533357210 */ /* 0x000fe20007ffe0ff */
[----:B------:R-:W-:Y:S01]  /*0550*/  @!P2 IMAD R18, R41, c[0x0][0x1c0], RZ ;  /* 0x000070002912aa24 */ /* 0x000fe200078e02ff */
[-C--:B------:R-:W-:Y:S01]  /*0560*/  @P0 MOV R52, R50.reuse ;  /* 0x0000003200340202 */ /* 0x080fe20000000f00 */
[----:B------:R-:W-:Y:S01]  /*0570*/  @P0 IMAD R17, R46, c[0x0][0x1c4], R13 ;  /* 0x000071002e110a24 */ /* 0x000fe200078e020d */
[-C--:B------:R-:W-:Y:S01]  /*0580*/  @!P4 MOV R12, R50.reuse ;  /* 0x00000032000cc202 */ /* 0x080fe20000000f00 */
[----:B------:R-:W-:Y:S01]  /*0590*/  @!P3 IMAD R13, R40, c[0x0][0x1c0], RZ ;  /* 0x00007000280dba24 */ /* 0x000fe200078e02ff */
[-C--:B------:R-:W-:Y:S01]  /*05a0*/  @!P3 MOV R20, R50.reuse ;  /* 0x000000320014b202 */ /* 0x080fe20000000f00 */
[----:B------:R-:W-:Y:S01]  /*05b0*/  @P0 IMAD.WIDE.U32 R14, R46, c[0x0][0x1c0], R52 ;  /* 0x000070002e0e0a25 */ /* 0x000fe200078e0034 */
[-C--:B------:R-:W-:Y:S02]  /*05c0*/  @!P3 MOV R21, R53.reuse ;  /* 0x000000350015b202 */ /* 0x080fe40000000f00 */
[----:B------:R-:W-:Y:S01]  /*05d0*/  @!P2 MOV R24, R50 ;  /* 0x000000320018a202 */ /* 0x000fe20000000f00 */
[C---:B------:R-:W-:Y:S01]  /*05e0*/  @!P3 IMAD R23, R8.reuse, c[0x0][0x1c4], R13 ;  /* 0x000071000817ba24 */ /* 0x040fe200078e020d */
[----:B------:R-:W-:Y:S01]  /*05f0*/  @!P4 MOV R13, R53 ;  /* 0x00000035000dc202 */ /* 0x000fe20000000f00 */
[----:B------:R-:W-:Y:S01]  /*0600*/  @!P2 IMAD R27, R9, c[0x0][0x1c4], R18 ;  /* 0x00007100091baa24 */ /* 0x000fe200078e0212 */
[----:B------:R-:W-:Y:S01]  /*0610*/  @P0 IADD3 R15, R15, R17, RZ ;  /* 0x000000110f0f0210 */ /* 0x000fe20007ffe0ff */
[----:B------:R-:W-:Y:S01]  /*0620*/  @!P3 IMAD.WIDE.U32 R20, R8, c[0x0][0x1c0], R20 ;  /* 0x000070000814ba25 */ /* 0x000fe200078e0014 */
[----:B------:R-:W-:-:S02]  /*0630*/  @P0 LEA R16, P5, R14, c[0x0][0x170], 0x2 ;  /* 0x00005c000e100a11 */ /* 0x000fc400078a10ff */
[----:B------:R-:W-:Y:S01]  /*0640*/  @!P2 MOV R25, R53 ;  /* 0x000000350019a202 */ /* 0x000fe20000000f00 */
[----:B------:R-:W-:Y:S01]  /*0650*/  @!P4 IMAD.WIDE.U32 R12, R7, c[0x0][0x1c0], R12 ;  /* 0x00007000070cca25 */ /* 0x000fe200078e000c */
[----:B------:R-:W-:Y:S02]  /*0660*/  @P0 LEA.HI.X R17, R14, c[0x0][0x174], R15, 0x2, P5 ;  /* 0x00005d000e110a11 */ /* 0x000fe400028f140f */
[----:B------:R-:W-:Y:S01]  /*0670*/  ISETP.GT.U32.OR P1, PT, R3, 0x29f, P1 ;  /* 0x0000029f0300780c */ /* 0x000fe20000f24470 */
[----:B------:R-:W-:Y:S01]  /*0680*/  @!P2 IMAD.WIDE.U32 R24, R9, c[0x0][0x1c0], R24 ;  /* 0x000070000918aa25 */ /* 0x000fe200078e0018 */
[----:B------:R-:W-:Y:S02]  /*0690*/  @!P4 IADD3 R15, R13, R19, RZ ;  /* 0x000000130d0fc210 */ /* 0x000fe40007ffe0ff */
[----:B------:R-:W-:Y:S02]  /*06a0*/  @!P4 LEA R18, P5, R12, c[0x0][0x170], 0x2 ;  /* 0x00005c000c12ca11 */ /* 0x000fe400078a10ff */
[----:B------:R-:W-:-:S02]  /*06b0*/  @!P3 IADD3 R13, R21, R23, RZ ;  /* 0x00000017150db210 */ /* 0x000fc40007ffe0ff */
[----:B------:R-:W-:Y:S02]  /*06c0*/  @!P4 LEA.HI.X R19, R12, c[0x0][0x174], R15, 0x2, P5 ;  /* 0x00005d000c13ca11 */ /* 0x000fe400028f140f */
[----:B------:R-:W-:Y:S01]  /*06d0*/  CS2R R14, SRZ ;  /* 0x00000000000e7805 */ /* 0x000fe2000001ff00 */
[----:B------:R-:W-:Y:S02]  /*06e0*/  @!P2 IADD3 R21, R25, R27, RZ ;  /* 0x0000001b1915a210 */ /* 0x000fe40007ffe0ff */
[----:B------:R-:W-:Y:S02]  /*06f0*/  @!P2 LEA R26, P5, R24, c[0x0][0x170], 0x2 ;  /* 0x00005c00181aaa11 */ /* 0x000fe400078a10ff */
[----:B------:R-:W-:Y:S01]  /*0700*/  @!P3 LEA R22, P6, R20, c[0x0][0x170], 0x2 ;  /* 0x00005c001416ba11 */ /* 0x000fe200078c10ff */
[----:B------:R0:W2:Y:S01]  /*0710*/  @!P4 LDG.E.64 R14, [R18.64] ;  /* 0x00000006120ec981 */ /* 0x0000a2000c1e1b00 */
[----:B------:R-:W-:Y:S02]  /*0720*/  @!P2 LEA.HI.X R27, R24, c[0x0][0x174], R21, 0x2, P5 ;  /* 0x00005d00181baa11 */ /* 0x000fe400028f1415 */
[----:B------:R-:W-:-:S02]  /*0730*/  ISETP.GE.U32.AND P4, PT, R11, c[0x0][0x1c8], PT ;  /* 0x000072000b007a0c */ /* 0x000fc40003f86070 */
[----:B------:R-:W-:Y:S02]  /*0740*/  SHF.R.S32.HI R43, RZ, 0x1f, R11 ;  /* 0x0000001fff2b7819 */ /* 0x000fe4000001140b */
[----:B------:R-:W-:Y:S02]  /*0750*/  ISETP.GE.U32.AND P5, PT, R36, c[0x0][0x1c8], PT ;  /* 0x0000720024007a0c */ /* 0x000fe40003fa6070 */
[----:B------:R-:W-:Y:S02]  /*0760*/  SHF.R.S32.HI R44, RZ, 0x1f, R36 ;  /* 0x0000001fff2c7819 */ /* 0x000fe40000011424 */
[----:B------:R-:W-:Y:S02]  /*0770*/  @!P3 LEA.HI.X R23, R20, c[0x0][0x174], R13, 0x2, P6 ;  /* 0x00005d001417ba11 */ /* 0x000fe400030f140d */
[----:B------:R-:W-:Y:S02]  /*0780*/  ISETP.GE.AND.EX P4, PT, R43, c[0x0][0x1cc], PT, P4 ;  /* 0x000073002b007a0c */ /* 0x000fe40003f86340 */
[----:B------:R-:W-:-:S02]  /*0790*/  MOV R13, RZ ;  /* 0x000000ff000d7202 */ /* 0x000fc40000000f00 */
[----:B------:R-:W-:Y:S02]  /*07a0*/  MOV R12, RZ ;  /* 0x000000ff000c7202 */ /* 0x000fe40000000f00 */
[----:B------:R-:W-:Y:S01]  /*07b0*/  ISETP.GE.AND.EX P5, PT, R44, c[0x0][0x1cc], PT, P5 ;  /* 0x000073002c007a0c */ /* 0x000fe20003fa6350 */
[----:B------:R-:W-:Y:S01]  /*07c0*/  @!P1 IMAD R21, R42, c[0x0][0x1c0], RZ ;  /* 0x000070002a159a24 */ /* 0x000fe200078e02ff */
[C---:B------:R-:W-:Y:S02]  /*07d0*/  ISETP.GT.U32.OR P4, PT, R3.reuse, 0x29f, P4 ;  /* 0x0000029f0300780c */ /* 0x040fe40002784470 */
[----:B------:R-:W-:Y:S01]  /*07e0*/  ISETP.GT.U32.OR P5, PT, R3, 0x29f, P5 ;  /* 0x0000029f0300780c */ /* 0x000fe20002fa4470 */
[----:B------:R1:W3:Y:S01]  /*07f0*/  @P0 LDG.E.64 R12, [R16.64] ;  /* 0x00000006100c0981 */ /* 0x0002e2000c1e1b00 */
[----:B------:R-:W-:Y:S01]  /*0800*/  @!P1 IMAD R25, R10, c[0x0][0x1c4], R21 ;  /* 0x000071000a199a24 */ /* 0x000fe200078e0215 */
[----:B------:R-:W-:Y:S01]  /*0810*/  @!P1 MOV R20, R50 ;  /* 0x0000003200149202 */ /* 0x000fe20000000f00 */
[----:B0-----:R-:W-:Y:S01]  /*0820*/  CS2R R18, SRZ ;  /* 0x0000000000127805 */ /* 0x001fe2000001ff00 */
[----:B------:R-:W-:Y:S01]  /*0830*/  @!P1 MOV R21, R53 ;  /* 0x0000003500159202 */ /* 0x000fe20000000f00 */
[----:B-1----:R-:W-:-:S04]  /*0840*/  CS2R R16, SRZ ;  /* 0x0000000000107805 */ /* 0x002fc8000001ff00 */
[----:B------:R-:W-:Y:S01]  /*0850*/  @!P1 IMAD.WIDE.U32 R20, R10, c[0x0][0x1c0], R20 ;  /* 0x000070000a149a25 */ /* 0x000fe200078e0014 */
[----:B------:R0:W4:Y:S01]  /*0860*/  @!P2 LDG.E.64 R18, [R26.64] ;  /* 0x000000061a12a981 */ /* 0x000122000c1e1b00 */
[----:B------:R-:W-:Y:S02]  /*0870*/  ISETP.GE.U32.AND P2, PT, R37, c[0x0][0x1c8], PT ;  /* 0x0000720025007a0c */ /* 0x000fe40003f46070 */
[----:B------:R-:W-:Y:S01]  /*0880*/  SHF.R.S32.HI R45, RZ, 0x1f, R37 ;  /* 0x0000001fff2d7819 */ /* 0x000fe20000011425 */
[----:B------:R1:W5:Y:S01]  /*0890*/  @!P3 LDG.E.64 R16, [R22.64] ;  /* 0x000000061610b981 */ /* 0x000362000c1e1b00 */
[----:B------:R-:W-:Y:S01]  /*08a0*/  @!P1 IADD3 R21, R21, R25, RZ ;  /* 0x0000001915159210 */ /* 0x000fe20007ffe0ff */
[----:B------:R-:W-:Y:S01]  /*08b0*/  @!P4 IMAD R28, R43, c[0x0][0x1c0], RZ ;  /* 0x000070002b1cca24 */ /* 0x000fe200078e02ff */
[----:B------:R-:W-:Y:S01]  /*08c0*/  @!P1 LEA R24, P6, R20, c[0x0][0x170], 0x2 ;  /* 0x00005c0014189a11 */ /* 0x000fe200078c10ff */
[----:B------:R-:W-:Y:S01]  /*08d0*/  @!P5 IMAD R29, R44, c[0x0][0x1c0], RZ ;  /* 0x000070002c1dda24 */ /* 0x000fe200078e02ff */
[----:B------:R-:W-:-:S02]  /*08e0*/  ISETP.GE.AND.EX P2, PT, R45, c[0x0][0x1cc], PT, P2 ;  /* 0x000073002d007a0c */ /* 0x000fc40003f46320 */
[-C--:B-1----:R-:W-:Y:S02]  /*08f0*/  @!P4 MOV R22, R50.reuse ;  /* 0x000000320016c202 */ /* 0x082fe40000000f00 */
[-C--:B------:R-:W-:Y:S01]  /*0900*/  @!P4 MOV R23, R53.reuse ;  /* 0x000000350017c202 */ /* 0x080fe20000000f00 */
[C---:B------:R-:W-:Y:S01]  /*0910*/  @!P4 IMAD R31, R11.reuse, c[0x0][0x1c4], R28 ;  /* 0x000071000b1fca24 */ /* 0x040fe200078e021c */
[----:B------:R-:W-:Y:S01]  /*0920*/  @!P1 LEA.HI.X R25, R20, c[0x0][0x174], R21, 0x2, P6 ;  /* 0x00005d0014199a11 */ /* 0x000fe200030f1415 */
[----:B0-----:R-:W-:Y:S01]  /*0930*/  @!P5 IMAD R27, R36, c[0x0][0x1c4], R29 ;  /* 0x00007100241bda24 */ /* 0x001fe200078e021d */
[----:B------:R-:W-:Y:S01]  /*0940*/  CS2R R20, SRZ ;  /* 0x0000000000147805 */ /* 0x000fe2000001ff00 */
[----:B------:R-:W-:Y:S01]  /*0950*/  @!P4 IMAD.WIDE.U32 R22, R11, c[0x0][0x1c0], R22 ;  /* 0x000070000b16ca25 */ /* 0x000fe200078e0016 */
[----:B------:R-:W-:Y:S02]  /*0960*/  @!P5 MOV R28, R50 ;  /* 0x00000032001cd202 */ /* 0x000fe40000000f00 */
[----:B------:R-:W-:-:S02]  /*0970*/  @!P5 MOV R29, R53 ;  /* 0x00000035001dd202 */ /* 0x000fc40000000f00 */
[----:B------:R-:W-:Y:S01]  /*0980*/  ISETP.GT.U32.OR P2, PT, R3, 0x29f, P2 ;  /* 0x0000029f0300780c */ /* 0x000fe20001744470 */
[----:B------:R0:W4:Y:S01]  /*0990*/  @!P1 LDG.E.64 R20, [R24.64] ;  /* 0x0000000618149981 */ /* 0x000122000c1e1b00 */
[----:B------:R-:W-:Y:S01]  /*09a0*/  @!P4 IADD3 R23, R23, R31, RZ ;  /* 0x0000001f1717c210 */ /* 0x000fe20007ffe0ff */
[----:B------:R-:W-:Y:S01]  /*09b0*/  @!P5 IMAD.WIDE.U32 R28, R36, c[0x0][0x1c0], R28 ;  /* 0x00007000241cda25 */ /* 0x000fe200078e001c */
[----:B------:R-:W-:-:S04]  /*09c0*/  @!P4 LEA R30, P3, R22, c[0x0][0x170], 0x2 ;  /* 0x00005c00161eca11 */ /* 0x000fc800078610ff */
[----:B------:R-:W-:Y:S02]  /*09d0*/  @!P4 LEA.HI.X R31, R22, c[0x0][0x174], R23, 0x2, P3 ;  /* 0x00005d00161fca11 */ /* 0x000fe400018f1417 */
[----:B------:R-:W-:Y:S01]  /*09e0*/  CS2R R22, SRZ ;  /* 0x0000000000167805 */ /* 0x000fe2000001ff00 */
[----:B------:R-:W-:Y:S02]  /*09f0*/  @!P5 IADD3 R27, R29, R27, RZ ;  /* 0x0000001b1d1bd210 */ /* 0x000fe40007ffe0ff */
[C---:B------:R-:W-:Y:S02]  /*0a00*/  @!P5 LEA R26, P1, R28.reuse, c[0x0][0x170], 0x2 ;  /* 0x00005c001c1ada11 */ /* 0x040fe400078210ff */
[----:B0-----:R-:W-:Y:S01]  /*0a10*/  @!P2 MOV R24, R50 ;  /* 0x000000320018a202 */ /* 0x001fe20000000f00 */
[----:B------:R2:W4:Y:S01]  /*0a20*/  @!P4 LDG.E.64 R22, [R30.64] ;  /* 0x000000061e16c981 */ /* 0x000522000c1e1b00 */
[----:B------:R-:W-:Y:S01]  /*0a30*/  @!P5 LEA.HI.X R27, R28, c[0x0][0x174], R27, 0x2, P1 ;  /* 0x00005d001c1bda11 */ /* 0x000fe200008f141b */
[----:B------:R-:W-:Y:S01]  /*0a40*/  @!P2 IMAD R28, R45, c[0x0][0x1c0], RZ ;  /* 0x000070002d1caa24 */ /* 0x000fe200078e02ff */
[----:B------:R-:W-:Y:S01]  /*0a50*/  @!P2 MOV R25, R53 ;  /* 0x000000350019a202 */ /* 0x000fe20000000f00 */
[----:B------:R-:W-:-:S02]  /*0a60*/  CS2R R32, SRZ ;  /* 0x0000000000207805 */ /* 0x000fc4000001ff00 */
[C---:B------:R-:W-:Y:S02]  /*0a70*/  @!P2 IMAD R29, R37.reuse, c[0x0][0x1c4], R28 ;  /* 0x00007100251daa24 */ /* 0x040fe400078e021c */
[----:B------:R-:W-:Y:S02]  /*0a80*/  @!P2 IMAD.WIDE.U32 R24, R37, c[0x0][0x1c0], R24 ;  /* 0x000070002518aa25 */ /* 0x000fe400078e0018 */
[----:B------:R5:W4:Y:S03]  /*0a90*/  @!P5 LDG.E.64 R32, [R26.64] ;  /* 0x000000061a20d981 */ /* 0x000b26000c1e1b00 */
[----:B------:R-:W-:Y:S02]  /*0aa0*/  @!P2 IADD3 R25, R25, R29, RZ ;  /* 0x0000001d1919a210 */ /* 0x000fe40007ffe0ff */
[----:B------:R-:W-:Y:S01]  /*0ab0*/  @!P2 LEA R28, P1, R24, c[0x0][0x170], 0x2 ;  /* 0x00005c00181caa11 */ /* 0x000fe200078210ff */
[----:B------:R-:W-:-:S03]  /*0ac0*/  CS2R R34, SRZ ;  /* 0x0000000000227805 */ /* 0x000fc6000001ff00 */
[----:B------:R-:W-:-:S05]  /*0ad0*/  @!P2 LEA.HI.X R29, R24, c[0x0][0x174], R25, 0x2, P1 ;  /* 0x00005d00181daa11 */ /* 0x000fca00008f1419 */
[----:B------:R-:W4:Y:S01]  /*0ae0*/  @!P2 LDG.E.64 R34, [R28.64] ;  /* 0x000000061c22a981 */ /* 0x000f22000c1e1b00 */
[C---:B------:R-:W-:Y:S02]  /*0af0*/  ISETP.GT.AND P1, PT, R2.reuse, 0x1e, PT ;  /* 0x0000001e0200780c */ /* 0x040fe40003f24270 */
[----:B------:R-:W-:Y:S01]  /*0b00*/  ISETP.NE.AND P2, PT, R2, RZ, PT ;  /* 0x000000ff0200720c */ /* 0x000fe20003f45270 */
[----:B--2---:R-:W-:-:S04]  /*0b10*/  FMUL.FTZ R31, R15, R15 ;  /* 0x0000000f0f1f7220 */ /* 0x004fc80000410000 */
[----:B------:R-:W-:Y:S02]  /*0b20*/  FFMA.FTZ R24, R14, R14, R31 ;  /* 0x0000000e0e187223 */ /* 0x000fe4000001001f */
[----:B---3--:R-:W-:-:S04]  /*0b30*/  FMUL.FTZ R25, R13, R13 ;  /* 0x0000000d0d197220 */ /* 0x008fc80000410000 */
[----:B------:R-:W-:-:S04]  /*0b40*/  FFMA.FTZ R25, R12, R12, R25 ;  /* 0x0000000c0c197223 */ /* 0x000fc80000010019 */
[----:B------:R-:W-:-:S04]  /*0b50*/  FADD.FTZ R25, RZ, R25 ;  /* 0x00000019ff197221 */ /* 0x000fc80000010000 */
[----:B------:R-:W-:Y:S02]  /*0b60*/  FADD.FTZ R24, R25, R24 ;  /* 0x0000001819187221 */ /* 0x000fe40000010000 */
[----:B-----5:R-:W-:Y:S02]  /*0b70*/  FMUL.FTZ R27, R17, R17 ;  /* 0x00000011111b7220 */ /* 0x020fe40000410000 */
[----:B----4-:R-:W-:Y:S02]  /*0b80*/  FMUL.FTZ R25, R19, R19 ;  /* 0x0000001313197220 */ /* 0x010fe40000410000 */
[----:B------:R-:W-:Y:S02]  /*0b90*/  FFMA.FTZ R27, R16, R16, R27 ;  /* 0x00000010101b7223 */ /* 0x000fe4000001001b */
[----:B------:R-:W-:Y:S02]  /*0ba0*/  FFMA.FTZ R26, R18, R18, R25 ;  /* 0x00000012121a7223 */ /* 0x000fe40000010019 */
[----:B------:R-:W-:-:S02]  /*0bb0*/  FADD.FTZ R27, R24, R27 ;  /* 0x0000001b181b7221 */ /* 0x000fc40000010000 */
[----:B------:R-:W-:Y:S02]  /*0bc0*/  FADD.FTZ R24, R12, R13 ;  /* 0x0000000d0c187221 */ /* 0x000fe40000010000 */
[----:B------:R-:W-:Y:S02]  /*0bd0*/  FADD.FTZ R26, R27, R26 ;  /* 0x0000001a1b1a7221 */ /* 0x000fe40000010000 */
[----:B------:R-:W-:Y:S02]  /*0be0*/  FADD.FTZ R24, RZ, R24 ;  /* 0x00000018ff187221 */ /* 0x000fe40000010000 */
[----:B------:R-:W-:Y:S02]  /*0bf0*/  FADD.FTZ R25, R14, R15 ;  /* 0x0000000f0e197221 */ /* 0x000fe40000010000 */
[----:B------:R-:W-:Y:S02]  /*0c00*/  FMUL.FTZ R27, R21, R21 ;  /* 0x00000015151b7220 */ /* 0x000fe40000410000 */
[----:B------:R-:W-:-:S02]  /*0c10*/  FADD.FTZ R24, R24, R25 ;  /* 0x0000001918187221 */ /* 0x000fc40000010000 */
[----:B------:R-:W-:Y:S02]  /*0c20*/  FFMA.FTZ R27, R20, R20, R27 ;  /* 0x00000014141b7223 */ /* 0x000fe4000001001b */
[----:B------:R-:W-:Y:S02]  /*0c30*/  FADD.FTZ R25, R16, R17 ;  /* 0x0000001110197221 */ /* 0x000fe40000010000 */
[----:B------:R-:W-:Y:S02]  /*0c40*/  FADD.FTZ R26, R26, R27 ;  /* 0x0000001b1a1a7221 */ /* 0x000fe40000010000 */
[----:B------:R-:W-:Y:S02]  /*0c50*/  FADD.FTZ R24, R24, R25 ;  /* 0x0000001918187221 */ /* 0x000fe40000010000 */
[----:B------:R-:W-:Y:S02]  /*0c60*/  FADD.FTZ R25, R18, R19 ;  /* 0x0000001312197221 */ /* 0x000fe40000010000 */
[----:B------:R-:W-:-:S02]  /*0c70*/  FMUL.FTZ R27, R23, R23 ;  /* 0x00000017171b7220 */ /* 0x000fc40000410000 */
[----:B------:R-:W-:Y:S02]  /*0c80*/  FADD.FTZ R24, R24, R25 ;  /* 0x0000001918187221 */ /* 0x000fe40000010000 */
[----:B------:R-:W-:Y:S02]  /*0c90*/  FFMA.FTZ R27, R22, R22, R27 ;  /* 0x00000016161b7223 */ /* 0x000fe4000001001b */
[----:B------:R-:W-:Y:S02]  /*0ca0*/  FADD.FTZ R25, R20, R21 ;  /* 0x0000001514197221 */ /* 0x000fe40000010000 */
[----:B------:R-:W-:Y:S02]  /*0cb0*/  FADD.FTZ R26, R26, R27 ;  /* 0x0000001b1a1a7221 */ /* 0x000fe40000010000 */
[----:B------:R-:W-:Y:S02]  /*0cc0*/  FMUL.FTZ R27, R33, R33 ;  /* 0x00000021211b7220 */ /* 0x000fe40000410000 */
[----:B------:R-:W-:-:S02]  /*0cd0*/  FADD.FTZ R24, R24, R25 ;  /* 0x0000001918187221 */ /* 0x000fc40000010000 */
[----:B------:R-:W-:Y:S02]  /*0ce0*/  FADD.FTZ R25, R22, R23 ;  /* 0x0000001716197221 */ /* 0x000fe40000010000 */
[----:B------:R-:W-:Y:S02]  /*0cf0*/  FFMA.FTZ R27, R32, R32, R27 ;  /* 0x00000020201b7223 */ /* 0x000fe4000001001b */
[----:B------:R-:W-:Y:S02]  /*0d00*/  FADD.FTZ R24, R24, R25 ;  /* 0x0000001918187221 */ /* 0x000fe40000010000 */
[----:B------:R-:W-:Y:S02]  /*0d10*/  FADD.FTZ R26, R26, R27 ;  /* 0x0000001b1a1a7221 */ /* 0x000fe40000010000 */
[----:B------:R-:W-:Y:S02]  /*0d20*/  FADD.FTZ R25, R32, R33 ;  /* 0x0000002120197221 */ /* 0x000fe40000010000 */
[----:B------:R-:W-:-:S02]  /*0d30*/  FMUL.FTZ R27, R35, R35 ;  /* 0x00000023231b7220 */ /* 0x000fc40000410000 */
        /* <DEDUP_REMOVED lines=28> */
[----:B------:R-:W-:Y:S10]  /*0f00*/  BSSY B0, `(.L_x_4717) ;  /* 0x000003a000007945 */ /* 0x000ff40003800000 */
[----:B0-----:R-:W-:-:S02]  /*0f10*/  @!P1 FADD.FTZ R24, R24, R25 ;  /* 0x0000001918189221 */ /* 0x001fc40000010000 */
        /* <DEDUP_REMOVED lines=56> */
.L_x_4718:
[----:B------:R-:W-:Y:S05]  /*12a0*/  BSYNC B0 ;  /* 0x0000000000007941 */ /* 0x000fea0003800000 */
.L_x_4717:
        /* <DEDUP_REMOVED lines=25> */
.L_x_4721:
[----:B------:R-:W2:Y:S01]  /*1440*/  LDG.E.STRONG.GPU R24, [R26.64] ;  /* 0x000000061a187981 */ /* 0x000ea2000c1ef900 */
[----:B------:R-:W-:Y:S01]  /*1450*/  YIELD ;  /* 0x0000000000007946 */ /* 0x000fe20003800000 */
[----:B--2---:R-:W-:Y:S01]  /*1460*/  ISETP.NE.AND P1, PT, R24, R25, PT ;  /* 0x000000191800720c */ /* 0x004fe20003f25270 */
[----:B------:R-:W-:-:S12]  /*1470*/  CCTL.IVALL ;  /* 0x00000000ff00798f */ /* 0x000fd80002000000 */
[----:B------:R-:W-:Y:S05]  /*1480*/  @P1 BRA `(.L_x_4721) ;  /* 0xffffffb000001947 */ /* 0x000fea000383ffff */
.L_x_4720:
        /* <DEDUP_REMOVED lines=11> */
.L_x_4723:
        /* <DEDUP_REMOVED lines=59> */
.L_x_4722:
        /* <DEDUP_REMOVED lines=19> */
.L_x_4725:
[----:B------:R-:W-:Y:S05]  /*1a20*/  BSYNC B0 ;  /* 0x0000000000007941 */ /* 0x000fea0003800000 */
.L_x_4724:
        /* <DEDUP_REMOVED lines=30> */
.L_x_4719:
        /* <DEDUP_REMOVED lines=15> */
[----:B------:R-:W3:Y:S04]  /*1d00*/  LDG.E.U16 R56, [R26.64+0x2] ;  /* 0x000002061a387981 */ /* 0x000ee8000c1e1500 */
[----:B------:R3:W4:Y:S04]  /*1d10*/  LDG.E.U16 R57, [R54.64] ;  /* 0x0000000636397981 */ /* 0x000728000c1e1500 */
[----:B------:R3:W5:Y:S01]  /*1d20*/  LDG.E.U16 R58, [R54.64+0x2] ;  /* 0x00000206363a7981 */ /* 0x000762000c1e1500 */
[----:B-1----:R-:W-:-:S02]  /*1d30*/  MOV R28, 0x3f800000 ;  /* 0x3f800000001c7802 */ /* 0x002fc40000000f00 */
[----:B------:R-:W-:Y:S01]  /*1d40*/  ISETP.NE.AND P6, PT, RZ, UR5, PT ;  /* 0x00000005ff007c0c */ /* 0x000fe2000bfc5270 */
[----:B------:R-:W1:Y:S02]  /*1d50*/  LDS.64 R24, [0xc8] ;  /* 0x0000c800ff187984 */ /* 0x000e640000000a00 */
[----:B-1----:R-:W-:-:S04]  /*1d60*/  FMUL.FTZ R39, R24, c[0x0][0x1f4] ;  /* 0x00007d0018277a20 */ /* 0x002fc80000410000 */
[C---:B------:R-:W-:Y:S02]  /*1d70*/  FMUL.FTZ R24, R39.reuse, R39 ;  /* 0x0000002727187220 */ /* 0x040fe40000410000 */
[----:B------:R-:W-:Y:S02]  /*1d80*/  FADD.FTZ R13, -R39, R13 ;  /* 0x0000000d270d7221 */ /* 0x000fe40000010100 */
[----:B------:R-:W-:Y:S02]  /*1d90*/  FFMA.FTZ R24, R25, c[0x0][0x1f4], -R24 ;  /* 0x00007d0019187a23 */ /* 0x000fe40000010818 */
[----:B------:R-:W-:-:S03]  /*1da0*/  FADD.FTZ R25, -R39, R12 ;  /* 0x0000000c27197221 */ /* 0x000fc60000010100 */
[----:B------:R-:W-:-:S13]  /*1db0*/  FSETP.GTU.FTZ.AND P1, PT, R24, RZ, PT ;  /* 0x000000ff1800720b */ /* 0x000fda0003f3c000 */
[----:B------:R-:W-:-:S04]  /*1dc0*/  @P1 FADD.FTZ R24, R24, c[0x0][0x188] ;  /* 0x0000620018181621 */ /* 0x000fc80000010000 */
[----:B------:R-:W1:Y:S02]  /*1dd0*/  @P1 MUFU.RSQ R28, R24 ;  /* 0x00000018001c1308 */ /* 0x000e640000001400 */
[-C--:B-1----:R-:W-:Y:S02]  /*1de0*/  FMUL.FTZ R13, R13, R28.reuse ;  /* 0x0000001c0d0d7220 */ /* 0x082fe40000410000 */
[----:B------:R-:W-:Y:S01]  /*1df0*/  FMUL.FTZ R25, R25, R28 ;  /* 0x0000001c19197220 */ /* 0x000fe20000410000 */
[----:B0-2---:R-:W-:Y:S02]  /*1e00*/  PRMT R31, RZ, 0x5410, R49 ;  /* 0x00005410ff1f7816 */ /* 0x005fe40000000031 */
        /* <DEDUP_REMOVED lines=16> */
.L_x_4726:
        /* <DEDUP_REMOVED lines=11> */
.L_x_4728:
[----:B------:R-:W-:Y:S05]  /*1fc0*/  BSYNC B0 ;  /* 0x0000000000007941 */ /* 0x000fea0003800000 */
.L_x_4727:
[----:B0-----:R-:W-:Y:S01]  /*1fd0*/  FADD.FTZ R13, -R39, R14 ;  /* 0x0000000e270d7221 */ /* 0x001fe20000010100 */
[----:B------:R-:W-:Y:S01]  /*1fe0*/  ISETP.GE.U32.AND P1, PT, R7, c[0x0][0x1c8], PT ;  /* 0x0000720007007a0c */ /* 0x000fe20003f26070 */
[----:B------:R-:W-:Y:S01]  /*1ff0*/  FADD.FTZ R15, -R39, R15 ;  /* 0x0000000f270f7221 */ /* 0x000fe20000010100 */
[----:B------:R-:W-:Y:S01]  /*2000*/  ISETP.GE.U32.AND P2, PT, R8, c[0x0][0x1c8], PT ;  /* 0x0000720008007a0c */ /* 0x000fe20003f46070 */
[-C--:B------:R-:W-:Y:S01]  /*2010*/  FMUL.FTZ R13, R13, R28.reuse ;  /* 0x0000001c0d0d7220 */ /* 0x080fe20000410000 */
[----:B------:R-:W-:Y:S01]  /*2020*/  ISETP.GE.AND.EX P1, PT, R38, c[0x0][0x1cc], PT, P1 ;  /* 0x0000730026007a0c */ /* 0x000fe20003f26310 */
[C---:B------:R-:W-:Y:S01]  /*2030*/  FADD.FTZ R59, -R39.reuse, R16 ;  /* 0x00000010273b7221 */ /* 0x040fe20000010100 */
[----:B------:R-:W-:Y:S01]  /*2040*/  ISETP.GE.AND.EX P2, PT, R40, c[0x0][0x1cc], PT, P2 ;  /* 0x0000730028007a0c */ /* 0x000fe20003f46320 */
[----:B------:R-:W-:Y:S01]  /*2050*/  FADD.FTZ R17, -R39, R17 ;  /* 0x0000001127117221 */ /* 0x000fe20000010100 */
[----:B------:R-:W-:Y:S01]  /*2060*/  ISETP.GT.U32.OR P1, PT, R3, 0x29f, P1 ;  /* 0x0000029f0300780c */ /* 0x000fe20000f24470 */
[----:B------:R-:W-:Y:S01]  /*2070*/  FMUL.FTZ R15, R15, R28 ;  /* 0x0000001c0f0f7220 */ /* 0x000fe20000410000 */
[----:B------:R-:W-:Y:S01]  /*2080*/  ISETP.GT.U32.OR P2, PT, R3, 0x29f, P2 ;  /* 0x0000029f0300780c */ /* 0x000fe20001744470 */
[----:B------:R-:W-:-:S02]  /*2090*/  FADD.FTZ R27, -R39, R20 ;  /* 0x00000014271b7221 */ /* 0x000fc40000010100 */
[----:B------:R-:W-:Y:S02]  /*20a0*/  FADD.FTZ R55, -R39, R23 ;  /* 0x0000001727377221 */ /* 0x000fe40000010100 */
[----:B------:R-:W-:Y:S02]  /*20b0*/  FFMA.FTZ R12, R31, R13, R30 ;  /* 0x0000000d1f0c7223 */ /* 0x000fe4000001001e */
[C---:B------:R-:W-:Y:S02]  /*20c0*/  FADD.FTZ R25, -R39.reuse, R18 ;  /* 0x0000001227197221 */ /* 0x040fe40000010100 */
[C---:B------:R-:W-:Y:S02]  /*20d0*/  FADD.FTZ R19, -R39.reuse, R19 ;  /* 0x0000001327137221 */ /* 0x040fe40000010100 */
[C---:B------:R-:W-:Y:S02]  /*20e0*/  FADD.FTZ R21, -R39.reuse, R21 ;  /* 0x0000001527157221 */ /* 0x040fe40000010100 */
[----:B------:R-:W-:-:S02]  /*20f0*/  FADD.FTZ R57, -R39, R22 ;  /* 0x0000001627397221 */ /* 0x000fc40000010100 */
[C---:B------:R-:W-:Y:S02]  /*2100*/  FADD.FTZ R49, -R39.reuse, R32 ;  /* 0x0000002027317221 */ /* 0x040fe40000010100 */
[C---:B------:R-:W-:Y:S02]  /*2110*/  FADD.FTZ R33, -R39.reuse, R33 ;  /* 0x0000002127217221 */ /* 0x040fe40000010100 */
[C---:B------:R-:W-:Y:S02]  /*2120*/  FADD.FTZ R23, -R39.reuse, R34 ;  /* 0x0000002227177221 */ /* 0x040fe40000010100 */
[----:B------:R-:W-:Y:S02]  /*2130*/  FADD.FTZ R35, -R39, R35 ;  /* 0x0000002327237221 */ /* 0x000fe40000010100 */
[-C--:B------:R-:W-:Y:S02]  /*2140*/  FMUL.FTZ R59, R59, R28.reuse ;  /* 0x0000001c3b3b7220 */ /* 0x080fe40000410000 */
[----:B------:R-:W-:-:S02]  /*2150*/  FMUL.FTZ R20, R17, R28 ;  /* 0x0000001c11147220 */ /* 0x000fc40000410000 */
        /* <DEDUP_REMOVED lines=12> */
.L_x_4729:
        /* <DEDUP_REMOVED lines=11> */
.L_x_4731:
[----:B------:R-:W-:Y:S05]  /*22d0*/  BSYNC B0 ;  /* 0x0000000000007941 */ /* 0x000fea0003800000 */
.L_x_4730:
        /* <DEDUP_REMOVED lines=13> */
.L_x_4732:
        /* <DEDUP_REMOVED lines=11> */
.L_x_4734:
[----:B------:R-:W-:Y:S05]  /*2460*/  BSYNC B0 ;  /* 0x0000000000007941 */ /* 0x000fea0003800000 */
.L_x_4733:
        /* <DEDUP_REMOVED lines=19> */
[----:B------:R-:W-:Y:S01]  /*25a0*/  FMUL.FTZ R35, R35, R28 ;  /* 0x0000001c23237220 */ /* 0x000fe20000410000 */
[----:B------:R-:W-:Y:S01]  /*25b0*/  ISETP.GT.U32.OR P5, PT, R3, 0x29f, P5 ;  /* 0x0000029f0300780c */ /* 0x000fe20002fa4470 */
[----:B0-----:R-:W-:Y:S01]  /*25c0*/  FFMA.FTZ R12, R31, R25, R30 ;  /* 0x000000191f0c7223 */ /* 0x001fe2000001001e */
        /* <DEDUP_REMOVED lines=16> */
.L_x_4735:
        /* <DEDUP_REMOVED lines=11> */
.L_x_4737:
[----:B------:R-:W-:Y:S05]  /*2780*/  BSYNC B0 ;  /* 0x0000000000007941 */ /* 0x000fea0003800000 */
.L_x_4736:
        /* <DEDUP_REMOVED lines=13> */
.L_x_4738:
        /* <DEDUP_REMOVED lines=11> */
.L_x_4740:
[----:B------:R-:W-:Y:S05]  /*2910*/  BSYNC B0 ;  /* 0x0000000000007941 */ /* 0x000fea0003800000 */
.L_x_4739:
        /* <DEDUP_REMOVED lines=13> */
.L_x_4741:
        /* <DEDUP_REMOVED lines=11> */
.L_x_4743:
[----:B------:R-:W-:Y:S05]  /*2aa0*/  BSYNC B0 ;  /* 0x0000000000007941 */ /* 0x000fea0003800000 */
.L_x_4742:
        /* <DEDUP_REMOVED lines=13> */
.L_x_4744:
        /* <DEDUP_REMOVED lines=11> */
.L_x_4746:
[----:B------:R-:W-:Y:S05]  /*2c30*/  BSYNC B0 ;  /* 0x0000000000007941 */ /* 0x000fea0003800000 */
.L_x_4745:
        /* <DEDUP_REMOVED lines=13> */
.L_x_4747:
[----:B------:R-:W-:Y:S01]  /*2d10*/  BSSY B0, `(.L_x_4748) ;  /* 0x000000a000007945 */ /* 0x000fe20003800000 */
[----:B------:R-:W-:Y:S05]  /*2d20*/  @P4 BRA `(.L_x_4749) ;  /* 0x0000008000004947 */ /* 0x000fea0003800000 */
[----:B------:R-:W-:Y:S01]  /*2d30*/  MOV R51, R53 ;  /* 0x0000003500337202 */ /* 0x000fe20000000f00 */
[----:B0-----:R-:W-:-:S04]  /*2d40*/  IMAD R12, R45, c[0x0][0x1c0], RZ ;  /* 0x000070002d0c7a24 */ /* 0x001fc800078e02ff */
[----:B------:R-:W-:-:S04]  /*2d50*/  IMAD.WIDE.U32 R50, R37, c[0x0][0x1c0], R50 ;  /* 0x0000700025327a25 */ /* 0x000fc800078e0032 */
[----:B------:R-:W-:Y:S01]  /*2d60*/  IMAD R13, R37, c[0x0][0x1c4], R12 ;  /* 0x00007100250d7a24 */ /* 0x000fe200078e020c */
[----:B------:R-:W-:-:S04]  /*2d70*/  LEA R12, P1, R50, c[0x0][0x160], 0x2 ;  /* 0x00005800320c7a11 */ /* 0x000fc800078210ff */
[----:B------:R-:W-:-:S04]  /*2d80*/  IADD3 R13, R51, R13, RZ ;  /* 0x0000000d330d7210 */ /* 0x000fc80007ffe0ff */
[----:B------:R-:W-:-:S05]  /*2d90*/  LEA.HI.X R13, R50, c[0x0][0x164], R13, 0x2, P1 ;  /* 0x00005900320d7a11 */ /* 0x000fca00008f140d */
[----:B------:R0:W-:Y:S02]  /*2da0*/  STG.E.64 [R12.64], R28 ;  /* 0x0000001c0c007986 */ /* 0x0001e4000c101b06 */
.L_x_4749:
[----:B------:R-:W-:Y:S05]  /*2db0*/  BSYNC B0 ;  /* 0x0000000000007941 */ /* 0x000fea0003800000 */
.L_x_4748:
[----:B------:R-:W-:Y:S02]  /*2dc0*/  IADD3 R47, R47, c[0x0][0x10], RZ ;  /* 0x000004002f2f7a10 */ /* 0x000fe40007ffe0ff */
[----:B------:R-:W-:Y:S02]  /*2dd0*/  IADD3 R5, R5, 0x1, RZ ;  /* 0x0000000105057810 */ /* 0x000fe40007ffe0ff */
[----:B------:R-:W-:-:S13]  /*2de0*/  ISETP.GE.AND P1, PT, R47, UR4, PT ;  /* 0x000000042f007c0c */ /* 0x000fda000bf26270 */
[----:B------:R-:W-:Y:S01]  /*2df0*/  @P1 CALL.REL.NOINC `(.L_x_4750) ;  /* 0x0000001000001944 */ /* 0x000fe20003c00000 */
[----:B------:R-:W-:Y:S05]  /*2e00*/  BRA `(.L_x_4751) ;  /* 0xffffd40000007947 */ /* 0x000fea000383ffff */
.L_x_4750:
[----:B------:R-:W-:Y:S05]  /*2e10*/  EXIT ;  /* 0x000000000000794d */ /* 0x000fea0003800000 */
.L_x_4752:
        /* <DEDUP_REMOVED lines=14> */
.L_x_5215:


//--------------------- .text._Z35group_norm_nhwc_fwd_one_pass_kernelI11Fp32IOBf16WLi256ELi84ELi672EEv26Group_norm_nhwc_fwd_params --------------------------
	.section	.text._Z35group_norm_nhwc_fwd_one_pass_kernelI11Fp32IOBf16WLi256ELi84ELi672EEv26Group_norm_nhwc_fwd_params,"ax",@progbits
	.sectioninfo	@"SHI_REGISTERS=80"
	.align	128
        .global         _Z35group_norm_nhwc_fwd_one_pass_kernelI11Fp32IOBf16WLi256ELi84ELi672EEv26Group_norm_nhwc_fwd_params
        .type           _Z35group_norm_nhwc_fwd_one_pass_kernelI11Fp32IOBf16WLi256ELi84ELi672EEv26Group_norm_nhwc_fwd_params,@function
        .size           _Z35group_norm_nhwc_fwd_one_pass_kernelI11Fp32IOBf16WLi256ELi84ELi672EEv26Group_norm_nhwc_fwd_params,(.L_x_5216 - _Z35group_norm_nhwc_fwd_one_pass_kernelI11Fp32IOBf16WLi256ELi84ELi672EEv26Group_norm_nhwc_fwd_params)
        .other          _Z35group_norm_nhwc_fwd_one_pass_kernelI11Fp32IOBf16WLi256ELi84ELi672EEv26Group_norm_nhwc_fwd_params,@"STO_CUDA_ENTRY STV_DEFAULT"
_Z35group_norm_nhwc_fwd_one_pass_kernelI11Fp32IOBf16WLi256ELi84ELi672EEv26Group_norm_nhwc_fwd_params:
.text._Z35group_norm_nhwc_fwd_one_pass_kernelI11Fp32IOBf16WLi256ELi84ELi672EEv26Group_norm_nhwc_fwd_params:
        /* <DEDUP_REMOVED lines=41> */
.L_x_4811:
[----:B------:R-:W-:Y:S01]  /*0290*/  IABS R5, c[0x0][0x1d8] ;  /* 0x0000760000057a13 */ /* 0x000fe20000000000 */
[----:B0-----:R-:W0:Y:S01]  /*02a0*/  S2R R39, SR_TID.X ;  /* 0x0000000000277919 */ /* 0x001e220000002100 */
[----:B------:R-:W-:Y:S02]  /*02b0*/  SHF.R.S32.HI R8, RZ, 0x1f, R0 ;  /* 0x0000001fff087819 */ /* 0x000fe40000011400 */
[----:B------:R-:W1:Y:S01]  /*02c0*/  I2F.RP R4, R5 ;  /* 0x0000000500047306 */ /* 0x000e620000209400 */
        /* <DEDUP_REMOVED lines=60> */
[C---:B------:R-:W-:Y:S01]  /*0690*/  @P0 LEA R18, P5, R6.reuse, c[0x0][0x170], 0x2 ;  /* 0x00005c0006120a11 */ /* 0x040fe200078a10ff */
[----:B------:R-:W-:Y:S01]  /*06a0*/  @!P4 IMAD R9, R67, c[0x0][0x1c0], RZ ;  /* 0x000070004309ca24 */ /* 0x000fe200078e02ff */
[----:B------:R-:W-:Y:S02]  /*06b0*/  @!P1 MOV R10, R2 ;  /* 0x00000002000a9202 */ /* 0x000fe40000000f00 */
[----:B------:R-:W-:Y:S01]  /*06c0*/  @P0 LEA.HI.X R19, R6, c[0x0][0x174], R7, 0x2, P5 ;  /* 0x00005d0006130a11 */ /* 0x000fe200028f1407 */
[----:B------:R-:W-:Y:S01]  /*06d0*/  @!P1 IMAD R7, R63, c[0x0][0x1c0], RZ ;  /* 0x000070003f079a24 */ /* 0x000fe200078e02ff */
[-C--:B------:R-:W-:Y:S01]  /*06e0*/  @!P1 MOV R11, R5.reuse ;  /* 0x00000005000b9202 */ /* 0x080fe20000000f00 */
[----:B------:R-:W-:Y:S01]  /*06f0*/  @!P3 IMAD R6, R64, c[0x0][0x1c0], RZ ;  /* 0x000070004006ba24 */ /* 0x000fe200078e02ff */
[----:B------:R-:W-:Y:S01]  /*0700*/  @!P3 LEA R16, P5, R14, c[0x0][0x170], 0x2 ;  /* 0x00005c000e10ba11 */ /* 0x000fe200078a10ff */
[----:B------:R-:W-:Y:S01]  /*0710*/  @!P1 IMAD R13, R62, c[0x0][0x1c4], R7 ;  /* 0x000071003e0d9a24 */ /* 0x000fe200078e0207 */
[-C--:B------:R-:W-:Y:S01]  /*0720*/  @!P2 MOV R7, R5.reuse ;  /* 0x000000050007a202 */ /* 0x080fe20000000f00 */
        /* <DEDUP_REMOVED lines=15> */
[----:B------:R-:W-:Y:S02]  /*0820*/  @!P1 LEA.HI.X R21, R10, c[0x0][0x174], R13, 0x2, P6 ;  /* 0x00005d000a159a11 */ /* 0x000fe400030f140d */
[----:B------:R-:W-:Y:S02]  /*0830*/  @!P2 IADD3 R7, R7, R23, RZ ;  /* 0x000000170707a210 */ /* 0x000fe40007ffe0ff */
[----:B------:R-:W-:Y:S01]  /*0840*/  @!P2 LEA R12, P6, R6, c[0x0][0x170], 0x2 ;  /* 0x00005c00060caa11 */ /* 0x000fe200078c10ff */
[----:B------:R0:W2:Y:S01]  /*0850*/  @!P3 LDG.E.64 R8, [R16.64] ;  /* 0x0000000c1008b981 */ /* 0x0000a2000c1e1b00 */
[----:B------:R-:W-:-:S02]  /*0860*/  ISETP.GE.U32.AND P3, PT, R55, c[0x0][0x1c8], PT ;  /* 0x0000720037007a0c */ /* 0x000fc40003f66070 */
[----:B------:R-:W-:Y:S01]  /*0870*/  SHF.R.S32.HI R69, RZ, 0x1f, R55 ;  /* 0x0000001fff457819 */ /* 0x000fe20000011437 */
[----:B------:R-:W-:Y:S01]  /*0880*/  CS2R R10, SRZ ;  /* 0x00000000000a7805 */ /* 0x000fe2000001ff00 */
[----:B------:R-:W-:Y:S02]  /*0890*/  @!P2 LEA.HI.X R13, R6, c[0x0][0x174], R7, 0x2, P6 ;  /* 0x00005d00060daa11 */ /* 0x000fe400030f1407 */
[----:B------:R-:W-:Y:S01]  /*08a0*/  ISETP.GE.AND.EX P3, PT, R69, c[0x0][0x1cc], PT, P3 ;  /* 0x0000730045007a0c */ /* 0x000fe20003f66330 */
[----:B------:R-:W-:Y:S01]  /*08b0*/  CS2R R6, SRZ ;  /* 0x0000000000067805 */ /* 0x000fe2000001ff00 */
[----:B------:R-:W-:Y:S01]  /*08c0*/  SHF.R.S32.HI R72, RZ, 0x1f, R54 ;  /* 0x0000001fff487819 */ /* 0x000fe20000011436 */
[----:B------:R1:W3:Y:S01]  /*08d0*/  @!P2 LDG.E.64 R10, [R12.64] ;  /* 0x0000000c0c0aa981 */ /* 0x0002e2000c1e1b00 */
[----:B------:R-:W-:Y:S02]  /*08e0*/  ISETP.GT.U32.OR P3, PT, R39, 0x29f, P3 ;  /* 0x0000029f2700780c */ /* 0x000fe40001f64470 */
[----:B------:R-:W-:Y:S01]  /*08f0*/  ISETP.GE.U32.AND P2, PT, R54, c[0x0][0x1c8], PT ;  /* 0x0000720036007a0c */ /* 0x000fe20003f46070 */
[----:B------:R4:W5:Y:S01]  /*0900*/  @!P1 LDG.E.64 R6, [R20.64] ;  /* 0x0000000c14069981 */ /* 0x000962000c1e1b00 */
[----:B------:R-:W-:-:S02]  /*0910*/  ISETP.GE.U32.AND P1, PT, R53, c[0x0][0x1c8], PT ;  /* 0x0000720035007a0c */ /* 0x000fc40003f26070 */
[----:B------:R-:W-:Y:S02]  /*0920*/  ISETP.GE.AND.EX P2, PT, R72, c[0x0][0x1cc], PT, P2 ;  /* 0x0000730048007a0c */ /* 0x000fe40003f46320 */
[----:B------:R-:W-:Y:S02]  /*0930*/  SHF.R.S32.HI R74, RZ, 0x1f, R53 ;  /* 0x0000001fff4a7819 */ /* 0x000fe40000011435 */
[----:B------:R-:W-:Y:S02]  /*0940*/  ISETP.GT.U32.OR P2, PT, R39, 0x29f, P2 ;  /* 0x0000029f2700780c */ /* 0x000fe40001744470 */
[----:B------:R-:W-:Y:S01]  /*0950*/  ISETP.GE.AND.EX P1, PT, R74, c[0x0][0x1cc], PT, P1 ;  /* 0x000073004a007a0c */ /* 0x000fe20003f26310 */
[----:B0-----:R-:W-:Y:S01]  /*0960*/  @!P3 IMAD R16, R69, c[0x0][0x1c0], RZ ;  /* 0x000070004510ba24 */ /* 0x001fe200078e02ff */
[----:B-1----:R-:W-:Y:S02]  /*0970*/  CS2R R12, SRZ ;  /* 0x00000000000c7805 */ /* 0x002fe4000001ff00 */
[----:B------:R-:W-:Y:S01]  /*0980*/  ISETP.GT.U32.OR P1, PT, R39, 0x29f, P1 ;  /* 0x0000029f2700780c */ /* 0x000fe20000f24470 */
[----:B----4-:R-:W-:Y:S01]  /*0990*/  @!P3 IMAD R21, R55, c[0x0][0x1c4], R16 ;  /* 0x000071003715ba24 */ /* 0x010fe200078e0210 */
[----:B------:R-:W-:-:S02]  /*09a0*/  ISETP.GE.U32.AND P5, PT, R52, c[0x0][0x1c8], PT ;  /* 0x0000720034007a0c */ /* 0x000fc40003fa6070 */
[----:B------:R-:W-:Y:S01]  /*09b0*/  SHF.R.S32.HI R76, RZ, 0x1f, R52 ;  /* 0x0000001fff4c7819 */ /* 0x000fe20000011434 */
[----:B------:R0:W4:Y:S01]  /*09c0*/  @!P4 LDG.E.64 R12, [R14.64] ;  /* 0x0000000c0e0cc981 */ /* 0x000122000c1e1b00 */
[----:B------:R-:W-:Y:S02]  /*09d0*/  @!P3 MOV R16, R2 ;  /* 0x000000020010b202 */ /* 0x000fe40000000f00 */
[----:B------:R-:W-:Y:S02]  /*09e0*/  @!P3 MOV R17, R5 ;  /* 0x000000050011b202 */ /* 0x000fe40000000f00 */
[----:B------:R-:W-:Y:S01]  /*09f0*/  ISETP.GE.AND.EX P5, PT, R76, c[0x0][0x1cc], PT, P5 ;  /* 0x000073004c007a0c */ /* 0x000fe20003fa6350 */
[----:B------:R-:W-:Y:S01]  /*0a00*/  @!P2 IMAD R23, R72, c[0x0][0x1c0], RZ ;  /* 0x000070004817aa24 */ /* 0x000fe200078e02ff */
[----:B------:R-:W-:Y:S01]  /*0a10*/  ISETP.GE.U32.AND P6, PT, R51, c[0x0][0x1c8], PT ;  /* 0x0000720033007a0c */ /* 0x000fe20003fc6070 */
[----:B------:R-:W-:Y:S01]  /*0a20*/  @!P3 IMAD.WIDE.U32 R16, R55, c[0x0][0x1c0], R16 ;  /* 0x000070003710ba25 */ /* 0x000fe200078e0010 */
[----:B------:R-:W-:-:S02]  /*0a30*/  SHF.R.S32.HI R77, RZ, 0x1f, R51 ;  /* 0x0000001fff4d7819 */ /* 0x000fc40000011433 */
[----:B0-----:R-:W-:Y:S02]  /*0a40*/  @!P2 MOV R14, R2 ;  /* 0x00000002000ea202 */ /* 0x001fe40000000f00 */
[----:B------:R-:W-:Y:S02]  /*0a50*/  @!P2 MOV R15, R5 ;  /* 0x00000005000fa202 */ /* 0x000fe40000000f00 */
[----:B------:R-:W-:Y:S01]  /*0a60*/  ISETP.GT.U32.OR P5, PT, R39, 0x29f, P5 ;  /* 0x0000029f2700780c */ /* 0x000fe20002fa4470 */
[----:B------:R-:W-:Y:S01]  /*0a70*/  @!P1 IMAD R22, R74, c[0x0][0x1c0], RZ ;  /* 0x000070004a169a24 */ /* 0x000fe200078e02ff */
[----:B------:R-:W-:Y:S01]  /*0a80*/  ISETP.GE.AND.EX P4, PT, R77, c[0x0][0x1cc], PT, P6 ;  /* 0x000073004d007a0c */ /* 0x000fe20003f86360 */
[C---:B------:R-:W-:Y:S01]  /*0a90*/  @!P2 IMAD R23, R54.reuse, c[0x0][0x1c4], R23 ;  /* 0x000071003617aa24 */ /* 0x040fe200078e0217 */
[----:B------:R-:W-:Y:S01]  /*0aa0*/  @!P3 IADD3 R17, R17, R21, RZ ;  /* 0x000000151111b210 */ /* 0x000fe20007ffe0ff */
[----:B------:R-:W-:Y:S01]  /*0ab0*/  @!P2 IMAD.WIDE.U32 R14, R54, c[0x0][0x1c0], R14 ;  /* 0x00007000360eaa25 */ /* 0x000fe200078e000e */
[----:B------:R-:W-:-:S03]  /*0ac0*/  @!P3 LEA R20, P6, R16, c[0x0][0x170], 0x2 ;  /* 0x00005c001014ba11 */ /* 0x000fc600078c10ff */
[----:B------:R-:W-:Y:S01]  /*0ad0*/  @!P1 IMAD R25, R53, c[0x0][0x1c4], R22 ;  /* 0x0000710035199a24 */ /* 0x000fe200078e0216 */
[----:B------:R-:W-:Y:S02]  /*0ae0*/  @!P3 LEA.HI.X R21, R16, c[0x0][0x174], R17, 0x2, P6 ;  /* 0x00005d001015ba11 */ /* 0x000fe400030f1411 */
[----:B------:R-:W-:Y:S02]  /*0af0*/  @!P2 IADD3 R15, R15, R23, RZ ;  /* 0x000000170f0fa210 */ /* 0x000fe40007ffe0ff */
[----:B------:R-:W-:Y:S02]  /*0b00*/  @!P2 LEA R22, P6, R14, c[0x0][0x170], 0x2 ;  /* 0x00005c000e16aa11 */ /* 0x000fe400078c10ff */
[----:B------:R-:W-:Y:S02]  /*0b10*/  @!P1 MOV R16, R2 ;  /* 0x0000000200109202 */ /* 0x000fe40000000f00 */
[----:B------:R-:W-:Y:S02]  /*0b20*/  @!P1 MOV R17, R5 ;  /* 0x0000000500119202 */ /* 0x000fe40000000f00 */
[----:B------:R-:W-:-:S02]  /*0b30*/  ISETP.GT.U32.OR P4, PT, R39, 0x29f, P4 ;  /* 0x0000029f2700780c */ /* 0x000fc40002784470 */
[----:B------:R-:W-:Y:S01]  /*0b40*/  @!P2 LEA.HI.X R23, R14, c[0x0][0x174], R15, 0x2, P6 ;  /* 0x00005d000e17aa11 */ /* 0x000fe200030f140f */
[----:B------:R-:W-:-:S04]  /*0b50*/  @!P1 IMAD.WIDE.U32 R16, R53, c[0x0][0x1c0], R16 ;  /* 0x0000700035109a25 */ /* 0x000fc800078e0010 */
        /* <DEDUP_REMOVED lines=39> */
[----:B0-----:R-:W-:Y:S01]  /*0dd0*/  CS2R R22, SRZ ;  /* 0x0000000000167805 */ /* 0x001fe2000001ff00 */
[----:B------:R-:W-:Y:S01]  /*0de0*/  @!P1 MOV R30, R2 ;  /* 0x00000002001e9202 */ /* 0x000fe20000000f00 */
[C---:B------:R-:W-:Y:S01]  /*0df0*/  @!P1 IMAD R33, R50.reuse, c[0x0][0x1c4], R31 ;  /* 0x0000710032219a24 */ /* 0x040fe200078e021f */
[-C--:B------:R-:W-:Y:S01]  /*0e00*/  @!P1 MOV R31, R5.reuse ;  /* 0x00000005001f9202 */ /* 0x080fe20000000f00 */
[----:B-1----:R-:W-:Y:S02]  /*0e10*/  CS2R R24, SRZ ;  /* 0x0000000000187805 */ /* 0x002fe4000001ff00 */
        /* <DEDUP_REMOVED lines=14> */
[----:B------:R-:W-:Y:S02]  /*0f00*/  @!P1 LEA R28, P6, R30, c[0x0][0x170], 0x2 ;  /* 0x00005c001e1c9a11 */ /* 0x000fe400078c10ff */
        /* <DEDUP_REMOVED lines=154> */
[----:B------:R-:W-:-:S03]  /*18b0*/  ISETP.GT.AND P1, PT, R60, 0x17, PT ;  /* 0x000000173c00780c */ /* 0x000fc60003f24270 */
[----:B------:R-:W2:Y:S10]  /*18c0*/  S2R R39, SR_TID.X ;  /* 0x0000000000277919 */ /* 0x000eb40000002100 */
[----:B0-----:R-:W-:-:S02]  /*18d0*/  @!P1 FADD.FTZ R37, R37, R36 ;  /* 0x0000002425259221 */ /* 0x001fc40000010000 */
[----:B-1----:R-:W-:-:S03]  /*18e0*/  @!P1 FADD.FTZ R59, R59, R38 ;  /* 0x000000263b3b9221 */ /* 0x002fc60000010000 */
[----:B------:R-:W0:Y:S04]  /*18f0*/  SHFL.DOWN PT, R36, R37, 0x10, 0x1f ;  /* 0x0a001f0025247f89 */ /* 0x000e2800000e0000 */
[----:B------:R-:W1:Y:S01]  /*1900*/  SHFL.DOWN PT, R38, R59, 0x10, 0x1f ;  /* 0x0a001f003b267f89 */ /* 0x000e6200000e0000 */
[C---:B------:R-:W-:Y:S02]  /*1910*/  ISETP.GT.AND P1, PT, R60.reuse, 0xf, PT ;  /* 0x0000000f3c00780c */ /* 0x040fe40003f24270 */
[----:B------:R-:W-:Y:S02]  /*1920*/  ISETP.NE.AND P2, PT, R60, RZ, PT ;  /* 0x000000ff3c00720c */ /* 0x000fe40003f45270 */
[----:B--2---:R-:W-:Y:S02]  /*1930*/  SHF.R.S32.HI R60, RZ, 0x1f, R39 ;  /* 0x0000001fff3c7819 */ /* 0x004fe40000011427 */
        /* <DEDUP_REMOVED lines=60> */
.L_x_4754:
[----:B------:R-:W-:Y:S05]  /*1d00*/  BSYNC B0 ;  /* 0x0000000000007941 */ /* 0x000fea0003800000 */
.L_x_4753:
        /* <DEDUP_REMOVED lines=34> */
.L_x_4757:
[----:B------:R-:W2:Y:S01]  /*1f30*/  LDG.E.STRONG.GPU R39, [R36.64] ;  /* 0x0000000c24277981 */ /* 0x000ea2000c1ef900 */
[----:B------:R-:W-:Y:S01]  /*1f40*/  YIELD ;  /* 0x0000000000007946 */ /* 0x000fe20003800000 */
[----:B--2---:R-:W-:Y:S01]  /*1f50*/  ISETP.NE.AND P1, PT, R39, R38, PT ;  /* 0x000000262700720c */ /* 0x004fe20003f25270 */
[----:B------:R-:W-:-:S12]  /*1f60*/  CCTL.IVALL ;  /* 0x00000000ff00798f */ /* 0x000fd80002000000 */
[----:B------:R-:W-:Y:S05]  /*1f70*/  @P1 BRA `(.L_x_4757) ;  /* 0xffffffb000001947 */ /* 0x000fea000383ffff */
.L_x_4756:
        /* <DEDUP_REMOVED lines=11> */
.L_x_4759:
        /* <DEDUP_REMOVED lines=71> */
.L_x_4758:
        /* <DEDUP_REMOVED lines=25> */
.L_x_4761:
[----:B------:R-:W-:Y:S05]  /*2630*/  BSYNC B0 ;  /* 0x0000000000007941 */ /* 0x000fea0003800000 */
.L_x_4760:
        /* <DEDUP_REMOVED lines=35> */
.L_x_4755:
[----:B------:R-:W0:Y:S01]  /*2870*/  S2R R36, SR_TID.X ;  /* 0x0000000000247919 */ /* 0x000e220000002100 */
[----:B------:R-:W-:Y:S02]  /*2880*/  ISETP.EQ.U32.AND P2, PT, RZ, c[0x0][0x168], PT ;  /* 0x00005a00ff007a0c */ /* 0x000fe40003f42070 */
[----:B------:R-:W-:Y:S01]  /*2890*/  IADD3 R43, R44, R43, RZ ;  /* 0x0000002b2c2b7210 */ /* 0x000fe20007ffe0ff */
[----:B------:R1:W-:Y:S01]  /*28a0*/  @!P3 STS.64 [0xc8], R58 ;  /* 0x0000c83aff00b388 */ /* 0x0003e20000000a00 */
[----:B0-----:R-:W-:-:S04]  /*28b0*/  LOP3.LUT P1, RZ, R36, UR15, RZ, 0xfc, !PT ;  /* 0x0000000f24ff7c12 */ /* 0x001fc8000f82fcff */
[----:B------:R-:W-:-:S13]  /*28c0*/  ISETP.EQ.OR.EX P1, PT, RZ, c[0x0][0x16c], P1, P2 ;  /* 0x00005b00ff007a0c */ /* 0x000fda0000f22720 */
[----:B------:R-:W-:Y:S01]  /*28d0*/  @!P1 MOV R36, 0x8 ;  /* 0x0000000800249802 */ /* 0x000fe20000000f00 */
[----:B-1----:R-:W-:Y:S02]  /*28e0*/  @!P1 FMUL.FTZ R59, R59, c[0x0][0x1f4] ;  /* 0x00007d003b3b9a20 */ /* 0x002fe40000410000 */
[----:B------:R-:W-:Y:S02]  /*28f0*/  @!P1 FMUL.FTZ R58, R58, c[0x0][0x1f4] ;  /* 0x00007d003a3a9a20 */ /* 0x000fe40000410000 */
[----:B------:R-:W-:-:S05]  /*2900*/  @!P1 IMAD.WIDE R36, R42, R36, c[0x0][0x168] ;  /* 0x00005a002a249625 */ /* 0x000fca00078e0224 */
[----:B------:R0:W-:Y:S04]  /*2910*/  @!P1 STG.E.64 [R36.64], R58 ;  /* 0x0000003a24009986 */ /* 0x0001e8000c101b0c */
[----:B------:R-:W-:Y:S01]  /*2920*/  BAR.SYNC.DEFER_BLOCKING 0x0 ;  /* 0x0000000000007b1d */ /* 0x000fe20000010000 */
[----:B0-----:R-:W-:-:S05]  /*2930*/  HFMA2.MMA R59, -RZ, RZ, 0, 1.1920928955078125e-07 ;  /* 0x00000002ff3b7435 */ /* 0x001fca00000001ff */
        /* <DEDUP_REMOVED lines=15> */
[----:B0-----:R-:W-:Y:S02]  /*2a30*/  FADD.FTZ R36, R14, -UR5 ;  /* 0x800000050e247e21 */ /* 0x001fe40008010000 */
[----:B------:R-:W-:-:S08]  /*2a40*/  FADD.FTZ R37, R15, -UR5 ;  /* 0x800000050f257e21 */ /* 0x000fd00008010000 */
[----:B------:R-:W-:Y:S01]  /*2a50*/  VOTEU.ANY UP0, P1 ;  /* 0x00000000003f7886 */ /* 0x000fe20000800100 */
[----:B------:R-:W-:-:S13]  /*2a60*/  PLOP3.LUT P1, PT, PT, PT, UP0, 0x80, 0x0 ;  /* 0x000000000000781c */ /* 0x000fda0003f2f008 */
        /* <DEDUP_REMOVED lines=23> */
.L_x_4762:
[----:B------:R-:W-:Y:S01]  /*2be0*/  BSSY B0, `(.L_x_4763) ;  /* 0x000000c000007945 */ /* 0x000fe20003800000 */
[----:B------:R-:W-:Y:S05]  /*2bf0*/  @!P0 BRA `(.L_x_4764) ;  /* 0x000000a000008947 */ /* 0x000fea0003800000 */
[----:B------:R-:W-:Y:S02]  /*2c00*/  SHF.R.S32.HI R38, RZ, 0x1f, R0 ;  /* 0x0000001fff267819 */ /* 0x000fe40000011400 */
[----:B------:R-:W-:-:S03]  /*2c10*/  MOV R39, R5 ;  /* 0x0000000500277202 */ /* 0x000fc60000000f00 */
        /* <DEDUP_REMOVED lines=8> */
.L_x_4764:
[----:B------:R-:W-:Y:S05]  /*2ca0*/  BSYNC B0 ;  /* 0x0000000000007941 */ /* 0x000fea0003800000 */
.L_x_4763:
[----:B0-----:R-:W0:Y:S01]  /*2cb0*/  S2R R59, SR_TID.X ;  /* 0x00000000003b7919 */ /* 0x001e220000002100 */
[----:B------:R-:W-:Y:S01]  /*2cc0*/  ISETP.GE.U32.AND P1, PT, R62, c[0x0][0x1c8], PT ;  /* 0x000072003e007a0c */ /* 0x000fe20003f26070 */
[----:B------:R-:W-:Y:S02]  /*2cd0*/  FADD.FTZ R6, R6, -UR5 ;  /* 0x8000000506067e21 */ /* 0x000fe40008010000 */
[----:B------:R-:W-:Y:S01]  /*2ce0*/  FADD.FTZ R7, R7, -UR5 ;  /* 0x8000000507077e21 */ /* 0x000fe20008010000 */
[----:B------:R-:W-:Y:S01]  /*2cf0*/  ISETP.GE.AND.EX P1, PT, R63, c[0x0][0x1cc], PT, P1 ;  /* 0x000073003f007a0c */ /* 0x000fe20003f26310 */
[----:B------:R-:W-:Y:S02]  /*2d00*/  FMUL.FTZ R6, R6, UR6 ;  /* 0x0000000606067c20 */ /* 0x000fe40008410000 */
[----:B------:R-:W-:Y:S02]  /*2d10*/  FMUL.FTZ R7, R7, UR6 ;  /* 0x0000000607077c20 */ /* 0x000fe40008410000 */
[----:B------:R-:W-:-:S02]  /*2d20*/  FFMA.FTZ R6, R14, R6, R43 ;  /* 0x000000060e067223 */ /* 0x000fc4000001002b */
        /* <DEDUP_REMOVED lines=13> */
.L_x_4765:
        /* <DEDUP_REMOVED lines=11> */
.L_x_4767:
[----:B------:R-:W-:Y:S05]  /*2eb0*/  BSYNC B0 ;  /* 0x0000000000007941 */ /* 0x000fea0003800000 */
.L_x_4766:
[----:B------:R-:W-:Y:S01]  /*2ec0*/  FADD.FTZ R8, R8, -UR5 ;  /* 0x8000000508087e21 */ /* 0x000fe20008010000 */
[----:B------:R-:W-:Y:S01]  /*2ed0*/  ISETP.GE.U32.AND P6, PT, R61, c[0x0][0x1c8], PT ;  /* 0x000072003d007a0c */ /* 0x000fe20003fc6070 */
[----:B------:R-:W-:Y:S01]  /*2ee0*/  FADD.FTZ R9, R9, -UR5 ;  /* 0x8000000509097e21 */ /* 0x000fe20008010000 */
[----:B------:R-:W-:Y:S01]  /*2ef0*/  ISETP.GE.U32.AND P1, PT, R57, c[0x0][0x1c8], PT ;  /* 0x0000720039007a0c */ /* 0x000fe20003f26070 */
[----:B------:R-:W-:Y:S01]  /*2f00*/  FMUL.FTZ R8, R8, UR6 ;  /* 0x0000000608087c20 */ /* 0x000fe20008410000 */
[----:B------:R-:W-:Y:S01]  /*2f10*/  ISETP.GE.U32.AND P2, PT, R56, c[0x0][0x1c8], PT ;  /* 0x0000720038007a0c */ /* 0x000fe20003f46070 */
[----:B------:R-:W-:Y:S01]  /*2f20*/  FMUL.FTZ R9, R9, UR6 ;  /* 0x0000000609097c20 */ /* 0x000fe20008410000 */
[----:B------:R-:W-:Y:S01]  /*2f30*/  ISETP.GE.U32.AND P3, PT, R55, c[0x0][0x1c8], PT ;  /* 0x0000720037007a0c */ /* 0x000fe20003f66070 */
[----:B------:R-:W-:Y:S01]  /*2f40*/  FADD.FTZ R36, R10, -UR5 ;  /* 0x800000050a247e21 */ /* 0x000fe20008010000 */
[----:B------:R-:W-:Y:S01]  /*2f50*/  ISETP.GE.U32.AND P4, PT, R54, c[0x0][0x1c8], PT ;  /* 0x0000720036007a0c */ /* 0x000fe20003f86070 */
[----:B------:R-:W-:Y:S01]  /*2f60*/  FADD.FTZ R37, R11, -UR5 ;  /* 0x800000050b257e21 */ /* 0x000fe20008010000 */
[----:B------:R-:W-:Y:S01]  /*2f70*/  ISETP.GE.AND.EX P6, PT, R64, c[0x0][0x1cc], PT, P6 ;  /* 0x0000730040007a0c */ /* 0x000fe20003fc6360 */
[----:B0-----:R-:W-:Y:S01]  /*2f80*/  FFMA.FTZ R6, R14, R8, R43 ;  /* 0x000000080e067223 */ /* 0x001fe2000001002b */
        /* <DEDUP_REMOVED lines=21> */
.L_x_4768:
        /* <DEDUP_REMOVED lines=11> */
.L_x_4770:
[----:B------:R-:W-:Y:S05]  /*3190*/  BSYNC B0 ;  /* 0x0000000000007941 */ /* 0x000fea0003800000 */
.L_x_4769:
[----:B------:R-:W-:Y:S02]  /*31a0*/  FMUL.FTZ R36, R36, UR6 ;  /* 0x0000000624247c20 */ /* 0x000fe40008410000 */
[----:B------:R-:W-:Y:S02]  /*31b0*/  FMUL.FTZ R37, R37, UR6 ;  /* 0x0000000625257c20 */ /* 0x000fe40008410000 */
[----:B------:R-:W-:Y:S02]  /*31c0*/  FADD.FTZ R12, R12, -UR5 ;  /* 0x800000050c0c7e21 */ /* 0x000fe40008010000 */
[----:B------:R-:W-:Y:S02]  /*31d0*/  FADD.FTZ R13, R13, -UR5 ;  /* 0x800000050d0d7e21 */ /* 0x000fe40008010000 */
        /* <DEDUP_REMOVED lines=13> */
.L_x_4771:
        /* <DEDUP_REMOVED lines=11> */
.L_x_4773:
[----:B------:R-:W-:Y:S05]  /*3360*/  BSYNC B0 ;  /* 0x0000000000007941 */ /* 0x000fea0003800000 */
.L_x_4772:
        /* <DEDUP_REMOVED lines=17> */
.L_x_4774:
        /* <DEDUP_REMOVED lines=11> */
.L_x_4776:
[----:B------:R-:W-:Y:S05]  /*3530*/  BSYNC B0 ;  /* 0x0000000000007941 */ /* 0x000fea0003800000 */
.L_x_4775:
        /* <DEDUP_REMOVED lines=17> */
.L_x_4777:
        /* <DEDUP_REMOVED lines=11> */
.L_x_4779:
[----:B------:R-:W-:Y:S05]  /*3700*/  BSYNC B0 ;  /* 0x0000000000007941 */ /* 0x000fea0003800000 */
.L_x_4778:
        /* <DEDUP_REMOVED lines=17> */
.L_x_4780:
        /* <DEDUP_REMOVED lines=11> */
.L_x_4782:
[----:B------:R-:W-:Y:S05]  /*38d0*/  BSYNC B0 ;  /* 0x0000000000007941 */ /* 0x000fea0003800000 */
.L_x_4781:
        /* <DEDUP_REMOVED lines=8> */
[----:B------:R-:W-:Y:S01]  /*3960*/  ISETP.GE.U32.AND P4, PT, R49, c[0x0][0x1c8], PT ;  /* 0x0000720031007a0c */ /* 0x000fe20003f86070 */
[----:B0-----:R-:W-:Y:S01]  /*3970*/  FFMA.FTZ R6, R14, R20, R43 ;  /* 0x000000140e067223 */ /* 0x001fe2000001002b */
[----:B------:R-:W-:Y:S01]  /*3980*/  ISETP.GE.AND.EX P6, PT, R74, c[0x0][0x1cc], PT, P6 ;  /* 0x000073004a007a0c */ /* 0x000fe20003fc6360 */
[----:B------:R-:W-:Y:S01]  /*3990*/  FFMA.FTZ R7, R15, R21, R60 ;  /* 0x000000150f077223 */ /* 0x000fe2000001003c */
        /* <DEDUP_REMOVED lines=20> */
.L_x_4783:
        /* <DEDUP_REMOVED lines=11> */
.L_x_4785:
[----:B------:R-:W-:Y:S05]  /*3b90*/  BSYNC B0 ;  /* 0x0000000000007941 */ /* 0x000fea0003800000 */
.L_x_4784:
        /* <DEDUP_REMOVED lines=17> */
.L_x_4786:
        /* <DEDUP_REMOVED lines=11> */
.L_x_4788:
[----:B------:R-:W-:Y:S05]  /*3d60*/  BSYNC B0 ;  /* 0x0000000000007941 */ /* 0x000fea0003800000 */
.L_x_4787:
        /* <DEDUP_REMOVED lines=17> */
.L_x_4789:
        /* <DEDUP_REMOVED lines=11> */
.L_x_4791:
[----:B------:R-:W-:Y:S05]  /*3f30*/  BSYNC B0 ;  /* 0x0000000000007941 */ /* 0x000fea0003800000 */
.L_x_4790:
        /* <DEDUP_REMOVED lines=17> */
.L_x_4792:
        /* <DEDUP_REMOVED lines=11> */
.L_x_4794:
[----:B------:R-:W-:Y:S05]  /*4100*/  BSYNC B0 ;  /* 0x0000000000007941 */ /* 0x000fea0003800000 */
.L_x_4793:
        /* <DEDUP_REMOVED lines=17> */
.L_x_4795:
        /* <DEDUP_REMOVED lines=11> */
.L_x_4797:
[----:B------:R-:W-:Y:S05]  /*42d0*/  BSYNC B0 ;  /* 0x0000000000007941 */ /* 0x000fea0003800000 */
.L_x_4796:
[----:B------:R-:W-:Y:S01]  /*42e0*/  ISETP.GE.U32.AND P1, PT, R48, c[0x0][0x1c8], PT ;  /* 0x0000720030007a0c */ /* 0x000fe20003f26070 */
[----:B------:R-:W-:Y:S01]  /*42f0*/  FADD.FTZ R32, R32, -UR5 ;  /* 0x8000000520207e21 */ /* 0x000fe20008010000 */
[----:B------:R-:W-:Y:S01]  /*4300*/  ISETP.GE.U32.AND P2, PT, R47, c[0x0][0x1c8], PT ;  /* 0x000072002f007a0c */ /* 0x000fe20003f46070 */
[----:B------:R-:W-:Y:S01]  /*4310*/  FADD.FTZ R33, R33, -UR5 ;  /* 0x8000000521217e21 */ /* 0x000fe20008010000 */
[----:B------:R-:W-:Y:S01]  /*4320*/  ISETP.GE.U32.AND P4, PT, R46, c[0x0][0x1c8], PT ;  /* 0x000072002e007a0c */ /* 0x000fe20003f86070 */
[----:B------:R-:W-:Y:S01]  /*4330*/  FMUL.FTZ R30, R30, UR6 ;  /* 0x000000061e1e7c20 */ /* 0x000fe20008410000 */
[----:B------:R-:W-:Y:S01]  /*4340*/  ISETP.GE.U32.AND P3, PT, R45, c[0x0][0x1c8], PT ;  /* 0x000072002d007a0c */ /* 0x000fe20003f66070 */
[----:B------:R-:W-:Y:S01]  /*4350*/  FMUL.FTZ R31, R31, UR6 ;  /* 0x000000061f1f7c20 */ /* 0x000fe20008410000 */
[----:B------:R-:W-:Y:S01]  /*4360*/  ISETP.GE.AND.EX P1, PT, R71, c[0x0][0x1cc], PT, P1 ;  /* 0x0000730047007a0c */ /* 0x000fe20003f26310 */
[----:B------:R-:W-:Y:S01]  /*4370*/  FMUL.FTZ R32, R32, UR6 ;  /* 0x0000000620207c20 */ /* 0x000fe20008410000 */
[----:B------:R-:W-:Y:S01]  /*4380*/  ISETP.GE.AND.EX P2, PT, R70, c[0x0][0x1cc], PT, P2 ;  /* 0x0000730046007a0c */ /* 0x000fe20003f46320 */
[----:B------:R-:W-:Y:S01]  /*4390*/  FMUL.FTZ R33, R33, UR6 ;  /* 0x0000000621217c20 */ /* 0x000fe20008410000 */
[----:B------:R-:W-:Y:S01]  /*43a0*/  ISETP.GE.AND.EX P4, PT, R68, c[0x0][0x1cc], PT, P4 ;  /* 0x0000730044007a0c */ /* 0x000fe20003f86340 */
[----:B0-----:R-:W-:Y:S01]  /*43b0*/  FFMA.FTZ R6, R14, R30, R43 ;  /* 0x0000001e0e067223 */ /* 0x001fe2000001002b */
[----:B------:R-:W-:Y:S01]  /*43c0*/  ISETP.GE.AND.EX P3, PT, R65, c[0x0][0x1cc], PT, P3 ;  /* 0x0000730041007a0c */ /* 0x000fe20003f66330 */
[----:B------:R-:W-:Y:S01]  /*43d0*/  FFMA.FTZ R7, R15, R31, R60 ;  /* 0x0000001f0f077223 */ /* 0x000fe2000001003c */
[----:B------:R-:W-:-:S02]  /*43e0*/  ISETP.GT.U32.OR P1, PT, R59, 0x29f, P1 ;  /* 0x0000029f3b00780c */ /* 0x000fc40000f24470 */
[----:B------:R-:W-:Y:S01]  /*43f0*/  ISETP.GT.U32.OR P2, PT, R59, 0x29f, P2 ;  /* 0x0000029f3b00780c */ /* 0x000fe20001744470 */
[----:B------:R-:W-:Y:S09]  /*4400*/  @!P5 BRA `(.L_x_4798) ;  /* 0x000000a00000d947 */ /* 0x000ff20003800000 */
        /* <DEDUP_REMOVED lines=10> */
.L_x_4798:
        /* <DEDUP_REMOVED lines=11> */
.L_x_4800:
[----:B------:R-:W-:Y:S05]  /*4560*/  BSYNC B0 ;  /* 0x0000000000007941 */ /* 0x000fea0003800000 */
.L_x_4799:
        /* <DEDUP_REMOVED lines=13> */
.L_x_4801:
        /* <DEDUP_REMOVED lines=11> */
.L_x_4803:
[----:B------:R-:W-:Y:S05]  /*46f0*/  BSYNC B0 ;  /* 0x0000000000007941 */ /* 0x000fea0003800000 */
.L_x_4802:
[----:B------:R-:W-:Y:S01]  /*4700*/  FADD.FTZ R34, R34, -UR5 ;  /* 0x8000000522227e21 */ /* 0x000fe20008010000 */
[----:B------:R-:W-:Y:S01]  /*4710*/  ISETP.GT.U32.OR P4, PT, R59, 0x29f, P4 ;  /* 0x0000029f3b00780c */ /* 0x000fe20002784470 */
[----:B------:R-:W-:Y:S01]  /*4720*/  FADD.FTZ R35, R35, -UR5 ;  /* 0x8000000523237e21 */ /* 0x000fe20008010000 */
[----:B------:R-:W-:Y:S01]  /*4730*/  ISETP.GT.U32.OR P3, PT, R59, 0x29f, P3 ;  /* 0x0000029f3b00780c */ /* 0x000fe20001f64470 */
[----:B------:R-:W-:Y:S02]  /*4740*/  FADD.FTZ R40, R40, -UR5 ;  /* 0x8000000528287e21 */ /* 0x000fe40008010000 */
[----:B------:R-:W-:Y:S02]  /*4750*/  FADD.FTZ R41, R41, -UR5 ;  /* 0x8000000529297e21 */ /* 0x000fe40008010000 */
[----:B------:R-:W-:Y:S02]  /*4760*/  FMUL.FTZ R34, R34, UR6 ;  /* 0x0000000622227c20 */ /* 0x000fe40008410000 */
[----:B------:R-:W-:-:S02]  /*4770*/  FMUL.FTZ R35, R35, UR6 ;  /* 0x0000000623237c20 */ /* 0x000fc40008410000 */
[----:B------:R-:W-:Y:S02]  /*4780*/  FMUL.FTZ R40, R40, UR6 ;  /* 0x0000000628287c20 */ /* 0x000fe40008410000 */
[----:B------:R-:W-:Y:S02]  /*4790*/  FMUL.FTZ R41, R41, UR6 ;  /* 0x0000000629297c20 */ /* 0x000fe40008410000 */
        /* <DEDUP_REMOVED lines=13> */
.L_x_4804:
        /* <DEDUP_REMOVED lines=11> */
.L_x_4806:
[----:B------:R-:W-:Y:S05]  /*4920*/  BSYNC B0 ;  /* 0x0000000000007941 */ /* 0x000fea0003800000 */
.L_x_4805:
        /* <DEDUP_REMOVED lines=13> */
.L_x_4807:
        /* <DEDUP_REMOVED lines=10> */
.L_x_4809:
[----:B------:R-:W-:Y:S05]  /*4aa0*/  BSYNC B0 ;  /* 0x0000000000007941 */ /* 0x000fea0003800000 */
.L_x_4808:
[----:B------:R-:W-:Y:S01]  /*4ab0*/  IADD3 R42, R42, c[0x0][0x10], RZ ;  /* 0x000004002a2a7a10 */ /* 0x000fe20007ffe0ff */
[----:B------:R-:W-:-:S03]  /*4ac0*/  UIADD3 UR4, UR4, 0x1, URZ ;  /* 0x0000000104047890 */ /* 0x000fc6000fffe03f */
[----:B------:R-:W-:-:S13]  /*4ad0*/  ISETP.GE.AND P1, PT, R42, UR8, PT ;  /* 0x000000082a007c0c */ /* 0x000fda000bf26270 */
[----:B------:R-:W-:Y:S01]  /*4ae0*/  @P1 CALL.REL.NOINC `(.L_x_4810) ;  /* 0x0000001000001944 */ /* 0x000fe20003c00000 */
[----:B------:R-:W-:Y:S05]  /*4af0*/  BRA `(.L_x_4811) ;  /* 0xffffb79000007947 */ /* 0x000fea000383ffff */
.L_x_4810:
[----:B------:R-:W-:Y:S05]  /*4b00*/  EXIT ;  /* 0x000000000000794d */ /* 0x000fea0003800000 */
.L_x_4812:
        /* <DEDUP_REMOVED lines=15> */
.L_x_5216:


//--------------------- .text._Z35group_norm_nhwc_fwd_one_pass_kernelI11Fp32IOBf16WLi512ELi84ELi672EEv26Group_norm_nhwc_fwd_params --------------------------
	.section	.text._Z35group_norm_nhwc_fwd_one_pass_kernelI11Fp32IOBf16WLi512ELi84ELi672EEv26Group_norm_nhwc_fwd_params,"ax",@progbits
	.sectioninfo	@"SHI_REGISTERS=80"
	.align	128
        .global         _Z35group_norm_nhwc_fwd_one_pass_kernelI11Fp32IOBf16WLi512ELi84ELi672EEv26Group_norm_nhwc_fwd_params
        .type           _Z35group_norm_nhwc_fwd_one_pass_kernelI11Fp32IOBf16WLi512ELi84ELi672EEv26Group_norm_nhwc_fwd_params,@function
        .size           _Z35group_norm_nhwc_fwd_one_pass_kernelI11Fp32IOBf16WLi512ELi84ELi672EEv26Group_norm_nhwc_fwd_params,(.L_x_5217 - _Z35group_norm_nhwc_fwd_one_pass_kernelI11Fp32IOBf16WLi512ELi84ELi672EEv26Group_norm_nhwc_fwd_params)
        .other          _Z35group_norm_nhwc_fwd_one_pass_kernelI11Fp32IOBf16WLi512ELi84ELi672EEv26Group_norm_nhwc_fwd_params,@"STO_CUDA_ENTRY STV_DEFAULT"
_Z35group_norm_nhwc_fwd_one_pass_kernelI11Fp32IOBf16WLi512ELi84ELi672EEv26Group_norm_nhwc_fwd_params:
.text._Z35group_norm_nhwc_fwd_one_pass_kernelI11Fp32IOBf16WLi512ELi84ELi672EEv26Group_norm_nhwc_fwd_params:
        /* <DEDUP_REMOVED lines=60> */
.L_x_4919:
[----:B-1----:R-:W2:Y:S01]  /*03c0*/  LDL R6, [R1+0x10] ;  /* 0x0000100001067983 */ /* 0x002ea20000100800 */
[----:B------:R-:W-:Y:S01]  /*03d0*/  IABS R4, c[0x0][0x1d8] ;  /* 0x0000760000047a13 */ /* 0x000fe20000000000 */
[----:B------:R-:W-:Y:S01]  /*03e0*/  UMOV UR6, URZ ;  /* 0x0000003f00067c82 */ /* 0x000fe20008000000 */
[----:B------:R-:W-:Y:S01]  /*03f0*/  IABS R5, UR9 ;  /* 0x0000000900057c13 */ /* 0x000fe20008000000 */
[----:B0-----:R-:W0:Y:S01]  /*0400*/  S2R R72, SR_TID.X ;  /* 0x0000000000487919 */ /* 0x001e220000002100 */
        /* <DEDUP_REMOVED lines=770> */
.L_x_4814:
[----:B-1----:R-:W-:Y:S05]  /*3430*/  BSYNC B0 ;  /* 0x0000000000007941 */ /* 0x002fea0003800000 */
.L_x_4813:
        /* <DEDUP_REMOVED lines=34> */
.L_x_4817:
[----:B------:R-:W2:Y:S01]  /*3660*/  LDG.E.STRONG.GPU R5, [R2.64] ;  /* 0x0000000c02057981 */ /* 0x000ea2000c1ef900 */
[----:B------:R-:W-:Y:S01]  /*3670*/  YIELD ;  /* 0x0000000000007946 */ /* 0x000fe20003800000 */
[----:B--2---:R-:W-:Y:S01]  /*3680*/  ISETP.NE.AND P1, PT, R5, R4, PT ;  /* 0x000000040500720c */ /* 0x004fe20003f25270 */
[----:B------:R-:W-:-:S12]  /*3690*/  CCTL.IVALL ;  /* 0x00000000ff00798f */ /* 0x000fd80002000000 */
[----:B------:R-:W-:Y:S05]  /*36a0*/  @P1 BRA `(.L_x_4817) ;  /* 0xffffffb000001947 */ /* 0x000fea000383ffff */
.L_x_4816:
        /* <DEDUP_REMOVED lines=11> */
.L_x_4819:
        /* <DEDUP_REMOVED lines=71> */
.L_x_4818:
        /* <DEDUP_REMOVED lines=25> */
.L_x_4821:
[----:B------:R-:W-:Y:S05]  /*3d60*/  BSYNC B0 ;  /* 0x0000000000007941 */ /* 0x000fea0003800000 */
.L_x_4820:
        /* <DEDUP_REMOVED lines=35> */
.L_x_4815:
        /* <DEDUP_REMOVED lines=8> */
[----:B------:R-:W-:-:S02]  /*4020*/  @!P1 FMUL.FTZ R5, R73, c[0x0][0x1f4] ;  /* 0x00007d0049059a20 */ /* 0x000fc40000410000 */
[----:B------:R-:W-:Y:S02]  /*4030*/  @!P1 FMUL.FTZ R4, R72, c[0x0][0x1f4] ;  /* 0x00007d0048049a20 */ /* 0x000fe40000410000 */
[----:B------:R-:W-:-:S05]  /*4040*/  @!P1 IMAD.WIDE R2, R3, R2, c[0x0][0x168] ;  /* 0x00005a0003029625 */ /* 0x000fca00078e0202 */
[----:B------:R-:W-:Y:S04]  /*4050*/  @!P1 STG.E.64 [R2.64], R4 ;  /* 0x0000000402009986 */ /* 0x000fe8000c101b0c */
[----:B------:R-:W-:Y:S06]  /*4060*/  BAR.SYNC.DEFER_BLOCKING 0x0 ;  /* 0x0000000000007b1d */ /* 0x000fec0000010000 */
[----:B------:R-:W1:Y:S01]  /*4070*/  LDS.64 R2, [0xc8] ;  /* 0x0000c800ff027984 */ /* 0x000e620000000a00 */
[----:B0-----:R-:W-:Y:S01]  /*4080*/  HFMA2.MMA R73, -RZ, RZ, 0, 1.1920928955078125e-07 ;  /* 0x00000002ff497435 */ /* 0x001fe200000001ff */
[----:B-1----:R-:W-:-:S04]  /*4090*/  FMUL.FTZ R2, R2, c[0x0][0x1f4] ;  /* 0x00007d0002027a20 */ /* 0x002fc80000410000 */
[----:B------:R-:W0:Y:S02]  /*40a0*/  R2UR UR5, R2 ;  /* 0x00000000020573c2 */ /* 0x000e2400000e0000 */
[----:B0-----:R-:W-:-:S05]  /*40b0*/  MOV R2, UR5 ;  /* 0x0000000500027c02 */ /* 0x001fca0008000f00 */
[----:B------:R-:W-:-:S04]  /*40c0*/  FMUL.FTZ R2, R2, UR5 ;  /* 0x0000000502027c20 */ /* 0x000fc80008410000 */
[----:B------:R-:W-:Y:S01]  /*40d0*/  FFMA.FTZ R2, R3, c[0x0][0x1f4], -R2 ;  /* 0x00007d0003027a23 */ /* 0x000fe20000010802 */
[----:B--2---:R-:W-:-:S05]  /*40e0*/  IADD3 R72, R74, UR14, RZ ;  /* 0x0000000e4a487c10 */ /* 0x004fca000fffe0ff */
[----:B------:R-:W-:-:S04]  /*40f0*/  IMAD.WIDE R4, R72, R73, c[0x0][0x178] ;  /* 0x00005e0048047625 */ /* 0x000fc800078e0249 */
[----:B------:R-:W-:Y:S01]  /*4100*/  IMAD.WIDE R72, R72, R73, c[0x0][0x180] ;  /* 0x0000600048487625 */ /* 0x000fe200078e0249 */
[----:B------:R0:W2:Y:S04]  /*4110*/  LDG.E.U16 R74, [R4.64] ;  /* 0x0000000c044a7981 */ /* 0x0000a8000c1e1500 */
[----:B------:R0:W3:Y:S04]  /*4120*/  LDG.E.U16 R3, [R4.64+0x2] ;  /* 0x0000020c04037981 */ /* 0x0000e8000c1e1500 */
[----:B0-----:R-:W4:Y:S04]  /*4130*/  LDG.E.U16 R4, [R72.64] ;  /* 0x0000000c48047981 */ /* 0x001f28000c1e1500 */
[----:B------:R-:W4:Y:S01]  /*4140*/  LDG.E.U16 R5, [R72.64+0x2] ;  /* 0x0000020c48057981 */ /* 0x000f22000c1e1500 */
[----:B------:R-:W-:-:S13]  /*4150*/  FSETP.GTU.FTZ.AND P1, PT, R2, RZ, PT ;  /* 0x000000ff0200720b */ /* 0x000fda0003f3c000 */
[----:B------:R-:W-:Y:S01]  /*4160*/  VOTEU.ANY UP0, P1 ;  /* 0x00000000003f7886 */ /* 0x000fe20000800100 */
[----:B------:R-:W-:-:S13]  /*4170*/  PLOP3.LUT P1, PT, PT, PT, UP0, 0x80, 0x0 ;  /* 0x000000000000781c */ /* 0x000fda0003f2f008 */
[----:B------:R-:W-:-:S06]  /*4180*/  @P1 FADD.FTZ R2, R2, c[0x0][0x188] ;  /* 0x0000620002021621 */ /* 0x000fcc0000010000 */
[----:B------:R-:W0:Y:S01]  /*4190*/  @P1 MUFU.RSQ R2, R2 ;  /* 0x0000000200021308 */ /* 0x000e220000001400 */
[----:B------:R-:W-:Y:S01]  /*41a0*/  ISETP.NE.AND P5, PT, RZ, UR17, PT ;  /* 0x00000011ff007c0c */ /* 0x000fe2000bfa5270 */
[----:B0-----:R-:W0:Y:S01]  /*41b0*/  @P1 R2UR UR7, R2 ;  /* 0x00000000020713c2 */ /* 0x001e2200000e0000 */
[----:B------:R-:W-:Y:S01]  /*41c0*/  FADD.FTZ R76, R76, -UR5 ;  /* 0x800000054c4c7e21 */ /* 0x000fe20008010000 */
[----:B------:R-:W-:Y:S01]  /*41d0*/  UMOV UR6, 0x3f800000 ;  /* 0x3f80000000067882 */ /* 0x000fe20000000000 */
[----:B------:R-:W-:Y:S01]  /*41e0*/  FADD.FTZ R77, R77, -UR5 ;  /* 0x800000054d4d7e21 */ /* 0x000fe20008010000 */
[----:B0-----:R-:W-:Y:S02]  /*41f0*/  @UP0 UMOV UR6, UR7 ;  /* 0x0000000700060c82 */ /* 0x001fe40008000000 */
[----:B------:R-:W-:Y:S02]  /*4200*/  FMUL.FTZ R76, R76, UR6 ;  /* 0x000000064c4c7c20 */ /* 0x000fe40008410000 */
[----:B------:R-:W-:Y:S01]  /*4210*/  FMUL.FTZ R77, R77, UR6 ;  /* 0x000000064d4d7c20 */ /* 0x000fe20008410000 */
[----:B--2---:R-:W-:-:S02]  /*4220*/  PRMT R2, RZ, 0x5410, R74 ;  /* 0x00005410ff027816 */ /* 0x004fc4000000004a */
[----:B---3--:R-:W-:Y:S02]  /*4230*/  PRMT R3, RZ, 0x5410, R3 ;  /* 0x00005410ff037816 */ /* 0x008fe40000000003 */
[----:B----4-:R-:W-:Y:S02]  /*4240*/  PRMT R4, RZ, 0x5410, R4 ;  /* 0x00005410ff047816 */ /* 0x010fe40000000004 */
[----:B------:R-:W-:-:S03]  /*4250*/  PRMT R5, RZ, 0x5410, R5 ;  /* 0x00005410ff057816 */ /* 0x000fc60000000005 */
        /* <DEDUP_REMOVED lines=13> */
.L_x_4822:
        /* <DEDUP_REMOVED lines=12> */
.L_x_4824:
[----:B------:R-:W-:Y:S05]  /*43f0*/  BSYNC B0 ;  /* 0x0000000000007941 */ /* 0x000fea0003800000 */
.L_x_4823:
        /* <DEDUP_REMOVED lines=24> */
.L_x_4825:
        /* <DEDUP_REMOVED lines=11> */
.L_x_4827:
[----:B------:R-:W-:Y:S05]  /*4630*/  BSYNC B0 ;  /* 0x0000000000007941 */ /* 0x000fea0003800000 */
.L_x_4826:
        /* <DEDUP_REMOVED lines=23> */
.L_x_4828:
        /* <DEDUP_REMOVED lines=11> */
.L_x_4830:
[----:B------:R-:W-:Y:S05]  /*4860*/  BSYNC B0 ;  /* 0x0000000000007941 */ /* 0x000fea0003800000 */
.L_x_4829:
[----:B------:R-:W-:Y:S01]  /*4870*/  IADD3 R12, R0, 0x40, RZ ;  /* 0x00000040000c7810 */ /* 0x000fe20007ffe0ff */
[----:B0-----:R-:W-:Y:S01]  /*4880*/  FADD.FTZ R10, R14, -UR5 ;  /* 0x800000050e0a7e21 */ /* 0x001fe20008010000 */
[----:B------:R-:W-:Y:S01]  /*4890*/  IADD3 R77, R0, 0x50, RZ ;  /* 0x00000050004d7810 */ /* 0x000fe20007ffe0ff */
[----:B------:R-:W-:Y:S01]  /*48a0*/  FADD.FTZ R11, R15, -UR5 ;  /* 0x800000050f0b7e21 */ /* 0x000fe20008010000 */
[----:B------:R-:W-:Y:S01]  /*48b0*/  ISETP.GE.U32.AND P1, PT, R12, c[0x0][0x1c8], PT ;  /* 0x000072000c007a0c */ /* 0x000fe20003f26070 */
        /* <DEDUP_REMOVED lines=13> */
[----:B------:R-:W-:Y:S02]  /*4990*/  IADD3 R14, R0, 0x40, RZ ;  /* 0x00000040000e7810 */ /* 0x000fe40007ffe0ff */
[----:B------:R-:W-:Y:S02]  /*49a0*/  ISETP.GE.U32.AND P6, PT, R15, c[0x0][0x1c8], PT ;  /* 0x000072000f007a0c */ /* 0x000fe40003fc6070 */
[----:B------:R-:W-:Y:S02]  /*49b0*/  SHF.R.S32.HI R13, RZ, 0x1f, R13 ;  /* 0x0000001fff0d7819 */ /* 0x000fe4000001140d */
        /* <DEDUP_REMOVED lines=28> */
.L_x_4831:
        /* <DEDUP_REMOVED lines=11> */
.L_x_4833:
[----:B------:R-:W-:Y:S05]  /*4c30*/  BSYNC B0 ;  /* 0x0000000000007941 */ /* 0x000fea0003800000 */
.L_x_4832:
        /* <DEDUP_REMOVED lines=17> */
.L_x_4834:
[----:B------:R-:W-:Y:S01]  /*4d50*/  BSSY B0, `(.L_x_4835) ;  /* 0x000000e000007945 */ /* 0x000fe20003800000 */
[----:B------:R-:W-:Y:S05]  /*4d60*/  @P1 BRA `(.L_x_4836) ;  /* 0x000000c000001947 */ /* 0x000fea0003800000 */
[C---:B------:R-:W-:Y:S02]  /*4d70*/  IADD3 R12, R0.reuse, 0x40, RZ ;  /* 0x00000040000c7810 */ /* 0x040fe40007ffe0ff */
[----:B------:R-:W-:Y:S02]  /*4d80*/  IADD3 R15, R0, 0x40, RZ ;  /* 0x00000040000f7810 */ /* 0x000fe40007ffe0ff */
        /* <DEDUP_REMOVED lines=10> */
.L_x_4836:
[----:B------:R-:W-:Y:S05]  /*4e30*/  BSYNC B0 ;  /* 0x0000000000007941 */ /* 0x000fea0003800000 */
.L_x_4835:
        /* <DEDUP_REMOVED lines=17> */
.L_x_4837:
[----:B------:R-:W-:Y:S01]  /*4f50*/  BSSY B0, `(.L_x_4838) ;  /* 0x000000d000007945 */ /* 0x000fe20003800000 */
[----:B------:R-:W-:Y:S05]  /*4f60*/  @P2 BRA `(.L_x_4839) ;  /* 0x000000b000002947 */ /* 0x000fea0003800000 */
[----:B------:R-:W-:Y:S02]  /*4f70*/  IADD3 R12, R0, 0x50, RZ ;  /* 0x00000050000c7810 */ /* 0x000fe40007ffe0ff */
[----:B------:R-:W-:Y:S02]  /*4f80*/  MOV R13, R9 ;  /* 0x00000009000d7202 */ /* 0x000fe40000000f00 */
[----:B------:R-:W-:-:S05]  /*4f90*/  SHF.R.S32.HI R12, RZ, 0x1f, R12 ;  /* 0x0000001fff0c7819 */ /* 0x000fca000001140c */
        /* <DEDUP_REMOVED lines=8> */
.L_x_4839:
[----:B------:R-:W-:Y:S05]  /*5020*/  BSYNC B0 ;  /* 0x0000000000007941 */ /* 0x000fea0003800000 */
.L_x_4838:
        /* <DEDUP_REMOVED lines=17> */
.L_x_4840:
        /* <DEDUP_REMOVED lines=11> */
.L_x_4842:
[----:B------:R-:W-:Y:S05]  /*51f0*/  BSYNC B0 ;  /* 0x0000000000007941 */ /* 0x000fea0003800000 */
.L_x_4841:
        /* <DEDUP_REMOVED lines=17> */
.L_x_4843:
        /* <DEDUP_REMOVED lines=11> */
.L_x_4845:
[----:B------:R-:W-:Y:S05]  /*53c0*/  BSYNC B0 ;  /* 0x0000000000007941 */ /* 0x000fea0003800000 */
.L_x_4844:
        /* <DEDUP_REMOVED lines=47> */
.L_x_4846:
        /* <DEDUP_REMOVED lines=11> */
.L_x_4848:
[----:B------:R-:W-:Y:S05]  /*5770*/  BSYNC B0 ;  /* 0x0000000000007941 */ /* 0x000fea0003800000 */
.L_x_4847:
        /* <DEDUP_REMOVED lines=17> */
.L_x_4849:
        /* <DEDUP_REMOVED lines=11> */
.L_x_4851:
[----:B------:R-:W-:Y:S05]  /*5940*/  BSYNC B0 ;  /* 0x0000000000007941 */ /* 0x000fea0003800000 */
.L_x_4850:
        /* <DEDUP_REMOVED lines=17> */
.L_x_4852:
        /* <DEDUP_REMOVED lines=11> */
.L_x_4854:
[----:B------:R-:W-:Y:S05]  /*5b10*/  BSYNC B0 ;  /* 0x0000000000007941 */ /* 0x000fea0003800000 */
.L_x_4853:
        /* <DEDUP_REMOVED lines=17> */
.L_x_4855:
        /* <DEDUP_REMOVED lines=11> */
.L_x_4857:
[----:B------:R-:W-:Y:S05]  /*5ce0*/  BSYNC B0 ;  /* 0x0000000000007941 */ /* 0x000fea0003800000 */
.L_x_4856:
        /* <DEDUP_REMOVED lines=17> */
.L_x_4858:
        /* <DEDUP_REMOVED lines=11> */
.L_x_4860:
[----:B------:R-:W-:Y:S05]  /*5eb0*/  BSYNC B0 ;  /* 0x0000000000007941 */ /* 0x000fea0003800000 */
.L_x_4859:
        /* <DEDUP_REMOVED lines=47> */
.L_x_4861:
        /* <DEDUP_REMOVED lines=11> */
.L_x_4863:
[----:B------:R-:W-:Y:S05]  /*6260*/  BSYNC B0 ;  /* 0x0000000000007941 */ /* 0x000fea0003800000 */
.L_x_4862:
        /* <DEDUP_REMOVED lines=17> */
.L_x_4864:
        /* <DEDUP_REMOVED lines=11> */
.L_x_4866:
[----:B------:R-:W-:Y:S05]  /*6430*/  BSYNC B0 ;  /* 0x0000000000007941 */ /* 0x000fea0003800000 */
.L_x_4865:
        /* <DEDUP_REMOVED lines=17> */
.L_x_4867:
        /* <DEDUP_REMOVED lines=11> */
.L_x_4869:
[----:B------:R-:W-:Y:S05]  /*6600*/  BSYNC B0 ;  /* 0x0000000000007941 */ /* 0x000fea0003800000 */
.L_x_4868:
        /* <DEDUP_REMOVED lines=17> */
.L_x_4870:
        /* <DEDUP_REMOVED lines=11> */
.L_x_4872:
[----:B------:R-:W-:Y:S05]  /*67d0*/  BSYNC B0 ;  /* 0x0000000000007941 */ /* 0x000fea0003800000 */
.L_x_4871:
        /* <DEDUP_REMOVED lines=17> */
.L_x_4873:
        /* <DEDUP_REMOVED lines=11> */
.L_x_4875:
[----:B------:R-:W-:Y:S05]  /*69a0*/  BSYNC B0 ;  /* 0x0000000000007941 */ /* 0x000fea0003800000 */
.L_x_4874:
        /* <DEDUP_REMOVED lines=47> */
.L_x_4876:
        /* <DEDUP_REMOVED lines=11> */
.L_x_4878:
[----:B------:R-:W-:Y:S05]  /*6d50*/  BSYNC B0 ;  /* 0x0000000000007941 */ /* 0x000fea0003800000 */
.L_x_4877:
        /* <DEDUP_REMOVED lines=17> */
.L_x_4879:
        /* <DEDUP_REMOVED lines=11> */
.L_x_4881:
[----:B------:R-:W-:Y:S05]  /*6f20*/  BSYNC B0 ;  /* 0x0000000000007941 */ /* 0x000fea0003800000 */
.L_x_4880:
        /* <DEDUP_REMOVED lines=17> */
.L_x_4882:
        /* <DEDUP_REMOVED lines=11> */
.L_x_4884:
[----:B------:R-:W-:Y:S05]  /*70f0*/  BSYNC B0 ;  /* 0x0000000000007941 */ /* 0x000fea0003800000 */
.L_x_4883:
        /* <DEDUP_REMOVED lines=17> */
.L_x_4885:
        /* <DEDUP_REMOVED lines=11> */
.L_x_4887:
[----:B------:R-:W-:Y:S05]  /*72c0*/  BSYNC B0 ;  /* 0x0000000000007941 */ /* 0x000fea0003800000 */
.L_x_4886:
        /* <DEDUP_REMOVED lines=17> */
.L_x_4888:
        /* <DEDUP_REMOVED lines=11> */
.L_x_4890:
[----:B------:R-:W-:Y:S05]  /*7490*/  BSYNC B0 ;  /* 0x0000000000007941 */ /* 0x000fea0003800000 */
.L_x_4889:
[----:B------:R-:W-:Y:S01]  /*74a0*/  IADD3 R25, R0, 0x170, RZ ;  /* 0x0000017000197810 */ /* 0x000fe20007ffe0ff */
[----:B0-----:R-:W-:Y:S01]  /*74b0*/  FMUL.FTZ R11, R54, UR6 ;  /* 0x00000006360b7c20 */ /* 0x001fe20008410000 */
[C---:B------:R-:W-:Y:S01]  /*74c0*/  IADD3 R23, R0.reuse, 0x180, RZ ;  /* 0x0000018000177810 */ /* 0x040fe20007ffe0ff */
[----:B------:R-:W-:Y:S01]  /*74d0*/  FMUL.FTZ R12, R55, UR6 ;  /* 0x00000006370c7c20 */ /* 0x000fe20008410000 */
[----:B------:R-:W-:Y:S01]  /*74e0*/  IADD3 R21, R0, 0x190, RZ ;  /* 0x0000019000157810 */ /* 0x000fe20007ffe0ff */
[----:B------:R-:W-:Y:S01]  /*74f0*/  FFMA.FTZ R10, R2, R11, R4 ;  /* 0x0000000b020a7223 */ /* 0x000fe20000010004 */
[----:B------:R-:W-:Y:S01]  /*7500*/  IADD3 R19, R0, 0x1a0, RZ ;  /* 0x000001a000137810 */ /* 0x000fe20007ffe0ff */
[----:B------:R-:W-:Y:S01]  /*7510*/  FADD.FTZ R56, R56, -UR5 ;  /* 0x8000000538387e21 */ /* 0x000fe20008010000 */
[C---:B------:R-:W-:Y:S01]  /*7520*/  IADD3 R17, R0.reuse, 0x1b0, RZ ;  /* 0x000001b000117810 */ /* 0x040fe20007ffe0ff */
[----:B------:R-:W-:Y:S01]  /*7530*/  FADD.FTZ R57, R57, -UR5 ;  /* 0x8000000539397e21 */ /* 0x000fe20008010000 */
        /* <DEDUP_REMOVED lines=37> */
.L_x_4891:
        /* <DEDUP_REMOVED lines=11> */
.L_x_4893:
[----:B------:R-:W-:Y:S05]  /*7840*/  BSYNC B0 ;  /* 0x0000000000007941 */ /* 0x000fea0003800000 */
.L_x_4892:
        /* <DEDUP_REMOVED lines=17> */
.L_x_4894:
        /* <DEDUP_REMOVED lines=11> */
.L_x_4896:
[----:B------:R-:W-:Y:S05]  /*7a10*/  BSYNC B0 ;  /* 0x0000000000007941 */ /* 0x000fea0003800000 */
.L_x_4895:
        /* <DEDUP_REMOVED lines=17> */
.L_x_4897:
        /* <DEDUP_REMOVED lines=11> */
.L_x_4899:
[----:B------:R-:W-:Y:S05]  /*7be0*/  BSYNC B0 ;  /* 0x0000000000007941 */ /* 0x000fea0003800000 */
.L_x_4898:
        /* <DEDUP_REMOVED lines=17> */
.L_x_4900:
        /* <DEDUP_REMOVED lines=11> */
.L_x_4902:
[----:B------:R-:W-:Y:S05]  /*7db0*/  BSYNC B0 ;  /* 0x0000000000007941 */ /* 0x000fea0003800000 */
.L_x_4901:
        /* <DEDUP_REMOVED lines=17> */
.L_x_4903:
        /* <DEDUP_REMOVED lines=11> */
.L_x_4905:
[----:B------:R-:W-:Y:S05]  /*7f80*/  BSYNC B0 ;  /* 0x0000000000007941 */ /* 0x000fea0003800000 */
.L_x_4904:
[----:B------:R-:W-:Y:S01]  /*7f90*/  IADD3 R25, R0, 0x1c0, RZ ;  /* 0x000001c000197810 */ /* 0x000fe20007ffe0ff */
[----:B0-----:R-:W-:Y:S01]  /*7fa0*/  FMUL.FTZ R11, R64, UR6 ;  /* 0x00000006400b7c20 */ /* 0x001fe20008410000 */
[----:B------:R-:W-:Y:S01]  /*7fb0*/  IADD3 R23, R0, 0x1d0, RZ ;  /* 0x000001d000177810 */ /* 0x000fe20007ffe0ff */
[----:B------:R-:W-:Y:S01]  /*7fc0*/  FADD.FTZ R66, R66, -UR5 ;  /* 0x8000000542427e21 */ /* 0x000fe20008010000 */
[C---:B------:R-:W-:Y:S01]  /*7fd0*/  IADD3 R24, R0.reuse, 0x1d0, RZ ;  /* 0x000001d000187810 */ /* 0x040fe20007ffe0ff */
[----:B------:R-:W-:Y:S01]  /*7fe0*/  FADD.FTZ R67, R67, -UR5 ;  /* 0x8000000543437e21 */ /* 0x000fe20008010000 */
[C---:B------:R-:W-:Y:S01]  /*7ff0*/  IADD3 R26, R0.reuse, 0x1c0, RZ ;  /* 0x000001c0001a7810 */ /* 0x040fe20007ffe0ff */
[----:B------:R-:W-:Y:S01]  /*8000*/  FMUL.FTZ R12, R65, UR6 ;  /* 0x00000006410c7c20 */ /* 0x000fe20008410000 */
[----:B------:R-:W-:Y:S01]  /*8010*/  IADD3 R21, R0, 0x1e0, RZ ;  /* 0x000001e000157810 */ /* 0x000fe20007ffe0ff */
[----:B------:R-:W-:Y:S01]  /*8020*/  FFMA.FTZ R10, R2, R11, R4 ;  /* 0x0000000b020a7223 */ /* 0x000fe20000010004 */
[----:B------:R-:W-:Y:S01]  /*8030*/  IADD3 R19, R0, 0x1f0, RZ ;  /* 0x000001f000137810 */ /* 0x000fe20007ffe0ff */
[----:B------:R-:W-:Y:S01]  /*8040*/  FMUL.FTZ R17, R66, UR6 ;  /* 0x0000000642117c20 */ /* 0x000fe20008410000 */
[----:B------:R-:W-:Y:S01]  /*8050*/  ISETP.GE.U32.AND P1, PT, R25, c[0x0][0x1c8], PT ;  /* 0x0000720019007a0c */ /* 0x000fe20003f26070 */
[----:B------:R-:W-:Y:S01]  /*8060*/  FMUL.FTZ R18, R67, UR6 ;  /* 0x0000000643127c20 */ /* 0x000fe20008410000 */
[----:B------:R-:W-:Y:S01]  /*8070*/  ISETP.GE.U32.AND P2, PT, R23, c[0x0][0x1c8], PT ;  /* 0x0000720017007a0c */ /* 0x000fe20003f46070 */
[----:B------:R-:W-:Y:S01]  /*8080*/  FFMA.FTZ R11, R3, R12, R5 ;  /* 0x0000000c030b7223 */ /* 0x000fe20000010005 */
[----:B------:R-:W-:-:S02]  /*8090*/  IADD3 R20, R0, 0x1f0, RZ ;  /* 0x000001f000147810 */ /* 0x000fc40007ffe0ff */
[----:B------:R-:W-:Y:S02]  /*80a0*/  IADD3 R22, R0, 0x1e0, RZ ;  /* 0x000001e000167810 */ /* 0x000fe40007ffe0ff */
[----:B------:R-:W-:Y:S02]  /*80b0*/  SHF.R.S32.HI R26, RZ, 0x1f, R26 ;  /* 0x0000001fff1a7819 */ /* 0x000fe4000001141a */
[----:B------:R-:W-:Y:S02]  /*80c0*/  SHF.R.S32.HI R24, RZ, 0x1f, R24 ;  /* 0x0000001fff187819 */ /* 0x000fe40000011418 */
[----:B------:R-:W-:Y:S02]  /*80d0*/  ISETP.GE.U32.AND P4, PT, R21, c[0x0][0x1c8], PT ;  /* 0x0000720015007a0c */ /* 0x000fe40003f86070 */
[----:B------:R-:W-:Y:S02]  /*80e0*/  ISETP.GE.U32.AND P3, PT, R19, c[0x0][0x1c8], PT ;  /* 0x0000720013007a0c */ /* 0x000fe40003f66070 */
[----:B------:R-:W-:-:S02]  /*80f0*/  SHF.R.S32.HI R22, RZ, 0x1f, R22 ;  /* 0x0000001fff167819 */ /* 0x000fc40000011416 */
[----:B------:R-:W-:Y:S02]  /*8100*/  SHF.R.S32.HI R20, RZ, 0x1f, R20 ;  /* 0x0000001fff147819 */ /* 0x000fe40000011414 */
[----:B------:R-:W-:Y:S02]  /*8110*/  ISETP.GE.AND.EX P1, PT, R26, c[0x0][0x1cc], PT, P1 ;  /* 0x000073001a007a0c */ /* 0x000fe40003f26310 */
[----:B------:R-:W-:Y:S02]  /*8120*/  ISETP.GE.AND.EX P2, PT, R24, c[0x0][0x1cc], PT, P2 ;  /* 0x0000730018007a0c */ /* 0x000fe40003f46320 */
[----:B------:R-:W-:Y:S02]  /*8130*/  ISETP.GE.AND.EX P4, PT, R22, c[0x0][0x1cc], PT, P4 ;  /* 0x0000730016007a0c */ /* 0x000fe40003f86340 */
[----:B------:R-:W-:Y:S02]  /*8140*/  ISETP.GE.AND.EX P3, PT, R20, c[0x0][0x1cc], PT, P3 ;  /* 0x0000730014007a0c */ /* 0x000fe40003f66330 */
        /* <DEDUP_REMOVED lines=13> */
.L_x_4906:
        /* <DEDUP_REMOVED lines=11> */
.L_x_4908:
[----:B------:R-:W-:Y:S05]  /*82d0*/  BSYNC B0 ;  /* 0x0000000000007941 */ /* 0x000fea0003800000 */
.L_x_4907:
        /* <DEDUP_REMOVED lines=13> */
.L_x_4909:
        /* <DEDUP_REMOVED lines=11> */
.L_x_4911:
[----:B------:R-:W-:Y:S05]  /*8460*/  BSYNC B0 ;  /* 0x0000000000007941 */ /* 0x000fea0003800000 */
.L_x_4910:
[----:B------:R-:W-:Y:S01]  /*8470*/  FADD.FTZ R68, R68, -UR5 ;  /* 0x8000000544447e21 */ /* 0x000fe20008010000 */
[C---:B------:R-:W-:Y:S01]  /*8480*/  ISETP.GT.U32.OR P4, PT, R76.reuse, 0x29f, P4 ;  /* 0x0000029f4c00780c */ /* 0x040fe20002784470 */
[----:B------:R-:W-:Y:S01]  /*8490*/  FADD.FTZ R69, R69, -UR5 ;  /* 0x8000000545457e21 */ /* 0x000fe20008010000 */
[----:B------:R-:W-:Y:S01]  /*84a0*/  ISETP.GT.U32.OR P3, PT, R76, 0x29f, P3 ;  /* 0x0000029f4c00780c */ /* 0x000fe20001f64470 */
[----:B0-----:R-:W-:Y:S02]  /*84b0*/  FMUL.FTZ R11, R68, UR6 ;  /* 0x00000006440b7c20 */ /* 0x001fe40008410000 */
[----:B------:R-:W-:Y:S02]  /*84c0*/  FADD.FTZ R70, R70, -UR5 ;  /* 0x8000000546467e21 */ /* 0x000fe40008010000 */
[----:B------:R-:W-:Y:S02]  /*84d0*/  FADD.FTZ R71, R71, -UR5 ;  /* 0x8000000547477e21 */ /* 0x000fe40008010000 */
[----:B------:R-:W-:-:S02]  /*84e0*/  FMUL.FTZ R12, R69, UR6 ;  /* 0x00000006450c7c20 */ /* 0x000fc40008410000 */
[----:B------:R-:W-:Y:S02]  /*84f0*/  FFMA.FTZ R10, R2, R11, R4 ;  /* 0x0000000b020a7223 */ /* 0x000fe40000010004 */
[----:B------:R-:W-:Y:S02]  /*8500*/  FMUL.FTZ R17, R70, UR6 ;  /* 0x0000000646117c20 */ /* 0x000fe40008410000 */
        /* <DEDUP_REMOVED lines=13> */
.L_x_4912:
        /* <DEDUP_REMOVED lines=11> */
.L_x_4914:
[----:B------:R-:W-:Y:S05]  /*8690*/  BSYNC B0 ;  /* 0x0000000000007941 */ /* 0x000fea0003800000 */
.L_x_4913:
        /* <DEDUP_REMOVED lines=13> */
.L_x_4915:
        /* <DEDUP_REMOVED lines=11> */
.L_x_4917:
[----:B------:R-:W-:Y:S05]  /*8820*/  BSYNC B0 ;  /* 0x0000000000007941 */ /* 0x000fea0003800000 */
.L_x_4916:
[----:B------:R-:W-:Y:S02]  /*8830*/  ULDC UR5, c[0x0][0x10] ;  /* 0x0000040000057ab9 */ /* 0x000fe40000000800 */
[----:B------:R-:W-:Y:S02]  /*8840*/  UIADD3 UR9, UR9, UR5, URZ ;  /* 0x0000000509097290 */ /* 0x000fe4000fffe03f */
[----:B------:R-:W-:Y:S02]  /*8850*/  UIADD3 UR4, UR4, 0x1, URZ ;  /* 0x0000000104047890 */ /* 0x000fe4000fffe03f */
[----:B------:R-:W-:-:S06]  /*8860*/  UISETP.GE.AND UP0, UPT, UR9, UR8, UPT ;  /* 0x000000080900728c */ /* 0x000fcc000bf06270 */
[----:B------:R-:W-:-:S13]  /*8870*/  PLOP3.LUT P1, PT, PT, PT, UP0, 0x80, 0x0 ;  /* 0x000000000000781c */ /* 0x000fda0003f2f008 */
[----:B------:R-:W-:Y:S01]  /*8880*/  @P1 CALL.REL.NOINC `(.L_x_4918) ;  /* 0x0000001000001944 */ /* 0x000fe20003c00000 */
[----:B------:R-:W-:Y:S05]  /*8890*/  BRA `(.L_x_4919) ;  /* 0xffff7b2000007947 */ /* 0x000fea000383ffff */
.L_x_4918:
[----:B------:R-:W-:Y:S05]  /*88a0*/  EXIT ;  /* 0x000000000000794d */ /* 0x000fea0003800000 */
.L_x_4920:
        /* <DEDUP_REMOVED lines=13> */
.L_x_5217:


//--------------------- .text._Z35group_norm_nhwc_fwd_one_pass_kernelI11Fp32IOFp16WLi64ELi84ELi672EEv26Group_norm_nhwc_fwd_params --------------------------
	.section	.text._Z35group_norm_nhwc_fwd_one_pass_kernelI11Fp32IOFp16WLi64ELi84ELi672EEv26Group_norm_nhwc_fwd_params,"ax",@progbits
	.sectioninfo	@"SHI_REGISTERS=40"
	.align	128
        .global         _Z35group_norm_nhwc_fwd_one_pass_kernelI11Fp32IOFp16WLi64ELi84ELi672EEv26Group_norm_nhwc_fwd_params
        .type           _Z35group_norm_nhwc_fwd_one_pass_kernelI11Fp32IOFp16WLi64ELi84ELi672EEv26Group_norm_nhwc_fwd_params,@function
        .size           _Z35group_norm_nhwc_fwd_one_pass_kernelI11Fp32IOFp16WLi64ELi84ELi672EEv26Group_norm_nhwc_fwd_params,(.L_x_5218 - _Z35group_norm_nhwc_fwd_one_pass_kernelI11Fp32IOFp16WLi64ELi84ELi672EEv26Group_norm_nhwc_fwd_params)
        .other          _Z35group_norm_nhwc_fwd_one_pass_kernelI11Fp32IOFp16WLi64ELi84ELi672EEv26Group_norm_nhwc_fwd_params,@"STO_CUDA_ENTRY STV_DEFAULT"
_Z35group_norm_nhwc_fwd_one_pass_kernelI11Fp32IOFp16WLi64ELi84ELi672EEv26Group_norm_nhwc_fwd_params:
.text._Z35group_norm_nhwc_fwd_one_pass_kernelI11Fp32IOFp16WLi64ELi84ELi672EEv26Group_norm_nhwc_fwd_params:
        /* <DEDUP_REMOVED lines=29> */
.L_x_4943:
        /* <DEDUP_REMOVED lines=187> */
.L_x_4922:
[----:B------:R-:W-:Y:S05]  /*0d80*/  BSYNC B0 ;  /* 0x0000000000007941 */ /* 0x000fea0003800000 */
.L_x_4921:
        /* <DEDUP_REMOVED lines=25> */
.L_x_4925:
[----:B------:R-:W2:Y:S01]  /*0f20*/  LDG.E.STRONG.GPU R14, [R12.64] ;  /* 0x000000060c0e7981 */ /* 0x000ea2000c1ef900 */
[----:B------:R-:W-:Y:S01]  /*0f30*/  YIELD ;  /* 0x0000000000007946 */ /* 0x000fe20003800000 */
[----:B--2---:R-:W-:Y:S01]  /*0f40*/  ISETP.NE.AND P1, PT, R14, R17, PT ;  /* 0x000000110e00720c */ /* 0x004fe20003f25270 */
[----:B------:R-:W-:-:S12]  /*0f50*/  CCTL.IVALL ;  /* 0x00000000ff00798f */ /* 0x000fd80002000000 */
[----:B------:R-:W-:Y:S05]  /*0f60*/  @P1 BRA `(.L_x_4925) ;  /* 0xffffffb000001947 */ /* 0x000fea000383ffff */
.L_x_4924:
        /* <DEDUP_REMOVED lines=11> */
.L_x_4927:
        /* <DEDUP_REMOVED lines=59> */
.L_x_4926:
        /* <DEDUP_REMOVED lines=19> */
.L_x_4929:
[----:B------:R-:W-:Y:S05]  /*1500*/  BSYNC B0 ;  /* 0x0000000000007941 */ /* 0x000fea0003800000 */
.L_x_4928:
        /* <DEDUP_REMOVED lines=30> */
.L_x_4923:
        /* <DEDUP_REMOVED lines=14> */
[----:B------:R-:W2:Y:S04]  /*17d0*/  LDG.E.U16 R17, [R18.64] ;  /* 0x0000000612117981 */ /* 0x000ea8000c1e1500 */
[----:B0-----:R-:W3:Y:S04]  /*17e0*/  LDG.E.U16 R14, [R18.64+0x2] ;  /* 0x00000206120e7981 */ /* 0x001ee8000c1e1500 */
[----:B------:R0:W4:Y:S04]  /*17f0*/  LDG.E.U16 R15, [R32.64] ;  /* 0x00000006200f7981 */ /* 0x000128000c1e1500 */
[----:B------:R0:W5:Y:S01]  /*1800*/  LDG.E.U16 R16, [R32.64+0x2] ;  /* 0x0000020620107981 */ /* 0x000162000c1e1500 */
[----:B------:R-:W-:-:S02]  /*1810*/  ISETP.NE.AND P4, PT, RZ, UR5, PT ;  /* 0x00000005ff007c0c */ /* 0x000fc4000bf85270 */
[----:B------:R-:W-:Y:S01]  /*1820*/  ISETP.GE.U32.AND P2, PT, R28, c[0x0][0x1c8], PT ;  /* 0x000072001c007a0c */ /* 0x000fe20003f46070 */
[----:B------:R-:W1:Y:S01]  /*1830*/  LDS.64 R12, [0xc8] ;  /* 0x0000c800ff0c7984 */ /* 0x000e620000000a00 */
[----:B------:R-:W-:Y:S02]  /*1840*/  ISETP.GE.U32.AND P3, PT, R27, c[0x0][0x1c8], PT ;  /* 0x000072001b007a0c */ /* 0x000fe40003f66070 */
[----:B------:R-:W-:Y:S02]  /*1850*/  ISETP.GE.AND.EX P2, PT, R3, c[0x0][0x1cc], PT, P2 ;  /* 0x0000730003007a0c */ /* 0x000fe40003f46320 */
[----:B------:R-:W-:Y:S02]  /*1860*/  ISETP.GE.AND.EX P3, PT, R0, c[0x0][0x1cc], PT, P3 ;  /* 0x0000730000007a0c */ /* 0x000fe40003f66330 */
[C---:B------:R-:W-:Y:S02]  /*1870*/  ISETP.GT.U32.OR P2, PT, R23.reuse, 0x29f, P2 ;  /* 0x0000029f1700780c */ /* 0x040fe40001744470 */
[----:B------:R-:W-:Y:S01]  /*1880*/  ISETP.GT.U32.OR P3, PT, R23, 0x29f, P3 ;  /* 0x0000029f1700780c */ /* 0x000fe20001f64470 */
[----:B-1----:R-:W-:-:S04]  /*1890*/  FMUL.FTZ R12, R12, c[0x0][0x1f4] ;  /* 0x00007d000c0c7a20 */ /* 0x002fc80000410000 */
[C---:B0-----:R-:W-:Y:S02]  /*18a0*/  FMUL.FTZ R32, R12.reuse, R12 ;  /* 0x0000000c0c207220 */ /* 0x041fe40000410000 */
        /* <DEDUP_REMOVED lines=9> */
[----:B------:R-:W-:Y:S01]  /*1940*/  FADD.FTZ R11, -R12, R11 ;  /* 0x0000000b0c0b7221 */ /* 0x000fe20000010100 */
[----:B------:R-:W-:-:S03]  /*1950*/  MOV R12, 0x3f800000 ;  /* 0x3f800000000c7802 */ /* 0x000fc60000000f00 */
[----:B------:R-:W-:-:S04]  /*1960*/  @P1 FADD.FTZ R13, R13, c[0x0][0x188] ;  /* 0x000062000d0d1621 */ /* 0x000fc80000010000 */
        /* <DEDUP_REMOVED lines=12> */
[----:B--2---:R-:W-:Y:S02]  /*1a30*/  HADD2.F32 R17, -RZ, R17.H0_H0 ;  /* 0x20000011ff117230 */ /* 0x004fe40000004100 */
[----:B---3--:R-:W-:Y:S02]  /*1a40*/  HADD2.F32 R14, -RZ, R14.H0_H0 ;  /* 0x2000000eff0e7230 */ /* 0x008fe40000004100 */
        /* <DEDUP_REMOVED lines=15> */
.L_x_4930:
        /* <DEDUP_REMOVED lines=11> */
.L_x_4932:
[----:B------:R-:W-:Y:S05]  /*1bf0*/  BSYNC B0 ;  /* 0x0000000000007941 */ /* 0x000fea0003800000 */
.L_x_4931:
        /* <DEDUP_REMOVED lines=13> */
.L_x_4933:
        /* <DEDUP_REMOVED lines=11> */
.L_x_4935:
[----:B------:R-:W-:Y:S05]  /*1d80*/  BSYNC B0 ;  /* 0x0000000000007941 */ /* 0x000fea0003800000 */
.L_x_4934:
        /* <DEDUP_REMOVED lines=13> */
.L_x_4936:
        /* <DEDUP_REMOVED lines=11> */
.L_x_4938:
[----:B------:R-:W-:Y:S05]  /*1f10*/  BSYNC B0 ;  /* 0x0000000000007941 */ /* 0x000fea0003800000 */
.L_x_4937:
        /* <DEDUP_REMOVED lines=13> */
.L_x_4939:
        /* <DEDUP_REMOVED lines=10> */
.L_x_4941:
[----:B------:R-:W-:Y:S05]  /*2090*/  BSYNC B0 ;  /* 0x0000000000007941 */ /* 0x000fea0003800000 */
.L_x_4940:
[----:B------:R-:W-:Y:S02]  /*20a0*/  IADD3 R30, R30, c[0x0][0x10], RZ ;  /* 0x000004001e1e7a10 */ /* 0x000fe40007ffe0ff */
[----:B------:R-:W-:Y:S02]  /*20b0*/  IADD3 R24, R24, 0x1, RZ ;  /* 0x0000000118187810 */ /* 0x000fe40007ffe0ff */
[----:B------:R-:W-:-:S13]  /*20c0*/  ISETP.GE.AND P1, PT, R30, UR4, PT ;  /* 0x000000041e007c0c */ /* 0x000fda000bf26270 */
[----:B------:R-:W-:Y:S01]  /*20d0*/  @P1 CALL.REL.NOINC `(.L_x_4942) ;  /* 0x0000001000001944 */ /* 0x000fe20003c00000 */
[----:B------:R-:W-:Y:S05]  /*20e0*/  BRA `(.L_x_4943) ;  /* 0xffffe0e000007947 */ /* 0x000fea000383ffff */
.L_x_4942:
[----:B------:R-:W-:Y:S05]  /*20f0*/  EXIT ;  /* 0x000000000000794d */ /* 0x000fea0003800000 */
.L_x_4944:
        /* <DEDUP_REMOVED lines=16> */
.L_x_5218:


//--------------------- .text._Z35group_norm_nhwc_fwd_one_pass_kernelI11Fp32IOFp16WLi128ELi84ELi672EEv26Group_norm_nhwc_fwd_params --------------------------
	.section	.text._Z35group_norm_nhwc_fwd_one_pass_kernelI11Fp32IOFp16WLi128ELi84ELi672EEv26Group_norm_nhwc_fwd_params,"ax",@progbits
	.sectioninfo	@"SHI_REGISTERS=62"
	.align	128
        .global         _Z35group_norm_nhwc_fwd_one_pass_kernelI11Fp32IOFp16WLi128ELi84ELi672EEv26Group_norm_nhwc_fwd_params
        .type           _Z35group_norm_nhwc_fwd_one_pass_kernelI11Fp32IOFp16WLi128ELi84ELi672EEv26Group_norm_nhwc_fwd_params,@function
        .size           _Z35group_norm_nhwc_fwd_one_pass_kernelI11Fp32IOFp16WLi128ELi84ELi672EEv26Group_norm_nhwc_fwd_params,(.L_x_5219 - _Z35group_norm_nhwc_fwd_one_pass_kernelI11Fp32IOFp16WLi128ELi84ELi672EEv26Group_norm_nhwc_fwd_params)
        .other          _Z35group_norm_nhwc_fwd_one_pass_kernelI11Fp32IOFp16WLi128ELi84ELi672EEv26Group_norm_nhwc_fwd_params,@"STO_CUDA_ENTRY STV_DEFAULT"
_Z35group_norm_nhwc_fwd_one_pass_kernelI11Fp32IOFp16WLi128ELi84ELi672EEv26Group_norm_nhwc_fwd_params:
.text._Z35group_norm_nhwc_fwd_one_pass_kernelI11Fp32IOFp16WLi128ELi84ELi672EEv26Group_norm_nhwc_fwd_params:
        /* <DEDUP_REMOVED lines=33> */
.L_x_4979:
        /* <DEDUP_REMOVED lines=265> */
.L_x_4946:
[----:B------:R-:W-:Y:S05]  /*12a0*/  BSYNC B0 ;  /* 0x0000000000007941 */ /* 0x000fea0003800000 */
.L_x_4945:
        /* <DEDUP_REMOVED lines=25> */
.L_x_4949:
[----:B------:R-:W2:Y:S01]  /*1440*/  LDG.E.STRONG.GPU R24, [R26.64] ;  /* 0x000000061a187981 */ /* 0x000ea2000c1ef900 */
[----:B------:R-:W-:Y:S01]  /*1450*/  YIELD ;  /* 0x0000000000007946 */ /* 0x000fe20003800000 */
[----:B--2---:R-:W-:Y:S01]  /*1460*/  ISETP.NE.AND P1, PT, R24, R25, PT ;  /* 0x000000191800720c */ /* 0x004fe20003f25270 */
[----:B------:R-:W-:-:S12]  /*1470*/  CCTL.IVALL ;  /* 0x00000000ff00798f */ /* 0x000fd80002000000 */
[----:B------:R-:W-:Y:S05]  /*1480*/  @P1 BRA `(.L_x_4949) ;  /* 0xffffffb000001947 */ /* 0x000fea000383ffff */
.L_x_4948:
        /* <DEDUP_REMOVED lines=11> */
.L_x_4951:
        /* <DEDUP_REMOVED lines=59> */
.L_x_4950:
        /* <DEDUP_REMOVED lines=19> */
.L_x_4953:
[----:B------:R-:W-:Y:S05]  /*1a20*/  BSYNC B0 ;  /* 0x0000000000007941 */ /* 0x000fea0003800000 */
.L_x_4952:
        /* <DEDUP_REMOVED lines=30> */
.L_x_4947:
        /* <DEDUP_REMOVED lines=31> */
[----:B0-2---:R-:W-:Y:S02]  /*1e00*/  HADD2.F32 R31, -RZ, R49.H0_H0 ;  /* 0x20000031ff1f7230 */ /* 0x005fe40000004100 */
        /* <DEDUP_REMOVED lines=16> */
.L_x_4954:
        /* <DEDUP_REMOVED lines=11> */
.L_x_4956:
[----:B------:R-:W-:Y:S05]  /*1fc0*/  BSYNC B0 ;  /* 0x0000000000007941 */ /* 0x000fea0003800000 */
.L_x_4955:
        /* <DEDUP_REMOVED lines=37> */
.L_x_4957:
        /* <DEDUP_REMOVED lines=11> */
.L_x_4959:
[----:B------:R-:W-:Y:S05]  /*22d0*/  BSYNC B0 ;  /* 0x0000000000007941 */ /* 0x000fea0003800000 */
.L_x_4958:
        /* <DEDUP_REMOVED lines=13> */
.L_x_4960:
        /* <DEDUP_REMOVED lines=11> */
.L_x_4962:
[----:B------:R-:W-:Y:S05]  /*2460*/  BSYNC B0 ;  /* 0x0000000000007941 */ /* 0x000fea0003800000 */
.L_x_4961:
        /* <DEDUP_REMOVED lines=38> */
.L_x_4963:
        /* <DEDUP_REMOVED lines=11> */
.L_x_4965:
[----:B------:R-:W-:Y:S05]  /*2780*/  BSYNC B0 ;  /* 0x0000000000007941 */ /* 0x000fea0003800000 */
.L_x_4964:
        /* <DEDUP_REMOVED lines=13> */
.L_x_4966:
        /* <DEDUP_REMOVED lines=11> */
.L_x_4968:
[----:B------:R-:W-:Y:S05]  /*2910*/  BSYNC B0 ;  /* 0x0000000000007941 */ /* 0x000fea0003800000 */
.L_x_4967:
        /* <DEDUP_REMOVED lines=13> */
.L_x_4969:
        /* <DEDUP_REMOVED lines=11> */
.L_x_4971:
[----:B------:R-:W-:Y:S05]  /*2aa0*/  BSYNC B0 ;  /* 0x0000000000007941 */ /* 0x000fea0003800000 */
.L_x_4970:
        /* <DEDUP_REMOVED lines=13> */
.L_x_4972:
        /* <DEDUP_REMOVED lines=11> */
.L_x_4974:
[----:B------:R-:W-:Y:S05]  /*2c30*/  BSYNC B0 ;  /* 0x0000000000007941 */ /* 0x000fea0003800000 */
.L_x_4973:
        /* <DEDUP_REMOVED lines=13> */
.L_x_4975:
        /* <DEDUP_REMOVED lines=10> */
.L_x_4977:
[----:B------:R-:W-:Y:S05]  /*2db0*/  BSYNC B0 ;  /* 0x0000000000007941 */ /* 0x000fea0003800000 */
.L_x_4976:
[----:B------:R-:W-:Y:S02]  /*2dc0*/  IADD3 R47, R47, c[0x0][0x10], RZ ;  /* 0x000004002f2f7a10 */ /* 0x000fe40007ffe0ff */
[----:B------:R-:W-:Y:S02]  /*2dd0*/  IADD3 R5, R5, 0x1, RZ ;  /* 0x0000000105057810 */ /* 0x000fe40007ffe0ff */
[----:B------:R-:W-:-:S13]  /*2de0*/  ISETP.GE.AND P1, PT, R47, UR4, PT ;  /* 0x000000042f007c0c */ /* 0x000fda000bf26270 */
[----:B------:R-:W-:Y:S01]  /*2df0*/  @P1 CALL.REL.NOINC `(.L_x_4978) ;  /* 0x0000001000001944 */ /* 0x000fe20003c00000 */
[----:B------:R-:W-:Y:S05]  /*2e00*/  BRA `(.L_x_4979) ;  /* 0xffffd40000007947 */ /* 0x000fea000383ffff */
.L_x_4978:
[----:B------:R-:W-:Y:S05]  /*2e10*/  EXIT ;  /* 0x000000000000794d */ /* 0x000fea0003800000 */
.L_x_4980:
        /* <DEDUP_REMOVED lines=14> */
.L_x_5219:


//--------------------- .text._Z35group_norm_nhwc_fwd_one_pass_kernelI11Fp32IOFp16WLi256ELi84ELi672EEv26Group_norm_nhwc_fwd_params --------------------------
	.section	.text._Z35group_norm_nhwc_fwd_one_pass_kernelI11Fp32IOFp16WLi256ELi84ELi672EEv26Group_norm_nhwc_fwd_params,"ax",@progbits
	.sectioninfo	@"SHI_REGISTERS=80"
	.align	128
        .global         _Z35group_norm_nhwc_fwd_one_pass_kernelI11Fp32IOFp16WLi256ELi84ELi672EEv26Group_norm_nhwc_fwd_params
        .type           _Z35group_norm_nhwc_fwd_one_pass_kernelI11Fp32IOFp16WLi256ELi84ELi672EEv26Group_norm_nhwc_fwd_params,@function
        .size           _Z35group_norm_nhwc_fwd_one_pass_kernelI11Fp32IOFp16WLi256ELi84ELi672EEv26Group_norm_nhwc_fwd_params,(.L_x_5220 - _Z35group_norm_nhwc_fwd_one_pass_kernelI11Fp32IOFp16WLi256ELi84ELi672EEv26Group_norm_nhwc_fwd_params)
        .other          _Z35group_norm_nhwc_fwd_one_pass_kernelI11Fp32IOFp16WLi256ELi84ELi672EEv26Group_norm_nhwc_fwd_params,@"STO_CUDA_ENTRY STV_DEFAULT"
_Z35group_norm_nhwc_fwd_one_pass_kernelI11Fp32IOFp16WLi256ELi84ELi672EEv26Group_norm_nhwc_fwd_params:
.text._Z35group_norm_nhwc_fwd_one_pass_kernelI11Fp32IOFp16WLi256ELi84ELi672EEv26Group_norm_nhwc_fwd_params:
        /* <DEDUP_REMOVED lines=41> */
.L_x_5039:
        /* <DEDUP_REMOVED lines=423> */
.L_x_4982:
[----:B------:R-:W-:Y:S05]  /*1d00*/  BSYNC B0 ;  /* 0x0000000000007941 */ /* 0x000fea0003800000 */
.L_x_4981:
        /* <DEDUP_REMOVED lines=34> */
.L_x_4985:
[----:B------:R-:W2:Y:S01]  /*1f30*/  LDG.E.STRONG.GPU R39, [R36.64] ;  /* 0x0000000c24277981 */ /* 0x000ea2000c1ef900 */
[----:B------:R-:W-:Y:S01]  /*1f40*/  YIELD ;  /* 0x0000000000007946 */ /* 0x000fe20003800000 */
[----:B--2---:R-:W-:Y:S01]  /*1f50*/  ISETP.NE.AND P1, PT, R39, R38, PT ;  /* 0x000000262700720c */ /* 0x004fe20003f25270 */
[----:B------:R-:W-:-:S12]  /*1f60*/  CCTL.IVALL ;  /* 0x00000000ff00798f */ /* 0x000fd80002000000 */
[----:B------:R-:W-:Y:S05]  /*1f70*/  @P1 BRA `(.L_x_4985) ;  /* 0xffffffb000001947 */ /* 0x000fea000383ffff */
.L_x_4984:
        /* <DEDUP_REMOVED lines=11> */
.L_x_4987:
        /* <DEDUP_REMOVED lines=71> */
.L_x_4986:
        /* <DEDUP_REMOVED lines=25> */
.L_x_4989:
[----:B------:R-:W-:Y:S05]  /*2630*/  BSYNC B0 ;  /* 0x0000000000007941 */ /* 0x000fea0003800000 */
.L_x_4988:
        /* <DEDUP_REMOVED lines=35> */
.L_x_4983:
[----:B------:R-:W0:Y:S01]  /*2870*/  S2R R36, SR_TID.X ;  /* 0x0000000000247919 */ /* 0x000e220000002100 */
[----:B------:R-:W-:Y:S01]  /*2880*/  ISETP.EQ.U32.AND P2, PT, RZ, c[0x0][0x168], PT ;  /* 0x00005a00ff007a0c */ /* 0x000fe20003f42070 */
[----:B------:R-:W-:Y:S02]  /*2890*/  HFMA2.MMA R39, -RZ, RZ, 0, 1.1920928955078125e-07 ;  /* 0x00000002ff277435 */ /* 0x000fe400000001ff */
        /* <DEDUP_REMOVED lines=14> */
[----:B------:R-:W-:Y:S01]  /*2980*/  FFMA.FTZ R58, R37, c[0x0][0x1f4], -R38 ;  /* 0x00007d00253a7a23 */ /* 0x000fe20000010826 */
[----:B------:R-:W-:-:S05]  /*2990*/  IADD3 R38, R44, R43, RZ ;  /* 0x0000002b2c267210 */ /* 0x000fca0007ffe0ff */
[----:B------:R-:W-:-:S04]  /*29a0*/  IMAD.WIDE R36, R38, R39, c[0x0][0x178] ;  /* 0x00005e0026247625 */ /* 0x000fc800078e0227 */
[----:B------:R-:W-:Y:S01]  /*29b0*/  IMAD.WIDE R38, R38, R39, c[0x0][0x180] ;  /* 0x0000600026267625 */ /* 0x000fe200078e0227 */
[----:B------:R0:W2:Y:S04]  /*29c0*/  LDG.E.U16 R59, [R36.64] ;  /* 0x0000000c243b7981 */ /* 0x0000a8000c1e1500 */
[----:B------:R1:W3:Y:S04]  /*29d0*/  LDG.E.U16 R43, [R38.64] ;  /* 0x0000000c262b7981 */ /* 0x0002e8000c1e1500 */
[----:B------:R1:W4:Y:S04]  /*29e0*/  LDG.E.U16 R60, [R38.64+0x2] ;  /* 0x0000020c263c7981 */ /* 0x000328000c1e1500 */
[----:B0-----:R0:W5:Y:S01]  /*29f0*/  LDG.E.U16 R36, [R36.64+0x2] ;  /* 0x0000020c24247981 */ /* 0x001162000c1e1500 */
[----:B------:R-:W-:-:S13]  /*2a00*/  FSETP.GTU.FTZ.AND P1, PT, R58, RZ, PT ;  /* 0x000000ff3a00720b */ /* 0x000fda0003f3c000 */
[----:B------:R-:W-:Y:S01]  /*2a10*/  VOTEU.ANY UP0, P1 ;  /* 0x00000000003f7886 */ /* 0x000fe20000800100 */
[----:B------:R-:W-:-:S13]  /*2a20*/  PLOP3.LUT P1, PT, PT, PT, UP0, 0x80, 0x0 ;  /* 0x000000000000781c */ /* 0x000fda0003f2f008 */
[----:B------:R-:W-:-:S06]  /*2a30*/  @P1 FADD.FTZ R58, R58, c[0x0][0x188] ;  /* 0x000062003a3a1621 */ /* 0x000fcc0000010000 */
[----:B------:R-:W0:Y:S02]  /*2a40*/  @P1 MUFU.RSQ R58, R58 ;  /* 0x0000003a003a1308 */ /* 0x000e240000001400 */
[----:B0-----:R-:W0:Y:S01]  /*2a50*/  @P1 R2UR UR7, R58 ;  /* 0x000000003a0713c2 */ /* 0x001e2200000e0000 */
[----:B------:R-:W-:Y:S01]  /*2a60*/  ISETP.NE.AND P5, PT, RZ, UR16, PT ;  /* 0x00000010ff007c0c */ /* 0x000fe2000bfa5270 */
[----:B------:R-:W-:Y:S01]  /*2a70*/  FADD.FTZ R37, R14, -UR5 ;  /* 0x800000050e257e21 */ /* 0x000fe20008010000 */
[----:B------:R-:W-:Y:S01]  /*2a80*/  UMOV UR6, 0x3f800000 ;  /* 0x3f80000000067882 */ /* 0x000fe20000000000 */
[----:B-1----:R-:W-:Y:S01]  /*2a90*/  FADD.FTZ R38, R15, -UR5 ;  /* 0x800000050f267e21 */ /* 0x002fe20008010000 */
[----:B0-----:R-:W-:Y:S02]  /*2aa0*/  @UP0 UMOV UR6, UR7 ;  /* 0x0000000700060c82 */ /* 0x001fe40008000000 */
[----:B------:R-:W-:Y:S02]  /*2ab0*/  FMUL.FTZ R37, R37, UR6 ;  /* 0x0000000625257c20 */ /* 0x000fe40008410000 */
[----:B------:R-:W-:Y:S01]  /*2ac0*/  FMUL.FTZ R38, R38, UR6 ;  /* 0x0000000626267c20 */ /* 0x000fe20008410000 */
[----:B--2---:R-:W-:-:S02]  /*2ad0*/  HADD2.F32 R14, -RZ, R59.H0_H0 ;  /* 0x2000003bff0e7230 */ /* 0x004fc40000004100 */
        /* <DEDUP_REMOVED lines=16> */
.L_x_4990:
        /* <DEDUP_REMOVED lines=12> */
.L_x_4992:
[----:B------:R-:W-:Y:S05]  /*2ca0*/  BSYNC B0 ;  /* 0x0000000000007941 */ /* 0x000fea0003800000 */
.L_x_4991:
        /* <DEDUP_REMOVED lines=21> */
.L_x_4993:
        /* <DEDUP_REMOVED lines=11> */
.L_x_4995:
[----:B------:R-:W-:Y:S05]  /*2eb0*/  BSYNC B0 ;  /* 0x0000000000007941 */ /* 0x000fea0003800000 */
.L_x_4994:
        /* <DEDUP_REMOVED lines=34> */
.L_x_4996:
        /* <DEDUP_REMOVED lines=11> */
.L_x_4998:
[----:B------:R-:W-:Y:S05]  /*3190*/  BSYNC B0 ;  /* 0x0000000000007941 */ /* 0x000fea0003800000 */
.L_x_4997:
        /* <DEDUP_REMOVED lines=17> */
.L_x_4999:
        /* <DEDUP_REMOVED lines=11> */
.L_x_5001:
[----:B------:R-:W-:Y:S05]  /*3360*/  BSYNC B0 ;  /* 0x0000000000007941 */ /* 0x000fea0003800000 */
.L_x_5000:
        /* <DEDUP_REMOVED lines=17> */
.L_x_5002:
        /* <DEDUP_REMOVED lines=11> */
.L_x_5004:
[----:B------:R-:W-:Y:S05]  /*3530*/  BSYNC B0 ;  /* 0x0000000000007941 */ /* 0x000fea0003800000 */
.L_x_5003:
        /* <DEDUP_REMOVED lines=17> */
.L_x_5005:
        /* <DEDUP_REMOVED lines=11> */
.L_x_5007:
[----:B------:R-:W-:Y:S05]  /*3700*/  BSYNC B0 ;  /* 0x0000000000007941 */ /* 0x000fea0003800000 */
.L_x_5006:
        /* <DEDUP_REMOVED lines=17> */
.L_x_5008:
        /* <DEDUP_REMOVED lines=11> */
.L_x_5010:
[----:B------:R-:W-:Y:S05]  /*38d0*/  BSYNC B0 ;  /* 0x0000000000007941 */ /* 0x000fea0003800000 */
.L_x_5009:
        /* <DEDUP_REMOVED lines=32> */
.L_x_5011:
        /* <DEDUP_REMOVED lines=11> */
.L_x_5013:
[----:B------:R-:W-:Y:S05]  /*3b90*/  BSYNC B0 ;  /* 0x0000000000007941 */ /* 0x000fea0003800000 */
.L_x_5012:
        /* <DEDUP_REMOVED lines=17> */
.L_x_5014:
        /* <DEDUP_REMOVED lines=11> */
.L_x_5016:
[----:B------:R-:W-:Y:S05]  /*3d60*/  BSYNC B0 ;  /* 0x0000000000007941 */ /* 0x000fea0003800000 */
.L_x_5015:
        /* <DEDUP_REMOVED lines=17> */
.L_x_5017:
        /* <DEDUP_REMOVED lines=11> */
.L_x_5019:
[----:B------:R-:W-:Y:S05]  /*3f30*/  BSYNC B0 ;  /* 0x0000000000007941 */ /* 0x000fea0003800000 */
.L_x_5018:
        /* <DEDUP_REMOVED lines=17> */
.L_x_5020:
        /* <DEDUP_REMOVED lines=11> */
.L_x_5022:
[----:B------:R-:W-:Y:S05]  /*4100*/  BSYNC B0 ;  /* 0x0000000000007941 */ /* 0x000fea0003800000 */
.L_x_5021:
        /* <DEDUP_REMOVED lines=17> */
.L_x_5023:
        /* <DEDUP_REMOVED lines=11> */
.L_x_5025:
[----:B------:R-:W-:Y:S05]  /*42d0*/  BSYNC B0 ;  /* 0x0000000000007941 */ /* 0x000fea0003800000 */
.L_x_5024:
        /* <DEDUP_REMOVED lines=29> */
.L_x_5026:
        /* <DEDUP_REMOVED lines=11> */
.L_x_5028:
[----:B------:R-:W-:Y:S05]  /*4560*/  BSYNC B0 ;  /* 0x0000000000007941 */ /* 0x000fea0003800000 */
.L_x_5027:
        /* <DEDUP_REMOVED lines=13> */
.L_x_5029:
        /* <DEDUP_REMOVED lines=11> */
.L_x_5031:
[----:B------:R-:W-:Y:S05]  /*46f0*/  BSYNC B0 ;  /* 0x0000000000007941 */ /* 0x000fea0003800000 */
.L_x_5030:
        /* <DEDUP_REMOVED lines=23> */
.L_x_5032:
        /* <DEDUP_REMOVED lines=11> */
.L_x_5034:
[----:B------:R-:W-:Y:S05]  /*4920*/  BSYNC B0 ;  /* 0x0000000000007941 */ /* 0x000fea0003800000 */
.L_x_5033:
        /* <DEDUP_REMOVED lines=13> */
.L_x_5035:
        /* <DEDUP_REMOVED lines=10> */
.L_x_5037:
[----:B------:R-:W-:Y:S05]  /*4aa0*/  BSYNC B0 ;  /* 0x0000000000007941 */ /* 0x000fea0003800000 */
.L_x_5036:
[----:B------:R-:W-:Y:S01]  /*4ab0*/  IADD3 R42, R42, c[0x0][0x10], RZ ;  /* 0x000004002a2a7a10 */ /* 0x000fe20007ffe0ff */
[----:B------:R-:W-:-:S03]  /*4ac0*/  UIADD3 UR4, UR4, 0x1, URZ ;  /* 0x0000000104047890 */ /* 0x000fc6000fffe03f */
[----:B------:R-:W-:-:S13]  /*4ad0*/  ISETP.GE.AND P1, PT, R42, UR8, PT ;  /* 0x000000082a007c0c */ /* 0x000fda000bf26270 */
[----:B------:R-:W-:Y:S01]  /*4ae0*/  @P1 CALL.REL.NOINC `(.L_x_5038) ;  /* 0x0000001000001944 */ /* 0x000fe20003c00000 */
[----:B------:R-:W-:Y:S05]  /*4af0*/  BRA `(.L_x_5039) ;  /* 0xffffb79000007947 */ /* 0x000fea000383ffff */
.L_x_5038:
[----:B------:R-:W-:Y:S05]  /*4b00*/  EXIT ;  /* 0x000000000000794d */ /* 0x000fea0003800000 */
.L_x_5040:
        /* <DEDUP_REMOVED lines=15> */
.L_x_5220:


//--------------------- .text._Z35group_norm_nhwc_fwd_one_pass_kernelI11Fp32IOFp16WLi512ELi84ELi672EEv26Group_norm_nhwc_fwd_params --------------------------
	.section	.text._Z35group_norm_nhwc_fwd_one_pass_kernelI11Fp32IOFp16WLi512ELi84ELi672EEv26Group_norm_nhwc_fwd_params,"ax",@progbits
	.sectioninfo	@"SHI_REGISTERS=80"
	.align	128
        .global         _Z35group_norm_nhwc_fwd_one_pass_kernelI11Fp32IOFp16WLi512ELi84ELi672EEv26Group_norm_nhwc_fwd_params
        .type           _Z35group_norm_nhwc_fwd_one_pass_kernelI11Fp32IOFp16WLi512ELi84ELi672EEv26Group_norm_nhwc_fwd_params,@function
        .size           _Z35group_norm_nhwc_fwd_one_pass_kernelI11Fp32IOFp16WLi512ELi84ELi672EEv26Group_norm_nhwc_fwd_params,(.L_x_5221 - _Z35group_norm_nhwc_fwd_one_pass_kernelI11Fp32IOFp16WLi512ELi84ELi672EEv26Group_norm_nhwc_fwd_params)
        .other          _Z35group_norm_nhwc_fwd_one_pass_kernelI11Fp32IOFp16WLi512ELi84ELi672EEv26Group_norm_nhwc_fwd_params,@"STO_CUDA_ENTRY STV_DEFAULT"
_Z35group_norm_nhwc_fwd_one_pass_kernelI11Fp32IOFp16WLi512ELi84ELi672EEv26Group_norm_nhwc_fwd_params:
.text._Z35group_norm_nhwc_fwd_one_pass_kernelI11Fp32IOFp16WLi512ELi84ELi672EEv26Group_norm_nhwc_fwd_params:
        /* <DEDUP_REMOVED lines=60> */
.L_x_5147:
        /* <DEDUP_REMOVED lines=775> */
.L_x_5042:
[----:B-1----:R-:W-:Y:S05]  /*3430*/  BSYNC B0 ;  /* 0x0000000000007941 */ /* 0x002fea0003800000 */
.L_x_5041:
        /* <DEDUP_REMOVED lines=34> */
.L_x_5045:
[----:B------:R-:W2:Y:S01]  /*3660*/  LDG.E.STRONG.GPU R5, [R2.64] ;  /* 0x0000000c02057981 */ /* 0x000ea2000c1ef900 */
[----:B------:R-:W-:Y:S01]  /*3670*/  YIELD ;  /* 0x0000000000007946 */ /* 0x000fe20003800000 */
[----:B--2---:R-:W-:Y:S01]  /*3680*/  ISETP.NE.AND P1, PT, R5, R4, PT ;  /* 0x000000040500720c */ /* 0x004fe20003f25270 */
[----:B------:R-:W-:-:S12]  /*3690*/  CCTL.IVALL ;  /* 0x00000000ff00798f */ /* 0x000fd80002000000 */
[----:B------:R-:W-:Y:S05]  /*36a0*/  @P1 BRA `(.L_x_5045) ;  /* 0xffffffb000001947 */ /* 0x000fea000383ffff */
.L_x_5044:
        /* <DEDUP_REMOVED lines=11> */
.L_x_5047:
        /* <DEDUP_REMOVED lines=71> */
.L_x_5046:
        /* <DEDUP_REMOVED lines=25> */
.L_x_5049:
[----:B------:R-:W-:Y:S05]  /*3d60*/  BSYNC B0 ;  /* 0x0000000000007941 */ /* 0x000fea0003800000 */
.L_x_5048:
        /* <DEDUP_REMOVED lines=35> */
.L_x_5043:
        /* <DEDUP_REMOVED lines=24> */
[----:B0-----:R0:W3:Y:S04]  /*4120*/  LDG.E.U16 R5, [R4.64+0x2] ;  /* 0x0000020c04057981 */ /* 0x0010e8000c1e1500 */
[----:B0-----:R0:W4:Y:S04]  /*4130*/  LDG.E.U16 R4, [R72.64] ;  /* 0x0000000c48047981 */ /* 0x001128000c1e1500 */
[----:B0-----:R-:W4:Y:S01]  /*4140*/  LDG.E.U16 R72, [R72.64+0x2] ;  /* 0x0000020c48487981 */ /* 0x001f22000c1e1500 */
        /* <DEDUP_REMOVED lines=13> */
[----:B--2---:R-:W-:-:S02]  /*4220*/  HADD2.F32 R2, -RZ, R2.H0_H0 ;  /* 0x20000002ff027230 */ /* 0x004fc40000004100 */
[----:B---3--:R-:W-:Y:S02]  /*4230*/  HADD2.F32 R3, -RZ, R5.H0_H0 ;  /* 0x20000005ff037230 */ /* 0x008fe40000004100 */
[----:B----4-:R-:W-:Y:S02]  /*4240*/  HADD2.F32 R4, -RZ, R4.H0_H0 ;  /* 0x20000004ff047230 */ /* 0x010fe40000004100 */
[----:B------:R-:W-:-:S03]  /*4250*/  HADD2.F32 R5, -RZ, R72.H0_H0 ;  /* 0x20000048ff057230 */ /* 0x000fc60000004100 */
        /* <DEDUP_REMOVED lines=13> */
.L_x_5050:
        /* <DEDUP_REMOVED lines=12> */
.L_x_5052:
[----:B------:R-:W-:Y:S05]  /*43f0*/  BSYNC B0 ;  /* 0x0000000000007941 */ /* 0x000fea0003800000 */
.L_x_5051:
        /* <DEDUP_REMOVED lines=24> */
.L_x_5053:
        /* <DEDUP_REMOVED lines=11> */
.L_x_5055:
[----:B------:R-:W-:Y:S05]  /*4630*/  BSYNC B0 ;  /* 0x0000000000007941 */ /* 0x000fea0003800000 */
.L_x_5054:
        /* <DEDUP_REMOVED lines=23> */
.L_x_5056:
        /* <DEDUP_REMOVED lines=11> */
.L_x_5058:
[----:B------:R-:W-:Y:S05]  /*4860*/  BSYNC B0 ;  /* 0x0000000000007941 */ /* 0x000fea0003800000 */
.L_x_5057:
        /* <DEDUP_REMOVED lines=49> */
.L_x_5059:
        /* <DEDUP_REMOVED lines=11> */
.L_x_5061:
[----:B------:R-:W-:Y:S05]  /*4c30*/  BSYNC B0 ;  /* 0x0000000000007941 */ /* 0x000fea0003800000 */
.L_x_5060:
        /* <DEDUP_REMOVED lines=17> */
.L_x_5062:
        /* <DEDUP_REMOVED lines=14> */
.L_x_5064:
[----:B------:R-:W-:Y:S05]  /*4e30*/  BSYNC B0 ;  /* 0x0000000000007941 */ /* 0x000fea0003800000 */
.L_x_5063:
        /* <DEDUP_REMOVED lines=17> */
.L_x_5065:
        /* <DEDUP_REMOVED lines=13> */
.L_x_5067:
[----:B------:R-:W-:Y:S05]  /*5020*/  BSYNC B0 ;  /* 0x0000000000007941 */ /* 0x000fea0003800000 */
.L_x_5066:
        /* <DEDUP_REMOVED lines=17> */
.L_x_5068:
        /* <DEDUP_REMOVED lines=11> */
.L_x_5070:
[----:B------:R-:W-:Y:S05]  /*51f0*/  BSYNC B0 ;  /* 0x0000000000007941 */ /* 0x000fea0003800000 */
.L_x_5069:
        /* <DEDUP_REMOVED lines=17> */
.L_x_5071:
        /* <DEDUP_REMOVED lines=11> */
.L_x_5073:
[----:B------:R-:W-:Y:S05]  /*53c0*/  BSYNC B0 ;  /* 0x0000000000007941 */ /* 0x000fea0003800000 */
.L_x_5072:
        /* <DEDUP_REMOVED lines=47> */
.L_x_5074:
        /* <DEDUP_REMOVED lines=11> */
.L_x_5076:
[----:B------:R-:W-:Y:S05]  /*5770*/  BSYNC B0 ;  /* 0x0000000000007941 */ /* 0x000fea0003800000 */
.L_x_5075:
        /* <DEDUP_REMOVED lines=17> */
.L_x_5077:
        /* <DEDUP_REMOVED lines=11> */
.L_x_5079:
[----:B------:R-:W-:Y:S05]  /*5940*/  BSYNC B0 ;  /* 0x0000000000007941 */ /* 0x000fea0003800000 */
.L_x_5078:
        /* <DEDUP_REMOVED lines=17> */
.L_x_5080:
        /* <DEDUP_REMOVED lines=11> */
.L_x_5082:
[----:B------:R-:W-:Y:S05]  /*5b10*/  BSYNC B0 ;  /* 0x0000000000007941 */ /* 0x000fea0003800000 */
.L_x_5081:
        /* <DEDUP_REMOVED lines=17> */
.L_x_5083:
        /* <DEDUP_REMOVED lines=11> */
.L_x_5085:
[----:B------:R-:W-:Y:S05]  /*5ce0*/  BSYNC B0 ;  /* 0x0000000000007941 */ /* 0x000fea0003800000 */
.L_x_5084:
        /* <DEDUP_REMOVED lines=17> */
.L_x_5086:
        /* <DEDUP_REMOVED lines=11> */
.L_x_5088:
[----:B------:R-:W-:Y:S05]  /*5eb0*/  BSYNC B0 ;  /* 0x0000000000007941 */ /* 0x000fea0003800000 */
.L_x_5087:
        /* <DEDUP_REMOVED lines=47> */
.L_x_5089:
        /* <DEDUP_REMOVED lines=11> */
.L_x_5091:
[----:B------:R-:W-:Y:S05]  /*6260*/  BSYNC B0 ;  /* 0x0000000000007941 */ /* 0x000fea0003800000 */
.L_x_5090:
        /* <DEDUP_REMOVED lines=17> */
.L_x_5092:
        /* <DEDUP_REMOVED lines=11> */
.L_x_5094:
[----:B------:R-:W-:Y:S05]  /*6430*/  BSYNC B0 ;  /* 0x0000000000007941 */ /* 0x000fea0003800000 */
.L_x_5093:
        /* <DEDUP_REMOVED lines=17> */
.L_x_5095:
        /* <DEDUP_REMOVED lines=11> */
.L_x_5097:
[----:B------:R-:W-:Y:S05]  /*6600*/  BSYNC B0 ;  /* 0x0000000000007941 */ /* 0x000fea0003800000 */
.L_x_5096:
        /* <DEDUP_REMOVED lines=17> */
.L_x_5098:
        /* <DEDUP_REMOVED lines=11> */
.L_x_5100:
[----:B------:R-:W-:Y:S05]  /*67d0*/  BSYNC B0 ;  /* 0x0000000000007941 */ /* 0x000fea0003800000 */
.L_x_5099:
        /* <DEDUP_REMOVED lines=17> */
.L_x_5101:
        /* <DEDUP_REMOVED lines=11> */
.L_x_5103:
[----:B------:R-:W-:Y:S05]  /*69a0*/  BSYNC B0 ;  /* 0x0000000000007941 */ /* 0x000fea0003800000 */
.L_x_5102:
        /* <DEDUP_REMOVED lines=47> */
.L_x_5104:
        /* <DEDUP_REMOVED lines=11> */
.L_x_5106:
[----:B------:R-:W-:Y:S05]  /*6d50*/  BSYNC B0 ;  /* 0x0000000000007941 */ /* 0x000fea0003800000 */
.L_x_5105:
        /* <DEDUP_REMOVED lines=17> */
.L_x_5107:
        /* <DEDUP_REMOVED lines=11> */
.L_x_5109:
[----:B------:R-:W-:Y:S05]  /*6f20*/  BSYNC B0 ;  /* 0x0000000000007941 */ /* 0x000fea0003800000 */
.L_x_5108:
        /* <DEDUP_REMOVED lines=17> */
.L_x_5110:
        /* <DEDUP_REMOVED lines=11> */
.L_x_5112:
[----:B------:R-:W-:Y:S05]  /*70f0*/  BSYNC B0 ;  /* 0x0000000000007941 */ /* 0x000fea0003800000 */
.L_x_5111:
        /* <DEDUP_REMOVED lines=17> */
.L_x_5113:
        /* <DEDUP_REMOVED lines=11> */
.L_x_5115:
[----:B------:R-:W-:Y:S05]  /*72c0*/  BSYNC B0 ;  /* 0x0000000000007941 */ /* 0x000fea0003800000 */
.L_x_5114:
        /* <DEDUP_REMOVED lines=17> */
.L_x_5116:
        /* <DEDUP_REMOVED lines=11> */
.L_x_5118:
[----:B------:R-:W-:Y:S05]  /*7490*/  BSYNC B0 ;  /* 0x0000000000007941 */ /* 0x000fea0003800000 */
.L_x_5117:
        /* <DEDUP_REMOVED lines=47> */
.L_x_5119:
        /* <DEDUP_REMOVED lines=11> */
.L_x_5121:
[----:B------:R-:W-:Y:S05]  /*7840*/  BSYNC B0 ;  /* 0x0000000000007941 */ /* 0x000fea0003800000 */
.L_x_5120:
        /* <DEDUP_REMOVED lines=17> */
.L_x_5122:
        /* <DEDUP_REMOVED lines=11> */
.L_x_5124:
[----:B------:R-:W-:Y:S05]  /*7a10*/  BSYNC B0 ;  /* 0x0000000000007941 */ /* 0x000fea0003800000 */
.L_x_5123:
        /* <DEDUP_REMOVED lines=17> */
.L_x_5125:
        /* <DEDUP_REMOVED lines=11> */
.L_x_5127:
[----:B------:R-:W-:Y:S05]  /*7be0*/  BSYNC B0 ;  /* 0x0000000000007941 */ /* 0x000fea0003800000 */
.L_x_5126:
        /* <DEDUP_REMOVED lines=17> */
.L_x_5128:
        /* <DEDUP_REMOVED lines=11> */
.L_x_5130:
[----:B------:R-:W-:Y:S05]  /*7db0*/  BSYNC B0 ;  /* 0x0000000000007941 */ /* 0x000fea0003800000 */
.L_x_5129:
        /* <DEDUP_REMOVED lines=17> */
.L_x_5131:
        /* <DEDUP_REMOVED lines=11> */
.L_x_5133:
[----:B------:R-:W-:Y:S05]  /*7f80*/  BSYNC B0 ;  /* 0x0000000000007941 */ /* 0x000fea0003800000 */
.L_x_5132:
        /* <DEDUP_REMOVED lines=41> */
.L_x_5134:
        /* <DEDUP_REMOVED lines=11> */
.L_x_5136:
[----:B------:R-:W-:Y:S05]  /*82d0*/  BSYNC B0 ;  /* 0x0000000000007941 */ /* 0x000fea0003800000 */
.L_x_5135:
        /* <DEDUP_REMOVED lines=13> */
.L_x_5137:
        /* <DEDUP_REMOVED lines=11> */
.L_x_5139:
[----:B------:R-:W-:Y:S05]  /*8460*/  BSYNC B0 ;  /* 0x0000000000007941 */ /* 0x000fea0003800000 */
.L_x_5138:
        /* <DEDUP_REMOVED lines=23> */
.L_x_5140:
        /* <DEDUP_REMOVED lines=11> */
.L_x_5142:
[----:B------:R-:W-:Y:S05]  /*8690*/  BSYNC B0 ;  /* 0x0000000000007941 */ /* 0x000fea0003800000 */
.L_x_5141:
        /* <DEDUP_REMOVED lines=13> */
.L_x_5143:
        /* <DEDUP_REMOVED lines=11> */
.L_x_5145:
[----:B------:R-:W-:Y:S05]  /*8820*/  BSYNC B0 ;  /* 0x0000000000007941 */ /* 0x000fea0003800000 */
.L_x_5144:
[----:B------:R-:W-:Y:S02]  /*8830*/  ULDC UR5, c[0x0][0x10] ;  /* 0x0000040000057ab9 */ /* 0x000fe40000000800 */
[----:B------:R-:W-:Y:S02]  /*8840*/  UIADD3 UR9, UR9, UR5, URZ ;  /* 0x0000000509097290 */ /* 0x000fe4000fffe03f */
[----:B------:R-:W-:Y:S02]  /*8850*/  UIADD3 UR4, UR4, 0x1, URZ ;  /* 0x0000000104047890 */ /* 0x000fe4000fffe03f */
[----:B------:R-:W-:-:S06]  /*8860*/  UISETP.GE.AND UP0, UPT, UR9, UR8, UPT ;  /* 0x000000080900728c */ /* 0x000fcc000bf06270 */
[----:B------:R-:W-:-:S13]  /*8870*/  PLOP3.LUT P1, PT, PT, PT, UP0, 0x80, 0x0 ;  /* 0x000000000000781c */ /* 0x000fda0003f2f008 */
[----:B------:R-:W-:Y:S01]  /*8880*/  @P1 CALL.REL.NOINC `(.L_x_5146) ;  /* 0x0000001000001944 */ /* 0x000fe20003c00000 */
[----:B------:R-:W-:Y:S05]  /*8890*/  BRA `(.L_x_5147) ;  /* 0xffff7b2000007947 */ /* 0x000fea000383ffff */
.L_x_5146:
[----:B------:R-:W-:Y:S05]  /*88a0*/  EXIT ;  /* 0x000000000000794d */ /* 0x000fea0003800000 */
.L_x_5148:
        /* <DEDUP_REMOVED lines=13> */
.L_x_5221:


//--------------------- .nv.global                --------------------------
	.section	.nv.global,"aw",@nobits
.nv.global:
	.type		_ZN61_INTERNAL_4340de52_30_group_norm_nhwc_one_pass_84_cu_ac6678116thrust23THRUST_300001_SM_800_NS12placeholders2_5E,@object
	.size		_ZN61_INTERNAL_4340de52_30_group_norm_nhwc_one_pass_84_cu_ac6678116thrust23THRUST_300001_SM_800_NS12placeholders2_5E,(_ZN61_INTERNAL_4340de52_30_group_norm_nhwc_one_pass_84_cu_ac6678114cuda3std3__45__cpo6cbeginE - _ZN61_INTERNAL_4340de52_30_group_norm_nhwc_one_pass_84_cu_ac6678116thrust23THRUST_300001_SM_800_NS12placeholders2_5E)
_ZN61_INTERNAL_4340de52_30_group_norm_nhwc_one_pass_84_cu_ac6678116thrust23THRUST_300001_SM_800_NS12placeholders2_5E:
	.zero		1
	.type		_ZN61_INTERNAL_4340de52_30_group_norm_nhwc_one_pass_84_cu_ac6678114cuda3std3__45__cpo6cbeginE,@object
	.size		_ZN61_INTERNAL_4340de52_30_group_norm_nhwc_one_pass_84_cu_ac6678114cuda3std3__45__cpo6cbeginE,(_ZN61_INTERNAL_4340de52_30_group_norm_nhwc_one_pass_84_cu_ac6678114cuda3std6ranges3__45__cpo6cbeginE - _ZN61_INTERNAL_4340de52_30_group_norm_nhwc_one_pass_84_cu_ac6678114cuda3std3__45__cpo6cbeginE)
_ZN61_INTERNAL_4340de52_30_group_norm_nhwc_one_pass_84_cu_ac6678114cuda3std3__45__cpo6cbeginE:
	.zero		1
	.type		_ZN61_INTERNAL_4340de52_30_group_norm_nhwc_one_pass_84_cu_ac6678114cuda3std6ranges3__45__cpo6cbeginE,@object
	.size		_ZN61_INTERNAL_4340de52_30_group_norm_nhwc_one_pass_84_cu_ac6678114cuda3std6ranges3__45__cpo6cbeginE,(_ZN61_INTERNAL_4340de52_30_group_norm_nhwc_one_pass_84_cu_ac6678114cuda3std3__48in_placeE - _ZN61_INTERNAL_4340de52_30_group_norm_nhwc_one_pass_84_cu_ac6678114cuda3std6ranges3__45__cpo6cbeginE)
_ZN61_INTERNAL_4340de52_30_group_norm_nhwc_one_pass_84_cu_ac6678114cuda3std6ranges3__45__cpo6cbeginE:
	.zero		1
	.type		_ZN61_INTERNAL_4340de52_30_group_norm_nhwc_one_pass_84_cu_ac6678114cuda3std3__48in_placeE,@object
	.size		_ZN61_INTERNAL_4340de52_30_group_norm_nhwc_one_pass_84_cu_ac6678114cuda3std3__48in_placeE,(_ZN61_INTERNAL_4340de52_30_group_norm_nhwc_one_pass_84_cu_ac6678114cuda3std6ranges3__45__cpo4sizeE - _ZN61_INTERNAL_4340de52_30_group_norm_nhwc_one_pass_84_cu_ac6678114cuda3std3__48in_placeE)
_ZN61_INTERNAL_4340de52_30_group_norm_nhwc_one_pass_84_cu_ac6678114cuda3std3__48in_placeE:
	.zero		1
	.type		_ZN61_INTERNAL_4340de52_30_group_norm_nhwc_one_pass_84_cu_ac6678114cuda3std6ranges3__45__cpo4sizeE,@object
	.size		_ZN61_INTERNAL_4340de52_30_group_norm_nhwc_one_pass_84_cu_ac6678114cuda3std6ranges3__45__cpo4sizeE,(_ZN61_INTERNAL_4340de52_30_group_norm_nhwc_one_pass_84_cu_ac6678116thrust23THRUST_300001_SM_800_NS12placeholders2_9E - _ZN61_INTERNAL_4340de52_30_group_norm_nhwc_one_pass_84_cu_ac6678114cuda3std6ranges3__45__cpo4sizeE)
_ZN61_INTERNAL_4340de52_30_group_norm_nhwc_one_pass_84_cu_ac6678114cuda3std6ranges3__45__cpo4sizeE:
	.zero		1
	.type		_ZN61_INTERNAL_4340de52_30_group_norm_nhwc_one_pass_84_cu_ac6678116thrust23THRUST_300001_SM_800_NS12placeholders2_9E,@object
	.size		_ZN61_INTERNAL_4340de52_30_group_norm_nhwc_one_pass_84_cu_ac6678116thrust23THRUST_300001_SM_800_NS12placeholders2_9E,(_ZN61_INTERNAL_4340de52_30_group_norm_nhwc_one_pass_84_cu_ac6678114cuda3std3__45__cpo7crbeginE - _ZN61_INTERNAL_4340de52_30_group_norm_nhwc_one_pass_84_cu_ac6678116thrust23THRUST_300001_SM_800_NS12placeholders2_9E)
_ZN61_INTERNAL_4340de52_30_group_norm_nhwc_one_pass_84_cu_ac6678116thrust23THRUST_300001_SM_800_NS12placeholders2_9E:
	.zero		1
	.type		_ZN61_INTERNAL_4340de52_30_group_norm_nhwc_one_pass_84_cu_ac6678114cuda3std3__45__cpo7crbeginE,@object
	.size		_ZN61_INTERNAL_4340de52_30_group_norm_nhwc_one_pass_84_cu_ac6678114cuda3std3__45__cpo7crbeginE,(_ZN61_INTERNAL_4340de52_30_group_norm_nhwc_one_pass_84_cu_ac6678114cuda3std6ranges3__45__cpo4nextE - _ZN61_INTERNAL_4340de52_30_group_norm_nhwc_one_pass_84_cu_ac6678114cuda3std3__45__cpo7crbeginE)
_ZN61_INTERNAL_4340de52_30_group_norm_nhwc_one_pass_84_cu_ac6678114cuda3std3__45__cpo7crbeginE:
	.zero		1
	.type		_ZN61_INTERNAL_4340de52_30_group_norm_nhwc_one_pass_84_cu_ac6678114cuda3std6ranges3__45__cpo4nextE,@object
	.size		_ZN61_INTERNAL_4340de52_30_group_norm_nhwc_one_pass_84_cu_ac6678114cuda3std6ranges3__45__cpo4nextE,(_ZN61_INTERNAL_4340de52_30_group_norm_nhwc_one_pass_84_cu_ac6678114cuda3std6ranges3__45__cpo4swapE - _ZN61_INTERNAL_4340de52_30_group_norm_nhwc_one_pass_84_cu_ac6678114cuda3std6ranges3__45__cpo4nextE)
_ZN61_INTERNAL_4340de52_30_group_norm_nhwc_one_pass_84_cu_ac6678114cuda3std6ranges3__45__cpo4nextE:
	.zero		1
	.type		_ZN61_INTERNAL_4340de52_30_group_norm_nhwc_one_pass_84_cu_ac6678114cuda3std6ranges3__45__cpo4swapE,@object
	.size		_ZN61_INTERNAL_4340de52_30_group_norm_nhwc_one_pass_84_cu_ac6678114cuda3std6ranges3__45__cpo4swapE,(_ZN61_INTERNAL_4340de52_30_group_norm_nhwc_one_pass_84_cu_ac6678116thrust23THRUST_300001_SM_800_NS12placeholders2_1E - _ZN61_INTERNAL_4340de52_30_group_norm_nhwc_one_pass_84_cu_ac6678114cuda3std6ranges3__45__cpo4swapE)
_ZN61_INTERNAL_4340de52_30_group_norm_nhwc_one_pass_84_cu_ac6678114cuda3std6ranges3__45__cpo4swapE:
	.zero		1
	.type		_ZN61_INTERNAL_4340de52_30_group_norm_nhwc_one_pass_84_cu_ac6678116thrust23THRUST_300001_SM_800_NS12placeholders2_1E,@object
	.size		_ZN61_INTERNAL_4340de52_30_group_norm_nhwc_one_pass_84_cu_ac6678116thrust23THRUST_300001_SM_800_NS12placeholders2_1E,(_ZN61_INTERNAL_4340de52_30_group_norm_nhwc_one_pass_84_cu_ac6678116thrust23THRUST_300001_SM_800_NS12placeholders2_3E - _ZN61_INTERNAL_4340de52_30_group_norm_nhwc_one_pass_84_cu_ac6678116thrust23THRUST_300001_SM_800_NS12placeholders2_1E)
_ZN61_INTERNAL_4340de52_30_group_norm_nhwc_one_pass_84_cu_ac6678116thrust23THRUST_300001_SM_800_NS12placeholders2_1E:
	.zero		1
	.type		_ZN61_INTERNAL_4340de52_30_group_norm_nhwc_one_pass_84_cu_ac6678116thrust23THRUST_300001_SM_800_NS12placeholders2_3E,@object
	.size		_ZN61_INTERNAL_4340de52_30_group_norm_nhwc_one_pass_84_cu_ac6678116thrust23THRUST_300001_SM_800_NS12placeholders2_3E,(_ZN61_INTERNAL_4340de52_30_group_norm_nhwc_one_pass_84_cu_ac6678114cuda3std3__45__cpo5beginE - _ZN61_INTERNAL_4340de52_30_group_norm_nhwc_one_pass_84_cu_ac6678116thrust23THRUST_300001_SM_800_NS12placeholders2_3E)
_ZN61_INTERNAL_4340de52_30_group_norm_nhwc_one_pass_84_cu_ac6678116thrust23THRUST_300001_SM_800_NS12placeholders2_3E:
	.zero		1
	.type		_ZN61_INTERNAL_4340de52_30_group_norm_nhwc_one_pass_84_cu_ac6678114cuda3std3__45__cpo5beginE,@object
	.size		_ZN61_INTERNAL_4340de52_30_group_norm_nhwc_one_pass_84_cu_ac6678114cuda3std3__45__cpo5beginE,(_ZN61_INTERNAL_4340de52_30_group_norm_nhwc_one_pass_84_cu_ac6678114cuda3std6ranges3__45__cpo5beginE - _ZN61_INTERNAL_4340de52_30_group_norm_nhwc_one_pass_84_cu_ac6678114cuda3std3__45__cpo5beginE)
_ZN61_INTERNAL_4340de52_30_group_norm_nhwc_one_pass_84_cu_ac6678114cuda3std3__45__cpo5beginE:
	.zero		1
	.type		_ZN61_INTERNAL_4340de52_30_group_norm_nhwc_one_pass_84_cu_ac6678114cuda3std6ranges3__45__cpo5beginE,@object
	.size		_ZN61_INTERNAL_4340de52_30_group_norm_nhwc_one_pass_84_cu_ac6678114cuda3std6ranges3__45__cpo5beginE,(_ZN61_INTERNAL_4340de52_30_group_norm_nhwc_one_pass_84_cu_ac6678114cuda3std3__463_GLOBAL__N__4340de52_30_group_norm_nhwc_one_pass_84_cu_ac6678116ignoreE - _ZN61_INTERNAL_4340de52_30_group_norm_nhwc_one_pass_84_cu_ac6678114cuda3std6ranges3__45__cpo5beginE)
_ZN61_INTERNAL_4340de52_30_group_norm_nhwc_one_pass_84_cu_ac6678114cuda3std6ranges3__45__cpo5beginE:
	.zero		1
	.type		_ZN61_INTERNAL_4340de52_30_group_norm_nhwc_one_pass_84_cu_ac6678114cuda3std3__463_GLOBAL__N__4340de52_30_group_norm_nhwc_one_pass_84_cu_ac6678116ignoreE,@object
	.size		_ZN61_INTERNAL_4340de52_30_group_norm_nhwc_one_pass_84_cu_ac6678114cuda3std3__463_GLOBAL__N__4340de52_30_group_norm_nhwc_one_pass_84_cu_ac6678116ignoreE,(_ZN61_INTERNAL_4340de52_30_group_norm_nhwc_one_pass_84_cu_ac6678114cuda3std6ranges3__45__cpo4dataE - _ZN61_INTERNAL_4340de52_30_group_norm_nhwc_one_pass_84_cu_ac6678114cuda3std3__463_GLOBAL__N__4340de52_30_group_norm_nhwc_one_pass_84_cu_ac6678116ignoreE)
_ZN61_INTERNAL_4340de52_30_group_norm_nhwc_one_pass_84_cu_ac6678114cuda3std3__463_GLOBAL__N__4340de52_30_group_norm_nhwc_one_pass_84_cu_ac6678116ignoreE:
	.zero		1
	.type		_ZN61_INTERNAL_4340de52_30_group_norm_nhwc_one_pass_84_cu_ac6678114cuda3std6ranges3__45__cpo4dataE,@object
	.size		_ZN61_INTERNAL_4340de52_30_group_norm_nhwc_one_pass_84_cu_ac6678114cuda3std6ranges3__45__cpo4dataE,(_ZN61_INTERNAL_4340de52_30_group_norm_nhwc_one_pass_84_cu_ac6678116thrust23THRUST_300001_SM_800_NS12placeholders2_7E - _ZN61_INTERNAL_4340de52_30_group_norm_nhwc_one_pass_84_cu_ac6678114cuda3std6ranges3__45__cpo4dataE)
_ZN61_INTERNAL_4340de52_30_group_norm_nhwc_one_pass_84_cu_ac6678114cuda3std6ranges3__45__cpo4dataE:
	.zero		1
	.type		_ZN61_INTERNAL_4340de52_30_group_norm_nhwc_one_pass_84_cu_ac6678116thrust23THRUST_300001_SM_800_NS12placeholders2_7E,@object
	.size		_ZN61_INTERNAL_4340de52_30_group_norm_nhwc_one_pass_84_cu_ac6678116thrust23THRUST_300001_SM_800_NS12placeholders2_7E,(_ZN61_INTERNAL_4340de52_30_group_norm_nhwc_one_pass_84_cu_ac6678114cuda3std3__45__cpo6rbeginE - _ZN61_INTERNAL_4340de52_30_group_norm_nhwc_one_pass_84_cu_ac6678116thrust23THRUST_300001_SM_800_NS12placeholders2_7E)
_ZN61_INTERNAL_4340de52_30_group_norm_nhwc_one_pass_84_cu_ac6678116thrust23THRUST_300001_SM_800_NS12placeholders2_7E:
	.zero		1
	.type		_ZN61_INTERNAL_4340de52_30_group_norm_nhwc_one_pass_84_cu_ac6678114cuda3std3__45__cpo6rbeginE,@object
	.size		_ZN61_INTERNAL_4340de52_30_group_norm_nhwc_one_pass_84_cu_ac6678114cuda3std3__45__cpo6rbeginE,(_ZN61_INTERNAL_4340de52_30_group_norm_nhwc_one_pass_84_cu_ac6678114cuda3std6ranges3__45__cpo7advanceE - _ZN61_INTERNAL_4340de52_30_group_norm_nhwc_one_pass_84_cu_ac6678114cuda3std3__45__cpo6rbeginE)
_ZN61_INTERNAL_4340de52_30_group_norm_nhwc_one_pass_84_cu_ac6678114cuda3std3__45__cpo6rbeginE:
	.zero		1
	.type		_ZN61_INTERNAL_4340de52_30_group_norm_nhwc_one_pass_84_cu_ac6678114cuda3std6ranges3__45__cpo7advanceE,@object
	.size		_ZN61_INTERNAL_4340de52_30_group_norm_nhwc_one_pass_84_cu_ac6678114cuda3std6ranges3__45__cpo7advanceE,(_ZN61_INTERNAL_4340de52_30_group_norm_nhwc_one_pass_84_cu_ac6678114cuda3std3__47nulloptE - _ZN61_INTERNAL_4340de52_30_group_norm_nhwc_one_pass_84_cu_ac6678114cuda3std6ranges3__45__cpo7advanceE)
_ZN61_INTERNAL_4340de52_30_group_norm_nhwc_one_pass_84_cu_ac6678114cuda3std6ranges3__45__cpo7advanceE:
	.zero		1
	.type		_ZN61_INTERNAL_4340de52_30_group_norm_nhwc_one_pass_84_cu_ac6678114cuda3std3__47nulloptE,@object
	.size		_ZN61_INTERNAL_4340de52_30_group_norm_nhwc_one_pass_84_cu_ac6678114cuda3std3__47nulloptE,(_ZN61_INTERNAL_4340de52_30_group_norm_nhwc_one_pass_84_cu_ac6678114cuda3std6ranges3__45__cpo8distanceE - _ZN61_INTERNAL_4340de52_30_group_norm_nhwc_one_pass_84_cu_ac6678114cuda3std3__47nulloptE)
_ZN61_INTERNAL_4340de52_30_group_norm_nhwc_one_pass_84_cu_ac6678114cuda3std3__47nulloptE:
	.zero		1
	.type		_ZN61_INTERNAL_4340de52_30_group_norm_nhwc_one_pass_84_cu_ac6678114cuda3std6ranges3__45__cpo8distanceE,@object
	.size		_ZN61_INTERNAL_4340de52_30_group_norm_nhwc_one_pass_84_cu_ac6678114cuda3std6ranges3__45__cpo8distanceE,(_ZN61_INTERNAL_4340de52_30_group_norm_nhwc_one_pass_84_cu_ac6678116thrust23THRUST_300001_SM_800_NS12placeholders2_6E - _ZN61_INTERNAL_4340de52_30_group_norm_nhwc_one_pass_84_cu_ac6678114cuda3std6ranges3__45__cpo8distanceE)
_ZN61_INTERNAL_4340de52_30_group_norm_nhwc_one_pass_84_cu_ac6678114cuda3std6ranges3__45__cpo8distanceE:
	.zero		1
	.type		_ZN61_INTERNAL_4340de52_30_group_norm_nhwc_one_pass_84_cu_ac6678116thrust23THRUST_300001_SM_800_NS12placeholders2_6E,@object
	.size		_ZN61_INTERNAL_4340de52_30_group_norm_nhwc_one_pass_84_cu_ac6678116thrust23THRUST_300001_SM_800_NS12placeholders2_6E,(_ZN61_INTERNAL_4340de52_30_group_norm_nhwc_one_pass_84_cu_ac6678114cuda3std3__45__cpo4cendE - _ZN61_INTERNAL_4340de52_30_group_norm_nhwc_one_pass_84_cu_ac6678116thrust23THRUST_300001_SM_800_NS12placeholders2_6E)
_ZN61_INTERNAL_4340de52_30_group_norm_nhwc_one_pass_84_cu_ac6678116thrust23THRUST_300001_SM_800_NS12placeholders2_6E:
	.zero		1
	.type		_ZN61_INTERNAL_4340de52_30_group_norm_nhwc_one_pass_84_cu_ac6678114cuda3std3__45__cpo4cendE,@object
	.size		_ZN61_INTERNAL_4340de52_30_group_norm_nhwc_one_pass_84_cu_ac6678114cuda3std3__45__cpo4cendE,(_ZN61_INTERNAL_4340de52_30_group_norm_nhwc_one_pass_84_cu_ac6678114cuda3std6ranges3__45__cpo4cendE - _ZN61_INTERNAL_4340de52_30_group_norm_nhwc_one_pass_84_cu_ac6678114cuda3std3__45__cpo4cendE)
_ZN61_INTERNAL_4340de52_30_group_norm_nhwc_one_pass_84_cu_ac6678114cuda3std3__45__cpo4cendE:
	.zero		1
	.type		_ZN61_INTERNAL_4340de52_30_group_norm_nhwc_one_pass_84_cu_ac6678114cuda3std6ranges3__45__cpo4cendE,@object
	.size		_ZN61_INTERNAL_4340de52_30_group_norm_nhwc_one_pass_84_cu_ac6678114cuda3std6ranges3__45__cpo4cendE,(_ZN61_INTERNAL_4340de52_30_group_norm_nhwc_one_pass_84_cu_ac6678114cuda3std3__420unreachable_sentinelE - _ZN61_INTERNAL_4340de52_30_group_norm_nhwc_one_pass_84_cu_ac6678114cuda3std6ranges3__45__cpo4cendE)
_ZN61_INTERNAL_4340de52_30_group_norm_nhwc_one_pass_84_cu_ac6678114cuda3std6ranges3__45__cpo4cendE:
	.zero		1
	.type		_ZN61_INTERNAL_4340de52_30_group_norm_nhwc_one_pass_84_cu_ac6678114cuda3std3__420unreachable_sentinelE,@object
	.size		_ZN61_INTERNAL_4340de52_30_group_norm_nhwc_one_pass_84_cu_ac6678114cuda3std3__420unreachable_sentinelE,(_ZN61_INTERNAL_4340de52_30_group_norm_nhwc_one_pass_84_cu_ac6678114cuda3std6ranges3__45__cpo5ssizeE - _ZN61_INTERNAL_4340de52_30_group_norm_nhwc_one_pass_84_cu_ac6678114cuda3std3__420unreachable_sentinelE)
_ZN61_INTERNAL_4340de52_30_group_norm_nhwc_one_pass_84_cu_ac6678114cuda3std3__420unreachable_sentinelE:
	.zero		1
	.type		_ZN61_INTERNAL_4340de52_30_group_norm_nhwc_one_pass_84_cu_ac6678114cuda3std6ranges3__45__cpo5ssizeE,@object
	.size		_ZN61_INTERNAL_4340de52_30_group_norm_nhwc_one_pass_84_cu_ac6678114cuda3std6ranges3__45__cpo5ssizeE,(_ZN61_INTERNAL_4340de52_30_group_norm_nhwc_one_pass_84_cu_ac6678116thrust23THRUST_300001_SM_800_NS12placeholders3_10E - _ZN61_INTERNAL_4340de52_30_group_norm_nhwc_one_pass_84_cu_ac6678114cuda3std6ranges3__45__cpo5ssizeE)
_ZN61_INTERNAL_4340de52_30_group_norm_nhwc_one_pass_84_cu_ac6678114cuda3std6ranges3__45__cpo5ssizeE:
	.zero		1
	.type		_ZN61_INTERNAL_4340de52_30_group_norm_nhwc_one_pass_84_cu_ac6678116thrust23THRUST_300001_SM_800_NS12placeholders3_10E,@object
	.size		_ZN61_INTERNAL_4340de52_30_group_norm_nhwc_one_pass_84_cu_ac6678116thrust23THRUST_300001_SM_800_NS12placeholders3_10E,(_ZN61_INTERNAL_4340de52_30_group_norm_nhwc_one_pass_84_cu_ac6678114cuda3std3__45__cpo5crendE - _ZN61_INTERNAL_4340de52_30_group_norm_nhwc_one_pass_84_cu_ac6678116thrust23THRUST_300001_SM_800_NS12placeholders3_10E)
_ZN61_INTERNAL_4340de52_30_group_norm_nhwc_one_pass_84_cu_ac6678116thrust23THRUST_300001_SM_800_NS12placeholders3_10E:
	.zero		1
	.type		_ZN61_INTERNAL_4340de52_30_group_norm_nhwc_one_pass_84_cu_ac6678114cuda3std3__45__cpo5crendE,@object
	.size		_ZN61_INTERNAL_4340de52_30_group_norm_nhwc_one_pass_84_cu_ac6678114cuda3std3__45__cpo5crendE,(_ZN61_INTERNAL_4340de52_30_group_norm_nhwc_one_pass_84_cu_ac6678114cuda3std6ranges3__45__cpo4prevE - _ZN61_INTERNAL_4340de52_30_group_norm_nhwc_one_pass_84_cu_ac6678114cuda3std3__45__cpo5crendE)
_ZN61_INTERNAL_4340de52_30_group_norm_nhwc_one_pass_84_cu_ac6678114cuda3std3__45__cpo5crendE:
	.zero		1
	.type		_ZN61_INTERNAL_4340de52_30_group_norm_nhwc_one_pass_84_cu_ac6678114cuda3std6ranges3__45__cpo4prevE,@object
	.size		_ZN61_INTERNAL_4340de52_30_group_norm_nhwc_one_pass_84_cu_ac6678114cuda3std6ranges3__45__cpo4prevE,(_ZN61_INTERNAL_4340de52_30_group_norm_nhwc_one_pass_84_cu_ac6678114cuda3std6ranges3__45__cpo9iter_moveE - _ZN61_INTERNAL_4340de52_30_group_norm_nhwc_one_pass_84_cu_ac6678114cuda3std6ranges3__45__cpo4prevE)
_ZN61_INTERNAL_4340de52_30_group_norm_nhwc_one_pass_84_cu_ac6678114cuda3std6ranges3__45__cpo4prevE:
	.zero		1
	.type		_ZN61_INTERNAL_4340de52_30_group_norm_nhwc_one_pass_84_cu_ac6678114cuda3std6ranges3__45__cpo9iter_moveE,@object
	.size		_ZN61_INTERNAL_4340de52_30_group_norm_nhwc_one_pass_84_cu_ac6678114cuda3std6ranges3__45__cpo9iter_moveE,(_ZN61_INTERNAL_4340de52_30_group_norm_nhwc_one_pass_84_cu_ac6678116thrust23THRUST_300001_SM_800_NS12placeholders2_2E - _ZN61_INTERNAL_4340de52_30_group_norm_nhwc_one_pass_84_cu_ac6678114cuda3std6ranges3__45__cpo9iter_moveE)
_ZN61_INTERNAL_4340de52_30_group_norm_nhwc_one_pass_84_cu_ac6678114cuda3std6ranges3__45__cpo9iter_moveE:
	.zero		1
	.type		_ZN61_INTERNAL_4340de52_30_group_norm_nhwc_one_pass_84_cu_ac6678116thrust23THRUST_300001_SM_800_NS12placeholders2_2E,@object
	.size		_ZN61_INTERNAL_4340de52_30_group_norm_nhwc_one_pass_84_cu_ac6678116thrust23THRUST_300001_SM_800_NS12placeholders2_2E,(_ZN61_INTERNAL_4340de52_30_group_norm_nhwc_one_pass_84_cu_ac6678116thrust23THRUST_300001_SM_800_NS12placeholders2_4E - _ZN61_INTERNAL_4340de52_30_group_norm_nhwc_one_pass_84_cu_ac6678116thrust23THRUST_300001_SM_800_NS12placeholders2_2E)
_ZN61_INTERNAL_4340de52_30_group_norm_nhwc_one_pass_84_cu_ac6678116thrust23THRUST_300001_SM_800_NS12placeholders2_2E:
	.zero		1
	.type		_ZN61_INTERNAL_4340de52_30_group_norm_nhwc_one_pass_84_cu_ac6678116thrust23THRUST_300001_SM_800_NS12placeholders2_4E,@object
	.size		_ZN61_INTERNAL_4340de52_30_group_norm_nhwc_one_pass_84_cu_ac6678116thrust23THRUST_300001_SM_800_NS12placeholders2_4E,(_ZN61_INTERNAL_4340de52_30_group_norm_nhwc_one_pass_84_cu_ac6678114cuda3std3__45__cpo3endE - _ZN61_INTERNAL_4340de52_30_group_norm_nhwc_one_pass_84_cu_ac6678116thrust23THRUST_300001_SM_800_NS12placeholders2_4E)
_ZN61_INTERNAL_4340de52_30_group_norm_nhwc_one_pass_84_cu_ac6678116thrust23THRUST_300001_SM_800_NS12placeholders2_4E:
	.zero		1
	.type		_ZN61_INTERNAL_4340de52_30_group_norm_nhwc_one_pass_84_cu_ac6678114cuda3std3__45__cpo3endE,@object
	.size		_ZN61_INTERNAL_4340de52_30_group_norm_nhwc_one_pass_84_cu_ac6678114cuda3std3__45__cpo3endE,(_ZN61_INTERNAL_4340de52_30_group_norm_nhwc_one_pass_84_cu_ac6678114cuda3std6ranges3__45__cpo3endE - _ZN61_INTERNAL_4340de52_30_group_norm_nhwc_one_pass_84_cu_ac6678114cuda3std3__45__cpo3endE)
_ZN61_INTERNAL_4340de52_30_group_norm_nhwc_one_pass_84_cu_ac6678114cuda3std3__45__cpo3endE:
	.zero		1
	.type		_ZN61_INTERNAL_4340de52_30_group_norm_nhwc_one_pass_84_cu_ac6678114cuda3std6ranges3__45__cpo3endE,@object
	.size		_ZN61_INTERNAL_4340de52_30_group_norm_nhwc_one_pass_84_cu_ac6678114cuda3std6ranges3__45__cpo3endE,(_ZN61_INTERNAL_4340de52_30_group_norm_nhwc_one_pass_84_cu_ac6678114cuda3std3__419piecewise_constructE - _ZN61_INTERNAL_4340de52_30_group_norm_nhwc_one_pass_84_cu_ac6678114cuda3std6ranges3__45__cpo3endE)
_ZN61_INTERNAL_4340de52_30_group_norm_nhwc_one_pass_84_cu_ac6678114cuda3std6ranges3__45__cpo3endE:
	.zero		1
	.type		_ZN61_INTERNAL_4340de52_30_group_norm_nhwc_one_pass_84_cu_ac6678114cuda3std3__419piecewise_constructE,@object
	.size		_ZN61_INTERNAL_4340de52_30_group_norm_nhwc_one_pass_84_cu_ac6678114cuda3std3__419piecewise_constructE,(_ZN61_INTERNAL_4340de52_30_group_norm_nhwc_one_pass_84_cu_ac6678114cuda3std6ranges3__45__cpo5cdataE - _ZN61_INTERNAL_4340de52_30_group_norm_nhwc_one_pass_84_cu_ac6678114cuda3std3__419piecewise_constructE)
_ZN61_INTERNAL_4340de52_30_group_norm_nhwc_one_pass_84_cu_ac6678114cuda3std3__419piecewise_constructE:
	.zero		1
	.type		_ZN61_INTERNAL_4340de52_30_group_norm_nhwc_one_pass_84_cu_ac6678114cuda3std6ranges3__45__cpo5cdataE,@object
	.size		_ZN61_INTERNAL_4340de52_30_group_norm_nhwc_one_pass_84_cu_ac6678114cuda3std6ranges3__45__cpo5cdataE,(_ZN61_INTERNAL_4340de52_30_group_norm_nhwc_one_pass_84_cu_ac6678116thrust23THRUST_300001_SM_800_NS12placeholders2_8E - _ZN61_INTERNAL_4340de52_30_group_norm_nhwc_one_pass_84_cu_ac6678114cuda3std6ranges3__45__cpo5cdataE)
_ZN61_INTERNAL_4340de52_30_group_norm_nhwc_one_pass_84_cu_ac6678114cuda3std6ranges3__45__cpo5cdataE:
	.zero		1
	.type		_ZN61_INTERNAL_4340de52_30_group_norm_nhwc_one_pass_84_cu_ac6678116thrust23THRUST_300001_SM_800_NS12placeholders2_8E,@object
	.size		_ZN61_INTERNAL_4340de52_30_group_norm_nhwc_one_pass_84_cu_ac6678116thrust23THRUST_300001_SM_800_NS12placeholders2_8E,(_ZN61_INTERNAL_4340de52_30_group_norm_nhwc_one_pass_84_cu_ac6678114cuda3std3__45__cpo4rendE - _ZN61_INTERNAL_4340de52_30_group_norm_nhwc_one_pass_84_cu_ac6678116thrust23THRUST_300001_SM_800_NS12placeholders2_8E)
_ZN61_INTERNAL_4340de52_30_group_norm_nhwc_one_pass_84_cu_ac6678116thrust23THRUST_300001_SM_800_NS12placeholders2_8E:
	.zero		1
	.type		_ZN61_INTERNAL_4340de52_30_group_norm_nhwc_one_pass_84_cu_ac6678114cuda3std3__45__cpo4rendE,@object
	.size		_ZN61_INTERNAL_4340de52_30_group_norm_nhwc_one_pass_84_cu_ac6678114cuda3std3__45__cpo4rendE,(_ZN61_INTERNAL_4340de52_30_group_norm_nhwc_one_pass_84_cu_ac6678114cuda3std6ranges3__45__cpo9iter_swapE - _ZN61_INTERNAL_4340de52_30_group_norm_nhwc_one_pass_84_cu_ac6678114cuda3std3__45__cpo4rendE)
_ZN61_INTERNAL_4340de52_30_group_norm_nhwc_one_pass_84_cu_ac6678114cuda3std3__45__cpo4rendE:
	.zero		1
	.type		_ZN61_INTERNAL_4340de52_30_group_norm_nhwc_one_pass_84_cu_ac6678114cuda3std6ranges3__45__cpo9iter_swapE,@object
	.size		_ZN61_INTERNAL_4340de52_30_group_norm_nhwc_one_pass_84_cu_ac6678114cuda3std6ranges3__45__cpo9iter_swapE,(_ZN61_INTERNAL_4340de52_30_group_norm_nhwc_one_pass_84_cu_ac6678114cuda3std3__48unexpectE - _ZN61_INTERNAL_4340de52_30_group_norm_nhwc_one_pass_84_cu_ac6678114cuda3std6ranges3__45__cpo9iter_swapE)
_ZN61_INTERNAL_4340de52_30_group_norm_nhwc_one_pass_84_cu_ac6678114cuda3std6ranges3__45__cpo9iter_swapE:
	.zero		1
	.type		_ZN61_INTERNAL_4340de52_30_group_norm_nhwc_one_pass_84_cu_ac6678114cuda3std3__48unexpectE,@object
	.size		_ZN61_INTERNAL_4340de52_30_group_norm_nhwc_one_pass_84_cu_ac6678114cuda3std3__48unexpectE,(_ZN61_INTERNAL_4340de52_30_group_norm_nhwc_one_pass_84_cu_ac6678116thrust23THRUST_300001_SM_800_NS6system6detail10sequential3seqE - _ZN61_INTERNAL_4340de52_30_group_norm_nhwc_one_pass_84_cu_ac6678114cuda3std3__48unexpectE)
_ZN61_INTERNAL_4340de52_30_group_norm_nhwc_one_pass_84_cu_ac6678114cuda3std3__48unexpectE:
	.zero		1
	.type		_ZN61_INTERNAL_4340de52_30_group_norm_nhwc_one_pass_84_cu_ac6678116thrust23THRUST_300001_SM_800_NS6system6detail10sequential3seqE,@object
	.size		_ZN61_INTERNAL_4340de52_30_group_norm_nhwc_one_pass_84_cu_ac6678116thrust23THRUST_300001_SM_800_NS6system6detail10sequential3seqE,(.L_29 - _ZN61_INTERNAL_4340de52_30_group_norm_nhwc_one_pass_84_cu_ac6678116thrust23THRUST_300001_SM_800_NS6system6detail10sequential3seqE)
_ZN61_INTERNAL_4340de52_30_group_norm_nhwc_one_pass_84_cu_ac6678116thrust23THRUST_300001_SM_800_NS6system6detail10sequential3seqE:
	.zero		1
.L_29:


//--------------------- .nv.shared._Z35group_norm_nhwc_bwd_one_pass_kernelI11Bf16IOFp32WLi64ELi84ELi672EEv26Group_norm_nhwc_bwd_params --------------------------
	.section	.nv.shared._Z35group_norm_nhwc_bwd_one_pass_kernelI11Bf16IOFp32WLi64ELi84ELi672EEv26Group_norm_nhwc_bwd_params,"aw",@nobits
	.sectionflags	@""
	.align	16
.nv.shared._Z35group_norm_nhwc_bwd_one_pass_kernelI11Bf16IOFp32WLi64ELi84ELi672EEv26Group_norm_nhwc_bwd_params:
	.zero		10960


//--------------------- .nv.shared._Z35group_norm_nhwc_bwd_one_pass_kernelI11Bf16IOFp32WLi128ELi84ELi672EEv26Group_norm_nhwc_bwd_params --------------------------
	.section	.nv.shared._Z35group_norm_nhwc_bwd_one_pass_kernelI11Bf16IOFp32WLi128ELi84ELi672EEv26Group_norm_nhwc_bwd_params,"aw",@nobits
	.sectionflags	@""
	.align	16
.nv.shared._Z35group_norm_nhwc_bwd_one_pass_kernelI11Bf16IOFp32WLi128ELi84ELi672EEv26Group_norm_nhwc_bwd_params:
	.zero		10960


//--------------------- .nv.shared._Z35group_norm_nhwc_bwd_one_pass_kernelI11Bf16IOFp32WLi256ELi84ELi672EEv26Group_norm_nhwc_bwd_params --------------------------
	.section	.nv.shared._Z35group_norm_nhwc_bwd_one_pass_kernelI11Bf16IOFp32WLi256ELi84ELi672EEv26Group_norm_nhwc_bwd_params,"aw",@nobits
	.sectionflags	@""
	.align	16
.nv.shared._Z35group_norm_nhwc_bwd_one_pass_kernelI11Bf16IOFp32WLi256ELi84ELi672EEv26Group_norm_nhwc_bwd_params:
	.zero		10960


//--------------------- .nv.shared._Z35group_norm_nhwc_bwd_one_pass_kernelI11Bf16IOFp32WLi512ELi84ELi672EEv26Group_norm_nhwc_bwd_params --------------------------
	.section	.nv.shared._Z35group_norm_nhwc_bwd_one_pass_kernelI11Bf16IOFp32WLi512ELi84ELi672EEv26Group_norm_nhwc_bwd_params,"aw",@nobits
	.sectionflags	@""
	.align	16
.nv.shared._Z35group_norm_nhwc_bwd_one_pass_kernelI11Bf16IOFp32WLi512ELi84ELi672EEv26Group_norm_nhwc_bwd_params:
	.zero		10960


//--------------------- .nv.shared._Z35group_norm_nhwc_bwd_one_pass_kernelI11Bf16IOBf16WLi64ELi84ELi672EEv26Group_norm_nhwc_bwd_params --------------------------
	.section	.nv.shared._Z35group_norm_nhwc_bwd_one_pass_kernelI11Bf16IOBf16WLi64ELi84ELi672EEv26Group_norm_nhwc_bwd_params,"aw",@nobits
	.sectionflags	@""
	.align	16
.nv.shared._Z35group_norm_nhwc_bwd_one_pass_kernelI11Bf16IOBf16WLi64ELi84ELi672EEv26Group_norm_nhwc_bwd_params:
	.zero		10960


//--------------------- .nv.shared._Z35group_norm_nhwc_bwd_one_pass_kernelI11Bf16IOBf16WLi128ELi84ELi672EEv26Group_norm_nhwc_bwd_params --------------------------
	.section	.nv.shared._Z35group_norm_nhwc_bwd_one_pass_kernelI11Bf16IOBf16WLi128ELi84ELi672EEv26Group_norm_nhwc_bwd_params,"aw",@nobits
	.sectionflags	@""
	.align	16
.nv.shared._Z35group_norm_nhwc_bwd_one_pass_kernelI11Bf16IOBf16WLi128ELi84ELi672EEv26Group_norm_nhwc_bwd_params:
	.zero		10960


//--------------------- .nv.shared._Z35group_norm_nhwc_bwd_one_pass_kernelI11Bf16IOBf16WLi256ELi84ELi672EEv26Group_norm_nhwc_bwd_params --------------------------
	.section	.nv.shared._Z35group_norm_nhwc_bwd_one_pass_kernelI11Bf16IOBf16WLi256ELi84ELi672EEv26Group_norm_nhwc_bwd_params,"aw",@nobits
	.sectionflags	@""
	.align	16
.nv.shared._Z35group_norm_nhwc_bwd_one_pass_kernelI11Bf16IOBf16WLi256ELi84ELi672EEv26Group_norm_nhwc_bwd_params:
	.zero		10960


//--------------------- .nv.shared._Z35group_norm_nhwc_bwd_one_pass_kernelI11Bf16IOBf16WLi512ELi84ELi672EEv26Group_norm_nhwc_bwd_params --------------------------
	.section	.nv.shared._Z35group_norm_nhwc_bwd_one_pass_kernelI11Bf16IOBf16WLi512ELi84ELi672EEv26Group_norm_nhwc_bwd_params,"aw",@nobits
	.sectionflags	@""
	.align	16
.nv.shared._Z35group_norm_nhwc_bwd_one_pass_kernelI11Bf16IOBf16WLi512ELi84ELi672EEv26Group_norm_nhwc_bwd_params:
	.zero		10960


//--------------------- .nv.shared._Z35group_norm_nhwc_bwd_one_pass_kernelI11Bf16IOFp16WLi64ELi84ELi672EEv26Group_norm_nhwc_bwd_params --------------------------
	.section	.nv.shared._Z35group_norm_nhwc_bwd_one_pass_kernelI11Bf16IOFp16WLi64ELi84ELi672EEv26Group_norm_nhwc_bwd_params,"aw",@nobits
	.sectionflags	@""
	.align	16
.nv.shared._Z35group_norm_nhwc_bwd_one_pass_kernelI11Bf16IOFp16WLi64ELi84ELi672EEv26Group_norm_nhwc_bwd_params:
	.zero		10960


//--------------------- .nv.shared._Z35group_norm_nhwc_bwd_one_pass_kernelI11Bf16IOFp16WLi128ELi84ELi672EEv26Group_norm_nhwc_bwd_params --------------------------
	.section	.nv.shared._Z35group_norm_nhwc_bwd_one_pass_kernelI11Bf16IOFp16WLi128ELi84ELi672EEv26Group_norm_nhwc_bwd_params,"aw",@nobits
	.sectionflags	@""
	.align	16
.nv.shared._Z35group_norm_nhwc_bwd_one_pass_kernelI11Bf16IOFp16WLi128ELi84ELi672EEv26Group_norm_nhwc_bwd_params:
	.zero		10960


//--------------------- .nv.shared._Z35group_norm_nhwc_bwd_one_pass_kernelI11Bf16IOFp16WLi256ELi84ELi672EEv26Group_norm_nhwc_bwd_params --------------------------
	.section	.nv.shared._Z35group_norm_nhwc_bwd_one_pass_kernelI11Bf16IOFp16WLi256ELi84ELi672EEv26Group_norm_nhwc_bwd_params,"aw",@nobits
	.sectionflags	@""
	.align	16
.nv.shared._Z35group_norm_nhwc_bwd_one_pass_kernelI11Bf16IOFp16WLi256ELi84ELi672EEv26Group_norm_nhwc_bwd_params:
	.zero		10960


//--------------------- .nv.shared._Z35group_norm_nhwc_bwd_one_pass_kernelI11Bf16IOFp16WLi512ELi84ELi672EEv26Group_norm_nhwc_bwd_params --------------------------
	.section	.nv.shared._Z35group_norm_nhwc_bwd_one_pass_kernelI11Bf16IOFp16WLi512ELi84ELi672EEv26Group_norm_nhwc_bwd_params,"aw",@nobits
	.sectionflags	@""
	.align	16
.nv.shared._Z35group_norm_nhwc_bwd_one_pass_kernelI11Bf16IOFp16WLi512ELi84ELi672EEv26Group_norm_nhwc_bwd_params:
	.zero		10960


//--------------------- .nv.shared._Z35group_norm_nhwc_bwd_one_pass_kernelI11Fp16IOFp32WLi64ELi84ELi672EEv26Group_norm_nhwc_bwd_params --------------------------
	.section	.nv.shared._Z35group_norm_nhwc_bwd_one_pass_kernelI11Fp16IOFp32WLi64ELi84ELi672EEv26Group_norm_nhwc_bwd_params,"aw",@nobits
	.sectionflags	@""
	.align	16
.nv.shared._Z35group_norm_nhwc_bwd_one_pass_kernelI11Fp16IOFp32WLi64ELi84ELi672EEv26Group_norm_nhwc_bwd_params:
	.zero		10960


//--------------------- .nv.shared._Z35group_norm_nhwc_bwd_one_pass_kernelI11Fp16IOFp32WLi128ELi84ELi672EEv26Group_norm_nhwc_bwd_params --------------------------
	.section	.nv.shared._Z35group_norm_nhwc_bwd_one_pass_kernelI11Fp16IOFp32WLi128ELi84ELi672EEv26Group_norm_nhwc_bwd_params,"aw",@nobits
	.sectionflags	@""
	.align	16
.nv.shared._Z35group_norm_nhwc_bwd_one_pass_kernelI11Fp16IOFp32WLi128ELi84ELi672EEv26Group_norm_nhwc_bwd_params:
	.zero		10960


//--------------------- .nv.shared._Z35group_norm_nhwc_bwd_one_pass_kernelI11Fp16IOFp32WLi256ELi84ELi672EEv26Group_norm_nhwc_bwd_params --------------------------
	.section	.nv.shared._Z35group_norm_nhwc_bwd_one_pass_kernelI11Fp16IOFp32WLi256ELi84ELi672EEv26Group_norm_nhwc_bwd_params,"aw",@nobits
	.sectionflags	@""
	.align	16
.nv.shared._Z35group_norm_nhwc_bwd_one_pass_kernelI11Fp16IOFp32WLi256ELi84ELi672EEv26Group_norm_nhwc_bwd_params:
	.zero		10960


//--------------------- .nv.shared._Z35group_norm_nhwc_bwd_one_pass_kernelI11Fp16IOFp32WLi512ELi84ELi672EEv26Group_norm_nhwc_bwd_params --------------------------
	.section	.nv.shared._Z35group_norm_nhwc_bwd_one_pass_kernelI11Fp16IOFp32WLi512ELi84ELi672EEv26Group_norm_nhwc_bwd_params,"aw",@nobits
	.sectionflags	@""
	.align	16
.nv.shared._Z35group_norm_nhwc_bwd_one_pass_kernelI11Fp16IOFp32WLi512ELi84ELi672EEv26Group_norm_nhwc_bwd_params:
	.zero		10960


//--------------------- .nv.shared._Z35group_norm_nhwc_bwd_one_pass_kernelI11Fp16IOBf16WLi64ELi84ELi672EEv26Group_norm_nhwc_bwd_params --------------------------
	.section	.nv.shared._Z35group_norm_nhwc_bwd_one_pass_kernelI11Fp16IOBf16WLi64ELi84ELi672EEv26Group_norm_nhwc_bwd_params,"aw",@nobits
	.sectionflags	@""
	.align	16
.nv.shared._Z35group_norm_nhwc_bwd_one_pass_kernelI11Fp16IOBf16WLi64ELi84ELi672EEv26Group_norm_nhwc_bwd_params:
	.zero		10960


//--------------------- .nv.shared._Z35group_norm_nhwc_bwd_one_pass_kernelI11Fp16IOBf16WLi128ELi84ELi672EEv26Group_norm_nhwc_bwd_params --------------------------
	.section	.nv.shared._Z35group_norm_nhwc_bwd_one_pass_kernelI11Fp16IOBf16WLi128ELi84ELi672EEv26Group_norm_nhwc_bwd_params,"aw",@nobits
	.sectionflags	@""
	.align	16
.nv.shared._Z35group_norm_nhwc_bwd_one_pass_kernelI11Fp16IOBf16WLi128ELi84ELi672EEv26Group_norm_nhwc_bwd_params:
	.zero		10960


//--------------------- .nv.shared._Z35group_norm_nhwc_bwd_one_pass_kernelI11Fp16IOBf16WLi256ELi84ELi672EEv26Group_norm_nhwc_bwd_params --------------------------
	.section	.nv.shared._Z35group_norm_nhwc_bwd_one_pass_kernelI11Fp16IOBf16WLi256ELi84ELi672EEv26Group_norm_nhwc_bwd_params,"aw",@nobits
	.sectionflags	@""
	.align	16
.nv.shared._Z35group_norm_nhwc_bwd_one_pass_kernelI11Fp16IOBf16WLi256ELi84ELi672EEv26Group_norm_nhwc_bwd_params:
	.zero		10960


//--------------------- .nv.shared._Z35group_norm_nhwc_bwd_one_pass_kernelI11Fp16IOBf16WLi512ELi84ELi672EEv26Group_norm_nhwc_bwd_params --------------------------
	.section	.nv.shared._Z35group_norm_nhwc_bwd_one_pass_kernelI11Fp16IOBf16WLi512ELi84ELi672EEv26Group_norm_nhwc_bwd_params,"aw",@nobits
	.sectionflags	@""
	.align	16
.nv.shared._Z35group_norm_nhwc_bwd_one_pass_kernelI11Fp16IOBf16WLi512ELi84ELi672EEv26Group_norm_nhwc_bwd_params:
	.zero		10960


//--------------------- .nv.shared._Z35group_norm_nhwc_bwd_one_pass_kernelI11Fp16IOFp16WLi64ELi84ELi672EEv26Group_norm_nhwc_bwd_params --------------------------
	.section	.nv.shared._Z35group_norm_nhwc_bwd_one_pass_kernelI11Fp16IOFp16WLi64ELi84ELi672EEv26Group_norm_nhwc_bwd_params,"aw",@nobits
	.sectionflags	@""
	.align	16
.nv.shared._Z35group_norm_nhwc_bwd_one_pass_kernelI11Fp16IOFp16WLi64ELi84ELi672EEv26Group_norm_nhwc_bwd_params:
	.zero		10960


//--------------------- .nv.shared._Z35group_norm_nhwc_bwd_one_pass_kernelI11Fp16IOFp16WLi128ELi84ELi672EEv26Group_norm_nhwc_bwd_params --------------------------
	.section	.nv.shared._Z35group_norm_nhwc_bwd_one_pass_kernelI11Fp16IOFp16WLi128ELi84ELi672EEv26Group_norm_nhwc_bwd_params,"aw",@nobits
	.sectionflags	@""
	.align	16
.nv.shared._Z35group_norm_nhwc_bwd_one_pass_kernelI11Fp16IOFp16WLi128ELi84ELi672EEv26Group_norm_nhwc_bwd_params:
	.zero		10960


//--------------------- .nv.shared._Z35group_norm_nhwc_bwd_one_pass_kernelI11Fp16IOFp16WLi256ELi84ELi672EEv26Group_norm_nhwc_bwd_params --------------------------
	.section	.nv.shared._Z35group_norm_nhwc_bwd_one_pass_kernelI11Fp16IOFp16WLi256ELi84ELi672EEv26Group_norm_nhwc_bwd_params,"aw",@nobits
	.sectionflags	@""
	.align	16
.nv.shared._Z35group_norm_nhwc_bwd_one_pass_kernelI11Fp16IOFp16WLi256ELi84ELi672EEv26Group_norm_nhwc_bwd_params:
	.zero		10960


//--------------------- .nv.shared._Z35group_norm_nhwc_bwd_one_pass_kernelI11Fp16IOFp16WLi512ELi84ELi672EEv26Group_norm_nhwc_bwd_params --------------------------
	.section	.nv.shared._Z35group_norm_nhwc_bwd_one_pass_kernelI11Fp16IOFp16WLi512ELi84ELi672EEv26Group_norm_nhwc_bwd_params,"aw",@nobits
	.sectionflags	@""
	.align	16
.nv.shared._Z35group_norm_nhwc_bwd_one_pass_kernelI11Fp16IOFp16WLi512ELi84ELi672EEv26Group_norm_nhwc_bwd_params:
	.zero		10960


//--------------------- .nv.shared._Z35group_norm_nhwc_bwd_one_pass_kernelI11Fp32IOFp32WLi64ELi84ELi672EEv26Group_norm_nhwc_bwd_params --------------------------
	.section	.nv.shared._Z35group_norm_nhwc_bwd_one_pass_kernelI11Fp32IOFp32WLi64ELi84ELi672EEv26Group_norm_nhwc_bwd_params,"aw",@nobits
	.sectionflags	@""
	.align	16
.nv.shared._Z35group_norm_nhwc_bwd_one_pass_kernelI11Fp32IOFp32WLi64ELi84ELi672EEv26Group_norm_nhwc_bwd_params:
	.zero		10960


//--------------------- .nv.shared._Z35group_norm_nhwc_bwd_one_pass_kernelI11Fp32IOFp32WLi128ELi84ELi672EEv26Group_norm_nhwc_bwd_params --------------------------
	.section	.nv.shared._Z35group_norm_nhwc_bwd_one_pass_kernelI11Fp32IOFp32WLi128ELi84ELi672EEv26Group_norm_nhwc_bwd_params,"aw",@nobits
	.sectionflags	@""
	.align	16
.nv.shared._Z35group_norm_nhwc_bwd_one_pass_kernelI11Fp32IOFp32WLi128ELi84ELi672EEv26Group_norm_nhwc_bwd_params:
	.zero		10960


//--------------------- .nv.shared._Z35group_norm_nhwc_bwd_one_pass_kernelI11Fp32IOFp32WLi256ELi84ELi672EEv26Group_norm_nhwc_bwd_params --------------------------
	.section	.nv.shared._Z35group_norm_nhwc_bwd_one_pass_kernelI11Fp32IOFp32WLi256ELi84ELi672EEv26Group_norm_nhwc_bwd_params,"aw",@nobits
	.sectionflags	@""
	.align	16
.nv.shared._Z35group_norm_nhwc_bwd_one_pass_kernelI11Fp32IOFp32WLi256ELi84ELi672EEv26Group_norm_nhwc_bwd_params:
	.zero		10960


//--------------------- .nv.shared._Z35group_norm_nhwc_bwd_one_pass_kernelI11Fp32IOFp32WLi512ELi84ELi672EEv26Group_norm_nhwc_bwd_params --------------------------
	.section	.nv.shared._Z35group_norm_nhwc_bwd_one_pass_kernelI11Fp32IOFp32WLi512ELi84ELi672EEv26Group_norm_nhwc_bwd_params,"aw",@nobits
	.sectionflags	@""
	.align	16
.nv.shared._Z35group_norm_nhwc_bwd_one_pass_kernelI11Fp32IOFp32WLi512ELi84ELi672EEv26Group_norm_nhwc_bwd_params:
	.zero		10960


//--------------------- .nv.shared._Z35group_norm_nhwc_bwd_one_pass_kernelI11Fp32IOBf16WLi64ELi84ELi672EEv26Group_norm_nhwc_bwd_params --------------------------
	.section	.nv.shared._Z35group_norm_nhwc_bwd_one_pass_kernelI11Fp32IOBf16WLi64ELi84ELi672EEv26Group_norm_nhwc_bwd_params,"aw",@nobits
	.sectionflags	@""
	.align	16
.nv.shared._Z35group_norm_nhwc_bwd_one_pass_kernelI11Fp32IOBf16WLi64ELi84ELi672EEv26Group_norm_nhwc_bwd_params:
	.zero		10960


//--------------------- .nv.shared._Z35group_norm_nhwc_bwd_one_pass_kernelI11Fp32IOBf16WLi128ELi84ELi672EEv26Group_norm_nhwc_bwd_params --------------------------
	.section	.nv.shared._Z35group_norm_nhwc_bwd_one_pass_kernelI11Fp32IOBf16WLi128ELi84ELi672EEv26Group_norm_nhwc_bwd_params,"aw",@nobits
	.sectionflags	@""
	.align	16
.nv.shared._Z35group_norm_nhwc_bwd_one_pass_kernelI11Fp32IOBf16WLi128ELi84ELi672EEv26Group_norm_nhwc_bwd_params:
	.zero		10960


//--------------------- .nv.shared._Z35group_norm_nhwc_bwd_one_pass_kernelI11Fp32IOBf16WLi256ELi84ELi672EEv26Group_norm_nhwc_bwd_params --------------------------
	.section	.nv.shared._Z35group_norm_nhwc_bwd_one_pass_kernelI11Fp32IOBf16WLi256ELi84ELi672EEv26Group_norm_nhwc_bwd_params,"aw",@nobits
	.sectionflags	@""
	.align	16
.nv.shared._Z35group_norm_nhwc_bwd_one_pass_kernelI11Fp32IOBf16WLi256ELi84ELi672EEv26Group_norm_nhwc_bwd_params:
	.zero		10960


//--------------------- .nv.shared._Z35group_norm_nhwc_bwd_one_pass_kernelI11Fp32IOBf16WLi512ELi84ELi672EEv26Group_norm_nhwc_bwd_params --------------------------
	.section	.nv.shared._Z35group_norm_nhwc_bwd_one_pass_kernelI11Fp32IOBf16WLi512ELi84ELi672EEv26Group_norm_nhwc_bwd_params,"aw",@nobits
	.sectionflags	@""
	.align	16
.nv.shared._Z35group_norm_nhwc_bwd_one_pass_kernelI11Fp32IOBf16WLi512ELi84ELi672EEv26Group_norm_nhwc_bwd_params:
	.zero		10960


//--------------------- .nv.shared._Z35group_norm_nhwc_bwd_one_pass_kernelI11Fp32IOFp16WLi64ELi84ELi672EEv26Group_norm_nhwc_bwd_params --------------------------
	.section	.nv.shared._Z35group_norm_nhwc_bwd_one_pass_kernelI11Fp32IOFp16WLi64ELi84ELi672EEv26Group_norm_nhwc_bwd_params,"aw",@nobits
	.sectionflags	@""
	.align	16
.nv.shared._Z35group_norm_nhwc_bwd_one_pass_kernelI11Fp32IOFp16WLi64ELi84ELi672EEv26Group_norm_nhwc_bwd_params:
	.zero		10960


//--------------------- .nv.shared._Z35group_norm_nhwc_bwd_one_pass_kernelI11Fp32IOFp16WLi128ELi84ELi672EEv26Group_norm_nhwc_bwd_params --------------------------
	.section	.nv.shared._Z35group_norm_nhwc_bwd_one_pass_kernelI11Fp32IOFp16WLi128ELi84ELi672EEv26Group_norm_nhwc_bwd_params,"aw",@nobits
	.sectionflags	@""
	.align	16
.nv.shared._Z35group_norm_nhwc_bwd_one_pass_kernelI11Fp32IOFp16WLi128ELi84ELi672EEv26Group_norm_nhwc_bwd_params:
	.zero		10960


//--------------------- .nv.shared._Z35group_norm_nhwc_bwd_one_pass_kernelI11Fp32IOFp16WLi256ELi84ELi672EEv26Group_norm_nhwc_bwd_params --------------------------
	.section	.nv.shared._Z35group_norm_nhwc_bwd_one_pass_kernelI11Fp32IOFp16WLi256ELi84ELi672EEv26Group_norm_nhwc_bwd_params,"aw",@nobits
	.sectionflags	@""
	.align	16
.nv.shared._Z35group_norm_nhwc_bwd_one_pass_kernelI11Fp32IOFp16WLi256ELi84ELi672EEv26Group_norm_nhwc_bwd_params:
	.zero		10960


//--------------------- .nv.shared._Z35group_norm_nhwc_bwd_one_pass_kernelI11Fp32IOFp16WLi512ELi84ELi672EEv26Group_norm_nhwc_bwd_params --------------------------
	.section	.nv.shared._Z35group_norm_nhwc_bwd_one_pass_kernelI11Fp32IOFp16WLi512ELi84ELi672EEv26Group_norm_nhwc_bwd_params,"aw",@nobits
	.sectionflags	@""
	.align	16
.nv.shared._Z35group_norm_nhwc_bwd_one_pass_kernelI11Fp32IOFp16WLi512ELi84ELi672EEv26Group_norm_nhwc_bwd_params:
	.zero		10960


//--------------------- .nv.shared._Z35group_norm_nhwc_fwd_one_pass_kernelI11Bf16IOFp32WLi64ELi84ELi672EEv26Group_norm_nhwc_fwd_params --------------------------
	.section	.nv.shared._Z35group_norm_nhwc_fwd_one_pass_kernelI11Bf16IOFp32WLi64ELi84ELi672EEv26Group_norm_nhwc_fwd_params,"aw",@nobits
	.sectionflags	@""
	.align	8
.nv.shared._Z35group_norm_nhwc_fwd_one_pass_kernelI11Bf16IOFp32WLi64ELi84ELi672EEv26Group_norm_nhwc_fwd_params:
	.zero		208


//--------------------- .nv.shared._Z35group_norm_nhwc_fwd_one_pass_kernelI11Bf16IOFp32WLi128ELi84ELi672EEv26Group_norm_nhwc_fwd_params --------------------------
	.section	.nv.shared._Z35group_norm_nhwc_fwd_one_pass_kernelI11Bf16IOFp32WLi128ELi84ELi672EEv26Group_norm_nhwc_fwd_params,"aw",@nobits
	.sectionflags	@""
	.align	8
.nv.shared._Z35group_norm_nhwc_fwd_one_pass_kernelI11Bf16IOFp32WLi128ELi84ELi672EEv26Group_norm_nhwc_fwd_params:
	.zero		208


//--------------------- .nv.shared._Z35group_norm_nhwc_fwd_one_pass_kernelI11Bf16IOFp32WLi256ELi84ELi672EEv26Group_norm_nhwc_fwd_params --------------------------
	.section	.nv.shared._Z35group_norm_nhwc_fwd_one_pass_kernelI11Bf16IOFp32WLi256ELi84ELi672EEv26Group_norm_nhwc_fwd_params,"aw",@nobits
	.sectionflags	@""
	.align	8
.nv.shared._Z35group_norm_nhwc_fwd_one_pass_kernelI11Bf16IOFp32WLi256ELi84ELi672EEv26Group_norm_nhwc_fwd_params:
	.zero		208


//--------------------- .nv.shared._Z35group_norm_nhwc_fwd_one_pass_kernelI11Bf16IOFp32WLi512ELi84ELi672EEv26Group_norm_nhwc_fwd_params --------------------------
	.section	.nv.shared._Z35group_norm_nhwc_fwd_one_pass_kernelI11Bf16IOFp32WLi512ELi84ELi672EEv26Group_norm_nhwc_fwd_params,"aw",@nobits
	.sectionflags	@""
	.align	8
.nv.shared._Z35group_norm_nhwc_fwd_one_pass_kernelI11Bf16IOFp32WLi512ELi84ELi672EEv26Group_norm_nhwc_fwd_params:
	.zero		208


//--------------------- .nv.shared._Z35group_norm_nhwc_fwd_one_pass_kernelI11Bf16IOBf16WLi64ELi84ELi672EEv26Group_norm_nhwc_fwd_params --------------------------
	.section	.nv.shared._Z35group_norm_nhwc_fwd_one_pass_kernelI11Bf16IOBf16WLi64ELi84ELi672EEv26Group_norm_nhwc_fwd_params,"aw",@nobits
	.sectionflags	@""
	.align	8
.nv.shared._Z35group_norm_nhwc_fwd_one_pass_kernelI11Bf16IOBf16WLi64ELi84ELi672EEv26Group_norm_nhwc_fwd_params:
	.zero		208


//--------------------- .nv.shared._Z35group_norm_nhwc_fwd_one_pass_kernelI11Bf16IOBf16WLi128ELi84ELi672EEv26Group_norm_nhwc_fwd_params --------------------------
	.section	.nv.shared._Z35group_norm_nhwc_fwd_one_pass_kernelI11Bf16IOBf16WLi128ELi84ELi672EEv26Group_norm_nhwc_fwd_params,"aw",@nobits
	.sectionflags	@""
	.align	8
.nv.shared._Z35group_norm_nhwc_fwd_one_pass_kernelI11Bf16IOBf16WLi128ELi84ELi672EEv26Group_norm_nhwc_fwd_params:
	.zero		208


//--------------------- .nv.shared._Z35group_norm_nhwc_fwd_one_pass_kernelI11Bf16IOBf16WLi256ELi84ELi672EEv26Group_norm_nhwc_fwd_params --------------------------
	.section	.nv.shared._Z35group_norm_nhwc_fwd_one_pass_kernelI11Bf16IOBf16WLi256ELi84ELi672EEv26Group_norm_nhwc_fwd_params,"aw",@nobits
	.sectionflags	@""
	.align	8
.nv.shared._Z35group_norm_nhwc_fwd_one_pass_kernelI11Bf16IOBf16WLi256ELi84ELi672EEv26Group_norm_nhwc_fwd_params:
	.zero		208


//--------------------- .nv.shared._Z35group_norm_nhwc_fwd_one_pass_kernelI11Bf16IOBf16WLi512ELi84ELi672EEv26Group_norm_nhwc_fwd_params --------------------------
	.section	.nv.shared._Z35group_norm_nhwc_fwd_one_pass_kernelI11Bf16IOBf16WLi512ELi84ELi672EEv26Group_norm_nhwc_fwd_params,"aw",@nobits
	.sectionflags	@""
	.align	8
.nv.shared._Z35group_norm_nhwc_fwd_one_pass_kernelI11Bf16IOBf16WLi512ELi84ELi672EEv26Group_norm_nhwc_fwd_params:
	.zero		208


//--------------------- .nv.shared._Z35group_norm_nhwc_fwd_one_pass_kernelI11Bf16IOFp16WLi64ELi84ELi672EEv26Group_norm_nhwc_fwd_params --------------------------
	.section	.nv.shared._Z35group_norm_nhwc_fwd_one_pass_kernelI11Bf16IOFp16WLi64ELi84ELi672EEv26Group_norm_nhwc_fwd_params,"aw",@nobits
	.sectionflags	@""
	.align	8
.nv.shared._Z35group_norm_nhwc_fwd_one_pass_kernelI11Bf16IOFp16WLi64ELi84ELi672EEv26Group_norm_nhwc_fwd_params:
	.zero		208


//--------------------- .nv.shared._Z35group_norm_nhwc_fwd_one_pass_kernelI11Bf16IOFp16WLi128ELi84ELi672EEv26Group_norm_nhwc_fwd_params --------------------------
	.section	.nv.shared._Z35group_norm_nhwc_fwd_one_pass_kernelI11Bf16IOFp16WLi128ELi84ELi672EEv26Group_norm_nhwc_fwd_params,"aw",@nobits
	.sectionflags	@""
	.align	8
.nv.shared._Z35group_norm_nhwc_fwd_one_pass_kernelI11Bf16IOFp16WLi128ELi84ELi672EEv26Group_norm_nhwc_fwd_params:
	.zero		208


//--------------------- .nv.shared._Z35group_norm_nhwc_fwd_one_pass_kernelI11Bf16IOFp16WLi256ELi84ELi672EEv26Group_norm_nhwc_fwd_params --------------------------
	.section	.nv.shared._Z35group_norm_nhwc_fwd_one_pass_kernelI11Bf16IOFp16WLi256ELi84ELi672EEv26Group_norm_nhwc_fwd_params,"aw",@nobits
	.sectionflags	@""
	.align	8
.nv.shared._Z35group_norm_nhwc_fwd_one_pass_kernelI11Bf16IOFp16WLi256ELi84ELi672EEv26Group_norm_nhwc_fwd_params:
	.zero		208


//--------------------- .nv.shared._Z35group_norm_nhwc_fwd_one_pass_kernelI11Bf16IOFp16WLi512ELi84ELi672EEv26Group_norm_nhwc_fwd_params --------------------------
	.section	.nv.shared._Z35group_norm_nhwc_fwd_one_pass_kernelI11Bf16IOFp16WLi512ELi84ELi672EEv26Group_norm_nhwc_fwd_params,"aw",@nobits
	.sectionflags	@""
	.align	8
.nv.shared._Z35group_norm_nhwc_fwd_one_pass_kernelI11Bf16IOFp16WLi512ELi84ELi672EEv26Group_norm_nhwc_fwd_params:
	.zero		208


//--------------------- .nv.shared._Z35group_norm_nhwc_fwd_one_pass_kernelI11Fp16IOFp32WLi64ELi84ELi672EEv26Group_norm_nhwc_fwd_params --------------------------
	.section	.nv.shared._Z35group_norm_nhwc_fwd_one_pass_kernelI11Fp16IOFp32WLi64ELi84ELi672EEv26Group_norm_nhwc_fwd_params,"aw",@nobits
	.sectionflags	@""
	.align	8
.nv.shared._Z35group_norm_nhwc_fwd_one_pass_kernelI11Fp16IOFp32WLi64ELi84ELi672EEv26Group_norm_nhwc_fwd_params:
	.zero		208


//--------------------- .nv.shared._Z35group_norm_nhwc_fwd_one_pass_kernelI11Fp16IOFp32WLi128ELi84ELi672EEv26Group_norm_nhwc_fwd_params --------------------------
	.section	.nv.shared._Z35group_norm_nhwc_fwd_one_pass_kernelI11Fp16IOFp32WLi128ELi84ELi672EEv26Group_norm_nhwc_fwd_params,"aw",@nobits
	.sectionflags	@""
	.align	8
.nv.shared._Z35group_norm_nhwc_fwd_one_pass_kernelI11Fp16IOFp32WLi128ELi84ELi672EEv26Group_norm_nhwc_fwd_params:
	.zero		208


//--------------------- .nv.shared._Z35group_norm_nhwc_fwd_one_pass_kernelI11Fp16IOFp32WLi256ELi84ELi672EEv26Group_norm_nhwc_fwd_params --------------------------
	.section	.nv.shared._Z35group_norm_nhwc_fwd_one_pass_kernelI11Fp16IOFp32WLi256ELi84ELi672EEv26Group_norm_nhwc_fwd_params,"aw",@nobits
	.sectionflags	@""
	.align	8
.nv.shared._Z35group_norm_nhwc_fwd_one_pass_kernelI11Fp16IOFp32WLi256ELi84ELi672EEv26Group_norm_nhwc_fwd_params:
	.zero		208


//--------------------- .nv.shared._Z35group_norm_nhwc_fwd_one_pass_kernelI11Fp16IOFp32WLi512ELi84ELi672EEv26Group_norm_nhwc_fwd_params --------------------------
	.section	.nv.shared._Z35group_norm_nhwc_fwd_one_pass_kernelI11Fp16IOFp32WLi512ELi84ELi672EEv26Group_norm_nhwc_fwd_params,"aw",@nobits
	.sectionflags	@""
	.align	8
.nv.shared._Z35group_norm_nhwc_fwd_one_pass_kernelI11Fp16IOFp32WLi512ELi84ELi672EEv26Group_norm_nhwc_fwd_params:
	.zero		208


//--------------------- .nv.shared._Z35group_norm_nhwc_fwd_one_pass_kernelI11Fp16IOBf16WLi64ELi84ELi672EEv26Group_norm_nhwc_fwd_params --------------------------
	.section	.nv.shared._Z35group_norm_nhwc_fwd_one_pass_kernelI11Fp16IOBf16WLi64ELi84ELi672EEv26Group_norm_nhwc_fwd_params,"aw",@nobits
	.sectionflags	@""
	.align	8
.nv.shared._Z35group_norm_nhwc_fwd_one_pass_kernelI11Fp16IOBf16WLi64ELi84ELi672EEv26Group_norm_nhwc_fwd_params:
	.zero		208


//--------------------- .nv.shared._Z35group_norm_nhwc_fwd_one_pass_kernelI11Fp16IOBf16WLi128ELi84ELi672EEv26Group_norm_nhwc_fwd_params --------------------------
	.section	.nv.shared._Z35group_norm_nhwc_fwd_one_pass_kernelI11Fp16IOBf16WLi128ELi84ELi672EEv26Group_norm_nhwc_fwd_params,"aw",@nobits
	.sectionflags	@""
	.align	8
.nv.shared._Z35group_norm_nhwc_fwd_one_pass_kernelI11Fp16IOBf16WLi128ELi84ELi672EEv26Group_norm_nhwc_fwd_params:
	.zero		208


//--------------------- .nv.shared._Z35group_norm_nhwc_fwd_one_pass_kernelI11Fp16IOBf16WLi256ELi84ELi672EEv26Group_norm_nhwc_fwd_params --------------------------
	.section	.nv.shared._Z35group_norm_nhwc_fwd_one_pass_kernelI11Fp16IOBf16WLi256ELi84ELi672EEv26Group_norm_nhwc_fwd_params,"aw",@nobits
	.sectionflags	@""
	.align	8
.nv.shared._Z35group_norm_nhwc_fwd_one_pass_kernelI11Fp16IOBf16WLi256ELi84ELi672EEv26Group_norm_nhwc_fwd_params:
	.zero		208


//--------------------- .nv.shared._Z35group_norm_nhwc_fwd_one_pass_kernelI11Fp16IOBf16WLi512ELi84ELi672EEv26Group_norm_nhwc_fwd_params --------------------------
	.section	.nv.shared._Z35group_norm_nhwc_fwd_one_pass_kernelI11Fp16IOBf16WLi512ELi84ELi672EEv26Group_norm_nhwc_fwd_params,"aw",@nobits
	.sectionflags	@""
	.align	8
.nv.shared._Z35group_norm_nhwc_fwd_one_pass_kernelI11Fp16IOBf16WLi512ELi84ELi672EEv26Group_norm_nhwc_fwd_params:
	.zero		208


//--------------------- .nv.shared._Z35group_norm_nhwc_fwd_one_pass_kernelI11Fp16IOFp16WLi64ELi84ELi672EEv26Group_norm_nhwc_fwd_params --------------------------
	.section	.nv.shared._Z35group_norm_nhwc_fwd_one_pass_kernelI11Fp16IOFp16WLi64ELi84ELi672EEv26Group_norm_nhwc_fwd_params,"aw",@nobits
	.sectionflags	@""
	.align	8
.nv.shared._Z35group_norm_nhwc_fwd_one_pass_kernelI11Fp16IOFp16WLi64ELi84ELi672EEv26Group_norm_nhwc_fwd_params:
	.zero		208


//--------------------- .nv.shared._Z35group_norm_nhwc_fwd_one_pass_kernelI11Fp16IOFp16WLi128ELi84ELi672EEv26Group_norm_nhwc_fwd_params --------------------------
	.section	.nv.shared._Z35group_norm_nhwc_fwd_one_pass_kernelI11Fp16IOFp16WLi128ELi84ELi672EEv26Group_norm_nhwc_fwd_params,"aw",@nobits
	.sectionflags	@""
	.align	8
.nv.shared._Z35group_norm_nhwc_fwd_one_pass_kernelI11Fp16IOFp16WLi128ELi84ELi672EEv26Group_norm_nhwc_fwd_params:
	.zero		208


//--------------------- .nv.shared._Z35group_norm_nhwc_fwd_one_pass_kernelI11Fp16IOFp16WLi256ELi84ELi672EEv26Group_norm_nhwc_fwd_params --------------------------
	.section	.nv.shared._Z35group_norm_nhwc_fwd_one_pass_kernelI11Fp16IOFp16WLi256ELi84ELi672EEv26Group_norm_nhwc_fwd_params,"aw",@nobits
	.sectionflags	@""
	.align	8
.nv.shared._Z35group_norm_nhwc_fwd_one_pass_kernelI11Fp16IOFp16WLi256ELi84ELi672EEv26Group_norm_nhwc_fwd_params:
	.zero		208


//--------------------- .nv.shared._Z35group_norm_nhwc_fwd_one_pass_kernelI11Fp16IOFp16WLi512ELi84ELi672EEv26Group_norm_nhwc_fwd_params --------------------------
	.section	.nv.shared._Z35group_norm_nhwc_fwd_one_pass_kernelI11Fp16IOFp16WLi512ELi84ELi672EEv26Group_norm_nhwc_fwd_params,"aw",@nobits
	.sectionflags	@""
	.align	8
.nv.shared._Z35group_norm_nhwc_fwd_one_pass_kernelI11Fp16IOFp16WLi512ELi84ELi672EEv26Group_norm_nhwc_fwd_params:
	.zero		208


//--------------------- .nv.shared._Z35group_norm_nhwc_fwd_one_pass_kernelI11Fp32IOFp32WLi64ELi84ELi672EEv26Group_norm_nhwc_fwd_params --------------------------
	.section	.nv.shared._Z35group_norm_nhwc_fwd_one_pass_kernelI11Fp32IOFp32WLi64ELi84ELi672EEv26Group_norm_nhwc_fwd_params,"aw",@nobits
	.sectionflags	@""
	.align	8
.nv.shared._Z35group_norm_nhwc_fwd_one_pass_kernelI11Fp32IOFp32WLi64ELi84ELi672EEv26Group_norm_nhwc_fwd_params:
	.zero		208


//--------------------- .nv.shared._Z35group_norm_nhwc_fwd_one_pass_kernelI11Fp32IOFp32WLi128ELi84ELi672EEv26Group_norm_nhwc_fwd_params --------------------------
	.section	.nv.shared._Z35group_norm_nhwc_fwd_one_pass_kernelI11Fp32IOFp32WLi128ELi84ELi672EEv26Group_norm_nhwc_fwd_params,"aw",@nobits
	.sectionflags	@""
	.align	8
.nv.shared._Z35group_norm_nhwc_fwd_one_pass_kernelI11Fp32IOFp32WLi128ELi84ELi672EEv26Group_norm_nhwc_fwd_params:
	.zero		208


//--------------------- .nv.shared._Z35group_norm_nhwc_fwd_one_pass_kernelI11Fp32IOFp32WLi256ELi84ELi672EEv26Group_norm_nhwc_fwd_params --------------------------
	.section	.nv.shared._Z35group_norm_nhwc_fwd_one_pass_kernelI11Fp32IOFp32WLi256ELi84ELi672EEv26Group_norm_nhwc_fwd_params,"aw",@nobits
	.sectionflags	@""
	.align	8
.nv.shared._Z35group_norm_nhwc_fwd_one_pass_kernelI11Fp32IOFp32WLi256ELi84ELi672EEv26Group_norm_nhwc_fwd_params:
	.zero		208


//--------------------- .nv.shared._Z35group_norm_nhwc_fwd_one_pass_kernelI11Fp32IOFp32WLi512ELi84ELi672EEv26Group_norm_nhwc_fwd_params --------------------------
	.section	.nv.shared._Z35group_norm_nhwc_fwd_one_pass_kernelI11Fp32IOFp32WLi512ELi84ELi672EEv26Group_norm_nhwc_fwd_params,"aw",@nobits
	.sectionflags	@""
	.align	8
.nv.shared._Z35group_norm_nhwc_fwd_one_pass_kernelI11Fp32IOFp32WLi512ELi84ELi672EEv26Group_norm_nhwc_fwd_params:
	.zero		208


//--------------------- .nv.shared._Z35group_norm_nhwc_fwd_one_pass_kernelI11Fp32IOBf16WLi64ELi84ELi672EEv26Group_norm_nhwc_fwd_params --------------------------
	.section	.nv.shared._Z35group_norm_nhwc_fwd_one_pass_kernelI11Fp32IOBf16WLi64ELi84ELi672EEv26Group_norm_nhwc_fwd_params,"aw",@nobits
	.sectionflags	@""
	.align	8
.nv.shared._Z35group_norm_nhwc_fwd_one_pass_kernelI11Fp32IOBf16WLi64ELi84ELi672EEv26Group_norm_nhwc_fwd_params:
	.zero		208


//--------------------- .nv.shared._Z35group_norm_nhwc_fwd_one_pass_kernelI11Fp32IOBf16WLi128ELi84ELi672EEv26Group_norm_nhwc_fwd_params --------------------------
	.section	.nv.shared._Z35group_norm_nhwc_fwd_one_pass_kernelI11Fp32IOBf16WLi128ELi84ELi672EEv26Group_norm_nhwc_fwd_params,"aw",@nobits
	.sectionflags	@""
	.align	8
.nv.shared._Z35group_norm_nhwc_fwd_one_pass_kernelI11Fp32IOBf16WLi128ELi84ELi672EEv26Group_norm_nhwc_fwd_params:
	.zero		208


//--------------------- .nv.shared._Z35group_norm_nhwc_fwd_one_pass_kernelI11Fp32IOBf16WLi256ELi84ELi672EEv26Group_norm_nhwc_fwd_params --------------------------
	.section	.nv.shared._Z35group_norm_nhwc_fwd_one_pass_kernelI11Fp32IOBf16WLi256ELi84ELi672EEv26Group_norm_nhwc_fwd_params,"aw",@nobits
	.sectionflags	@""
	.align	8
.nv.shared._Z35group_norm_nhwc_fwd_one_pass_kernelI11Fp32IOBf16WLi256ELi84ELi672EEv26Group_norm_nhwc_fwd_params:
	.zero		208


//--------------------- .nv.shared._Z35group_norm_nhwc_fwd_one_pass_kernelI11Fp32IOBf16WLi512ELi84ELi672EEv26Group_norm_nhwc_fwd_params --------------------------
	.section	.nv.shared._Z35group_norm_nhwc_fwd_one_pass_kernelI11Fp32IOBf16WLi512ELi84ELi672EEv26Group_norm_nhwc_fwd_params,"aw",@nobits
	.sectionflags	@""
	.align	8
.nv.shared._Z35group_norm_nhwc_fwd_one_pass_kernelI11Fp32IOBf16WLi512ELi84ELi672EEv26Group_norm_nhwc_fwd_params:
	.zero		208


//--------------------- .nv.shared._Z35group_norm_nhwc_fwd_one_pass_kernelI11Fp32IOFp16WLi64ELi84ELi672EEv26Group_norm_nhwc_fwd_params --------------------------
	.section	.nv.shared._Z35group_norm_nhwc_fwd_one_pass_kernelI11Fp32IOFp16WLi64ELi84ELi672EEv26Group_norm_nhwc_fwd_params,"aw",@nobits
	.sectionflags	@""
	.align	8
.nv.shared._Z35group_norm_nhwc_fwd_one_pass_kernelI11Fp32IOFp16WLi64ELi84ELi672EEv26Group_norm_nhwc_fwd_params:
	.zero		208


//--------------------- .nv.shared._Z35group_norm_nhwc_fwd_one_pass_kernelI11Fp32IOFp16WLi128ELi84ELi672EEv26Group_norm_nhwc_fwd_params --------------------------
	.section	.nv.shared._Z35group_norm_nhwc_fwd_one_pass_kernelI11Fp32IOFp16WLi128ELi84ELi672EEv26Group_norm_nhwc_fwd_params,"aw",@nobits
	.sectionflags	@""
	.align	8
.nv.shared._Z35group_norm_nhwc_fwd_one_pass_kernelI11Fp32IOFp16WLi128ELi84ELi672EEv26Group_norm_nhwc_fwd_params:
	.zero		208


//--------------------- .nv.shared._Z35group_norm_nhwc_fwd_one_pass_kernelI11Fp32IOFp16WLi256ELi84ELi672EEv26Group_norm_nhwc_fwd_params --------------------------
	.section	.nv.shared._Z35group_norm_nhwc_fwd_one_pass_kernelI11Fp32IOFp16WLi256ELi84ELi672EEv26Group_norm_nhwc_fwd_params,"aw",@nobits
	.sectionflags	@""
	.align	8
.nv.shared._Z35group_norm_nhwc_fwd_one_pass_kernelI11Fp32IOFp16WLi256ELi84ELi672EEv26Group_norm_nhwc_fwd_params:
	.zero		208


//--------------------- .nv.shared._Z35group_norm_nhwc_fwd_one_pass_kernelI11Fp32IOFp16WLi512ELi84ELi672EEv26Group_norm_nhwc_fwd_params --------------------------
	.section	.nv.shared._Z35group_norm_nhwc_fwd_one_pass_kernelI11Fp32IOFp16WLi512ELi84ELi672EEv26Group_norm_nhwc_fwd_params,"aw",@nobits
	.sectionflags	@""
	.align	8
.nv.shared._Z35group_norm_nhwc_fwd_one_pass_kernelI11Fp32IOFp16WLi512ELi84ELi672EEv26Group_norm_nhwc_fwd_params:
	.zero		208
